	.target	sm_80

	.elftype	@"ET_EXEC"


//--------------------- .note.nv.tkinfo           --------------------------
	.section	.note.nv.tkinfo,"",@"SHT_NOTE"
	.sectionflags	@"SHF_NOTE_NV_TKINFO"
	.tkinfo
        /*0018*/ 	.word	0x00000002
        /*0030*/ 	.string	""
        /*0030*/ 	.string	"ptxas"
        /*0030*/ 	.string	"Cuda compilation tools, release 13.0, V13.0.88"
        /*0030*/ 	.string	"Build cuda_13.0.r13.0/compiler.36424714_0"
        /*0030*/ 	.string	"-arch sm_80 -m 64 "



//--------------------- .note.nv.cuinfo           --------------------------
	.section	.note.nv.cuinfo,"",@"SHT_NOTE"
	.sectionflags	@"SHF_NOTE_NV_CUINFO"
        /*0018*/ 	.short	0x0002
        /*001a*/ 	.short	0x0050
        /*001c*/ 	.short	0x0082
	.zero		2


//--------------------- .nv.info                  --------------------------
	.section	.nv.info,"",@"SHT_CUDA_INFO"
	.align	4


	//----- nvinfo : EIATTR_REGCOUNT
	.align		4
        /*0000*/ 	.byte	0x04, 0x2f
        /*0002*/ 	.short	(.L_1 - .L_0)
	.align		4
.L_0:
        /*0004*/ 	.word	index@(_ZN10layer_norm31ln_parallel_residual_bwd_kernelINS_13Kernel_traitsIfffffjLj512ELj1ELj4ELj1ELj16ENS_18Kernel_traits_baseILj512EfffffjLj128EEEEELb1ELb1ELb1EEEvNS_9BwdParamsE)
        /*0008*/ 	.word	0x0000008d


	//----- nvinfo : EIATTR_FRAME_SIZE
	.align		4
.L_1:
        /*000c*/ 	.byte	0x04, 0x11
        /*000e*/ 	.short	(.L_3 - .L_2)
	.align		4
.L_2:
        /*0010*/ 	.word	index@($__internal_119_$__cuda_sm70_shflsync_bfly_p)
        /*0014*/ 	.word	0x00000000


	//----- nvinfo : EIATTR_FRAME_SIZE
	.align		4
.L_3:
        /*0018*/ 	.byte	0x04, 0x11
        /*001a*/ 	.short	(.L_5 - .L_4)
	.align		4
.L_4:
        /*001c*/ 	.word	index@(_ZN10layer_norm31ln_parallel_residual_bwd_kernelINS_13Kernel_traitsIfffffjLj512ELj1ELj4ELj1ELj16ENS_18Kernel_traits_baseILj512EfffffjLj128EEEEELb1ELb1ELb1EEEvNS_9BwdParamsE)
        /*0020*/ 	.word	0x00000000


	//----- nvinfo : EIATTR_REGCOUNT
	.align		4
.L_5:
        /*0024*/ 	.byte	0x04, 0x2f
        /*0026*/ 	.short	(.L_7 - .L_6)
	.align		4
.L_6:
        /*0028*/ 	.word	index@(_ZN10layer_norm40ln_parallel_residual_bwd_finalize_kernelINS_22Kernel_traits_finalizeILj512EfffffjLb0ELj1024ELj4ENS_18Kernel_traits_baseILj512EfffffjLj1024EEEEELb1EEEvNS_9BwdParamsE)
        /*002c*/ 	.word	0x00000020


	//----- nvinfo : EIATTR_FRAME_SIZE
	.align		4
.L_7:
        /*0030*/ 	.byte	0x04, 0x11
        /*0032*/ 	.short	(.L_9 - .L_8)
	.align		4
.L_8:
        /*0034*/ 	.word	index@($__internal_118_$__cuda_sm70_shflsync_bfly_p)
        /*0038*/ 	.word	0x00000000


	//----- nvinfo : EIATTR_FRAME_SIZE
	.align		4
.L_9:
        /*003c*/ 	.byte	0x04, 0x11
        /*003e*/ 	.short	(.L_11 - .L_10)
	.align		4
.L_10:
        /*0040*/ 	.word	index@(_ZN10layer_norm40ln_parallel_residual_bwd_finalize_kernelINS_22Kernel_traits_finalizeILj512EfffffjLb0ELj1024ELj4ENS_18Kernel_traits_baseILj512EfffffjLj1024EEEEELb1EEEvNS_9BwdParamsE)
        /*0044*/ 	.word	0x00000000


	//----- nvinfo : EIATTR_REGCOUNT
	.align		4
.L_11:
        /*0048*/ 	.byte	0x04, 0x2f
        /*004a*/ 	.short	(.L_13 - .L_12)
	.align		4
.L_12:
        /*004c*/ 	.word	index@(_ZN10layer_norm22ln_bwd_finalize_kernelINS_22Kernel_traits_finalizeILj512EfffffjLb0ELj1024ELj4ENS_18Kernel_traits_baseILj512EfffffjLj1024EEEEELb0ELb1EEEvNS_9BwdParamsE)
        /*0050*/ 	.word	0x00000020


	//----- nvinfo : EIATTR_FRAME_SIZE
	.align		4
.L_13:
        /*0054*/ 	.byte	0x04, 0x11
        /*0056*/ 	.short	(.L_15 - .L_14)
	.align		4
.L_14:
        /*0058*/ 	.word	index@($__internal_117_$__cuda_sm70_shflsync_bfly_p)
        /*005c*/ 	.word	0x00000000


	//----- nvinfo : EIATTR_FRAME_SIZE
	.align		4
.L_15:
        /*0060*/ 	.byte	0x04, 0x11
        /*0062*/ 	.short	(.L_17 - .L_16)
	.align		4
.L_16:
        /*0064*/ 	.word	index@(_ZN10layer_norm22ln_bwd_finalize_kernelINS_22Kernel_traits_finalizeILj512EfffffjLb0ELj1024ELj4ENS_18Kernel_traits_baseILj512EfffffjLj1024EEEEELb0ELb1EEEvNS_9BwdParamsE)
        /*0068*/ 	.word	0x00000000


	//----- nvinfo : EIATTR_REGCOUNT
	.align		4
.L_17:
        /*006c*/ 	.byte	0x04, 0x2f
        /*006e*/ 	.short	(.L_19 - .L_18)
	.align		4
.L_18:
        /*0070*/ 	.word	index@(_ZN10layer_norm31ln_parallel_residual_bwd_kernelINS_13Kernel_traitsIfffffjLj512ELj1ELj4ELj1ELj16ENS_18Kernel_traits_baseILj512EfffffjLj128EEEEELb1ELb1ELb0EEEvNS_9BwdParamsE)
        /*0074*/ 	.word	0x0000008b


	//----- nvinfo : EIATTR_FRAME_SIZE
	.align		4
.L_19:
        /*0078*/ 	.byte	0x04, 0x11
        /*007a*/ 	.short	(.L_21 - .L_20)
	.align		4
.L_20:
        /*007c*/ 	.word	index@($__internal_116_$__cuda_sm70_shflsync_bfly_p)
        /*0080*/ 	.word	0x00000000


	//----- nvinfo : EIATTR_FRAME_SIZE
	.align		4
.L_21:
        /*0084*/ 	.byte	0x04, 0x11
        /*0086*/ 	.short	(.L_23 - .L_22)
	.align		4
.L_22:
        /*0088*/ 	.word	index@(_ZN10layer_norm31ln_parallel_residual_bwd_kernelINS_13Kernel_traitsIfffffjLj512ELj1ELj4ELj1ELj16ENS_18Kernel_traits_baseILj512EfffffjLj128EEEEELb1ELb1ELb0EEEvNS_9BwdParamsE)
        /*008c*/ 	.word	0x00000000


	//----- nvinfo : EIATTR_REGCOUNT
	.align		4
.L_23:
        /*0090*/ 	.byte	0x04, 0x2f
        /*0092*/ 	.short	(.L_25 - .L_24)
	.align		4
.L_24:
        /*0094*/ 	.word	index@(_ZN10layer_norm40ln_parallel_residual_bwd_finalize_kernelINS_22Kernel_traits_finalizeILj512EfffffjLb0ELj1024ELj4ENS_18Kernel_traits_baseILj512EfffffjLj1024EEEEELb0EEEvNS_9BwdParamsE)
        /*0098*/ 	.word	0x00000020


	//----- nvinfo : EIATTR_FRAME_SIZE
	.align		4
.L_25:
        /*009c*/ 	.byte	0x04, 0x11
        /*009e*/ 	.short	(.L_27 - .L_26)
	.align		4
.L_26:
        /*00a0*/ 	.word	index@($__internal_115_$__cuda_sm70_shflsync_bfly_p)
        /*00a4*/ 	.word	0x00000000


	//----- nvinfo : EIATTR_FRAME_SIZE
	.align		4
.L_27:
        /*00a8*/ 	.byte	0x04, 0x11
        /*00aa*/ 	.short	(.L_29 - .L_28)
	.align		4
.L_28:
        /*00ac*/ 	.word	index@(_ZN10layer_norm40ln_parallel_residual_bwd_finalize_kernelINS_22Kernel_traits_finalizeILj512EfffffjLb0ELj1024ELj4ENS_18Kernel_traits_baseILj512EfffffjLj1024EEEEELb0EEEvNS_9BwdParamsE)
        /*00b0*/ 	.word	0x00000000


	//----- nvinfo : EIATTR_REGCOUNT
	.align		4
.L_29:
        /*00b4*/ 	.byte	0x04, 0x2f
        /*00b6*/ 	.short	(.L_31 - .L_30)
	.align		4
.L_30:
        /*00b8*/ 	.word	index@(_ZN10layer_norm22ln_bwd_finalize_kernelINS_22Kernel_traits_finalizeILj512EfffffjLb0ELj1024ELj4ENS_18Kernel_traits_baseILj512EfffffjLj1024EEEEELb0ELb0EEEvNS_9BwdParamsE)
        /*00bc*/ 	.word	0x0000001e


	//----- nvinfo : EIATTR_FRAME_SIZE
	.align		4
.L_31:
        /*00c0*/ 	.byte	0x04, 0x11
        /*00c2*/ 	.short	(.L_33 - .L_32)
	.align		4
.L_32:
        /*00c4*/ 	.word	index@($__internal_114_$__cuda_sm70_shflsync_bfly_p)
        /*00c8*/ 	.word	0x00000000


	//----- nvinfo : EIATTR_FRAME_SIZE
	.align		4
.L_33:
        /*00cc*/ 	.byte	0x04, 0x11
        /*00ce*/ 	.short	(.L_35 - .L_34)
	.align		4
.L_34:
        /*00d0*/ 	.word	index@(_ZN10layer_norm22ln_bwd_finalize_kernelINS_22Kernel_traits_finalizeILj512EfffffjLb0ELj1024ELj4ENS_18Kernel_traits_baseILj512EfffffjLj1024EEEEELb0ELb0EEEvNS_9BwdParamsE)
        /*00d4*/ 	.word	0x00000000


	//----- nvinfo : EIATTR_REGCOUNT
	.align		4
.L_35:
        /*00d8*/ 	.byte	0x04, 0x2f
        /*00da*/ 	.short	(.L_37 - .L_36)
	.align		4
.L_36:
        /*00dc*/ 	.word	index@(_ZN10layer_norm31ln_parallel_residual_bwd_kernelINS_13Kernel_traitsIfffffjLj512ELj1ELj4ELj1ELj16ENS_18Kernel_traits_baseILj512EfffffjLj128EEEEELb1ELb0ELb1EEEvNS_9BwdParamsE)
        /*00e0*/ 	.word	0x000000cc


	//----- nvinfo : EIATTR_FRAME_SIZE
	.align		4
.L_37:
        /*00e4*/ 	.byte	0x04, 0x11
        /*00e6*/ 	.short	(.L_39 - .L_38)
	.align		4
.L_38:
        /*00e8*/ 	.word	index@($__internal_113_$__cuda_sm70_shflsync_bfly_p)
        /*00ec*/ 	.word	0x00000000


	//----- nvinfo : EIATTR_FRAME_SIZE
	.align		4
.L_39:
        /*00f0*/ 	.byte	0x04, 0x11
        /*00f2*/ 	.short	(.L_41 - .L_40)
	.align		4
.L_40:
        /*00f4*/ 	.word	index@(_ZN10layer_norm31ln_parallel_residual_bwd_kernelINS_13Kernel_traitsIfffffjLj512ELj1ELj4ELj1ELj16ENS_18Kernel_traits_baseILj512EfffffjLj128EEEEELb1ELb0ELb1EEEvNS_9BwdParamsE)
        /*00f8*/ 	.word	0x00000000


	//----- nvinfo : EIATTR_REGCOUNT
	.align		4
.L_41:
        /*00fc*/ 	.byte	0x04, 0x2f
        /*00fe*/ 	.short	(.L_43 - .L_42)
	.align		4
.L_42:
        /*0100*/ 	.word	index@(_ZN10layer_norm31ln_parallel_residual_bwd_kernelINS_13Kernel_traitsIfffffjLj512ELj1ELj4ELj1ELj16ENS_18Kernel_traits_baseILj512EfffffjLj128EEEEELb1ELb0ELb0EEEvNS_9BwdParamsE)
        /*0104*/ 	.word	0x000000bc


	//----- nvinfo : EIATTR_FRAME_SIZE
	.align		4
.L_43:
        /*0108*/ 	.byte	0x04, 0x11
        /*010a*/ 	.short	(.L_45 - .L_44)
	.align		4
.L_44:
        /*010c*/ 	.word	index@($__internal_112_$__cuda_sm70_shflsync_bfly_p)
        /*0110*/ 	.word	0x00000000


	//----- nvinfo : EIATTR_FRAME_SIZE
	.align		4
.L_45:
        /*0114*/ 	.byte	0x04, 0x11
        /*0116*/ 	.short	(.L_47 - .L_46)
	.align		4
.L_46:
        /*0118*/ 	.word	index@(_ZN10layer_norm31ln_parallel_residual_bwd_kernelINS_13Kernel_traitsIfffffjLj512ELj1ELj4ELj1ELj16ENS_18Kernel_traits_baseILj512EfffffjLj128EEEEELb1ELb0ELb0EEEvNS_9BwdParamsE)
        /*011c*/ 	.word	0x00000000


	//----- nvinfo : EIATTR_REGCOUNT
	.align		4
.L_47:
        /*0120*/ 	.byte	0x04, 0x2f
        /*0122*/ 	.short	(.L_49 - .L_48)
	.align		4
.L_48:
        /*0124*/ 	.word	index@(_ZN10layer_norm31ln_parallel_residual_bwd_kernelINS_13Kernel_traitsIfffffjLj512ELj1ELj4ELj1ELj16ENS_18Kernel_traits_baseILj512EfffffjLj128EEEEELb0ELb1ELb1EEEvNS_9BwdParamsE)
        /*0128*/ 	.word	0x0000007e


	//----- nvinfo : EIATTR_FRAME_SIZE
	.align		4
.L_49:
        /*012c*/ 	.byte	0x04, 0x11
        /*012e*/ 	.short	(.L_51 - .L_50)
	.align		4
.L_50:
        /*0130*/ 	.word	index@($__internal_111_$__cuda_sm70_shflsync_bfly_p)
        /*0134*/ 	.word	0x00000000


	//----- nvinfo : EIATTR_FRAME_SIZE
	.align		4
.L_51:
        /*0138*/ 	.byte	0x04, 0x11
        /*013a*/ 	.short	(.L_53 - .L_52)
	.align		4
.L_52:
        /*013c*/ 	.word	index@(_ZN10layer_norm31ln_parallel_residual_bwd_kernelINS_13Kernel_traitsIfffffjLj512ELj1ELj4ELj1ELj16ENS_18Kernel_traits_baseILj512EfffffjLj128EEEEELb0ELb1ELb1EEEvNS_9BwdParamsE)
        /*0140*/ 	.word	0x00000000


	//----- nvinfo : EIATTR_REGCOUNT
	.align		4
.L_53:
        /*0144*/ 	.byte	0x04, 0x2f
        /*0146*/ 	.short	(.L_55 - .L_54)
	.align		4
.L_54:
        /*0148*/ 	.word	index@(_ZN10layer_norm31ln_parallel_residual_bwd_kernelINS_13Kernel_traitsIfffffjLj512ELj1ELj4ELj1ELj16ENS_18Kernel_traits_baseILj512EfffffjLj128EEEEELb0ELb1ELb0EEEvNS_9BwdParamsE)
        /*014c*/ 	.word	0x0000007e


	//----- nvinfo : EIATTR_FRAME_SIZE
	.align		4
.L_55:
        /*0150*/ 	.byte	0x04, 0x11
        /*0152*/ 	.short	(.L_57 - .L_56)
	.align		4
.L_56:
        /*0154*/ 	.word	index@($__internal_110_$__cuda_sm70_shflsync_bfly_p)
        /*0158*/ 	.word	0x00000000


	//----- nvinfo : EIATTR_FRAME_SIZE
	.align		4
.L_57:
        /*015c*/ 	.byte	0x04, 0x11
        /*015e*/ 	.short	(.L_59 - .L_58)
	.align		4
.L_58:
        /*0160*/ 	.word	index@(_ZN10layer_norm31ln_parallel_residual_bwd_kernelINS_13Kernel_traitsIfffffjLj512ELj1ELj4ELj1ELj16ENS_18Kernel_traits_baseILj512EfffffjLj128EEEEELb0ELb1ELb0EEEvNS_9BwdParamsE)
        /*0164*/ 	.word	0x00000000


	//----- nvinfo : EIATTR_REGCOUNT
	.align		4
.L_59:
        /*0168*/ 	.byte	0x04, 0x2f
        /*016a*/ 	.short	(.L_61 - .L_60)
	.align		4
.L_60:
        /*016c*/ 	.word	index@(_ZN10layer_norm31ln_parallel_residual_bwd_kernelINS_13Kernel_traitsIfffffjLj512ELj1ELj4ELj1ELj16ENS_18Kernel_traits_baseILj512EfffffjLj128EEEEELb0ELb0ELb1EEEvNS_9BwdParamsE)
        /*0170*/ 	.word	0x000000c0


	//----- nvinfo : EIATTR_FRAME_SIZE
	.align		4
.L_61:
        /*0174*/ 	.byte	0x04, 0x11
        /*0176*/ 	.short	(.L_63 - .L_62)
	.align		4
.L_62:
        /*0178*/ 	.word	index@($__internal_109_$__cuda_sm70_shflsync_bfly_p)
        /*017c*/ 	.word	0x00000000


	//----- nvinfo : EIATTR_FRAME_SIZE
	.align		4
.L_63:
        /*0180*/ 	.byte	0x04, 0x11
        /*0182*/ 	.short	(.L_65 - .L_64)
	.align		4
.L_64:
        /*0184*/ 	.word	index@(_ZN10layer_norm31ln_parallel_residual_bwd_kernelINS_13Kernel_traitsIfffffjLj512ELj1ELj4ELj1ELj16ENS_18Kernel_traits_baseILj512EfffffjLj128EEEEELb0ELb0ELb1EEEvNS_9BwdParamsE)
        /*0188*/ 	.word	0x00000000


	//----- nvinfo : EIATTR_REGCOUNT
	.align		4
.L_65:
        /*018c*/ 	.byte	0x04, 0x2f
        /*018e*/ 	.short	(.L_67 - .L_66)
	.align		4
.L_66:
        /*0190*/ 	.word	index@(_ZN10layer_norm31ln_parallel_residual_bwd_kernelINS_13Kernel_traitsIfffffjLj512ELj1ELj4ELj1ELj16ENS_18Kernel_traits_baseILj512EfffffjLj128EEEEELb0ELb0ELb0EEEvNS_9BwdParamsE)
        /*0194*/ 	.word	0x000000b0


	//----- nvinfo : EIATTR_FRAME_SIZE
	.align		4
.L_67:
        /*0198*/ 	.byte	0x04, 0x11
        /*019a*/ 	.short	(.L_69 - .L_68)
	.align		4
.L_68:
        /*019c*/ 	.word	index@($__internal_108_$__cuda_sm70_shflsync_bfly_p)
        /*01a0*/ 	.word	0x00000000


	//----- nvinfo : EIATTR_FRAME_SIZE
	.align		4
.L_69:
        /*01a4*/ 	.byte	0x04, 0x11
        /*01a6*/ 	.short	(.L_71 - .L_70)
	.align		4
.L_70:
        /*01a8*/ 	.word	index@(_ZN10layer_norm31ln_parallel_residual_bwd_kernelINS_13Kernel_traitsIfffffjLj512ELj1ELj4ELj1ELj16ENS_18Kernel_traits_baseILj512EfffffjLj128EEEEELb0ELb0ELb0EEEvNS_9BwdParamsE)
        /*01ac*/ 	.word	0x00000000


	//----- nvinfo : EIATTR_REGCOUNT
	.align		4
.L_71:
        /*01b0*/ 	.byte	0x04, 0x2f
        /*01b2*/ 	.short	(.L_73 - .L_72)
	.align		4
.L_72:
        /*01b4*/ 	.word	index@(_ZN10layer_norm31ln_parallel_residual_bwd_kernelINS_13Kernel_traitsI6__halfffffjLj512ELj1ELj4ELj1ELj16ENS_18Kernel_traits_baseILj512ES2_ffffjLj128EEEEELb1ELb1ELb1EEEvNS_9BwdParamsE)
        /*01b8*/ 	.word	0x0000008e


	//----- nvinfo : EIATTR_FRAME_SIZE
	.align		4
.L_73:
        /*01bc*/ 	.byte	0x04, 0x11
        /*01be*/ 	.short	(.L_75 - .L_74)
	.align		4
.L_74:
        /*01c0*/ 	.word	index@($__internal_107_$__cuda_sm70_shflsync_bfly_p)
        /*01c4*/ 	.word	0x00000000


	//----- nvinfo : EIATTR_FRAME_SIZE
	.align		4
.L_75:
        /*01c8*/ 	.byte	0x04, 0x11
        /*01ca*/ 	.short	(.L_77 - .L_76)
	.align		4
.L_76:
        /*01cc*/ 	.word	index@(_ZN10layer_norm31ln_parallel_residual_bwd_kernelINS_13Kernel_traitsI6__halfffffjLj512ELj1ELj4ELj1ELj16ENS_18Kernel_traits_baseILj512ES2_ffffjLj128EEEEELb1ELb1ELb1EEEvNS_9BwdParamsE)
        /*01d0*/ 	.word	0x00000000


	//----- nvinfo : EIATTR_REGCOUNT
	.align		4
.L_77:
        /*01d4*/ 	.byte	0x04, 0x2f
        /*01d6*/ 	.short	(.L_79 - .L_78)
	.align		4
.L_78:
        /*01d8*/ 	.word	index@(_ZN10layer_norm40ln_parallel_residual_bwd_finalize_kernelINS_22Kernel_traits_finalizeILj512E6__halfffffjLb0ELj1024ELj4ENS_18Kernel_traits_baseILj512ES2_ffffjLj1024EEEEELb1EEEvNS_9BwdParamsE)
        /*01dc*/ 	.word	0x00000020


	//----- nvinfo : EIATTR_FRAME_SIZE
	.align		4
.L_79:
        /*01e0*/ 	.byte	0x04, 0x11
        /*01e2*/ 	.short	(.L_81 - .L_80)
	.align		4
.L_80:
        /*01e4*/ 	.word	index@($__internal_106_$__cuda_sm70_shflsync_bfly_p)
        /*01e8*/ 	.word	0x00000000


	//----- nvinfo : EIATTR_FRAME_SIZE
	.align		4
.L_81:
        /*01ec*/ 	.byte	0x04, 0x11
        /*01ee*/ 	.short	(.L_83 - .L_82)
	.align		4
.L_82:
        /*01f0*/ 	.word	index@(_ZN10layer_norm40ln_parallel_residual_bwd_finalize_kernelINS_22Kernel_traits_finalizeILj512E6__halfffffjLb0ELj1024ELj4ENS_18Kernel_traits_baseILj512ES2_ffffjLj1024EEEEELb1EEEvNS_9BwdParamsE)
        /*01f4*/ 	.word	0x00000000


	//----- nvinfo : EIATTR_REGCOUNT
	.align		4
.L_83:
        /*01f8*/ 	.byte	0x04, 0x2f
        /*01fa*/ 	.short	(.L_85 - .L_84)
	.align		4
.L_84:
        /*01fc*/ 	.word	index@(_ZN10layer_norm22ln_bwd_finalize_kernelINS_22Kernel_traits_finalizeILj512E6__halfffffjLb0ELj1024ELj4ENS_18Kernel_traits_baseILj512ES2_ffffjLj1024EEEEELb0ELb1EEEvNS_9BwdParamsE)
        /*0200*/ 	.word	0x00000020


	//----- nvinfo : EIATTR_FRAME_SIZE
	.align		4
.L_85:
        /*0204*/ 	.byte	0x04, 0x11
        /*0206*/ 	.short	(.L_87 - .L_86)
	.align		4
.L_86:
        /*0208*/ 	.word	index@($__internal_105_$__cuda_sm70_shflsync_bfly_p)
        /*020c*/ 	.word	0x00000000


	//----- nvinfo : EIATTR_FRAME_SIZE
	.align		4
.L_87:
        /*0210*/ 	.byte	0x04, 0x11
        /*0212*/ 	.short	(.L_89 - .L_88)
	.align		4
.L_88:
        /*0214*/ 	.word	index@(_ZN10layer_norm22ln_bwd_finalize_kernelINS_22Kernel_traits_finalizeILj512E6__halfffffjLb0ELj1024ELj4ENS_18Kernel_traits_baseILj512ES2_ffffjLj1024EEEEELb0ELb1EEEvNS_9BwdParamsE)
        /*0218*/ 	.word	0x00000000


	//----- nvinfo : EIATTR_REGCOUNT
	.align		4
.L_89:
        /*021c*/ 	.byte	0x04, 0x2f
        /*021e*/ 	.short	(.L_91 - .L_90)
	.align		4
.L_90:
        /*0220*/ 	.word	index@(_ZN10layer_norm31ln_parallel_residual_bwd_kernelINS_13Kernel_traitsI6__halfffffjLj512ELj1ELj4ELj1ELj16ENS_18Kernel_traits_baseILj512ES2_ffffjLj128EEEEELb1ELb1ELb0EEEvNS_9BwdParamsE)
        /*0224*/ 	.word	0x0000008c


	//----- nvinfo : EIATTR_FRAME_SIZE
	.align		4
.L_91:
        /*0228*/ 	.byte	0x04, 0x11
        /*022a*/ 	.short	(.L_93 - .L_92)
	.align		4
.L_92:
        /*022c*/ 	.word	index@($__internal_104_$__cuda_sm70_shflsync_bfly_p)
        /*0230*/ 	.word	0x00000000


	//----- nvinfo : EIATTR_FRAME_SIZE
	.align		4
.L_93:
        /*0234*/ 	.byte	0x04, 0x11
        /*0236*/ 	.short	(.L_95 - .L_94)
	.align		4
.L_94:
        /*0238*/ 	.word	index@(_ZN10layer_norm31ln_parallel_residual_bwd_kernelINS_13Kernel_traitsI6__halfffffjLj512ELj1ELj4ELj1ELj16ENS_18Kernel_traits_baseILj512ES2_ffffjLj128EEEEELb1ELb1ELb0EEEvNS_9BwdParamsE)
        /*023c*/ 	.word	0x00000000


	//----- nvinfo : EIATTR_REGCOUNT
	.align		4
.L_95:
        /*0240*/ 	.byte	0x04, 0x2f
        /*0242*/ 	.short	(.L_97 - .L_96)
	.align		4
.L_96:
        /*0244*/ 	.word	index@(_ZN10layer_norm40ln_parallel_residual_bwd_finalize_kernelINS_22Kernel_traits_finalizeILj512E6__halfffffjLb0ELj1024ELj4ENS_18Kernel_traits_baseILj512ES2_ffffjLj1024EEEEELb0EEEvNS_9BwdParamsE)
        /*0248*/ 	.word	0x00000020


	//----- nvinfo : EIATTR_FRAME_SIZE
	.align		4
.L_97:
        /*024c*/ 	.byte	0x04, 0x11
        /*024e*/ 	.short	(.L_99 - .L_98)
	.align		4
.L_98:
        /*0250*/ 	.word	index@($__internal_103_$__cuda_sm70_shflsync_bfly_p)
        /*0254*/ 	.word	0x00000000


	//----- nvinfo : EIATTR_FRAME_SIZE
	.align		4
.L_99:
        /*0258*/ 	.byte	0x04, 0x11
        /*025a*/ 	.short	(.L_101 - .L_100)
	.align		4
.L_100:
        /*025c*/ 	.word	index@(_ZN10layer_norm40ln_parallel_residual_bwd_finalize_kernelINS_22Kernel_traits_finalizeILj512E6__halfffffjLb0ELj1024ELj4ENS_18Kernel_traits_baseILj512ES2_ffffjLj1024EEEEELb0EEEvNS_9BwdParamsE)
        /*0260*/ 	.word	0x00000000


	//----- nvinfo : EIATTR_REGCOUNT
	.align		4
.L_101:
        /*0264*/ 	.byte	0x04, 0x2f
        /*0266*/ 	.short	(.L_103 - .L_102)
	.align		4
.L_102:
        /*0268*/ 	.word	index@(_ZN10layer_norm22ln_bwd_finalize_kernelINS_22Kernel_traits_finalizeILj512E6__halfffffjLb0ELj1024ELj4ENS_18Kernel_traits_baseILj512ES2_ffffjLj1024EEEEELb0ELb0EEEvNS_9BwdParamsE)
        /*026c*/ 	.word	0x0000001e


	//----- nvinfo : EIATTR_FRAME_SIZE
	.align		4
.L_103:
        /*0270*/ 	.byte	0x04, 0x11
        /*0272*/ 	.short	(.L_105 - .L_104)
	.align		4
.L_104:
        /*0274*/ 	.word	index@($__internal_102_$__cuda_sm70_shflsync_bfly_p)
        /*0278*/ 	.word	0x00000000


	//----- nvinfo : EIATTR_FRAME_SIZE
	.align		4
.L_105:
        /*027c*/ 	.byte	0x04, 0x11
        /*027e*/ 	.short	(.L_107 - .L_106)
	.align		4
.L_106:
        /*0280*/ 	.word	index@(_ZN10layer_norm22ln_bwd_finalize_kernelINS_22Kernel_traits_finalizeILj512E6__halfffffjLb0ELj1024ELj4ENS_18Kernel_traits_baseILj512ES2_ffffjLj1024EEEEELb0ELb0EEEvNS_9BwdParamsE)
        /*0284*/ 	.word	0x00000000


	//----- nvinfo : EIATTR_REGCOUNT
	.align		4
.L_107:
        /*0288*/ 	.byte	0x04, 0x2f
        /*028a*/ 	.short	(.L_109 - .L_108)
	.align		4
.L_108:
        /*028c*/ 	.word	index@(_ZN10layer_norm31ln_parallel_residual_bwd_kernelINS_13Kernel_traitsI6__halfffffjLj512ELj1ELj4ELj1ELj16ENS_18Kernel_traits_baseILj512ES2_ffffjLj128EEEEELb1ELb0ELb1EEEvNS_9BwdParamsE)
        /*0290*/ 	.word	0x000000cd


	//----- nvinfo : EIATTR_FRAME_SIZE
	.align		4
.L_109:
        /*0294*/ 	.byte	0x04, 0x11
        /*0296*/ 	.short	(.L_111 - .L_110)
	.align		4
.L_110:
        /*0298*/ 	.word	index@($__internal_101_$__cuda_sm70_shflsync_bfly_p)
        /*029c*/ 	.word	0x00000000


	//----- nvinfo : EIATTR_FRAME_SIZE
	.align		4
.L_111:
        /*02a0*/ 	.byte	0x04, 0x11
        /*02a2*/ 	.short	(.L_113 - .L_112)
	.align		4
.L_112:
        /*02a4*/ 	.word	index@(_ZN10layer_norm31ln_parallel_residual_bwd_kernelINS_13Kernel_traitsI6__halfffffjLj512ELj1ELj4ELj1ELj16ENS_18Kernel_traits_baseILj512ES2_ffffjLj128EEEEELb1ELb0ELb1EEEvNS_9BwdParamsE)
        /*02a8*/ 	.word	0x00000000


	//----- nvinfo : EIATTR_REGCOUNT
	.align		4
.L_113:
        /*02ac*/ 	.byte	0x04, 0x2f
        /*02ae*/ 	.short	(.L_115 - .L_114)
	.align		4
.L_114:
        /*02b0*/ 	.word	index@(_ZN10layer_norm31ln_parallel_residual_bwd_kernelINS_13Kernel_traitsI6__halfffffjLj512ELj1ELj4ELj1ELj16ENS_18Kernel_traits_baseILj512ES2_ffffjLj128EEEEELb1ELb0ELb0EEEvNS_9BwdParamsE)
        /*02b4*/ 	.word	0x000000be


	//----- nvinfo : EIATTR_FRAME_SIZE
	.align		4
.L_115:
        /*02b8*/ 	.byte	0x04, 0x11
        /*02ba*/ 	.short	(.L_117 - .L_116)
	.align		4
.L_116:
        /*02bc*/ 	.word	index@($__internal_100_$__cuda_sm70_shflsync_bfly_p)
        /*02c0*/ 	.word	0x00000000


	//----- nvinfo : EIATTR_FRAME_SIZE
	.align		4
.L_117:
        /*02c4*/ 	.byte	0x04, 0x11
        /*02c6*/ 	.short	(.L_119 - .L_118)
	.align		4
.L_118:
        /*02c8*/ 	.word	index@(_ZN10layer_norm31ln_parallel_residual_bwd_kernelINS_13Kernel_traitsI6__halfffffjLj512ELj1ELj4ELj1ELj16ENS_18Kernel_traits_baseILj512ES2_ffffjLj128EEEEELb1ELb0ELb0EEEvNS_9BwdParamsE)
        /*02cc*/ 	.word	0x00000000


	//----- nvinfo : EIATTR_REGCOUNT
	.align		4
.L_119:
        /*02d0*/ 	.byte	0x04, 0x2f
        /*02d2*/ 	.short	(.L_121 - .L_120)
	.align		4
.L_120:
        /*02d4*/ 	.word	index@(_ZN10layer_norm31ln_parallel_residual_bwd_kernelINS_13Kernel_traitsI6__halfffffjLj512ELj1ELj4ELj1ELj16ENS_18Kernel_traits_baseILj512ES2_ffffjLj128EEEEELb0ELb1ELb1EEEvNS_9BwdParamsE)
        /*02d8*/ 	.word	0x0000007e


	//----- nvinfo : EIATTR_FRAME_SIZE
	.align		4
.L_121:
        /*02dc*/ 	.byte	0x04, 0x11
        /*02de*/ 	.short	(.L_123 - .L_122)
	.align		4
.L_122:
        /*02e0*/ 	.word	index@($__internal_99_$__cuda_sm70_shflsync_bfly_p)
        /*02e4*/ 	.word	0x00000000


	//----- nvinfo : EIATTR_FRAME_SIZE
	.align		4
.L_123:
        /*02e8*/ 	.byte	0x04, 0x11
        /*02ea*/ 	.short	(.L_125 - .L_124)
	.align		4
.L_124:
        /*02ec*/ 	.word	index@(_ZN10layer_norm31ln_parallel_residual_bwd_kernelINS_13Kernel_traitsI6__halfffffjLj512ELj1ELj4ELj1ELj16ENS_18Kernel_traits_baseILj512ES2_ffffjLj128EEEEELb0ELb1ELb1EEEvNS_9BwdParamsE)
        /*02f0*/ 	.word	0x00000000


	//----- nvinfo : EIATTR_REGCOUNT
	.align		4
.L_125:
        /*02f4*/ 	.byte	0x04, 0x2f
        /*02f6*/ 	.short	(.L_127 - .L_126)
	.align		4
.L_126:
        /*02f8*/ 	.word	index@(_ZN10layer_norm31ln_parallel_residual_bwd_kernelINS_13Kernel_traitsI6__halfffffjLj512ELj1ELj4ELj1ELj16ENS_18Kernel_traits_baseILj512ES2_ffffjLj128EEEEELb0ELb1ELb0EEEvNS_9BwdParamsE)
        /*02fc*/ 	.word	0x0000007e


	//----- nvinfo : EIATTR_FRAME_SIZE
	.align		4
.L_127:
        /*0300*/ 	.byte	0x04, 0x11
        /*0302*/ 	.short	(.L_129 - .L_128)
	.align		4
.L_128:
        /*0304*/ 	.word	index@($__internal_98_$__cuda_sm70_shflsync_bfly_p)
        /*0308*/ 	.word	0x00000000


	//----- nvinfo : EIATTR_FRAME_SIZE
	.align		4
.L_129:
        /*030c*/ 	.byte	0x04, 0x11
        /*030e*/ 	.short	(.L_131 - .L_130)
	.align		4
.L_130:
        /*0310*/ 	.word	index@(_ZN10layer_norm31ln_parallel_residual_bwd_kernelINS_13Kernel_traitsI6__halfffffjLj512ELj1ELj4ELj1ELj16ENS_18Kernel_traits_baseILj512ES2_ffffjLj128EEEEELb0ELb1ELb0EEEvNS_9BwdParamsE)
        /*0314*/ 	.word	0x00000000


	//----- nvinfo : EIATTR_REGCOUNT
	.align		4
.L_131:
        /*0318*/ 	.byte	0x04, 0x2f
        /*031a*/ 	.short	(.L_133 - .L_132)
	.align		4
.L_132:
        /*031c*/ 	.word	index@(_ZN10layer_norm31ln_parallel_residual_bwd_kernelINS_13Kernel_traitsI6__halfffffjLj512ELj1ELj4ELj1ELj16ENS_18Kernel_traits_baseILj512ES2_ffffjLj128EEEEELb0ELb0ELb1EEEvNS_9BwdParamsE)
        /*0320*/ 	.word	0x000000c1


	//----- nvinfo : EIATTR_FRAME_SIZE
	.align		4
.L_133:
        /*0324*/ 	.byte	0x04, 0x11
        /*0326*/ 	.short	(.L_135 - .L_134)
	.align		4
.L_134:
        /*0328*/ 	.word	index@($__internal_97_$__cuda_sm70_shflsync_bfly_p)
        /*032c*/ 	.word	0x00000000


	//----- nvinfo : EIATTR_FRAME_SIZE
	.align		4
.L_135:
        /*0330*/ 	.byte	0x04, 0x11
        /*0332*/ 	.short	(.L_137 - .L_136)
	.align		4
.L_136:
        /*0334*/ 	.word	index@(_ZN10layer_norm31ln_parallel_residual_bwd_kernelINS_13Kernel_traitsI6__halfffffjLj512ELj1ELj4ELj1ELj16ENS_18Kernel_traits_baseILj512ES2_ffffjLj128EEEEELb0ELb0ELb1EEEvNS_9BwdParamsE)
        /*0338*/ 	.word	0x00000000


	//----- nvinfo : EIATTR_REGCOUNT
	.align		4
.L_137:
        /*033c*/ 	.byte	0x04, 0x2f
        /*033e*/ 	.short	(.L_139 - .L_138)
	.align		4
.L_138:
        /*0340*/ 	.word	index@(_ZN10layer_norm31ln_parallel_residual_bwd_kernelINS_13Kernel_traitsI6__halfffffjLj512ELj1ELj4ELj1ELj16ENS_18Kernel_traits_baseILj512ES2_ffffjLj128EEEEELb0ELb0ELb0EEEvNS_9BwdParamsE)
        /*0344*/ 	.word	0x000000b0


	//----- nvinfo : EIATTR_FRAME_SIZE
	.align		4
.L_139:
        /*0348*/ 	.byte	0x04, 0x11
        /*034a*/ 	.short	(.L_141 - .L_140)
	.align		4
.L_140:
        /*034c*/ 	.word	index@($__internal_96_$__cuda_sm70_shflsync_bfly_p)
        /*0350*/ 	.word	0x00000000


	//----- nvinfo : EIATTR_FRAME_SIZE
	.align		4
.L_141:
        /*0354*/ 	.byte	0x04, 0x11
        /*0356*/ 	.short	(.L_143 - .L_142)
	.align		4
.L_142:
        /*0358*/ 	.word	index@(_ZN10layer_norm31ln_parallel_residual_bwd_kernelINS_13Kernel_traitsI6__halfffffjLj512ELj1ELj4ELj1ELj16ENS_18Kernel_traits_baseILj512ES2_ffffjLj128EEEEELb0ELb0ELb0EEEvNS_9BwdParamsE)
        /*035c*/ 	.word	0x00000000


	//----- nvinfo : EIATTR_REGCOUNT
	.align		4
.L_143:
        /*0360*/ 	.byte	0x04, 0x2f
        /*0362*/ 	.short	(.L_145 - .L_144)
	.align		4
.L_144:
        /*0364*/ 	.word	index@(_ZN10layer_norm31ln_parallel_residual_bwd_kernelINS_13Kernel_traitsIf6__halffS2_fjLj512ELj1ELj4ELj1ELj16ENS_18Kernel_traits_baseILj512EfS2_fS2_fjLj128EEEEELb1ELb1ELb1EEEvNS_9BwdParamsE)
        /*0368*/ 	.word	0x00000098


	//----- nvinfo : EIATTR_FRAME_SIZE
	.align		4
.L_145:
        /*036c*/ 	.byte	0x04, 0x11
        /*036e*/ 	.short	(.L_147 - .L_146)
	.align		4
.L_146:
        /*0370*/ 	.word	index@($__internal_95_$__cuda_sm70_shflsync_bfly_p)
        /*0374*/ 	.word	0x00000000


	//----- nvinfo : EIATTR_FRAME_SIZE
	.align		4
.L_147:
        /*0378*/ 	.byte	0x04, 0x11
        /*037a*/ 	.short	(.L_149 - .L_148)
	.align		4
.L_148:
        /*037c*/ 	.word	index@(_ZN10layer_norm31ln_parallel_residual_bwd_kernelINS_13Kernel_traitsIf6__halffS2_fjLj512ELj1ELj4ELj1ELj16ENS_18Kernel_traits_baseILj512EfS2_fS2_fjLj128EEEEELb1ELb1ELb1EEEvNS_9BwdParamsE)
        /*0380*/ 	.word	0x00000000


	//----- nvinfo : EIATTR_REGCOUNT
	.align		4
.L_149:
        /*0384*/ 	.byte	0x04, 0x2f
        /*0386*/ 	.short	(.L_151 - .L_150)
	.align		4
.L_150:
        /*0388*/ 	.word	index@(_ZN10layer_norm40ln_parallel_residual_bwd_finalize_kernelINS_22Kernel_traits_finalizeILj512Ef6__halffS2_fjLb0ELj1024ELj4ENS_18Kernel_traits_baseILj512EfS2_fS2_fjLj1024EEEEELb1EEEvNS_9BwdParamsE)
        /*038c*/ 	.word	0x00000020


	//----- nvinfo : EIATTR_FRAME_SIZE
	.align		4
.L_151:
        /*0390*/ 	.byte	0x04, 0x11
        /*0392*/ 	.short	(.L_153 - .L_152)
	.align		4
.L_152:
        /*0394*/ 	.word	index@($__internal_94_$__cuda_sm70_shflsync_bfly_p)
        /*0398*/ 	.word	0x00000000


	//----- nvinfo : EIATTR_FRAME_SIZE
	.align		4
.L_153:
        /*039c*/ 	.byte	0x04, 0x11
        /*039e*/ 	.short	(.L_155 - .L_154)
	.align		4
.L_154:
        /*03a0*/ 	.word	index@(_ZN10layer_norm40ln_parallel_residual_bwd_finalize_kernelINS_22Kernel_traits_finalizeILj512Ef6__halffS2_fjLb0ELj1024ELj4ENS_18Kernel_traits_baseILj512EfS2_fS2_fjLj1024EEEEELb1EEEvNS_9BwdParamsE)
        /*03a4*/ 	.word	0x00000000


	//----- nvinfo : EIATTR_REGCOUNT
	.align		4
.L_155:
        /*03a8*/ 	.byte	0x04, 0x2f
        /*03aa*/ 	.short	(.L_157 - .L_156)
	.align		4
.L_156:
        /*03ac*/ 	.word	index@(_ZN10layer_norm22ln_bwd_finalize_kernelINS_22Kernel_traits_finalizeILj512Ef6__halffS2_fjLb0ELj1024ELj4ENS_18Kernel_traits_baseILj512EfS2_fS2_fjLj1024EEEEELb0ELb1EEEvNS_9BwdParamsE)
        /*03b0*/ 	.word	0x00000020


	//----- nvinfo : EIATTR_FRAME_SIZE
	.align		4
.L_157:
        /*03b4*/ 	.byte	0x04, 0x11
        /*03b6*/ 	.short	(.L_159 - .L_158)
	.align		4
.L_158:
        /*03b8*/ 	.word	index@($__internal_93_$__cuda_sm70_shflsync_bfly_p)
        /*03bc*/ 	.word	0x00000000


	//----- nvinfo : EIATTR_FRAME_SIZE
	.align		4
.L_159:
        /*03c0*/ 	.byte	0x04, 0x11
        /*03c2*/ 	.short	(.L_161 - .L_160)
	.align		4
.L_160:
        /*03c4*/ 	.word	index@(_ZN10layer_norm22ln_bwd_finalize_kernelINS_22Kernel_traits_finalizeILj512Ef6__halffS2_fjLb0ELj1024ELj4ENS_18Kernel_traits_baseILj512EfS2_fS2_fjLj1024EEEEELb0ELb1EEEvNS_9BwdParamsE)
        /*03c8*/ 	.word	0x00000000


	//----- nvinfo : EIATTR_REGCOUNT
	.align		4
.L_161:
        /*03cc*/ 	.byte	0x04, 0x2f
        /*03ce*/ 	.short	(.L_163 - .L_162)
	.align		4
.L_162:
        /*03d0*/ 	.word	index@(_ZN10layer_norm31ln_parallel_residual_bwd_kernelINS_13Kernel_traitsIf6__halffS2_fjLj512ELj1ELj4ELj1ELj16ENS_18Kernel_traits_baseILj512EfS2_fS2_fjLj128EEEEELb1ELb1ELb0EEEvNS_9BwdParamsE)
        /*03d4*/ 	.word	0x00000094


	//----- nvinfo : EIATTR_FRAME_SIZE
	.align		4
.L_163:
        /*03d8*/ 	.byte	0x04, 0x11
        /*03da*/ 	.short	(.L_165 - .L_164)
	.align		4
.L_164:
        /*03dc*/ 	.word	index@($__internal_92_$__cuda_sm70_shflsync_bfly_p)
        /*03e0*/ 	.word	0x00000000


	//----- nvinfo : EIATTR_FRAME_SIZE
	.align		4
.L_165:
        /*03e4*/ 	.byte	0x04, 0x11
        /*03e6*/ 	.short	(.L_167 - .L_166)
	.align		4
.L_166:
        /*03e8*/ 	.word	index@(_ZN10layer_norm31ln_parallel_residual_bwd_kernelINS_13Kernel_traitsIf6__halffS2_fjLj512ELj1ELj4ELj1ELj16ENS_18Kernel_traits_baseILj512EfS2_fS2_fjLj128EEEEELb1ELb1ELb0EEEvNS_9BwdParamsE)
        /*03ec*/ 	.word	0x00000000


	//----- nvinfo : EIATTR_REGCOUNT
	.align		4
.L_167:
        /*03f0*/ 	.byte	0x04, 0x2f
        /*03f2*/ 	.short	(.L_169 - .L_168)
	.align		4
.L_168:
        /*03f4*/ 	.word	index@(_ZN10layer_norm40ln_parallel_residual_bwd_finalize_kernelINS_22Kernel_traits_finalizeILj512Ef6__halffS2_fjLb0ELj1024ELj4ENS_18Kernel_traits_baseILj512EfS2_fS2_fjLj1024EEEEELb0EEEvNS_9BwdParamsE)
        /*03f8*/ 	.word	0x00000020


	//----- nvinfo : EIATTR_FRAME_SIZE
	.align		4
.L_169:
        /*03fc*/ 	.byte	0x04, 0x11
        /*03fe*/ 	.short	(.L_171 - .L_170)
	.align		4
.L_170:
        /*0400*/ 	.word	index@($__internal_91_$__cuda_sm70_shflsync_bfly_p)
        /*0404*/ 	.word	0x00000000


	//----- nvinfo : EIATTR_FRAME_SIZE
	.align		4
.L_171:
        /*0408*/ 	.byte	0x04, 0x11
        /*040a*/ 	.short	(.L_173 - .L_172)
	.align		4
.L_172:
        /*040c*/ 	.word	index@(_ZN10layer_norm40ln_parallel_residual_bwd_finalize_kernelINS_22Kernel_traits_finalizeILj512Ef6__halffS2_fjLb0ELj1024ELj4ENS_18Kernel_traits_baseILj512EfS2_fS2_fjLj1024EEEEELb0EEEvNS_9BwdParamsE)
        /*0410*/ 	.word	0x00000000


	//----- nvinfo : EIATTR_REGCOUNT
	.align		4
.L_173:
        /*0414*/ 	.byte	0x04, 0x2f
        /*0416*/ 	.short	(.L_175 - .L_174)
	.align		4
.L_174:
        /*0418*/ 	.word	index@(_ZN10layer_norm22ln_bwd_finalize_kernelINS_22Kernel_traits_finalizeILj512Ef6__halffS2_fjLb0ELj1024ELj4ENS_18Kernel_traits_baseILj512EfS2_fS2_fjLj1024EEEEELb0ELb0EEEvNS_9BwdParamsE)
        /*041c*/ 	.word	0x0000001e


	//----- nvinfo : EIATTR_FRAME_SIZE
	.align		4
.L_175:
        /*0420*/ 	.byte	0x04, 0x11
        /*0422*/ 	.short	(.L_177 - .L_176)
	.align		4
.L_176:
        /*0424*/ 	.word	index@($__internal_90_$__cuda_sm70_shflsync_bfly_p)
        /*0428*/ 	.word	0x00000000


	//----- nvinfo : EIATTR_FRAME_SIZE
	.align		4
.L_177:
        /*042c*/ 	.byte	0x04, 0x11
        /*042e*/ 	.short	(.L_179 - .L_178)
	.align		4
.L_178:
        /*0430*/ 	.word	index@(_ZN10layer_norm22ln_bwd_finalize_kernelINS_22Kernel_traits_finalizeILj512Ef6__halffS2_fjLb0ELj1024ELj4ENS_18Kernel_traits_baseILj512EfS2_fS2_fjLj1024EEEEELb0ELb0EEEvNS_9BwdParamsE)
        /*0434*/ 	.word	0x00000000


	//----- nvinfo : EIATTR_REGCOUNT
	.align		4
.L_179:
        /*0438*/ 	.byte	0x04, 0x2f
        /*043a*/ 	.short	(.L_181 - .L_180)
	.align		4
.L_180:
        /*043c*/ 	.word	index@(_ZN10layer_norm31ln_parallel_residual_bwd_kernelINS_13Kernel_traitsIf6__halffS2_fjLj512ELj1ELj4ELj1ELj16ENS_18Kernel_traits_baseILj512EfS2_fS2_fjLj128EEEEELb1ELb0ELb1EEEvNS_9BwdParamsE)
        /*0440*/ 	.word	0x000000bd


	//----- nvinfo : EIATTR_FRAME_SIZE
	.align		4
.L_181:
        /*0444*/ 	.byte	0x04, 0x11
        /*0446*/ 	.short	(.L_183 - .L_182)
	.align		4
.L_182:
        /*0448*/ 	.word	index@($__internal_89_$__cuda_sm70_shflsync_bfly_p)
        /*044c*/ 	.word	0x00000000


	//----- nvinfo : EIATTR_FRAME_SIZE
	.align		4
.L_183:
        /*0450*/ 	.byte	0x04, 0x11
        /*0452*/ 	.short	(.L_185 - .L_184)
	.align		4
.L_184:
        /*0454*/ 	.word	index@(_ZN10layer_norm31ln_parallel_residual_bwd_kernelINS_13Kernel_traitsIf6__halffS2_fjLj512ELj1ELj4ELj1ELj16ENS_18Kernel_traits_baseILj512EfS2_fS2_fjLj128EEEEELb1ELb0ELb1EEEvNS_9BwdParamsE)
        /*0458*/ 	.word	0x00000000


	//----- nvinfo : EIATTR_REGCOUNT
	.align		4
.L_185:
        /*045c*/ 	.byte	0x04, 0x2f
        /*045e*/ 	.short	(.L_187 - .L_186)
	.align		4
.L_186:
        /*0460*/ 	.word	index@(_ZN10layer_norm31ln_parallel_residual_bwd_kernelINS_13Kernel_traitsIf6__halffS2_fjLj512ELj1ELj4ELj1ELj16ENS_18Kernel_traits_baseILj512EfS2_fS2_fjLj128EEEEELb1ELb0ELb0EEEvNS_9BwdParamsE)
        /*0464*/ 	.word	0x000000c3


	//----- nvinfo : EIATTR_FRAME_SIZE
	.align		4
.L_187:
        /*0468*/ 	.byte	0x04, 0x11
        /*046a*/ 	.short	(.L_189 - .L_188)
	.align		4
.L_188:
        /*046c*/ 	.word	index@($__internal_88_$__cuda_sm70_shflsync_bfly_p)
        /*0470*/ 	.word	0x00000000


	//----- nvinfo : EIATTR_FRAME_SIZE
	.align		4
.L_189:
        /*0474*/ 	.byte	0x04, 0x11
        /*0476*/ 	.short	(.L_191 - .L_190)
	.align		4
.L_190:
        /*0478*/ 	.word	index@(_ZN10layer_norm31ln_parallel_residual_bwd_kernelINS_13Kernel_traitsIf6__halffS2_fjLj512ELj1ELj4ELj1ELj16ENS_18Kernel_traits_baseILj512EfS2_fS2_fjLj128EEEEELb1ELb0ELb0EEEvNS_9BwdParamsE)
        /*047c*/ 	.word	0x00000000


	//----- nvinfo : EIATTR_REGCOUNT
	.align		4
.L_191:
        /*0480*/ 	.byte	0x04, 0x2f
        /*0482*/ 	.short	(.L_193 - .L_192)
	.align		4
.L_192:
        /*0484*/ 	.word	index@(_ZN10layer_norm31ln_parallel_residual_bwd_kernelINS_13Kernel_traitsIf6__halffS2_fjLj512ELj1ELj4ELj1ELj16ENS_18Kernel_traits_baseILj512EfS2_fS2_fjLj128EEEEELb0ELb1ELb1EEEvNS_9BwdParamsE)
        /*0488*/ 	.word	0x0000007f


	//----- nvinfo : EIATTR_FRAME_SIZE
	.align		4
.L_193:
        /*048c*/ 	.byte	0x04, 0x11
        /*048e*/ 	.short	(.L_195 - .L_194)
	.align		4
.L_194:
        /*0490*/ 	.word	index@($__internal_87_$__cuda_sm70_shflsync_bfly_p)
        /*0494*/ 	.word	0x00000000


	//----- nvinfo : EIATTR_FRAME_SIZE
	.align		4
.L_195:
        /*0498*/ 	.byte	0x04, 0x11
        /*049a*/ 	.short	(.L_197 - .L_196)
	.align		4
.L_196:
        /*049c*/ 	.word	index@(_ZN10layer_norm31ln_parallel_residual_bwd_kernelINS_13Kernel_traitsIf6__halffS2_fjLj512ELj1ELj4ELj1ELj16ENS_18Kernel_traits_baseILj512EfS2_fS2_fjLj128EEEEELb0ELb1ELb1EEEvNS_9BwdParamsE)
        /*04a0*/ 	.word	0x00000000


	//----- nvinfo : EIATTR_REGCOUNT
	.align		4
.L_197:
        /*04a4*/ 	.byte	0x04, 0x2f
        /*04a6*/ 	.short	(.L_199 - .L_198)
	.align		4
.L_198:
        /*04a8*/ 	.word	index@(_ZN10layer_norm31ln_parallel_residual_bwd_kernelINS_13Kernel_traitsIf6__halffS2_fjLj512ELj1ELj4ELj1ELj16ENS_18Kernel_traits_baseILj512EfS2_fS2_fjLj128EEEEELb0ELb1ELb0EEEvNS_9BwdParamsE)
        /*04ac*/ 	.word	0x00000080


	//----- nvinfo : EIATTR_FRAME_SIZE
	.align		4
.L_199:
        /*04b0*/ 	.byte	0x04, 0x11
        /*04b2*/ 	.short	(.L_201 - .L_200)
	.align		4
.L_200:
        /*04b4*/ 	.word	index@($__internal_86_$__cuda_sm70_shflsync_bfly_p)
        /*04b8*/ 	.word	0x00000000


	//----- nvinfo : EIATTR_FRAME_SIZE
	.align		4
.L_201:
        /*04bc*/ 	.byte	0x04, 0x11
        /*04be*/ 	.short	(.L_203 - .L_202)
	.align		4
.L_202:
        /*04c0*/ 	.word	index@(_ZN10layer_norm31ln_parallel_residual_bwd_kernelINS_13Kernel_traitsIf6__halffS2_fjLj512ELj1ELj4ELj1ELj16ENS_18Kernel_traits_baseILj512EfS2_fS2_fjLj128EEEEELb0ELb1ELb0EEEvNS_9BwdParamsE)
        /*04c4*/ 	.word	0x00000000


	//----- nvinfo : EIATTR_REGCOUNT
	.align		4
.L_203:
        /*04c8*/ 	.byte	0x04, 0x2f
        /*04ca*/ 	.short	(.L_205 - .L_204)
	.align		4
.L_204:
        /*04cc*/ 	.word	index@(_ZN10layer_norm31ln_parallel_residual_bwd_kernelINS_13Kernel_traitsIf6__halffS2_fjLj512ELj1ELj4ELj1ELj16ENS_18Kernel_traits_baseILj512EfS2_fS2_fjLj128EEEEELb0ELb0ELb1EEEvNS_9BwdParamsE)
        /*04d0*/ 	.word	0x000000b5


	//----- nvinfo : EIATTR_FRAME_SIZE
	.align		4
.L_205:
        /*04d4*/ 	.byte	0x04, 0x11
        /*04d6*/ 	.short	(.L_207 - .L_206)
	.align		4
.L_206:
        /*04d8*/ 	.word	index@($__internal_85_$__cuda_sm70_shflsync_bfly_p)
        /*04dc*/ 	.word	0x00000000


	//----- nvinfo : EIATTR_FRAME_SIZE
	.align		4
.L_207:
        /*04e0*/ 	.byte	0x04, 0x11
        /*04e2*/ 	.short	(.L_209 - .L_208)
	.align		4
.L_208:
        /*04e4*/ 	.word	index@(_ZN10layer_norm31ln_parallel_residual_bwd_kernelINS_13Kernel_traitsIf6__halffS2_fjLj512ELj1ELj4ELj1ELj16ENS_18Kernel_traits_baseILj512EfS2_fS2_fjLj128EEEEELb0ELb0ELb1EEEvNS_9BwdParamsE)
        /*04e8*/ 	.word	0x00000000


	//----- nvinfo : EIATTR_REGCOUNT
	.align		4
.L_209:
        /*04ec*/ 	.byte	0x04, 0x2f
        /*04ee*/ 	.short	(.L_211 - .L_210)
	.align		4
.L_210:
        /*04f0*/ 	.word	index@(_ZN10layer_norm31ln_parallel_residual_bwd_kernelINS_13Kernel_traitsIf6__halffS2_fjLj512ELj1ELj4ELj1ELj16ENS_18Kernel_traits_baseILj512EfS2_fS2_fjLj128EEEEELb0ELb0ELb0EEEvNS_9BwdParamsE)
        /*04f4*/ 	.word	0x000000bc


	//----- nvinfo : EIATTR_FRAME_SIZE
	.align		4
.L_211:
        /*04f8*/ 	.byte	0x04, 0x11
        /*04fa*/ 	.short	(.L_213 - .L_212)
	.align		4
.L_212:
        /*04fc*/ 	.word	index@($__internal_84_$__cuda_sm70_shflsync_bfly_p)
        /*0500*/ 	.word	0x00000000


	//----- nvinfo : EIATTR_FRAME_SIZE
	.align		4
.L_213:
        /*0504*/ 	.byte	0x04, 0x11
        /*0506*/ 	.short	(.L_215 - .L_214)
	.align		4
.L_214:
        /*0508*/ 	.word	index@(_ZN10layer_norm31ln_parallel_residual_bwd_kernelINS_13Kernel_traitsIf6__halffS2_fjLj512ELj1ELj4ELj1ELj16ENS_18Kernel_traits_baseILj512EfS2_fS2_fjLj128EEEEELb0ELb0ELb0EEEvNS_9BwdParamsE)
        /*050c*/ 	.word	0x00000000


	//----- nvinfo : EIATTR_REGCOUNT
	.align		4
.L_215:
        /*0510*/ 	.byte	0x04, 0x2f
        /*0512*/ 	.short	(.L_217 - .L_216)
	.align		4
.L_216:
        /*0514*/ 	.word	index@(_ZN10layer_norm31ln_parallel_residual_bwd_kernelINS_13Kernel_traitsI6__halfS2_fS2_fjLj512ELj1ELj4ELj1ELj16ENS_18Kernel_traits_baseILj512ES2_S2_fS2_fjLj128EEEEELb1ELb1ELb1EEEvNS_9BwdParamsE)
        /*0518*/ 	.word	0x00000095


	//----- nvinfo : EIATTR_FRAME_SIZE
	.align		4
.L_217:
        /*051c*/ 	.byte	0x04, 0x11
        /*051e*/ 	.short	(.L_219 - .L_218)
	.align		4
.L_218:
        /*0520*/ 	.word	index@($__internal_83_$__cuda_sm70_shflsync_bfly_p)
        /*0524*/ 	.word	0x00000000


	//----- nvinfo : EIATTR_FRAME_SIZE
	.align		4
.L_219:
        /*0528*/ 	.byte	0x04, 0x11
        /*052a*/ 	.short	(.L_221 - .L_220)
	.align		4
.L_220:
        /*052c*/ 	.word	index@(_ZN10layer_norm31ln_parallel_residual_bwd_kernelINS_13Kernel_traitsI6__halfS2_fS2_fjLj512ELj1ELj4ELj1ELj16ENS_18Kernel_traits_baseILj512ES2_S2_fS2_fjLj128EEEEELb1ELb1ELb1EEEvNS_9BwdParamsE)
        /*0530*/ 	.word	0x00000000


	//----- nvinfo : EIATTR_REGCOUNT
	.align		4
.L_221:
        /*0534*/ 	.byte	0x04, 0x2f
        /*0536*/ 	.short	(.L_223 - .L_222)
	.align		4
.L_222:
        /*0538*/ 	.word	index@(_ZN10layer_norm40ln_parallel_residual_bwd_finalize_kernelINS_22Kernel_traits_finalizeILj512E6__halfS2_fS2_fjLb0ELj1024ELj4ENS_18Kernel_traits_baseILj512ES2_S2_fS2_fjLj1024EEEEELb1EEEvNS_9BwdParamsE)
        /*053c*/ 	.word	0x00000020


	//----- nvinfo : EIATTR_FRAME_SIZE
	.align		4
.L_223:
        /*0540*/ 	.byte	0x04, 0x11
        /*0542*/ 	.short	(.L_225 - .L_224)
	.align		4
.L_224:
        /*0544*/ 	.word	index@($__internal_82_$__cuda_sm70_shflsync_bfly_p)
        /*0548*/ 	.word	0x00000000


	//----- nvinfo : EIATTR_FRAME_SIZE
	.align		4
.L_225:
        /*054c*/ 	.byte	0x04, 0x11
        /*054e*/ 	.short	(.L_227 - .L_226)
	.align		4
.L_226:
        /*0550*/ 	.word	index@(_ZN10layer_norm40ln_parallel_residual_bwd_finalize_kernelINS_22Kernel_traits_finalizeILj512E6__halfS2_fS2_fjLb0ELj1024ELj4ENS_18Kernel_traits_baseILj512ES2_S2_fS2_fjLj1024EEEEELb1EEEvNS_9BwdParamsE)
        /*0554*/ 	.word	0x00000000


	//----- nvinfo : EIATTR_REGCOUNT
	.align		4
.L_227:
        /*0558*/ 	.byte	0x04, 0x2f
        /*055a*/ 	.short	(.L_229 - .L_228)
	.align		4
.L_228:
        /*055c*/ 	.word	index@(_ZN10layer_norm22ln_bwd_finalize_kernelINS_22Kernel_traits_finalizeILj512E6__halfS2_fS2_fjLb0ELj1024ELj4ENS_18Kernel_traits_baseILj512ES2_S2_fS2_fjLj1024EEEEELb0ELb1EEEvNS_9BwdParamsE)
        /*0560*/ 	.word	0x00000020


	//----- nvinfo : EIATTR_FRAME_SIZE
	.align		4
.L_229:
        /*0564*/ 	.byte	0x04, 0x11
        /*0566*/ 	.short	(.L_231 - .L_230)
	.align		4
.L_230:
        /*0568*/ 	.word	index@($__internal_81_$__cuda_sm70_shflsync_bfly_p)
        /*056c*/ 	.word	0x00000000


	//----- nvinfo : EIATTR_FRAME_SIZE
	.align		4
.L_231:
        /*0570*/ 	.byte	0x04, 0x11
        /*0572*/ 	.short	(.L_233 - .L_232)
	.align		4
.L_232:
        /*0574*/ 	.word	index@(_ZN10layer_norm22ln_bwd_finalize_kernelINS_22Kernel_traits_finalizeILj512E6__halfS2_fS2_fjLb0ELj1024ELj4ENS_18Kernel_traits_baseILj512ES2_S2_fS2_fjLj1024EEEEELb0ELb1EEEvNS_9BwdParamsE)
        /*0578*/ 	.word	0x00000000


	//----- nvinfo : EIATTR_REGCOUNT
	.align		4
.L_233:
        /*057c*/ 	.byte	0x04, 0x2f
        /*057e*/ 	.short	(.L_235 - .L_234)
	.align		4
.L_234:
        /*0580*/ 	.word	index@(_ZN10layer_norm31ln_parallel_residual_bwd_kernelINS_13Kernel_traitsI6__halfS2_fS2_fjLj512ELj1ELj4ELj1ELj16ENS_18Kernel_traits_baseILj512ES2_S2_fS2_fjLj128EEEEELb1ELb1ELb0EEEvNS_9BwdParamsE)
        /*0584*/ 	.word	0x00000094


	//----- nvinfo : EIATTR_FRAME_SIZE
	.align		4
.L_235:
        /*0588*/ 	.byte	0x04, 0x11
        /*058a*/ 	.short	(.L_237 - .L_236)
	.align		4
.L_236:
        /*058c*/ 	.word	index@($__internal_80_$__cuda_sm70_shflsync_bfly_p)
        /*0590*/ 	.word	0x00000000


	//----- nvinfo : EIATTR_FRAME_SIZE
	.align		4
.L_237:
        /*0594*/ 	.byte	0x04, 0x11
        /*0596*/ 	.short	(.L_239 - .L_238)
	.align		4
.L_238:
        /*0598*/ 	.word	index@(_ZN10layer_norm31ln_parallel_residual_bwd_kernelINS_13Kernel_traitsI6__halfS2_fS2_fjLj512ELj1ELj4ELj1ELj16ENS_18Kernel_traits_baseILj512ES2_S2_fS2_fjLj128EEEEELb1ELb1ELb0EEEvNS_9BwdParamsE)
        /*059c*/ 	.word	0x00000000


	//----- nvinfo : EIATTR_REGCOUNT
	.align		4
.L_239:
        /*05a0*/ 	.byte	0x04, 0x2f
        /*05a2*/ 	.short	(.L_241 - .L_240)
	.align		4
.L_240:
        /*05a4*/ 	.word	index@(_ZN10layer_norm40ln_parallel_residual_bwd_finalize_kernelINS_22Kernel_traits_finalizeILj512E6__halfS2_fS2_fjLb0ELj1024ELj4ENS_18Kernel_traits_baseILj512ES2_S2_fS2_fjLj1024EEEEELb0EEEvNS_9BwdParamsE)
        /*05a8*/ 	.word	0x00000020


	//----- nvinfo : EIATTR_FRAME_SIZE
	.align		4
.L_241:
        /*05ac*/ 	.byte	0x04, 0x11
        /*05ae*/ 	.short	(.L_243 - .L_242)
	.align		4
.L_242:
        /*05b0*/ 	.word	index@($__internal_79_$__cuda_sm70_shflsync_bfly_p)
        /*05b4*/ 	.word	0x00000000


	//----- nvinfo : EIATTR_FRAME_SIZE
	.align		4
.L_243:
        /*05b8*/ 	.byte	0x04, 0x11
        /*05ba*/ 	.short	(.L_245 - .L_244)
	.align		4
.L_244:
        /*05bc*/ 	.word	index@(_ZN10layer_norm40ln_parallel_residual_bwd_finalize_kernelINS_22Kernel_traits_finalizeILj512E6__halfS2_fS2_fjLb0ELj1024ELj4ENS_18Kernel_traits_baseILj512ES2_S2_fS2_fjLj1024EEEEELb0EEEvNS_9BwdParamsE)
        /*05c0*/ 	.word	0x00000000


	//----- nvinfo : EIATTR_REGCOUNT
	.align		4
.L_245:
        /*05c4*/ 	.byte	0x04, 0x2f
        /*05c6*/ 	.short	(.L_247 - .L_246)
	.align		4
.L_246:
        /*05c8*/ 	.word	index@(_ZN10layer_norm22ln_bwd_finalize_kernelINS_22Kernel_traits_finalizeILj512E6__halfS2_fS2_fjLb0ELj1024ELj4ENS_18Kernel_traits_baseILj512ES2_S2_fS2_fjLj1024EEEEELb0ELb0EEEvNS_9BwdParamsE)
        /*05cc*/ 	.word	0x0000001e


	//----- nvinfo : EIATTR_FRAME_SIZE
	.align		4
.L_247:
        /*05d0*/ 	.byte	0x04, 0x11
        /*05d2*/ 	.short	(.L_249 - .L_248)
	.align		4
.L_248:
        /*05d4*/ 	.word	index@($__internal_78_$__cuda_sm70_shflsync_bfly_p)
        /*05d8*/ 	.word	0x00000000


	//----- nvinfo : EIATTR_FRAME_SIZE
	.align		4
.L_249:
        /*05dc*/ 	.byte	0x04, 0x11
        /*05de*/ 	.short	(.L_251 - .L_250)
	.align		4
.L_250:
        /*05e0*/ 	.word	index@(_ZN10layer_norm22ln_bwd_finalize_kernelINS_22Kernel_traits_finalizeILj512E6__halfS2_fS2_fjLb0ELj1024ELj4ENS_18Kernel_traits_baseILj512ES2_S2_fS2_fjLj1024EEEEELb0ELb0EEEvNS_9BwdParamsE)
        /*05e4*/ 	.word	0x00000000


	//----- nvinfo : EIATTR_REGCOUNT
	.align		4
.L_251:
        /*05e8*/ 	.byte	0x04, 0x2f
        /*05ea*/ 	.short	(.L_253 - .L_252)
	.align		4
.L_252:
        /*05ec*/ 	.word	index@(_ZN10layer_norm31ln_parallel_residual_bwd_kernelINS_13Kernel_traitsI6__halfS2_fS2_fjLj512ELj1ELj4ELj1ELj16ENS_18Kernel_traits_baseILj512ES2_S2_fS2_fjLj128EEEEELb1ELb0ELb1EEEvNS_9BwdParamsE)
        /*05f0*/ 	.word	0x000000bc


	//----- nvinfo : EIATTR_FRAME_SIZE
	.align		4
.L_253:
        /*05f4*/ 	.byte	0x04, 0x11
        /*05f6*/ 	.short	(.L_255 - .L_254)
	.align		4
.L_254:
        /*05f8*/ 	.word	index@($__internal_77_$__cuda_sm70_shflsync_bfly_p)
        /*05fc*/ 	.word	0x00000000


	//----- nvinfo : EIATTR_FRAME_SIZE
	.align		4
.L_255:
        /*0600*/ 	.byte	0x04, 0x11
        /*0602*/ 	.short	(.L_257 - .L_256)
	.align		4
.L_256:
        /*0604*/ 	.word	index@(_ZN10layer_norm31ln_parallel_residual_bwd_kernelINS_13Kernel_traitsI6__halfS2_fS2_fjLj512ELj1ELj4ELj1ELj16ENS_18Kernel_traits_baseILj512ES2_S2_fS2_fjLj128EEEEELb1ELb0ELb1EEEvNS_9BwdParamsE)
        /*0608*/ 	.word	0x00000000


	//----- nvinfo : EIATTR_REGCOUNT
	.align		4
.L_257:
        /*060c*/ 	.byte	0x04, 0x2f
        /*060e*/ 	.short	(.L_259 - .L_258)
	.align		4
.L_258:
        /*0610*/ 	.word	index@(_ZN10layer_norm31ln_parallel_residual_bwd_kernelINS_13Kernel_traitsI6__halfS2_fS2_fjLj512ELj1ELj4ELj1ELj16ENS_18Kernel_traits_baseILj512ES2_S2_fS2_fjLj128EEEEELb1ELb0ELb0EEEvNS_9BwdParamsE)
        /*0614*/ 	.word	0x000000c3


	//----- nvinfo : EIATTR_FRAME_SIZE
	.align		4
.L_259:
        /*0618*/ 	.byte	0x04, 0x11
        /*061a*/ 	.short	(.L_261 - .L_260)
	.align		4
.L_260:
        /*061c*/ 	.word	index@($__internal_76_$__cuda_sm70_shflsync_bfly_p)
        /*0620*/ 	.word	0x00000000


	//----- nvinfo : EIATTR_FRAME_SIZE
	.align		4
.L_261:
        /*0624*/ 	.byte	0x04, 0x11
        /*0626*/ 	.short	(.L_263 - .L_262)
	.align		4
.L_262:
        /*0628*/ 	.word	index@(_ZN10layer_norm31ln_parallel_residual_bwd_kernelINS_13Kernel_traitsI6__halfS2_fS2_fjLj512ELj1ELj4ELj1ELj16ENS_18Kernel_traits_baseILj512ES2_S2_fS2_fjLj128EEEEELb1ELb0ELb0EEEvNS_9BwdParamsE)
        /*062c*/ 	.word	0x00000000


	//----- nvinfo : EIATTR_REGCOUNT
	.align		4
.L_263:
        /*0630*/ 	.byte	0x04, 0x2f
        /*0632*/ 	.short	(.L_265 - .L_264)
	.align		4
.L_264:
        /*0634*/ 	.word	index@(_ZN10layer_norm31ln_parallel_residual_bwd_kernelINS_13Kernel_traitsI6__halfS2_fS2_fjLj512ELj1ELj4ELj1ELj16ENS_18Kernel_traits_baseILj512ES2_S2_fS2_fjLj128EEEEELb0ELb1ELb1EEEvNS_9BwdParamsE)
        /*0638*/ 	.word	0x0000007f


	//----- nvinfo : EIATTR_FRAME_SIZE
	.align		4
.L_265:
        /*063c*/ 	.byte	0x04, 0x11
        /*063e*/ 	.short	(.L_267 - .L_266)
	.align		4
.L_266:
        /*0640*/ 	.word	index@($__internal_75_$__cuda_sm70_shflsync_bfly_p)
        /*0644*/ 	.word	0x00000000


	//----- nvinfo : EIATTR_FRAME_SIZE
	.align		4
.L_267:
        /*0648*/ 	.byte	0x04, 0x11
        /*064a*/ 	.short	(.L_269 - .L_268)
	.align		4
.L_268:
        /*064c*/ 	.word	index@(_ZN10layer_norm31ln_parallel_residual_bwd_kernelINS_13Kernel_traitsI6__halfS2_fS2_fjLj512ELj1ELj4ELj1ELj16ENS_18Kernel_traits_baseILj512ES2_S2_fS2_fjLj128EEEEELb0ELb1ELb1EEEvNS_9BwdParamsE)
        /*0650*/ 	.word	0x00000000


	//----- nvinfo : EIATTR_REGCOUNT
	.align		4
.L_269:
        /*0654*/ 	.byte	0x04, 0x2f
        /*0656*/ 	.short	(.L_271 - .L_270)
	.align		4
.L_270:
        /*0658*/ 	.word	index@(_ZN10layer_norm31ln_parallel_residual_bwd_kernelINS_13Kernel_traitsI6__halfS2_fS2_fjLj512ELj1ELj4ELj1ELj16ENS_18Kernel_traits_baseILj512ES2_S2_fS2_fjLj128EEEEELb0ELb1ELb0EEEvNS_9BwdParamsE)
        /*065c*/ 	.word	0x00000080


	//----- nvinfo : EIATTR_FRAME_SIZE
	.align		4
.L_271:
        /*0660*/ 	.byte	0x04, 0x11
        /*0662*/ 	.short	(.L_273 - .L_272)
	.align		4
.L_272:
        /*0664*/ 	.word	index@($__internal_74_$__cuda_sm70_shflsync_bfly_p)
        /*0668*/ 	.word	0x00000000


	//----- nvinfo : EIATTR_FRAME_SIZE
	.align		4
.L_273:
        /*066c*/ 	.byte	0x04, 0x11
        /*066e*/ 	.short	(.L_275 - .L_274)
	.align		4
.L_274:
        /*0670*/ 	.word	index@(_ZN10layer_norm31ln_parallel_residual_bwd_kernelINS_13Kernel_traitsI6__halfS2_fS2_fjLj512ELj1ELj4ELj1ELj16ENS_18Kernel_traits_baseILj512ES2_S2_fS2_fjLj128EEEEELb0ELb1ELb0EEEvNS_9BwdParamsE)
        /*0674*/ 	.word	0x00000000


	//----- nvinfo : EIATTR_REGCOUNT
	.align		4
.L_275:
        /*0678*/ 	.byte	0x04, 0x2f
        /*067a*/ 	.short	(.L_277 - .L_276)
	.align		4
.L_276:
        /*067c*/ 	.word	index@(_ZN10layer_norm31ln_parallel_residual_bwd_kernelINS_13Kernel_traitsI6__halfS2_fS2_fjLj512ELj1ELj4ELj1ELj16ENS_18Kernel_traits_baseILj512ES2_S2_fS2_fjLj128EEEEELb0ELb0ELb1EEEvNS_9BwdParamsE)
        /*0680*/ 	.word	0x000000b6


	//----- nvinfo : EIATTR_FRAME_SIZE
	.align		4
.L_277:
        /*0684*/ 	.byte	0x04, 0x11
        /*0686*/ 	.short	(.L_279 - .L_278)
	.align		4
.L_278:
        /*0688*/ 	.word	index@($__internal_73_$__cuda_sm70_shflsync_bfly_p)
        /*068c*/ 	.word	0x00000000


	//----- nvinfo : EIATTR_FRAME_SIZE
	.align		4
.L_279:
        /*0690*/ 	.byte	0x04, 0x11
        /*0692*/ 	.short	(.L_281 - .L_280)
	.align		4
.L_280:
        /*0694*/ 	.word	index@(_ZN10layer_norm31ln_parallel_residual_bwd_kernelINS_13Kernel_traitsI6__halfS2_fS2_fjLj512ELj1ELj4ELj1ELj16ENS_18Kernel_traits_baseILj512ES2_S2_fS2_fjLj128EEEEELb0ELb0ELb1EEEvNS_9BwdParamsE)
        /*0698*/ 	.word	0x00000000


	//----- nvinfo : EIATTR_REGCOUNT
	.align		4
.L_281:
        /*069c*/ 	.byte	0x04, 0x2f
        /*069e*/ 	.short	(.L_283 - .L_282)
	.align		4
.L_282:
        /*06a0*/ 	.word	index@(_ZN10layer_norm31ln_parallel_residual_bwd_kernelINS_13Kernel_traitsI6__halfS2_fS2_fjLj512ELj1ELj4ELj1ELj16ENS_18Kernel_traits_baseILj512ES2_S2_fS2_fjLj128EEEEELb0ELb0ELb0EEEvNS_9BwdParamsE)
        /*06a4*/ 	.word	0x000000bc


	//----- nvinfo : EIATTR_FRAME_SIZE
	.align		4
.L_283:
        /*06a8*/ 	.byte	0x04, 0x11
        /*06aa*/ 	.short	(.L_285 - .L_284)
	.align		4
.L_284:
        /*06ac*/ 	.word	index@($__internal_72_$__cuda_sm70_shflsync_bfly_p)
        /*06b0*/ 	.word	0x00000000


	//----- nvinfo : EIATTR_FRAME_SIZE
	.align		4
.L_285:
        /*06b4*/ 	.byte	0x04, 0x11
        /*06b6*/ 	.short	(.L_287 - .L_286)
	.align		4
.L_286:
        /*06b8*/ 	.word	index@(_ZN10layer_norm31ln_parallel_residual_bwd_kernelINS_13Kernel_traitsI6__halfS2_fS2_fjLj512ELj1ELj4ELj1ELj16ENS_18Kernel_traits_baseILj512ES2_S2_fS2_fjLj128EEEEELb0ELb0ELb0EEEvNS_9BwdParamsE)
        /*06bc*/ 	.word	0x00000000


	//----- nvinfo : EIATTR_REGCOUNT
	.align		4
.L_287:
        /*06c0*/ 	.byte	0x04, 0x2f
        /*06c2*/ 	.short	(.L_289 - .L_288)
	.align		4
.L_288:
        /*06c4*/ 	.word	index@(_ZN10layer_norm31ln_parallel_residual_bwd_kernelINS_13Kernel_traitsIf6__halfS2_S2_fjLj512ELj1ELj4ELj1ELj16ENS_18Kernel_traits_baseILj512EfS2_S2_S2_fjLj128EEEEELb1ELb1ELb1EEEvNS_9BwdParamsE)
        /*06c8*/ 	.word	0x00000080


	//----- nvinfo : EIATTR_FRAME_SIZE
	.align		4
.L_289:
        /*06cc*/ 	.byte	0x04, 0x11
        /*06ce*/ 	.short	(.L_291 - .L_290)
	.align		4
.L_290:
        /*06d0*/ 	.word	index@($__internal_71_$__cuda_sm70_shflsync_bfly_p)
        /*06d4*/ 	.word	0x00000000


	//----- nvinfo : EIATTR_FRAME_SIZE
	.align		4
.L_291:
        /*06d8*/ 	.byte	0x04, 0x11
        /*06da*/ 	.short	(.L_293 - .L_292)
	.align		4
.L_292:
        /*06dc*/ 	.word	index@(_ZN10layer_norm31ln_parallel_residual_bwd_kernelINS_13Kernel_traitsIf6__halfS2_S2_fjLj512ELj1ELj4ELj1ELj16ENS_18Kernel_traits_baseILj512EfS2_S2_S2_fjLj128EEEEELb1ELb1ELb1EEEvNS_9BwdParamsE)
        /*06e0*/ 	.word	0x00000000


	//----- nvinfo : EIATTR_REGCOUNT
	.align		4
.L_293:
        /*06e4*/ 	.byte	0x04, 0x2f
        /*06e6*/ 	.short	(.L_295 - .L_294)
	.align		4
.L_294:
        /*06e8*/ 	.word	index@(_ZN10layer_norm40ln_parallel_residual_bwd_finalize_kernelINS_22Kernel_traits_finalizeILj512Ef6__halfS2_S2_fjLb0ELj1024ELj4ENS_18Kernel_traits_baseILj512EfS2_S2_S2_fjLj1024EEEEELb1EEEvNS_9BwdParamsE)
        /*06ec*/ 	.word	0x00000020


	//----- nvinfo : EIATTR_FRAME_SIZE
	.align		4
.L_295:
        /*06f0*/ 	.byte	0x04, 0x11
        /*06f2*/ 	.short	(.L_297 - .L_296)
	.align		4
.L_296:
        /*06f4*/ 	.word	index@($__internal_70_$__cuda_sm70_shflsync_bfly_p)
        /*06f8*/ 	.word	0x00000000


	//----- nvinfo : EIATTR_FRAME_SIZE
	.align		4
.L_297:
        /*06fc*/ 	.byte	0x04, 0x11
        /*06fe*/ 	.short	(.L_299 - .L_298)
	.align		4
.L_298:
        /*0700*/ 	.word	index@(_ZN10layer_norm40ln_parallel_residual_bwd_finalize_kernelINS_22Kernel_traits_finalizeILj512Ef6__halfS2_S2_fjLb0ELj1024ELj4ENS_18Kernel_traits_baseILj512EfS2_S2_S2_fjLj1024EEEEELb1EEEvNS_9BwdParamsE)
        /*0704*/ 	.word	0x00000000


	//----- nvinfo : EIATTR_REGCOUNT
	.align		4
.L_299:
        /*0708*/ 	.byte	0x04, 0x2f
        /*070a*/ 	.short	(.L_301 - .L_300)
	.align		4
.L_300:
        /*070c*/ 	.word	index@(_ZN10layer_norm22ln_bwd_finalize_kernelINS_22Kernel_traits_finalizeILj512Ef6__halfS2_S2_fjLb0ELj1024ELj4ENS_18Kernel_traits_baseILj512EfS2_S2_S2_fjLj1024EEEEELb0ELb1EEEvNS_9BwdParamsE)
        /*0710*/ 	.word	0x00000020


	//----- nvinfo : EIATTR_FRAME_SIZE
	.align		4
.L_301:
        /*0714*/ 	.byte	0x04, 0x11
        /*0716*/ 	.short	(.L_303 - .L_302)
	.align		4
.L_302:
        /*0718*/ 	.word	index@($__internal_69_$__cuda_sm70_shflsync_bfly_p)
        /*071c*/ 	.word	0x00000000


	//----- nvinfo : EIATTR_FRAME_SIZE
	.align		4
.L_303:
        /*0720*/ 	.byte	0x04, 0x11
        /*0722*/ 	.short	(.L_305 - .L_304)
	.align		4
.L_304:
        /*0724*/ 	.word	index@(_ZN10layer_norm22ln_bwd_finalize_kernelINS_22Kernel_traits_finalizeILj512Ef6__halfS2_S2_fjLb0ELj1024ELj4ENS_18Kernel_traits_baseILj512EfS2_S2_S2_fjLj1024EEEEELb0ELb1EEEvNS_9BwdParamsE)
        /*0728*/ 	.word	0x00000000


	//----- nvinfo : EIATTR_REGCOUNT
	.align		4
.L_305:
        /*072c*/ 	.byte	0x04, 0x2f
        /*072e*/ 	.short	(.L_307 - .L_306)
	.align		4
.L_306:
        /*0730*/ 	.word	index@(_ZN10layer_norm31ln_parallel_residual_bwd_kernelINS_13Kernel_traitsIf6__halfS2_S2_fjLj512ELj1ELj4ELj1ELj16ENS_18Kernel_traits_baseILj512EfS2_S2_S2_fjLj128EEEEELb1ELb1ELb0EEEvNS_9BwdParamsE)
        /*0734*/ 	.word	0x00000080


	//----- nvinfo : EIATTR_FRAME_SIZE
	.align		4
.L_307:
        /*0738*/ 	.byte	0x04, 0x11
        /*073a*/ 	.short	(.L_309 - .L_308)
	.align		4
.L_308:
        /*073c*/ 	.word	index@($__internal_68_$__cuda_sm70_shflsync_bfly_p)
        /*0740*/ 	.word	0x00000000


	//----- nvinfo : EIATTR_FRAME_SIZE
	.align		4
.L_309:
        /*0744*/ 	.byte	0x04, 0x11
        /*0746*/ 	.short	(.L_311 - .L_310)
	.align		4
.L_310:
        /*0748*/ 	.word	index@(_ZN10layer_norm31ln_parallel_residual_bwd_kernelINS_13Kernel_traitsIf6__halfS2_S2_fjLj512ELj1ELj4ELj1ELj16ENS_18Kernel_traits_baseILj512EfS2_S2_S2_fjLj128EEEEELb1ELb1ELb0EEEvNS_9BwdParamsE)
        /*074c*/ 	.word	0x00000000


	//----- nvinfo : EIATTR_REGCOUNT
	.align		4
.L_311:
        /*0750*/ 	.byte	0x04, 0x2f
        /*0752*/ 	.short	(.L_313 - .L_312)
	.align		4
.L_312:
        /*0754*/ 	.word	index@(_ZN10layer_norm40ln_parallel_residual_bwd_finalize_kernelINS_22Kernel_traits_finalizeILj512Ef6__halfS2_S2_fjLb0ELj1024ELj4ENS_18Kernel_traits_baseILj512EfS2_S2_S2_fjLj1024EEEEELb0EEEvNS_9BwdParamsE)
        /*0758*/ 	.word	0x00000020


	//----- nvinfo : EIATTR_FRAME_SIZE
	.align		4
.L_313:
        /*075c*/ 	.byte	0x04, 0x11
        /*075e*/ 	.short	(.L_315 - .L_314)
	.align		4
.L_314:
        /*0760*/ 	.word	index@($__internal_67_$__cuda_sm70_shflsync_bfly_p)
        /*0764*/ 	.word	0x00000000


	//----- nvinfo : EIATTR_FRAME_SIZE
	.align		4
.L_315:
        /*0768*/ 	.byte	0x04, 0x11
        /*076a*/ 	.short	(.L_317 - .L_316)
	.align		4
.L_316:
        /*076c*/ 	.word	index@(_ZN10layer_norm40ln_parallel_residual_bwd_finalize_kernelINS_22Kernel_traits_finalizeILj512Ef6__halfS2_S2_fjLb0ELj1024ELj4ENS_18Kernel_traits_baseILj512EfS2_S2_S2_fjLj1024EEEEELb0EEEvNS_9BwdParamsE)
        /*0770*/ 	.word	0x00000000


	//----- nvinfo : EIATTR_REGCOUNT
	.align		4
.L_317:
        /*0774*/ 	.byte	0x04, 0x2f
        /*0776*/ 	.short	(.L_319 - .L_318)
	.align		4
.L_318:
        /*0778*/ 	.word	index@(_ZN10layer_norm22ln_bwd_finalize_kernelINS_22Kernel_traits_finalizeILj512Ef6__halfS2_S2_fjLb0ELj1024ELj4ENS_18Kernel_traits_baseILj512EfS2_S2_S2_fjLj1024EEEEELb0ELb0EEEvNS_9BwdParamsE)
        /*077c*/ 	.word	0x0000001e


	//----- nvinfo : EIATTR_FRAME_SIZE
	.align		4
.L_319:
        /*0780*/ 	.byte	0x04, 0x11
        /*0782*/ 	.short	(.L_321 - .L_320)
	.align		4
.L_320:
        /*0784*/ 	.word	index@($__internal_66_$__cuda_sm70_shflsync_bfly_p)
        /*0788*/ 	.word	0x00000000


	//----- nvinfo : EIATTR_FRAME_SIZE
	.align		4
.L_321:
        /*078c*/ 	.byte	0x04, 0x11
        /*078e*/ 	.short	(.L_323 - .L_322)
	.align		4
.L_322:
        /*0790*/ 	.word	index@(_ZN10layer_norm22ln_bwd_finalize_kernelINS_22Kernel_traits_finalizeILj512Ef6__halfS2_S2_fjLb0ELj1024ELj4ENS_18Kernel_traits_baseILj512EfS2_S2_S2_fjLj1024EEEEELb0ELb0EEEvNS_9BwdParamsE)
        /*0794*/ 	.word	0x00000000


	//----- nvinfo : EIATTR_REGCOUNT
	.align		4
.L_323:
        /*0798*/ 	.byte	0x04, 0x2f
        /*079a*/ 	.short	(.L_325 - .L_324)
	.align		4
.L_324:
        /*079c*/ 	.word	index@(_ZN10layer_norm31ln_parallel_residual_bwd_kernelINS_13Kernel_traitsIf6__halfS2_S2_fjLj512ELj1ELj4ELj1ELj16ENS_18Kernel_traits_baseILj512EfS2_S2_S2_fjLj128EEEEELb1ELb0ELb1EEEvNS_9BwdParamsE)
        /*07a0*/ 	.word	0x000000b4


	//----- nvinfo : EIATTR_FRAME_SIZE
	.align		4
.L_325:
        /*07a4*/ 	.byte	0x04, 0x11
        /*07a6*/ 	.short	(.L_327 - .L_326)
	.align		4
.L_326:
        /*07a8*/ 	.word	index@($__internal_65_$__cuda_sm70_shflsync_bfly_p)
        /*07ac*/ 	.word	0x00000000


	//----- nvinfo : EIATTR_FRAME_SIZE
	.align		4
.L_327:
        /*07b0*/ 	.byte	0x04, 0x11
        /*07b2*/ 	.short	(.L_329 - .L_328)
	.align		4
.L_328:
        /*07b4*/ 	.word	index@(_ZN10layer_norm31ln_parallel_residual_bwd_kernelINS_13Kernel_traitsIf6__halfS2_S2_fjLj512ELj1ELj4ELj1ELj16ENS_18Kernel_traits_baseILj512EfS2_S2_S2_fjLj128EEEEELb1ELb0ELb1EEEvNS_9BwdParamsE)
        /*07b8*/ 	.word	0x00000000


	//----- nvinfo : EIATTR_REGCOUNT
	.align		4
.L_329:
        /*07bc*/ 	.byte	0x04, 0x2f
        /*07be*/ 	.short	(.L_331 - .L_330)
	.align		4
.L_330:
        /*07c0*/ 	.word	index@(_ZN10layer_norm31ln_parallel_residual_bwd_kernelINS_13Kernel_traitsIf6__halfS2_S2_fjLj512ELj1ELj4ELj1ELj16ENS_18Kernel_traits_baseILj512EfS2_S2_S2_fjLj128EEEEELb1ELb0ELb0EEEvNS_9BwdParamsE)
        /*07c4*/ 	.word	0x000000b9


	//----- nvinfo : EIATTR_FRAME_SIZE
	.align		4
.L_331:
        /*07c8*/ 	.byte	0x04, 0x11
        /*07ca*/ 	.short	(.L_333 - .L_332)
	.align		4
.L_332:
        /*07cc*/ 	.word	index@($__internal_64_$__cuda_sm70_shflsync_bfly_p)
        /*07d0*/ 	.word	0x00000000


	//----- nvinfo : EIATTR_FRAME_SIZE
	.align		4
.L_333:
        /*07d4*/ 	.byte	0x04, 0x11
        /*07d6*/ 	.short	(.L_335 - .L_334)
	.align		4
.L_334:
        /*07d8*/ 	.word	index@(_ZN10layer_norm31ln_parallel_residual_bwd_kernelINS_13Kernel_traitsIf6__halfS2_S2_fjLj512ELj1ELj4ELj1ELj16ENS_18Kernel_traits_baseILj512EfS2_S2_S2_fjLj128EEEEELb1ELb0ELb0EEEvNS_9BwdParamsE)
        /*07dc*/ 	.word	0x00000000


	//----- nvinfo : EIATTR_REGCOUNT
	.align		4
.L_335:
        /*07e0*/ 	.byte	0x04, 0x2f
        /*07e2*/ 	.short	(.L_337 - .L_336)
	.align		4
.L_336:
        /*07e4*/ 	.word	index@(_ZN10layer_norm31ln_parallel_residual_bwd_kernelINS_13Kernel_traitsIf6__halfS2_S2_fjLj512ELj1ELj4ELj1ELj16ENS_18Kernel_traits_baseILj512EfS2_S2_S2_fjLj128EEEEELb0ELb1ELb1EEEvNS_9BwdParamsE)
        /*07e8*/ 	.word	0x0000007a


	//----- nvinfo : EIATTR_FRAME_SIZE
	.align		4
.L_337:
        /*07ec*/ 	.byte	0x04, 0x11
        /*07ee*/ 	.short	(.L_339 - .L_338)
	.align		4
.L_338:
        /*07f0*/ 	.word	index@($__internal_63_$__cuda_sm70_shflsync_bfly_p)
        /*07f4*/ 	.word	0x00000000


	//----- nvinfo : EIATTR_FRAME_SIZE
	.align		4
.L_339:
        /*07f8*/ 	.byte	0x04, 0x11
        /*07fa*/ 	.short	(.L_341 - .L_340)
	.align		4
.L_340:
        /*07fc*/ 	.word	index@(_ZN10layer_norm31ln_parallel_residual_bwd_kernelINS_13Kernel_traitsIf6__halfS2_S2_fjLj512ELj1ELj4ELj1ELj16ENS_18Kernel_traits_baseILj512EfS2_S2_S2_fjLj128EEEEELb0ELb1ELb1EEEvNS_9BwdParamsE)
        /*0800*/ 	.word	0x00000000


	//----- nvinfo : EIATTR_REGCOUNT
	.align		4
.L_341:
        /*0804*/ 	.byte	0x04, 0x2f
        /*0806*/ 	.short	(.L_343 - .L_342)
	.align		4
.L_342:
        /*0808*/ 	.word	index@(_ZN10layer_norm31ln_parallel_residual_bwd_kernelINS_13Kernel_traitsIf6__halfS2_S2_fjLj512ELj1ELj4ELj1ELj16ENS_18Kernel_traits_baseILj512EfS2_S2_S2_fjLj128EEEEELb0ELb1ELb0EEEvNS_9BwdParamsE)
        /*080c*/ 	.word	0x0000007f


	//----- nvinfo : EIATTR_FRAME_SIZE
	.align		4
.L_343:
        /*0810*/ 	.byte	0x04, 0x11
        /*0812*/ 	.short	(.L_345 - .L_344)
	.align		4
.L_344:
        /*0814*/ 	.word	index@($__internal_62_$__cuda_sm70_shflsync_bfly_p)
        /*0818*/ 	.word	0x00000000


	//----- nvinfo : EIATTR_FRAME_SIZE
	.align		4
.L_345:
        /*081c*/ 	.byte	0x04, 0x11
        /*081e*/ 	.short	(.L_347 - .L_346)
	.align		4
.L_346:
        /*0820*/ 	.word	index@(_ZN10layer_norm31ln_parallel_residual_bwd_kernelINS_13Kernel_traitsIf6__halfS2_S2_fjLj512ELj1ELj4ELj1ELj16ENS_18Kernel_traits_baseILj512EfS2_S2_S2_fjLj128EEEEELb0ELb1ELb0EEEvNS_9BwdParamsE)
        /*0824*/ 	.word	0x00000000


	//----- nvinfo : EIATTR_REGCOUNT
	.align		4
.L_347:
        /*0828*/ 	.byte	0x04, 0x2f
        /*082a*/ 	.short	(.L_349 - .L_348)
	.align		4
.L_348:
        /*082c*/ 	.word	index@(_ZN10layer_norm31ln_parallel_residual_bwd_kernelINS_13Kernel_traitsIf6__halfS2_S2_fjLj512ELj1ELj4ELj1ELj16ENS_18Kernel_traits_baseILj512EfS2_S2_S2_fjLj128EEEEELb0ELb0ELb1EEEvNS_9BwdParamsE)
        /*0830*/ 	.word	0x000000a8


	//----- nvinfo : EIATTR_FRAME_SIZE
	.align		4
.L_349:
        /*0834*/ 	.byte	0x04, 0x11
        /*0836*/ 	.short	(.L_351 - .L_350)
	.align		4
.L_350:
        /*0838*/ 	.word	index@($__internal_61_$__cuda_sm70_shflsync_bfly_p)
        /*083c*/ 	.word	0x00000000


	//----- nvinfo : EIATTR_FRAME_SIZE
	.align		4
.L_351:
        /*0840*/ 	.byte	0x04, 0x11
        /*0842*/ 	.short	(.L_353 - .L_352)
	.align		4
.L_352:
        /*0844*/ 	.word	index@(_ZN10layer_norm31ln_parallel_residual_bwd_kernelINS_13Kernel_traitsIf6__halfS2_S2_fjLj512ELj1ELj4ELj1ELj16ENS_18Kernel_traits_baseILj512EfS2_S2_S2_fjLj128EEEEELb0ELb0ELb1EEEvNS_9BwdParamsE)
        /*0848*/ 	.word	0x00000000


	//----- nvinfo : EIATTR_REGCOUNT
	.align		4
.L_353:
        /*084c*/ 	.byte	0x04, 0x2f
        /*084e*/ 	.short	(.L_355 - .L_354)
	.align		4
.L_354:
        /*0850*/ 	.word	index@(_ZN10layer_norm31ln_parallel_residual_bwd_kernelINS_13Kernel_traitsIf6__halfS2_S2_fjLj512ELj1ELj4ELj1ELj16ENS_18Kernel_traits_baseILj512EfS2_S2_S2_fjLj128EEEEELb0ELb0ELb0EEEvNS_9BwdParamsE)
        /*0854*/ 	.word	0x000000a8


	//----- nvinfo : EIATTR_FRAME_SIZE
	.align		4
.L_355:
        /*0858*/ 	.byte	0x04, 0x11
        /*085a*/ 	.short	(.L_357 - .L_356)
	.align		4
.L_356:
        /*085c*/ 	.word	index@($__internal_60_$__cuda_sm70_shflsync_bfly_p)
        /*0860*/ 	.word	0x00000000


	//----- nvinfo : EIATTR_FRAME_SIZE
	.align		4
.L_357:
        /*0864*/ 	.byte	0x04, 0x11
        /*0866*/ 	.short	(.L_359 - .L_358)
	.align		4
.L_358:
        /*0868*/ 	.word	index@(_ZN10layer_norm31ln_parallel_residual_bwd_kernelINS_13Kernel_traitsIf6__halfS2_S2_fjLj512ELj1ELj4ELj1ELj16ENS_18Kernel_traits_baseILj512EfS2_S2_S2_fjLj128EEEEELb0ELb0ELb0EEEvNS_9BwdParamsE)
        /*086c*/ 	.word	0x00000000


	//----- nvinfo : EIATTR_REGCOUNT
	.align		4
.L_359:
        /*0870*/ 	.byte	0x04, 0x2f
        /*0872*/ 	.short	(.L_361 - .L_360)
	.align		4
.L_360:
        /*0874*/ 	.word	index@(_ZN10layer_norm31ln_parallel_residual_bwd_kernelINS_13Kernel_traitsIf13__nv_bfloat16fS2_fjLj512ELj1ELj4ELj1ELj16ENS_18Kernel_traits_baseILj512EfS2_fS2_fjLj128EEEEELb1ELb1ELb1EEEvNS_9BwdParamsE)
        /*0878*/ 	.word	0x00000098


	//----- nvinfo : EIATTR_FRAME_SIZE
	.align		4
.L_361:
        /*087c*/ 	.byte	0x04, 0x11
        /*087e*/ 	.short	(.L_363 - .L_362)
	.align		4
.L_362:
        /*0880*/ 	.word	index@($__internal_59_$__cuda_sm70_shflsync_bfly_p)
        /*0884*/ 	.word	0x00000000


	//----- nvinfo : EIATTR_FRAME_SIZE
	.align		4
.L_363:
        /*0888*/ 	.byte	0x04, 0x11
        /*088a*/ 	.short	(.L_365 - .L_364)
	.align		4
.L_364:
        /*088c*/ 	.word	index@(_ZN10layer_norm31ln_parallel_residual_bwd_kernelINS_13Kernel_traitsIf13__nv_bfloat16fS2_fjLj512ELj1ELj4ELj1ELj16ENS_18Kernel_traits_baseILj512EfS2_fS2_fjLj128EEEEELb1ELb1ELb1EEEvNS_9BwdParamsE)
        /*0890*/ 	.word	0x00000000


	//----- nvinfo : EIATTR_REGCOUNT
	.align		4
.L_365:
        /*0894*/ 	.byte	0x04, 0x2f
        /*0896*/ 	.short	(.L_367 - .L_366)
	.align		4
.L_366:
        /*0898*/ 	.word	index@(_ZN10layer_norm40ln_parallel_residual_bwd_finalize_kernelINS_22Kernel_traits_finalizeILj512Ef13__nv_bfloat16fS2_fjLb0ELj1024ELj4ENS_18Kernel_traits_baseILj512EfS2_fS2_fjLj1024EEEEELb1EEEvNS_9BwdParamsE)
        /*089c*/ 	.word	0x00000020


	//----- nvinfo : EIATTR_FRAME_SIZE
	.align		4
.L_367:
        /*08a0*/ 	.byte	0x04, 0x11
        /*08a2*/ 	.short	(.L_369 - .L_368)
	.align		4
.L_368:
        /*08a4*/ 	.word	index@($__internal_58_$__cuda_sm70_shflsync_bfly_p)
        /*08a8*/ 	.word	0x00000000


	//----- nvinfo : EIATTR_FRAME_SIZE
	.align		4
.L_369:
        /*08ac*/ 	.byte	0x04, 0x11
        /*08ae*/ 	.short	(.L_371 - .L_370)
	.align		4
.L_370:
        /*08b0*/ 	.word	index@(_ZN10layer_norm40ln_parallel_residual_bwd_finalize_kernelINS_22Kernel_traits_finalizeILj512Ef13__nv_bfloat16fS2_fjLb0ELj1024ELj4ENS_18Kernel_traits_baseILj512EfS2_fS2_fjLj1024EEEEELb1EEEvNS_9BwdParamsE)
        /*08b4*/ 	.word	0x00000000


	//----- nvinfo : EIATTR_REGCOUNT
	.align		4
.L_371:
        /*08b8*/ 	.byte	0x04, 0x2f
        /*08ba*/ 	.short	(.L_373 - .L_372)
	.align		4
.L_372:
        /*08bc*/ 	.word	index@(_ZN10layer_norm22ln_bwd_finalize_kernelINS_22Kernel_traits_finalizeILj512Ef13__nv_bfloat16fS2_fjLb0ELj1024ELj4ENS_18Kernel_traits_baseILj512EfS2_fS2_fjLj1024EEEEELb0ELb1EEEvNS_9BwdParamsE)
        /*08c0*/ 	.word	0x00000020


	//----- nvinfo : EIATTR_FRAME_SIZE
	.align		4
.L_373:
        /*08c4*/ 	.byte	0x04, 0x11
        /*08c6*/ 	.short	(.L_375 - .L_374)
	.align		4
.L_374:
        /*08c8*/ 	.word	index@($__internal_57_$__cuda_sm70_shflsync_bfly_p)
        /*08cc*/ 	.word	0x00000000


	//----- nvinfo : EIATTR_FRAME_SIZE
	.align		4
.L_375:
        /*08d0*/ 	.byte	0x04, 0x11
        /*08d2*/ 	.short	(.L_377 - .L_376)
	.align		4
.L_376:
        /*08d4*/ 	.word	index@(_ZN10layer_norm22ln_bwd_finalize_kernelINS_22Kernel_traits_finalizeILj512Ef13__nv_bfloat16fS2_fjLb0ELj1024ELj4ENS_18Kernel_traits_baseILj512EfS2_fS2_fjLj1024EEEEELb0ELb1EEEvNS_9BwdParamsE)
        /*08d8*/ 	.word	0x00000000


	//----- nvinfo : EIATTR_REGCOUNT
	.align		4
.L_377:
        /*08dc*/ 	.byte	0x04, 0x2f
        /*08de*/ 	.short	(.L_379 - .L_378)
	.align		4
.L_378:
        /*08e0*/ 	.word	index@(_ZN10layer_norm31ln_parallel_residual_bwd_kernelINS_13Kernel_traitsIf13__nv_bfloat16fS2_fjLj512ELj1ELj4ELj1ELj16ENS_18Kernel_traits_baseILj512EfS2_fS2_fjLj128EEEEELb1ELb1ELb0EEEvNS_9BwdParamsE)
        /*08e4*/ 	.word	0x00000094


	//----- nvinfo : EIATTR_FRAME_SIZE
	.align		4
.L_379:
        /*08e8*/ 	.byte	0x04, 0x11
        /*08ea*/ 	.short	(.L_381 - .L_380)
	.align		4
.L_380:
        /*08ec*/ 	.word	index@($__internal_56_$__cuda_sm70_shflsync_bfly_p)
        /*08f0*/ 	.word	0x00000000


	//----- nvinfo : EIATTR_FRAME_SIZE
	.align		4
.L_381:
        /*08f4*/ 	.byte	0x04, 0x11
        /*08f6*/ 	.short	(.L_383 - .L_382)
	.align		4
.L_382:
        /*08f8*/ 	.word	index@(_ZN10layer_norm31ln_parallel_residual_bwd_kernelINS_13Kernel_traitsIf13__nv_bfloat16fS2_fjLj512ELj1ELj4ELj1ELj16ENS_18Kernel_traits_baseILj512EfS2_fS2_fjLj128EEEEELb1ELb1ELb0EEEvNS_9BwdParamsE)
        /*08fc*/ 	.word	0x00000000


	//----- nvinfo : EIATTR_REGCOUNT
	.align		4
.L_383:
        /*0900*/ 	.byte	0x04, 0x2f
        /*0902*/ 	.short	(.L_385 - .L_384)
	.align		4
.L_384:
        /*0904*/ 	.word	index@(_ZN10layer_norm40ln_parallel_residual_bwd_finalize_kernelINS_22Kernel_traits_finalizeILj512Ef13__nv_bfloat16fS2_fjLb0ELj1024ELj4ENS_18Kernel_traits_baseILj512EfS2_fS2_fjLj1024EEEEELb0EEEvNS_9BwdParamsE)
        /*0908*/ 	.word	0x00000020


	//----- nvinfo : EIATTR_FRAME_SIZE
	.align		4
.L_385:
        /*090c*/ 	.byte	0x04, 0x11
        /*090e*/ 	.short	(.L_387 - .L_386)
	.align		4
.L_386:
        /*0910*/ 	.word	index@($__internal_55_$__cuda_sm70_shflsync_bfly_p)
        /*0914*/ 	.word	0x00000000


	//----- nvinfo : EIATTR_FRAME_SIZE
	.align		4
.L_387:
        /*0918*/ 	.byte	0x04, 0x11
        /*091a*/ 	.short	(.L_389 - .L_388)
	.align		4
.L_388:
        /*091c*/ 	.word	index@(_ZN10layer_norm40ln_parallel_residual_bwd_finalize_kernelINS_22Kernel_traits_finalizeILj512Ef13__nv_bfloat16fS2_fjLb0ELj1024ELj4ENS_18Kernel_traits_baseILj512EfS2_fS2_fjLj1024EEEEELb0EEEvNS_9BwdParamsE)
        /*0920*/ 	.word	0x00000000


	//----- nvinfo : EIATTR_REGCOUNT
	.align		4
.L_389:
        /*0924*/ 	.byte	0x04, 0x2f
        /*0926*/ 	.short	(.L_391 - .L_390)
	.align		4
.L_390:
        /*0928*/ 	.word	index@(_ZN10layer_norm22ln_bwd_finalize_kernelINS_22Kernel_traits_finalizeILj512Ef13__nv_bfloat16fS2_fjLb0ELj1024ELj4ENS_18Kernel_traits_baseILj512EfS2_fS2_fjLj1024EEEEELb0ELb0EEEvNS_9BwdParamsE)
        /*092c*/ 	.word	0x0000001e


	//----- nvinfo : EIATTR_FRAME_SIZE
	.align		4
.L_391:
        /*0930*/ 	.byte	0x04, 0x11
        /*0932*/ 	.short	(.L_393 - .L_392)
	.align		4
.L_392:
        /*0934*/ 	.word	index@($__internal_54_$__cuda_sm70_shflsync_bfly_p)
        /*0938*/ 	.word	0x00000000


	//----- nvinfo : EIATTR_FRAME_SIZE
	.align		4
.L_393:
        /*093c*/ 	.byte	0x04, 0x11
        /*093e*/ 	.short	(.L_395 - .L_394)
	.align		4
.L_394:
        /*0940*/ 	.word	index@(_ZN10layer_norm22ln_bwd_finalize_kernelINS_22Kernel_traits_finalizeILj512Ef13__nv_bfloat16fS2_fjLb0ELj1024ELj4ENS_18Kernel_traits_baseILj512EfS2_fS2_fjLj1024EEEEELb0ELb0EEEvNS_9BwdParamsE)
        /*0944*/ 	.word	0x00000000


	//----- nvinfo : EIATTR_REGCOUNT
	.align		4
.L_395:
        /*0948*/ 	.byte	0x04, 0x2f
        /*094a*/ 	.short	(.L_397 - .L_396)
	.align		4
.L_396:
        /*094c*/ 	.word	index@(_ZN10layer_norm31ln_parallel_residual_bwd_kernelINS_13Kernel_traitsIf13__nv_bfloat16fS2_fjLj512ELj1ELj4ELj1ELj16ENS_18Kernel_traits_baseILj512EfS2_fS2_fjLj128EEEEELb1ELb0ELb1EEEvNS_9BwdParamsE)
        /*0950*/ 	.word	0x000000bd


	//----- nvinfo : EIATTR_FRAME_SIZE
	.align		4
.L_397:
        /*0954*/ 	.byte	0x04, 0x11
        /*0956*/ 	.short	(.L_399 - .L_398)
	.align		4
.L_398:
        /*0958*/ 	.word	index@($__internal_53_$__cuda_sm70_shflsync_bfly_p)
        /*095c*/ 	.word	0x00000000


	//----- nvinfo : EIATTR_FRAME_SIZE
	.align		4
.L_399:
        /*0960*/ 	.byte	0x04, 0x11
        /*0962*/ 	.short	(.L_401 - .L_400)
	.align		4
.L_400:
        /*0964*/ 	.word	index@(_ZN10layer_norm31ln_parallel_residual_bwd_kernelINS_13Kernel_traitsIf13__nv_bfloat16fS2_fjLj512ELj1ELj4ELj1ELj16ENS_18Kernel_traits_baseILj512EfS2_fS2_fjLj128EEEEELb1ELb0ELb1EEEvNS_9BwdParamsE)
        /*0968*/ 	.word	0x00000000


	//----- nvinfo : EIATTR_REGCOUNT
	.align		4
.L_401:
        /*096c*/ 	.byte	0x04, 0x2f
        /*096e*/ 	.short	(.L_403 - .L_402)
	.align		4
.L_402:
        /*0970*/ 	.word	index@(_ZN10layer_norm31ln_parallel_residual_bwd_kernelINS_13Kernel_traitsIf13__nv_bfloat16fS2_fjLj512ELj1ELj4ELj1ELj16ENS_18Kernel_traits_baseILj512EfS2_fS2_fjLj128EEEEELb1ELb0ELb0EEEvNS_9BwdParamsE)
        /*0974*/ 	.word	0x000000c3


	//----- nvinfo : EIATTR_FRAME_SIZE
	.align		4
.L_403:
        /*0978*/ 	.byte	0x04, 0x11
        /*097a*/ 	.short	(.L_405 - .L_404)
	.align		4
.L_404:
        /*097c*/ 	.word	index@($__internal_52_$__cuda_sm70_shflsync_bfly_p)
        /*0980*/ 	.word	0x00000000


	//----- nvinfo : EIATTR_FRAME_SIZE
	.align		4
.L_405:
        /*0984*/ 	.byte	0x04, 0x11
        /*0986*/ 	.short	(.L_407 - .L_406)
	.align		4
.L_406:
        /*0988*/ 	.word	index@(_ZN10layer_norm31ln_parallel_residual_bwd_kernelINS_13Kernel_traitsIf13__nv_bfloat16fS2_fjLj512ELj1ELj4ELj1ELj16ENS_18Kernel_traits_baseILj512EfS2_fS2_fjLj128EEEEELb1ELb0ELb0EEEvNS_9BwdParamsE)
        /*098c*/ 	.word	0x00000000


	//----- nvinfo : EIATTR_REGCOUNT
	.align		4
.L_407:
        /*0990*/ 	.byte	0x04, 0x2f
        /*0992*/ 	.short	(.L_409 - .L_408)
	.align		4
.L_408:
        /*0994*/ 	.word	index@(_ZN10layer_norm31ln_parallel_residual_bwd_kernelINS_13Kernel_traitsIf13__nv_bfloat16fS2_fjLj512ELj1ELj4ELj1ELj16ENS_18Kernel_traits_baseILj512EfS2_fS2_fjLj128EEEEELb0ELb1ELb1EEEvNS_9BwdParamsE)
        /*0998*/ 	.word	0x0000007f


	//----- nvinfo : EIATTR_FRAME_SIZE
	.align		4
.L_409:
        /*099c*/ 	.byte	0x04, 0x11
        /*099e*/ 	.short	(.L_411 - .L_410)
	.align		4
.L_410:
        /*09a0*/ 	.word	index@($__internal_51_$__cuda_sm70_shflsync_bfly_p)
        /*09a4*/ 	.word	0x00000000


	//----- nvinfo : EIATTR_FRAME_SIZE
	.align		4
.L_411:
        /*09a8*/ 	.byte	0x04, 0x11
        /*09aa*/ 	.short	(.L_413 - .L_412)
	.align		4
.L_412:
        /*09ac*/ 	.word	index@(_ZN10layer_norm31ln_parallel_residual_bwd_kernelINS_13Kernel_traitsIf13__nv_bfloat16fS2_fjLj512ELj1ELj4ELj1ELj16ENS_18Kernel_traits_baseILj512EfS2_fS2_fjLj128EEEEELb0ELb1ELb1EEEvNS_9BwdParamsE)
        /*09b0*/ 	.word	0x00000000


	//----- nvinfo : EIATTR_REGCOUNT
	.align		4
.L_413:
        /*09b4*/ 	.byte	0x04, 0x2f
        /*09b6*/ 	.short	(.L_415 - .L_414)
	.align		4
.L_414:
        /*09b8*/ 	.word	index@(_ZN10layer_norm31ln_parallel_residual_bwd_kernelINS_13Kernel_traitsIf13__nv_bfloat16fS2_fjLj512ELj1ELj4ELj1ELj16ENS_18Kernel_traits_baseILj512EfS2_fS2_fjLj128EEEEELb0ELb1ELb0EEEvNS_9BwdParamsE)
        /*09bc*/ 	.word	0x00000080


	//----- nvinfo : EIATTR_FRAME_SIZE
	.align		4
.L_415:
        /*09c0*/ 	.byte	0x04, 0x11
        /*09c2*/ 	.short	(.L_417 - .L_416)
	.align		4
.L_416:
        /*09c4*/ 	.word	index@($__internal_50_$__cuda_sm70_shflsync_bfly_p)
        /*09c8*/ 	.word	0x00000000


	//----- nvinfo : EIATTR_FRAME_SIZE
	.align		4
.L_417:
        /*09cc*/ 	.byte	0x04, 0x11
        /*09ce*/ 	.short	(.L_419 - .L_418)
	.align		4
.L_418:
        /*09d0*/ 	.word	index@(_ZN10layer_norm31ln_parallel_residual_bwd_kernelINS_13Kernel_traitsIf13__nv_bfloat16fS2_fjLj512ELj1ELj4ELj1ELj16ENS_18Kernel_traits_baseILj512EfS2_fS2_fjLj128EEEEELb0ELb1ELb0EEEvNS_9BwdParamsE)
        /*09d4*/ 	.word	0x00000000


	//----- nvinfo : EIATTR_REGCOUNT
	.align		4
.L_419:
        /*09d8*/ 	.byte	0x04, 0x2f
        /*09da*/ 	.short	(.L_421 - .L_420)
	.align		4
.L_420:
        /*09dc*/ 	.word	index@(_ZN10layer_norm31ln_parallel_residual_bwd_kernelINS_13Kernel_traitsIf13__nv_bfloat16fS2_fjLj512ELj1ELj4ELj1ELj16ENS_18Kernel_traits_baseILj512EfS2_fS2_fjLj128EEEEELb0ELb0ELb1EEEvNS_9BwdParamsE)
        /*09e0*/ 	.word	0x000000b5


	//----- nvinfo : EIATTR_FRAME_SIZE
	.align		4
.L_421:
        /*09e4*/ 	.byte	0x04, 0x11
        /*09e6*/ 	.short	(.L_423 - .L_422)
	.align		4
.L_422:
        /*09e8*/ 	.word	index@($__internal_49_$__cuda_sm70_shflsync_bfly_p)
        /*09ec*/ 	.word	0x00000000


	//----- nvinfo : EIATTR_FRAME_SIZE
	.align		4
.L_423:
        /*09f0*/ 	.byte	0x04, 0x11
        /*09f2*/ 	.short	(.L_425 - .L_424)
	.align		4
.L_424:
        /*09f4*/ 	.word	index@(_ZN10layer_norm31ln_parallel_residual_bwd_kernelINS_13Kernel_traitsIf13__nv_bfloat16fS2_fjLj512ELj1ELj4ELj1ELj16ENS_18Kernel_traits_baseILj512EfS2_fS2_fjLj128EEEEELb0ELb0ELb1EEEvNS_9BwdParamsE)
        /*09f8*/ 	.word	0x00000000


	//----- nvinfo : EIATTR_REGCOUNT
	.align		4
.L_425:
        /*09fc*/ 	.byte	0x04, 0x2f
        /*09fe*/ 	.short	(.L_427 - .L_426)
	.align		4
.L_426:
        /*0a00*/ 	.word	index@(_ZN10layer_norm31ln_parallel_residual_bwd_kernelINS_13Kernel_traitsIf13__nv_bfloat16fS2_fjLj512ELj1ELj4ELj1ELj16ENS_18Kernel_traits_baseILj512EfS2_fS2_fjLj128EEEEELb0ELb0ELb0EEEvNS_9BwdParamsE)
        /*0a04*/ 	.word	0x000000bc


	//----- nvinfo : EIATTR_FRAME_SIZE
	.align		4
.L_427:
        /*0a08*/ 	.byte	0x04, 0x11
        /*0a0a*/ 	.short	(.L_429 - .L_428)
	.align		4
.L_428:
        /*0a0c*/ 	.word	index@($__internal_48_$__cuda_sm70_shflsync_bfly_p)
        /*0a10*/ 	.word	0x00000000


	//----- nvinfo : EIATTR_FRAME_SIZE
	.align		4
.L_429:
        /*0a14*/ 	.byte	0x04, 0x11
        /*0a16*/ 	.short	(.L_431 - .L_430)
	.align		4
.L_430:
        /*0a18*/ 	.word	index@(_ZN10layer_norm31ln_parallel_residual_bwd_kernelINS_13Kernel_traitsIf13__nv_bfloat16fS2_fjLj512ELj1ELj4ELj1ELj16ENS_18Kernel_traits_baseILj512EfS2_fS2_fjLj128EEEEELb0ELb0ELb0EEEvNS_9BwdParamsE)
        /*0a1c*/ 	.word	0x00000000


	//----- nvinfo : EIATTR_REGCOUNT
	.align		4
.L_431:
        /*0a20*/ 	.byte	0x04, 0x2f
        /*0a22*/ 	.short	(.L_433 - .L_432)
	.align		4
.L_432:
        /*0a24*/ 	.word	index@(_ZN10layer_norm31ln_parallel_residual_bwd_kernelINS_13Kernel_traitsI13__nv_bfloat16S2_fS2_fjLj512ELj1ELj4ELj1ELj16ENS_18Kernel_traits_baseILj512ES2_S2_fS2_fjLj128EEEEELb1ELb1ELb1EEEvNS_9BwdParamsE)
        /*0a28*/ 	.word	0x0000008c


	//----- nvinfo : EIATTR_FRAME_SIZE
	.align		4
.L_433:
        /*0a2c*/ 	.byte	0x04, 0x11
        /*0a2e*/ 	.short	(.L_435 - .L_434)
	.align		4
.L_434:
        /*0a30*/ 	.word	index@($__internal_47_$__cuda_sm70_shflsync_bfly_p)
        /*0a34*/ 	.word	0x00000000


	//----- nvinfo : EIATTR_FRAME_SIZE
	.align		4
.L_435:
        /*0a38*/ 	.byte	0x04, 0x11
        /*0a3a*/ 	.short	(.L_437 - .L_436)
	.align		4
.L_436:
        /*0a3c*/ 	.word	index@(_ZN10layer_norm31ln_parallel_residual_bwd_kernelINS_13Kernel_traitsI13__nv_bfloat16S2_fS2_fjLj512ELj1ELj4ELj1ELj16ENS_18Kernel_traits_baseILj512ES2_S2_fS2_fjLj128EEEEELb1ELb1ELb1EEEvNS_9BwdParamsE)
        /*0a40*/ 	.word	0x00000000


	//----- nvinfo : EIATTR_REGCOUNT
	.align		4
.L_437:
        /*0a44*/ 	.byte	0x04, 0x2f
        /*0a46*/ 	.short	(.L_439 - .L_438)
	.align		4
.L_438:
        /*0a48*/ 	.word	index@(_ZN10layer_norm40ln_parallel_residual_bwd_finalize_kernelINS_22Kernel_traits_finalizeILj512E13__nv_bfloat16S2_fS2_fjLb0ELj1024ELj4ENS_18Kernel_traits_baseILj512ES2_S2_fS2_fjLj1024EEEEELb1EEEvNS_9BwdParamsE)
        /*0a4c*/ 	.word	0x00000020


	//----- nvinfo : EIATTR_FRAME_SIZE
	.align		4
.L_439:
        /*0a50*/ 	.byte	0x04, 0x11
        /*0a52*/ 	.short	(.L_441 - .L_440)
	.align		4
.L_440:
        /*0a54*/ 	.word	index@($__internal_46_$__cuda_sm70_shflsync_bfly_p)
        /*0a58*/ 	.word	0x00000000


	//----- nvinfo : EIATTR_FRAME_SIZE
	.align		4
.L_441:
        /*0a5c*/ 	.byte	0x04, 0x11
        /*0a5e*/ 	.short	(.L_443 - .L_442)
	.align		4
.L_442:
        /*0a60*/ 	.word	index@(_ZN10layer_norm40ln_parallel_residual_bwd_finalize_kernelINS_22Kernel_traits_finalizeILj512E13__nv_bfloat16S2_fS2_fjLb0ELj1024ELj4ENS_18Kernel_traits_baseILj512ES2_S2_fS2_fjLj1024EEEEELb1EEEvNS_9BwdParamsE)
        /*0a64*/ 	.word	0x00000000


	//----- nvinfo : EIATTR_REGCOUNT
	.align		4
.L_443:
        /*0a68*/ 	.byte	0x04, 0x2f
        /*0a6a*/ 	.short	(.L_445 - .L_444)
	.align		4
.L_444:
        /*0a6c*/ 	.word	index@(_ZN10layer_norm22ln_bwd_finalize_kernelINS_22Kernel_traits_finalizeILj512E13__nv_bfloat16S2_fS2_fjLb0ELj1024ELj4ENS_18Kernel_traits_baseILj512ES2_S2_fS2_fjLj1024EEEEELb0ELb1EEEvNS_9BwdParamsE)
        /*0a70*/ 	.word	0x00000020


	//----- nvinfo : EIATTR_FRAME_SIZE
	.align		4
.L_445:
        /*0a74*/ 	.byte	0x04, 0x11
        /*0a76*/ 	.short	(.L_447 - .L_446)
	.align		4
.L_446:
        /*0a78*/ 	.word	index@($__internal_45_$__cuda_sm70_shflsync_bfly_p)
        /*0a7c*/ 	.word	0x00000000


	//----- nvinfo : EIATTR_FRAME_SIZE
	.align		4
.L_447:
        /*0a80*/ 	.byte	0x04, 0x11
        /*0a82*/ 	.short	(.L_449 - .L_448)
	.align		4
.L_448:
        /*0a84*/ 	.word	index@(_ZN10layer_norm22ln_bwd_finalize_kernelINS_22Kernel_traits_finalizeILj512E13__nv_bfloat16S2_fS2_fjLb0ELj1024ELj4ENS_18Kernel_traits_baseILj512ES2_S2_fS2_fjLj1024EEEEELb0ELb1EEEvNS_9BwdParamsE)
        /*0a88*/ 	.word	0x00000000


	//----- nvinfo : EIATTR_REGCOUNT
	.align		4
.L_449:
        /*0a8c*/ 	.byte	0x04, 0x2f
        /*0a8e*/ 	.short	(.L_451 - .L_450)
	.align		4
.L_450:
        /*0a90*/ 	.word	index@(_ZN10layer_norm31ln_parallel_residual_bwd_kernelINS_13Kernel_traitsI13__nv_bfloat16S2_fS2_fjLj512ELj1ELj4ELj1ELj16ENS_18Kernel_traits_baseILj512ES2_S2_fS2_fjLj128EEEEELb1ELb1ELb0EEEvNS_9BwdParamsE)
        /*0a94*/ 	.word	0x00000094


	//----- nvinfo : EIATTR_FRAME_SIZE
	.align		4
.L_451:
        /*0a98*/ 	.byte	0x04, 0x11
        /*0a9a*/ 	.short	(.L_453 - .L_452)
	.align		4
.L_452:
        /*0a9c*/ 	.word	index@($__internal_44_$__cuda_sm70_shflsync_bfly_p)
        /*0aa0*/ 	.word	0x00000000


	//----- nvinfo : EIATTR_FRAME_SIZE
	.align		4
.L_453:
        /*0aa4*/ 	.byte	0x04, 0x11
        /*0aa6*/ 	.short	(.L_455 - .L_454)
	.align		4
.L_454:
        /*0aa8*/ 	.word	index@(_ZN10layer_norm31ln_parallel_residual_bwd_kernelINS_13Kernel_traitsI13__nv_bfloat16S2_fS2_fjLj512ELj1ELj4ELj1ELj16ENS_18Kernel_traits_baseILj512ES2_S2_fS2_fjLj128EEEEELb1ELb1ELb0EEEvNS_9BwdParamsE)
        /*0aac*/ 	.word	0x00000000


	//----- nvinfo : EIATTR_REGCOUNT
	.align		4
.L_455:
        /*0ab0*/ 	.byte	0x04, 0x2f
        /*0ab2*/ 	.short	(.L_457 - .L_456)
	.align		4
.L_456:
        /*0ab4*/ 	.word	index@(_ZN10layer_norm40ln_parallel_residual_bwd_finalize_kernelINS_22Kernel_traits_finalizeILj512E13__nv_bfloat16S2_fS2_fjLb0ELj1024ELj4ENS_18Kernel_traits_baseILj512ES2_S2_fS2_fjLj1024EEEEELb0EEEvNS_9BwdParamsE)
        /*0ab8*/ 	.word	0x00000020


	//----- nvinfo : EIATTR_FRAME_SIZE
	.align		4
.L_457:
        /*0abc*/ 	.byte	0x04, 0x11
        /*0abe*/ 	.short	(.L_459 - .L_458)
	.align		4
.L_458:
        /*0ac0*/ 	.word	index@($__internal_43_$__cuda_sm70_shflsync_bfly_p)
        /*0ac4*/ 	.word	0x00000000


	//----- nvinfo : EIATTR_FRAME_SIZE
	.align		4
.L_459:
        /*0ac8*/ 	.byte	0x04, 0x11
        /*0aca*/ 	.short	(.L_461 - .L_460)
	.align		4
.L_460:
        /*0acc*/ 	.word	index@(_ZN10layer_norm40ln_parallel_residual_bwd_finalize_kernelINS_22Kernel_traits_finalizeILj512E13__nv_bfloat16S2_fS2_fjLb0ELj1024ELj4ENS_18Kernel_traits_baseILj512ES2_S2_fS2_fjLj1024EEEEELb0EEEvNS_9BwdParamsE)
        /*0ad0*/ 	.word	0x00000000


	//----- nvinfo : EIATTR_REGCOUNT
	.align		4
.L_461:
        /*0ad4*/ 	.byte	0x04, 0x2f
        /*0ad6*/ 	.short	(.L_463 - .L_462)
	.align		4
.L_462:
        /*0ad8*/ 	.word	index@(_ZN10layer_norm22ln_bwd_finalize_kernelINS_22Kernel_traits_finalizeILj512E13__nv_bfloat16S2_fS2_fjLb0ELj1024ELj4ENS_18Kernel_traits_baseILj512ES2_S2_fS2_fjLj1024EEEEELb0ELb0EEEvNS_9BwdParamsE)
        /*0adc*/ 	.word	0x0000001e


	//----- nvinfo : EIATTR_FRAME_SIZE
	.align		4
.L_463:
        /*0ae0*/ 	.byte	0x04, 0x11
        /*0ae2*/ 	.short	(.L_465 - .L_464)
	.align		4
.L_464:
        /*0ae4*/ 	.word	index@($__internal_42_$__cuda_sm70_shflsync_bfly_p)
        /*0ae8*/ 	.word	0x00000000


	//----- nvinfo : EIATTR_FRAME_SIZE
	.align		4
.L_465:
        /*0aec*/ 	.byte	0x04, 0x11
        /*0aee*/ 	.short	(.L_467 - .L_466)
	.align		4
.L_466:
        /*0af0*/ 	.word	index@(_ZN10layer_norm22ln_bwd_finalize_kernelINS_22Kernel_traits_finalizeILj512E13__nv_bfloat16S2_fS2_fjLb0ELj1024ELj4ENS_18Kernel_traits_baseILj512ES2_S2_fS2_fjLj1024EEEEELb0ELb0EEEvNS_9BwdParamsE)
        /*0af4*/ 	.word	0x00000000


	//----- nvinfo : EIATTR_REGCOUNT
	.align		4
.L_467:
        /*0af8*/ 	.byte	0x04, 0x2f
        /*0afa*/ 	.short	(.L_469 - .L_468)
	.align		4
.L_468:
        /*0afc*/ 	.word	index@(_ZN10layer_norm31ln_parallel_residual_bwd_kernelINS_13Kernel_traitsI13__nv_bfloat16S2_fS2_fjLj512ELj1ELj4ELj1ELj16ENS_18Kernel_traits_baseILj512ES2_S2_fS2_fjLj128EEEEELb1ELb0ELb1EEEvNS_9BwdParamsE)
        /*0b00*/ 	.word	0x000000bc


	//----- nvinfo : EIATTR_FRAME_SIZE
	.align		4
.L_469:
        /*0b04*/ 	.byte	0x04, 0x11
        /*0b06*/ 	.short	(.L_471 - .L_470)
	.align		4
.L_470:
        /*0b08*/ 	.word	index@($__internal_41_$__cuda_sm70_shflsync_bfly_p)
        /*0b0c*/ 	.word	0x00000000


	//----- nvinfo : EIATTR_FRAME_SIZE
	.align		4
.L_471:
        /*0b10*/ 	.byte	0x04, 0x11
        /*0b12*/ 	.short	(.L_473 - .L_472)
	.align		4
.L_472:
        /*0b14*/ 	.word	index@(_ZN10layer_norm31ln_parallel_residual_bwd_kernelINS_13Kernel_traitsI13__nv_bfloat16S2_fS2_fjLj512ELj1ELj4ELj1ELj16ENS_18Kernel_traits_baseILj512ES2_S2_fS2_fjLj128EEEEELb1ELb0ELb1EEEvNS_9BwdParamsE)
        /*0b18*/ 	.word	0x00000000


	//----- nvinfo : EIATTR_REGCOUNT
	.align		4
.L_473:
        /*0b1c*/ 	.byte	0x04, 0x2f
        /*0b1e*/ 	.short	(.L_475 - .L_474)
	.align		4
.L_474:
        /*0b20*/ 	.word	index@(_ZN10layer_norm31ln_parallel_residual_bwd_kernelINS_13Kernel_traitsI13__nv_bfloat16S2_fS2_fjLj512ELj1ELj4ELj1ELj16ENS_18Kernel_traits_baseILj512ES2_S2_fS2_fjLj128EEEEELb1ELb0ELb0EEEvNS_9BwdParamsE)
        /*0b24*/ 	.word	0x000000c3


	//----- nvinfo : EIATTR_FRAME_SIZE
	.align		4
.L_475:
        /*0b28*/ 	.byte	0x04, 0x11
        /*0b2a*/ 	.short	(.L_477 - .L_476)
	.align		4
.L_476:
        /*0b2c*/ 	.word	index@($__internal_40_$__cuda_sm70_shflsync_bfly_p)
        /*0b30*/ 	.word	0x00000000


	//----- nvinfo : EIATTR_FRAME_SIZE
	.align		4
.L_477:
        /*0b34*/ 	.byte	0x04, 0x11
        /*0b36*/ 	.short	(.L_479 - .L_478)
	.align		4
.L_478:
        /*0b38*/ 	.word	index@(_ZN10layer_norm31ln_parallel_residual_bwd_kernelINS_13Kernel_traitsI13__nv_bfloat16S2_fS2_fjLj512ELj1ELj4ELj1ELj16ENS_18Kernel_traits_baseILj512ES2_S2_fS2_fjLj128EEEEELb1ELb0ELb0EEEvNS_9BwdParamsE)
        /*0b3c*/ 	.word	0x00000000


	//----- nvinfo : EIATTR_REGCOUNT
	.align		4
.L_479:
        /*0b40*/ 	.byte	0x04, 0x2f
        /*0b42*/ 	.short	(.L_481 - .L_480)
	.align		4
.L_480:
        /*0b44*/ 	.word	index@(_ZN10layer_norm31ln_parallel_residual_bwd_kernelINS_13Kernel_traitsI13__nv_bfloat16S2_fS2_fjLj512ELj1ELj4ELj1ELj16ENS_18Kernel_traits_baseILj512ES2_S2_fS2_fjLj128EEEEELb0ELb1ELb1EEEvNS_9BwdParamsE)
        /*0b48*/ 	.word	0x0000007f


	//----- nvinfo : EIATTR_FRAME_SIZE
	.align		4
.L_481:
        /*0b4c*/ 	.byte	0x04, 0x11
        /*0b4e*/ 	.short	(.L_483 - .L_482)
	.align		4
.L_482:
        /*0b50*/ 	.word	index@($__internal_39_$__cuda_sm70_shflsync_bfly_p)
        /*0b54*/ 	.word	0x00000000


	//----- nvinfo : EIATTR_FRAME_SIZE
	.align		4
.L_483:
        /*0b58*/ 	.byte	0x04, 0x11
        /*0b5a*/ 	.short	(.L_485 - .L_484)
	.align		4
.L_484:
        /*0b5c*/ 	.word	index@(_ZN10layer_norm31ln_parallel_residual_bwd_kernelINS_13Kernel_traitsI13__nv_bfloat16S2_fS2_fjLj512ELj1ELj4ELj1ELj16ENS_18Kernel_traits_baseILj512ES2_S2_fS2_fjLj128EEEEELb0ELb1ELb1EEEvNS_9BwdParamsE)
        /*0b60*/ 	.word	0x00000000


	//----- nvinfo : EIATTR_REGCOUNT
	.align		4
.L_485:
        /*0b64*/ 	.byte	0x04, 0x2f
        /*0b66*/ 	.short	(.L_487 - .L_486)
	.align		4
.L_486:
        /*0b68*/ 	.word	index@(_ZN10layer_norm31ln_parallel_residual_bwd_kernelINS_13Kernel_traitsI13__nv_bfloat16S2_fS2_fjLj512ELj1ELj4ELj1ELj16ENS_18Kernel_traits_baseILj512ES2_S2_fS2_fjLj128EEEEELb0ELb1ELb0EEEvNS_9BwdParamsE)
        /*0b6c*/ 	.word	0x00000080


	//----- nvinfo : EIATTR_FRAME_SIZE
	.align		4
.L_487:
        /*0b70*/ 	.byte	0x04, 0x11
        /*0b72*/ 	.short	(.L_489 - .L_488)
	.align		4
.L_488:
        /*0b74*/ 	.word	index@($__internal_38_$__cuda_sm70_shflsync_bfly_p)
        /*0b78*/ 	.word	0x00000000


	//----- nvinfo : EIATTR_FRAME_SIZE
	.align		4
.L_489:
        /*0b7c*/ 	.byte	0x04, 0x11
        /*0b7e*/ 	.short	(.L_491 - .L_490)
	.align		4
.L_490:
        /*0b80*/ 	.word	index@(_ZN10layer_norm31ln_parallel_residual_bwd_kernelINS_13Kernel_traitsI13__nv_bfloat16S2_fS2_fjLj512ELj1ELj4ELj1ELj16ENS_18Kernel_traits_baseILj512ES2_S2_fS2_fjLj128EEEEELb0ELb1ELb0EEEvNS_9BwdParamsE)
        /*0b84*/ 	.word	0x00000000


	//----- nvinfo : EIATTR_REGCOUNT
	.align		4
.L_491:
        /*0b88*/ 	.byte	0x04, 0x2f
        /*0b8a*/ 	.short	(.L_493 - .L_492)
	.align		4
.L_492:
        /*0b8c*/ 	.word	index@(_ZN10layer_norm31ln_parallel_residual_bwd_kernelINS_13Kernel_traitsI13__nv_bfloat16S2_fS2_fjLj512ELj1ELj4ELj1ELj16ENS_18Kernel_traits_baseILj512ES2_S2_fS2_fjLj128EEEEELb0ELb0ELb1EEEvNS_9BwdParamsE)
        /*0b90*/ 	.word	0x000000b5


	//----- nvinfo : EIATTR_FRAME_SIZE
	.align		4
.L_493:
        /*0b94*/ 	.byte	0x04, 0x11
        /*0b96*/ 	.short	(.L_495 - .L_494)
	.align		4
.L_494:
        /*0b98*/ 	.word	index@($__internal_37_$__cuda_sm70_shflsync_bfly_p)
        /*0b9c*/ 	.word	0x00000000


	//----- nvinfo : EIATTR_FRAME_SIZE
	.align		4
.L_495:
        /*0ba0*/ 	.byte	0x04, 0x11
        /*0ba2*/ 	.short	(.L_497 - .L_496)
	.align		4
.L_496:
        /*0ba4*/ 	.word	index@(_ZN10layer_norm31ln_parallel_residual_bwd_kernelINS_13Kernel_traitsI13__nv_bfloat16S2_fS2_fjLj512ELj1ELj4ELj1ELj16ENS_18Kernel_traits_baseILj512ES2_S2_fS2_fjLj128EEEEELb0ELb0ELb1EEEvNS_9BwdParamsE)
        /*0ba8*/ 	.word	0x00000000


	//----- nvinfo : EIATTR_REGCOUNT
	.align		4
.L_497:
        /*0bac*/ 	.byte	0x04, 0x2f
        /*0bae*/ 	.short	(.L_499 - .L_498)
	.align		4
.L_498:
        /*0bb0*/ 	.word	index@(_ZN10layer_norm31ln_parallel_residual_bwd_kernelINS_13Kernel_traitsI13__nv_bfloat16S2_fS2_fjLj512ELj1ELj4ELj1ELj16ENS_18Kernel_traits_baseILj512ES2_S2_fS2_fjLj128EEEEELb0ELb0ELb0EEEvNS_9BwdParamsE)
        /*0bb4*/ 	.word	0x000000bc


	//----- nvinfo : EIATTR_FRAME_SIZE
	.align		4
.L_499:
        /*0bb8*/ 	.byte	0x04, 0x11
        /*0bba*/ 	.short	(.L_501 - .L_500)
	.align		4
.L_500:
        /*0bbc*/ 	.word	index@($__internal_36_$__cuda_sm70_shflsync_bfly_p)
        /*0bc0*/ 	.word	0x00000000


	//----- nvinfo : EIATTR_FRAME_SIZE
	.align		4
.L_501:
        /*0bc4*/ 	.byte	0x04, 0x11
        /*0bc6*/ 	.short	(.L_503 - .L_502)
	.align		4
.L_502:
        /*0bc8*/ 	.word	index@(_ZN10layer_norm31ln_parallel_residual_bwd_kernelINS_13Kernel_traitsI13__nv_bfloat16S2_fS2_fjLj512ELj1ELj4ELj1ELj16ENS_18Kernel_traits_baseILj512ES2_S2_fS2_fjLj128EEEEELb0ELb0ELb0EEEvNS_9BwdParamsE)
        /*0bcc*/ 	.word	0x00000000


	//----- nvinfo : EIATTR_REGCOUNT
	.align		4
.L_503:
        /*0bd0*/ 	.byte	0x04, 0x2f
        /*0bd2*/ 	.short	(.L_505 - .L_504)
	.align		4
.L_504:
        /*0bd4*/ 	.word	index@(_ZN10layer_norm31ln_parallel_residual_bwd_kernelINS_13Kernel_traitsIf13__nv_bfloat16S2_S2_fjLj512ELj1ELj4ELj1ELj16ENS_18Kernel_traits_baseILj512EfS2_S2_S2_fjLj128EEEEELb1ELb1ELb1EEEvNS_9BwdParamsE)
        /*0bd8*/ 	.word	0x00000080


	//----- nvinfo : EIATTR_FRAME_SIZE
	.align		4
.L_505:
        /*0bdc*/ 	.byte	0x04, 0x11
        /*0bde*/ 	.short	(.L_507 - .L_506)
	.align		4
.L_506:
        /*0be0*/ 	.word	index@($__internal_35_$__cuda_sm70_shflsync_bfly_p)
        /*0be4*/ 	.word	0x00000000


	//----- nvinfo : EIATTR_FRAME_SIZE
	.align		4
.L_507:
        /*0be8*/ 	.byte	0x04, 0x11
        /*0bea*/ 	.short	(.L_509 - .L_508)
	.align		4
.L_508:
        /*0bec*/ 	.word	index@(_ZN10layer_norm31ln_parallel_residual_bwd_kernelINS_13Kernel_traitsIf13__nv_bfloat16S2_S2_fjLj512ELj1ELj4ELj1ELj16ENS_18Kernel_traits_baseILj512EfS2_S2_S2_fjLj128EEEEELb1ELb1ELb1EEEvNS_9BwdParamsE)
        /*0bf0*/ 	.word	0x00000000


	//----- nvinfo : EIATTR_REGCOUNT
	.align		4
.L_509:
        /*0bf4*/ 	.byte	0x04, 0x2f
        /*0bf6*/ 	.short	(.L_511 - .L_510)
	.align		4
.L_510:
        /*0bf8*/ 	.word	index@(_ZN10layer_norm40ln_parallel_residual_bwd_finalize_kernelINS_22Kernel_traits_finalizeILj512Ef13__nv_bfloat16S2_S2_fjLb0ELj1024ELj4ENS_18Kernel_traits_baseILj512EfS2_S2_S2_fjLj1024EEEEELb1EEEvNS_9BwdParamsE)
        /*0bfc*/ 	.word	0x00000020


	//----- nvinfo : EIATTR_FRAME_SIZE
	.align		4
.L_511:
        /*0c00*/ 	.byte	0x04, 0x11
        /*0c02*/ 	.short	(.L_513 - .L_512)
	.align		4
.L_512:
        /*0c04*/ 	.word	index@($__internal_34_$__cuda_sm70_shflsync_bfly_p)
        /*0c08*/ 	.word	0x00000000


	//----- nvinfo : EIATTR_FRAME_SIZE
	.align		4
.L_513:
        /*0c0c*/ 	.byte	0x04, 0x11
        /*0c0e*/ 	.short	(.L_515 - .L_514)
	.align		4
.L_514:
        /*0c10*/ 	.word	index@(_ZN10layer_norm40ln_parallel_residual_bwd_finalize_kernelINS_22Kernel_traits_finalizeILj512Ef13__nv_bfloat16S2_S2_fjLb0ELj1024ELj4ENS_18Kernel_traits_baseILj512EfS2_S2_S2_fjLj1024EEEEELb1EEEvNS_9BwdParamsE)
        /*0c14*/ 	.word	0x00000000


	//----- nvinfo : EIATTR_REGCOUNT
	.align		4
.L_515:
        /*0c18*/ 	.byte	0x04, 0x2f
        /*0c1a*/ 	.short	(.L_517 - .L_516)
	.align		4
.L_516:
        /*0c1c*/ 	.word	index@(_ZN10layer_norm22ln_bwd_finalize_kernelINS_22Kernel_traits_finalizeILj512Ef13__nv_bfloat16S2_S2_fjLb0ELj1024ELj4ENS_18Kernel_traits_baseILj512EfS2_S2_S2_fjLj1024EEEEELb0ELb1EEEvNS_9BwdParamsE)
        /*0c20*/ 	.word	0x00000020


	//----- nvinfo : EIATTR_FRAME_SIZE
	.align		4
.L_517:
        /*0c24*/ 	.byte	0x04, 0x11
        /*0c26*/ 	.short	(.L_519 - .L_518)
	.align		4
.L_518:
        /*0c28*/ 	.word	index@($__internal_33_$__cuda_sm70_shflsync_bfly_p)
        /*0c2c*/ 	.word	0x00000000


	//----- nvinfo : EIATTR_FRAME_SIZE
	.align		4
.L_519:
        /*0c30*/ 	.byte	0x04, 0x11
        /*0c32*/ 	.short	(.L_521 - .L_520)
	.align		4
.L_520:
        /*0c34*/ 	.word	index@(_ZN10layer_norm22ln_bwd_finalize_kernelINS_22Kernel_traits_finalizeILj512Ef13__nv_bfloat16S2_S2_fjLb0ELj1024ELj4ENS_18Kernel_traits_baseILj512EfS2_S2_S2_fjLj1024EEEEELb0ELb1EEEvNS_9BwdParamsE)
        /*0c38*/ 	.word	0x00000000


	//----- nvinfo : EIATTR_REGCOUNT
	.align		4
.L_521:
        /*0c3c*/ 	.byte	0x04, 0x2f
        /*0c3e*/ 	.short	(.L_523 - .L_522)
	.align		4
.L_522:
        /*0c40*/ 	.word	index@(_ZN10layer_norm31ln_parallel_residual_bwd_kernelINS_13Kernel_traitsIf13__nv_bfloat16S2_S2_fjLj512ELj1ELj4ELj1ELj16ENS_18Kernel_traits_baseILj512EfS2_S2_S2_fjLj128EEEEELb1ELb1ELb0EEEvNS_9BwdParamsE)
        /*0c44*/ 	.word	0x00000080


	//----- nvinfo : EIATTR_FRAME_SIZE
	.align		4
.L_523:
        /*0c48*/ 	.byte	0x04, 0x11
        /*0c4a*/ 	.short	(.L_525 - .L_524)
	.align		4
.L_524:
        /*0c4c*/ 	.word	index@($__internal_32_$__cuda_sm70_shflsync_bfly_p)
        /*0c50*/ 	.word	0x00000000


	//----- nvinfo : EIATTR_FRAME_SIZE
	.align		4
.L_525:
        /*0c54*/ 	.byte	0x04, 0x11
        /*0c56*/ 	.short	(.L_527 - .L_526)
	.align		4
.L_526:
        /*0c58*/ 	.word	index@(_ZN10layer_norm31ln_parallel_residual_bwd_kernelINS_13Kernel_traitsIf13__nv_bfloat16S2_S2_fjLj512ELj1ELj4ELj1ELj16ENS_18Kernel_traits_baseILj512EfS2_S2_S2_fjLj128EEEEELb1ELb1ELb0EEEvNS_9BwdParamsE)
        /*0c5c*/ 	.word	0x00000000


	//----- nvinfo : EIATTR_REGCOUNT
	.align		4
.L_527:
        /*0c60*/ 	.byte	0x04, 0x2f
        /*0c62*/ 	.short	(.L_529 - .L_528)
	.align		4
.L_528:
        /*0c64*/ 	.word	index@(_ZN10layer_norm40ln_parallel_residual_bwd_finalize_kernelINS_22Kernel_traits_finalizeILj512Ef13__nv_bfloat16S2_S2_fjLb0ELj1024ELj4ENS_18Kernel_traits_baseILj512EfS2_S2_S2_fjLj1024EEEEELb0EEEvNS_9BwdParamsE)
        /*0c68*/ 	.word	0x00000020


	//----- nvinfo : EIATTR_FRAME_SIZE
	.align		4
.L_529:
        /*0c6c*/ 	.byte	0x04, 0x11
        /*0c6e*/ 	.short	(.L_531 - .L_530)
	.align		4
.L_530:
        /*0c70*/ 	.word	index@($__internal_31_$__cuda_sm70_shflsync_bfly_p)
        /*0c74*/ 	.word	0x00000000


	//----- nvinfo : EIATTR_FRAME_SIZE
	.align		4
.L_531:
        /*0c78*/ 	.byte	0x04, 0x11
        /*0c7a*/ 	.short	(.L_533 - .L_532)
	.align		4
.L_532:
        /*0c7c*/ 	.word	index@(_ZN10layer_norm40ln_parallel_residual_bwd_finalize_kernelINS_22Kernel_traits_finalizeILj512Ef13__nv_bfloat16S2_S2_fjLb0ELj1024ELj4ENS_18Kernel_traits_baseILj512EfS2_S2_S2_fjLj1024EEEEELb0EEEvNS_9BwdParamsE)
        /*0c80*/ 	.word	0x00000000


	//----- nvinfo : EIATTR_REGCOUNT
	.align		4
.L_533:
        /*0c84*/ 	.byte	0x04, 0x2f
        /*0c86*/ 	.short	(.L_535 - .L_534)
	.align		4
.L_534:
        /*0c88*/ 	.word	index@(_ZN10layer_norm22ln_bwd_finalize_kernelINS_22Kernel_traits_finalizeILj512Ef13__nv_bfloat16S2_S2_fjLb0ELj1024ELj4ENS_18Kernel_traits_baseILj512EfS2_S2_S2_fjLj1024EEEEELb0ELb0EEEvNS_9BwdParamsE)
        /*0c8c*/ 	.word	0x0000001e


	//----- nvinfo : EIATTR_FRAME_SIZE
	.align		4
.L_535:
        /*0c90*/ 	.byte	0x04, 0x11
        /*0c92*/ 	.short	(.L_537 - .L_536)
	.align		4
.L_536:
        /*0c94*/ 	.word	index@($__internal_30_$__cuda_sm70_shflsync_bfly_p)
        /*0c98*/ 	.word	0x00000000


	//----- nvinfo : EIATTR_FRAME_SIZE
	.align		4
.L_537:
        /*0c9c*/ 	.byte	0x04, 0x11
        /*0c9e*/ 	.short	(.L_539 - .L_538)
	.align		4
.L_538:
        /*0ca0*/ 	.word	index@(_ZN10layer_norm22ln_bwd_finalize_kernelINS_22Kernel_traits_finalizeILj512Ef13__nv_bfloat16S2_S2_fjLb0ELj1024ELj4ENS_18Kernel_traits_baseILj512EfS2_S2_S2_fjLj1024EEEEELb0ELb0EEEvNS_9BwdParamsE)
        /*0ca4*/ 	.word	0x00000000


	//----- nvinfo : EIATTR_REGCOUNT
	.align		4
.L_539:
        /*0ca8*/ 	.byte	0x04, 0x2f
        /*0caa*/ 	.short	(.L_541 - .L_540)
	.align		4
.L_540:
        /*0cac*/ 	.word	index@(_ZN10layer_norm31ln_parallel_residual_bwd_kernelINS_13Kernel_traitsIf13__nv_bfloat16S2_S2_fjLj512ELj1ELj4ELj1ELj16ENS_18Kernel_traits_baseILj512EfS2_S2_S2_fjLj128EEEEELb1ELb0ELb1EEEvNS_9BwdParamsE)
        /*0cb0*/ 	.word	0x000000b5


	//----- nvinfo : EIATTR_FRAME_SIZE
	.align		4
.L_541:
        /*0cb4*/ 	.byte	0x04, 0x11
        /*0cb6*/ 	.short	(.L_543 - .L_542)
	.align		4
.L_542:
        /*0cb8*/ 	.word	index@($__internal_29_$__cuda_sm70_shflsync_bfly_p)
        /*0cbc*/ 	.word	0x00000000


	//----- nvinfo : EIATTR_FRAME_SIZE
	.align		4
.L_543:
        /*0cc0*/ 	.byte	0x04, 0x11
        /*0cc2*/ 	.short	(.L_545 - .L_544)
	.align		4
.L_544:
        /*0cc4*/ 	.word	index@(_ZN10layer_norm31ln_parallel_residual_bwd_kernelINS_13Kernel_traitsIf13__nv_bfloat16S2_S2_fjLj512ELj1ELj4ELj1ELj16ENS_18Kernel_traits_baseILj512EfS2_S2_S2_fjLj128EEEEELb1ELb0ELb1EEEvNS_9BwdParamsE)
        /*0cc8*/ 	.word	0x00000000


	//----- nvinfo : EIATTR_REGCOUNT
	.align		4
.L_545:
        /*0ccc*/ 	.byte	0x04, 0x2f
        /*0cce*/ 	.short	(.L_547 - .L_546)
	.align		4
.L_546:
        /*0cd0*/ 	.word	index@(_ZN10layer_norm31ln_parallel_residual_bwd_kernelINS_13Kernel_traitsIf13__nv_bfloat16S2_S2_fjLj512ELj1ELj4ELj1ELj16ENS_18Kernel_traits_baseILj512EfS2_S2_S2_fjLj128EEEEELb1ELb0ELb0EEEvNS_9BwdParamsE)
        /*0cd4*/ 	.word	0x000000b9


	//----- nvinfo : EIATTR_FRAME_SIZE
	.align		4
.L_547:
        /*0cd8*/ 	.byte	0x04, 0x11
        /*0cda*/ 	.short	(.L_549 - .L_548)
	.align		4
.L_548:
        /*0cdc*/ 	.word	index@($__internal_28_$__cuda_sm70_shflsync_bfly_p)
        /*0ce0*/ 	.word	0x00000000


	//----- nvinfo : EIATTR_FRAME_SIZE
	.align		4
.L_549:
        /*0ce4*/ 	.byte	0x04, 0x11
        /*0ce6*/ 	.short	(.L_551 - .L_550)
	.align		4
.L_550:
        /*0ce8*/ 	.word	index@(_ZN10layer_norm31ln_parallel_residual_bwd_kernelINS_13Kernel_traitsIf13__nv_bfloat16S2_S2_fjLj512ELj1ELj4ELj1ELj16ENS_18Kernel_traits_baseILj512EfS2_S2_S2_fjLj128EEEEELb1ELb0ELb0EEEvNS_9BwdParamsE)
        /*0cec*/ 	.word	0x00000000


	//----- nvinfo : EIATTR_REGCOUNT
	.align		4
.L_551:
        /*0cf0*/ 	.byte	0x04, 0x2f
        /*0cf2*/ 	.short	(.L_553 - .L_552)
	.align		4
.L_552:
        /*0cf4*/ 	.word	index@(_ZN10layer_norm31ln_parallel_residual_bwd_kernelINS_13Kernel_traitsIf13__nv_bfloat16S2_S2_fjLj512ELj1ELj4ELj1ELj16ENS_18Kernel_traits_baseILj512EfS2_S2_S2_fjLj128EEEEELb0ELb1ELb1EEEvNS_9BwdParamsE)
        /*0cf8*/ 	.word	0x0000007a


	//----- nvinfo : EIATTR_FRAME_SIZE
	.align		4
.L_553:
        /*0cfc*/ 	.byte	0x04, 0x11
        /*0cfe*/ 	.short	(.L_555 - .L_554)
	.align		4
.L_554:
        /*0d00*/ 	.word	index@($__internal_27_$__cuda_sm70_shflsync_bfly_p)
        /*0d04*/ 	.word	0x00000000


	//----- nvinfo : EIATTR_FRAME_SIZE
	.align		4
.L_555:
        /*0d08*/ 	.byte	0x04, 0x11
        /*0d0a*/ 	.short	(.L_557 - .L_556)
	.align		4
.L_556:
        /*0d0c*/ 	.word	index@(_ZN10layer_norm31ln_parallel_residual_bwd_kernelINS_13Kernel_traitsIf13__nv_bfloat16S2_S2_fjLj512ELj1ELj4ELj1ELj16ENS_18Kernel_traits_baseILj512EfS2_S2_S2_fjLj128EEEEELb0ELb1ELb1EEEvNS_9BwdParamsE)
        /*0d10*/ 	.word	0x00000000


	//----- nvinfo : EIATTR_REGCOUNT
	.align		4
.L_557:
        /*0d14*/ 	.byte	0x04, 0x2f
        /*0d16*/ 	.short	(.L_559 - .L_558)
	.align		4
.L_558:
        /*0d18*/ 	.word	index@(_ZN10layer_norm31ln_parallel_residual_bwd_kernelINS_13Kernel_traitsIf13__nv_bfloat16S2_S2_fjLj512ELj1ELj4ELj1ELj16ENS_18Kernel_traits_baseILj512EfS2_S2_S2_fjLj128EEEEELb0ELb1ELb0EEEvNS_9BwdParamsE)
        /*0d1c*/ 	.word	0x0000007f


	//----- nvinfo : EIATTR_FRAME_SIZE
	.align		4
.L_559:
        /*0d20*/ 	.byte	0x04, 0x11
        /*0d22*/ 	.short	(.L_561 - .L_560)
	.align		4
.L_560:
        /*0d24*/ 	.word	index@($__internal_26_$__cuda_sm70_shflsync_bfly_p)
        /*0d28*/ 	.word	0x00000000


	//----- nvinfo : EIATTR_FRAME_SIZE
	.align		4
.L_561:
        /*0d2c*/ 	.byte	0x04, 0x11
        /*0d2e*/ 	.short	(.L_563 - .L_562)
	.align		4
.L_562:
        /*0d30*/ 	.word	index@(_ZN10layer_norm31ln_parallel_residual_bwd_kernelINS_13Kernel_traitsIf13__nv_bfloat16S2_S2_fjLj512ELj1ELj4ELj1ELj16ENS_18Kernel_traits_baseILj512EfS2_S2_S2_fjLj128EEEEELb0ELb1ELb0EEEvNS_9BwdParamsE)
        /*0d34*/ 	.word	0x00000000


	//----- nvinfo : EIATTR_REGCOUNT
	.align		4
.L_563:
        /*0d38*/ 	.byte	0x04, 0x2f
        /*0d3a*/ 	.short	(.L_565 - .L_564)
	.align		4
.L_564:
        /*0d3c*/ 	.word	index@(_ZN10layer_norm31ln_parallel_residual_bwd_kernelINS_13Kernel_traitsIf13__nv_bfloat16S2_S2_fjLj512ELj1ELj4ELj1ELj16ENS_18Kernel_traits_baseILj512EfS2_S2_S2_fjLj128EEEEELb0ELb0ELb1EEEvNS_9BwdParamsE)
        /*0d40*/ 	.word	0x000000a7


	//----- nvinfo : EIATTR_FRAME_SIZE
	.align		4
.L_565:
        /*0d44*/ 	.byte	0x04, 0x11
        /*0d46*/ 	.short	(.L_567 - .L_566)
	.align		4
.L_566:
        /*0d48*/ 	.word	index@($__internal_25_$__cuda_sm70_shflsync_bfly_p)
        /*0d4c*/ 	.word	0x00000000


	//----- nvinfo : EIATTR_FRAME_SIZE
	.align		4
.L_567:
        /*0d50*/ 	.byte	0x04, 0x11
        /*0d52*/ 	.short	(.L_569 - .L_568)
	.align		4
.L_568:
        /*0d54*/ 	.word	index@(_ZN10layer_norm31ln_parallel_residual_bwd_kernelINS_13Kernel_traitsIf13__nv_bfloat16S2_S2_fjLj512ELj1ELj4ELj1ELj16ENS_18Kernel_traits_baseILj512EfS2_S2_S2_fjLj128EEEEELb0ELb0ELb1EEEvNS_9BwdParamsE)
        /*0d58*/ 	.word	0x00000000


	//----- nvinfo : EIATTR_REGCOUNT
	.align		4
.L_569:
        /*0d5c*/ 	.byte	0x04, 0x2f
        /*0d5e*/ 	.short	(.L_571 - .L_570)
	.align		4
.L_570:
        /*0d60*/ 	.word	index@(_ZN10layer_norm31ln_parallel_residual_bwd_kernelINS_13Kernel_traitsIf13__nv_bfloat16S2_S2_fjLj512ELj1ELj4ELj1ELj16ENS_18Kernel_traits_baseILj512EfS2_S2_S2_fjLj128EEEEELb0ELb0ELb0EEEvNS_9BwdParamsE)
        /*0d64*/ 	.word	0x000000a8


	//----- nvinfo : EIATTR_FRAME_SIZE
	.align		4
.L_571:
        /*0d68*/ 	.byte	0x04, 0x11
        /*0d6a*/ 	.short	(.L_573 - .L_572)
	.align		4
.L_572:
        /*0d6c*/ 	.word	index@($__internal_24_$__cuda_sm70_shflsync_bfly_p)
        /*0d70*/ 	.word	0x00000000


	//----- nvinfo : EIATTR_FRAME_SIZE
	.align		4
.L_573:
        /*0d74*/ 	.byte	0x04, 0x11
        /*0d76*/ 	.short	(.L_575 - .L_574)
	.align		4
.L_574:
        /*0d78*/ 	.word	index@(_ZN10layer_norm31ln_parallel_residual_bwd_kernelINS_13Kernel_traitsIf13__nv_bfloat16S2_S2_fjLj512ELj1ELj4ELj1ELj16ENS_18Kernel_traits_baseILj512EfS2_S2_S2_fjLj128EEEEELb0ELb0ELb0EEEvNS_9BwdParamsE)
        /*0d7c*/ 	.word	0x00000000


	//----- nvinfo : EIATTR_REGCOUNT
	.align		4
.L_575:
        /*0d80*/ 	.byte	0x04, 0x2f
        /*0d82*/ 	.short	(.L_577 - .L_576)
	.align		4
.L_576:
        /*0d84*/ 	.word	index@(_ZN10layer_norm31ln_parallel_residual_bwd_kernelINS_13Kernel_traitsI6__halfS2_S2_S2_fjLj512ELj1ELj4ELj1ELj16ENS_18Kernel_traits_baseILj512ES2_S2_S2_S2_fjLj128EEEEELb1ELb1ELb1EEEvNS_9BwdParamsE)
        /*0d88*/ 	.word	0x00000080


	//----- nvinfo : EIATTR_FRAME_SIZE
	.align		4
.L_577:
        /*0d8c*/ 	.byte	0x04, 0x11
        /*0d8e*/ 	.short	(.L_579 - .L_578)
	.align		4
.L_578:
        /*0d90*/ 	.word	index@($__internal_23_$__cuda_sm70_shflsync_bfly_p)
        /*0d94*/ 	.word	0x00000000


	//----- nvinfo : EIATTR_FRAME_SIZE
	.align		4
.L_579:
        /*0d98*/ 	.byte	0x04, 0x11
        /*0d9a*/ 	.short	(.L_581 - .L_580)
	.align		4
.L_580:
        /*0d9c*/ 	.word	index@(_ZN10layer_norm31ln_parallel_residual_bwd_kernelINS_13Kernel_traitsI6__halfS2_S2_S2_fjLj512ELj1ELj4ELj1ELj16ENS_18Kernel_traits_baseILj512ES2_S2_S2_S2_fjLj128EEEEELb1ELb1ELb1EEEvNS_9BwdParamsE)
        /*0da0*/ 	.word	0x00000000


	//----- nvinfo : EIATTR_REGCOUNT
	.align		4
.L_581:
        /*0da4*/ 	.byte	0x04, 0x2f
        /*0da6*/ 	.short	(.L_583 - .L_582)
	.align		4
.L_582:
        /*0da8*/ 	.word	index@(_ZN10layer_norm40ln_parallel_residual_bwd_finalize_kernelINS_22Kernel_traits_finalizeILj512E6__halfS2_S2_S2_fjLb0ELj1024ELj4ENS_18Kernel_traits_baseILj512ES2_S2_S2_S2_fjLj1024EEEEELb1EEEvNS_9BwdParamsE)
        /*0dac*/ 	.word	0x00000020


	//----- nvinfo : EIATTR_FRAME_SIZE
	.align		4
.L_583:
        /*0db0*/ 	.byte	0x04, 0x11
        /*0db2*/ 	.short	(.L_585 - .L_584)
	.align		4
.L_584:
        /*0db4*/ 	.word	index@($__internal_22_$__cuda_sm70_shflsync_bfly_p)
        /*0db8*/ 	.word	0x00000000


	//----- nvinfo : EIATTR_FRAME_SIZE
	.align		4
.L_585:
        /*0dbc*/ 	.byte	0x04, 0x11
        /*0dbe*/ 	.short	(.L_587 - .L_586)
	.align		4
.L_586:
        /*0dc0*/ 	.word	index@(_ZN10layer_norm40ln_parallel_residual_bwd_finalize_kernelINS_22Kernel_traits_finalizeILj512E6__halfS2_S2_S2_fjLb0ELj1024ELj4ENS_18Kernel_traits_baseILj512ES2_S2_S2_S2_fjLj1024EEEEELb1EEEvNS_9BwdParamsE)
        /*0dc4*/ 	.word	0x00000000


	//----- nvinfo : EIATTR_REGCOUNT
	.align		4
.L_587:
        /*0dc8*/ 	.byte	0x04, 0x2f
        /*0dca*/ 	.short	(.L_589 - .L_588)
	.align		4
.L_588:
        /*0dcc*/ 	.word	index@(_ZN10layer_norm22ln_bwd_finalize_kernelINS_22Kernel_traits_finalizeILj512E6__halfS2_S2_S2_fjLb0ELj1024ELj4ENS_18Kernel_traits_baseILj512ES2_S2_S2_S2_fjLj1024EEEEELb0ELb1EEEvNS_9BwdParamsE)
        /*0dd0*/ 	.word	0x00000020


	//----- nvinfo : EIATTR_FRAME_SIZE
	.align		4
.L_589:
        /*0dd4*/ 	.byte	0x04, 0x11
        /*0dd6*/ 	.short	(.L_591 - .L_590)
	.align		4
.L_590:
        /*0dd8*/ 	.word	index@($__internal_21_$__cuda_sm70_shflsync_bfly_p)
        /*0ddc*/ 	.word	0x00000000


	//----- nvinfo : EIATTR_FRAME_SIZE
	.align		4
.L_591:
        /*0de0*/ 	.byte	0x04, 0x11
        /*0de2*/ 	.short	(.L_593 - .L_592)
	.align		4
.L_592:
        /*0de4*/ 	.word	index@(_ZN10layer_norm22ln_bwd_finalize_kernelINS_22Kernel_traits_finalizeILj512E6__halfS2_S2_S2_fjLb0ELj1024ELj4ENS_18Kernel_traits_baseILj512ES2_S2_S2_S2_fjLj1024EEEEELb0ELb1EEEvNS_9BwdParamsE)
        /*0de8*/ 	.word	0x00000000


	//----- nvinfo : EIATTR_REGCOUNT
	.align		4
.L_593:
        /*0dec*/ 	.byte	0x04, 0x2f
        /*0dee*/ 	.short	(.L_595 - .L_594)
	.align		4
.L_594:
        /*0df0*/ 	.word	index@(_ZN10layer_norm31ln_parallel_residual_bwd_kernelINS_13Kernel_traitsI6__halfS2_S2_S2_fjLj512ELj1ELj4ELj1ELj16ENS_18Kernel_traits_baseILj512ES2_S2_S2_S2_fjLj128EEEEELb1ELb1ELb0EEEvNS_9BwdParamsE)
        /*0df4*/ 	.word	0x00000080


	//----- nvinfo : EIATTR_FRAME_SIZE
	.align		4
.L_595:
        /*0df8*/ 	.byte	0x04, 0x11
        /*0dfa*/ 	.short	(.L_597 - .L_596)
	.align		4
.L_596:
        /*0dfc*/ 	.word	index@($__internal_20_$__cuda_sm70_shflsync_bfly_p)
        /*0e00*/ 	.word	0x00000000


	//----- nvinfo : EIATTR_FRAME_SIZE
	.align		4
.L_597:
        /*0e04*/ 	.byte	0x04, 0x11
        /*0e06*/ 	.short	(.L_599 - .L_598)
	.align		4
.L_598:
        /*0e08*/ 	.word	index@(_ZN10layer_norm31ln_parallel_residual_bwd_kernelINS_13Kernel_traitsI6__halfS2_S2_S2_fjLj512ELj1ELj4ELj1ELj16ENS_18Kernel_traits_baseILj512ES2_S2_S2_S2_fjLj128EEEEELb1ELb1ELb0EEEvNS_9BwdParamsE)
        /*0e0c*/ 	.word	0x00000000


	//----- nvinfo : EIATTR_REGCOUNT
	.align		4
.L_599:
        /*0e10*/ 	.byte	0x04, 0x2f
        /*0e12*/ 	.short	(.L_601 - .L_600)
	.align		4
.L_600:
        /*0e14*/ 	.word	index@(_ZN10layer_norm40ln_parallel_residual_bwd_finalize_kernelINS_22Kernel_traits_finalizeILj512E6__halfS2_S2_S2_fjLb0ELj1024ELj4ENS_18Kernel_traits_baseILj512ES2_S2_S2_S2_fjLj1024EEEEELb0EEEvNS_9BwdParamsE)
        /*0e18*/ 	.word	0x00000020


	//----- nvinfo : EIATTR_FRAME_SIZE
	.align		4
.L_601:
        /*0e1c*/ 	.byte	0x04, 0x11
        /*0e1e*/ 	.short	(.L_603 - .L_602)
	.align		4
.L_602:
        /*0e20*/ 	.word	index@($__internal_19_$__cuda_sm70_shflsync_bfly_p)
        /*0e24*/ 	.word	0x00000000


	//----- nvinfo : EIATTR_FRAME_SIZE
	.align		4
.L_603:
        /*0e28*/ 	.byte	0x04, 0x11
        /*0e2a*/ 	.short	(.L_605 - .L_604)
	.align		4
.L_604:
        /*0e2c*/ 	.word	index@(_ZN10layer_norm40ln_parallel_residual_bwd_finalize_kernelINS_22Kernel_traits_finalizeILj512E6__halfS2_S2_S2_fjLb0ELj1024ELj4ENS_18Kernel_traits_baseILj512ES2_S2_S2_S2_fjLj1024EEEEELb0EEEvNS_9BwdParamsE)
        /*0e30*/ 	.word	0x00000000


	//----- nvinfo : EIATTR_REGCOUNT
	.align		4
.L_605:
        /*0e34*/ 	.byte	0x04, 0x2f
        /*0e36*/ 	.short	(.L_607 - .L_606)
	.align		4
.L_606:
        /*0e38*/ 	.word	index@(_ZN10layer_norm22ln_bwd_finalize_kernelINS_22Kernel_traits_finalizeILj512E6__halfS2_S2_S2_fjLb0ELj1024ELj4ENS_18Kernel_traits_baseILj512ES2_S2_S2_S2_fjLj1024EEEEELb0ELb0EEEvNS_9BwdParamsE)
        /*0e3c*/ 	.word	0x0000001e


	//----- nvinfo : EIATTR_FRAME_SIZE
	.align		4
.L_607:
        /*0e40*/ 	.byte	0x04, 0x11
        /*0e42*/ 	.short	(.L_609 - .L_608)
	.align		4
.L_608:
        /*0e44*/ 	.word	index@($__internal_18_$__cuda_sm70_shflsync_bfly_p)
        /*0e48*/ 	.word	0x00000000


	//----- nvinfo : EIATTR_FRAME_SIZE
	.align		4
.L_609:
        /*0e4c*/ 	.byte	0x04, 0x11
        /*0e4e*/ 	.short	(.L_611 - .L_610)
	.align		4
.L_610:
        /*0e50*/ 	.word	index@(_ZN10layer_norm22ln_bwd_finalize_kernelINS_22Kernel_traits_finalizeILj512E6__halfS2_S2_S2_fjLb0ELj1024ELj4ENS_18Kernel_traits_baseILj512ES2_S2_S2_S2_fjLj1024EEEEELb0ELb0EEEvNS_9BwdParamsE)
        /*0e54*/ 	.word	0x00000000


	//----- nvinfo : EIATTR_REGCOUNT
	.align		4
.L_611:
        /*0e58*/ 	.byte	0x04, 0x2f
        /*0e5a*/ 	.short	(.L_613 - .L_612)
	.align		4
.L_612:
        /*0e5c*/ 	.word	index@(_ZN10layer_norm31ln_parallel_residual_bwd_kernelINS_13Kernel_traitsI6__halfS2_S2_S2_fjLj512ELj1ELj4ELj1ELj16ENS_18Kernel_traits_baseILj512ES2_S2_S2_S2_fjLj128EEEEELb1ELb0ELb1EEEvNS_9BwdParamsE)
        /*0e60*/ 	.word	0x000000a8


	//----- nvinfo : EIATTR_FRAME_SIZE
	.align		4
.L_613:
        /*0e64*/ 	.byte	0x04, 0x11
        /*0e66*/ 	.short	(.L_615 - .L_614)
	.align		4
.L_614:
        /*0e68*/ 	.word	index@($__internal_17_$__cuda_sm70_shflsync_bfly_p)
        /*0e6c*/ 	.word	0x00000000


	//----- nvinfo : EIATTR_FRAME_SIZE
	.align		4
.L_615:
        /*0e70*/ 	.byte	0x04, 0x11
        /*0e72*/ 	.short	(.L_617 - .L_616)
	.align		4
.L_616:
        /*0e74*/ 	.word	index@(_ZN10layer_norm31ln_parallel_residual_bwd_kernelINS_13Kernel_traitsI6__halfS2_S2_S2_fjLj512ELj1ELj4ELj1ELj16ENS_18Kernel_traits_baseILj512ES2_S2_S2_S2_fjLj128EEEEELb1ELb0ELb1EEEvNS_9BwdParamsE)
        /*0e78*/ 	.word	0x00000000


	//----- nvinfo : EIATTR_REGCOUNT
	.align		4
.L_617:
        /*0e7c*/ 	.byte	0x04, 0x2f
        /*0e7e*/ 	.short	(.L_619 - .L_618)
	.align		4
.L_618:
        /*0e80*/ 	.word	index@(_ZN10layer_norm31ln_parallel_residual_bwd_kernelINS_13Kernel_traitsI6__halfS2_S2_S2_fjLj512ELj1ELj4ELj1ELj16ENS_18Kernel_traits_baseILj512ES2_S2_S2_S2_fjLj128EEEEELb1ELb0ELb0EEEvNS_9BwdParamsE)
        /*0e84*/ 	.word	0x000000ba


	//----- nvinfo : EIATTR_FRAME_SIZE
	.align		4
.L_619:
        /*0e88*/ 	.byte	0x04, 0x11
        /*0e8a*/ 	.short	(.L_621 - .L_620)
	.align		4
.L_620:
        /*0e8c*/ 	.word	index@($__internal_16_$__cuda_sm70_shflsync_bfly_p)
        /*0e90*/ 	.word	0x00000000


	//----- nvinfo : EIATTR_FRAME_SIZE
	.align		4
.L_621:
        /*0e94*/ 	.byte	0x04, 0x11
        /*0e96*/ 	.short	(.L_623 - .L_622)
	.align		4
.L_622:
        /*0e98*/ 	.word	index@(_ZN10layer_norm31ln_parallel_residual_bwd_kernelINS_13Kernel_traitsI6__halfS2_S2_S2_fjLj512ELj1ELj4ELj1ELj16ENS_18Kernel_traits_baseILj512ES2_S2_S2_S2_fjLj128EEEEELb1ELb0ELb0EEEvNS_9BwdParamsE)
        /*0e9c*/ 	.word	0x00000000


	//----- nvinfo : EIATTR_REGCOUNT
	.align		4
.L_623:
        /*0ea0*/ 	.byte	0x04, 0x2f
        /*0ea2*/ 	.short	(.L_625 - .L_624)
	.align		4
.L_624:
        /*0ea4*/ 	.word	index@(_ZN10layer_norm31ln_parallel_residual_bwd_kernelINS_13Kernel_traitsI6__halfS2_S2_S2_fjLj512ELj1ELj4ELj1ELj16ENS_18Kernel_traits_baseILj512ES2_S2_S2_S2_fjLj128EEEEELb0ELb1ELb1EEEvNS_9BwdParamsE)
        /*0ea8*/ 	.word	0x0000007a


	//----- nvinfo : EIATTR_FRAME_SIZE
	.align		4
.L_625:
        /*0eac*/ 	.byte	0x04, 0x11
        /*0eae*/ 	.short	(.L_627 - .L_626)
	.align		4
.L_626:
        /*0eb0*/ 	.word	index@($__internal_15_$__cuda_sm70_shflsync_bfly_p)
        /*0eb4*/ 	.word	0x00000000


	//----- nvinfo : EIATTR_FRAME_SIZE
	.align		4
.L_627:
        /*0eb8*/ 	.byte	0x04, 0x11
        /*0eba*/ 	.short	(.L_629 - .L_628)
	.align		4
.L_628:
        /*0ebc*/ 	.word	index@(_ZN10layer_norm31ln_parallel_residual_bwd_kernelINS_13Kernel_traitsI6__halfS2_S2_S2_fjLj512ELj1ELj4ELj1ELj16ENS_18Kernel_traits_baseILj512ES2_S2_S2_S2_fjLj128EEEEELb0ELb1ELb1EEEvNS_9BwdParamsE)
        /*0ec0*/ 	.word	0x00000000


	//----- nvinfo : EIATTR_REGCOUNT
	.align		4
.L_629:
        /*0ec4*/ 	.byte	0x04, 0x2f
        /*0ec6*/ 	.short	(.L_631 - .L_630)
	.align		4
.L_630:
        /*0ec8*/ 	.word	index@(_ZN10layer_norm31ln_parallel_residual_bwd_kernelINS_13Kernel_traitsI6__halfS2_S2_S2_fjLj512ELj1ELj4ELj1ELj16ENS_18Kernel_traits_baseILj512ES2_S2_S2_S2_fjLj128EEEEELb0ELb1ELb0EEEvNS_9BwdParamsE)
        /*0ecc*/ 	.word	0x0000007f


	//----- nvinfo : EIATTR_FRAME_SIZE
	.align		4
.L_631:
        /*0ed0*/ 	.byte	0x04, 0x11
        /*0ed2*/ 	.short	(.L_633 - .L_632)
	.align		4
.L_632:
        /*0ed4*/ 	.word	index@($__internal_14_$__cuda_sm70_shflsync_bfly_p)
        /*0ed8*/ 	.word	0x00000000


	//----- nvinfo : EIATTR_FRAME_SIZE
	.align		4
.L_633:
        /*0edc*/ 	.byte	0x04, 0x11
        /*0ede*/ 	.short	(.L_635 - .L_634)
	.align		4
.L_634:
        /*0ee0*/ 	.word	index@(_ZN10layer_norm31ln_parallel_residual_bwd_kernelINS_13Kernel_traitsI6__halfS2_S2_S2_fjLj512ELj1ELj4ELj1ELj16ENS_18Kernel_traits_baseILj512ES2_S2_S2_S2_fjLj128EEEEELb0ELb1ELb0EEEvNS_9BwdParamsE)
        /*0ee4*/ 	.word	0x00000000


	//----- nvinfo : EIATTR_REGCOUNT
	.align		4
.L_635:
        /*0ee8*/ 	.byte	0x04, 0x2f
        /*0eea*/ 	.short	(.L_637 - .L_636)
	.align		4
.L_636:
        /*0eec*/ 	.word	index@(_ZN10layer_norm31ln_parallel_residual_bwd_kernelINS_13Kernel_traitsI6__halfS2_S2_S2_fjLj512ELj1ELj4ELj1ELj16ENS_18Kernel_traits_baseILj512ES2_S2_S2_S2_fjLj128EEEEELb0ELb0ELb1EEEvNS_9BwdParamsE)
        /*0ef0*/ 	.word	0x000000a7


	//----- nvinfo : EIATTR_FRAME_SIZE
	.align		4
.L_637:
        /*0ef4*/ 	.byte	0x04, 0x11
        /*0ef6*/ 	.short	(.L_639 - .L_638)
	.align		4
.L_638:
        /*0ef8*/ 	.word	index@($__internal_13_$__cuda_sm70_shflsync_bfly_p)
        /*0efc*/ 	.word	0x00000000


	//----- nvinfo : EIATTR_FRAME_SIZE
	.align		4
.L_639:
        /*0f00*/ 	.byte	0x04, 0x11
        /*0f02*/ 	.short	(.L_641 - .L_640)
	.align		4
.L_640:
        /*0f04*/ 	.word	index@(_ZN10layer_norm31ln_parallel_residual_bwd_kernelINS_13Kernel_traitsI6__halfS2_S2_S2_fjLj512ELj1ELj4ELj1ELj16ENS_18Kernel_traits_baseILj512ES2_S2_S2_S2_fjLj128EEEEELb0ELb0ELb1EEEvNS_9BwdParamsE)
        /*0f08*/ 	.word	0x00000000


	//----- nvinfo : EIATTR_REGCOUNT
	.align		4
.L_641:
        /*0f0c*/ 	.byte	0x04, 0x2f
        /*0f0e*/ 	.short	(.L_643 - .L_642)
	.align		4
.L_642:
        /*0f10*/ 	.word	index@(_ZN10layer_norm31ln_parallel_residual_bwd_kernelINS_13Kernel_traitsI6__halfS2_S2_S2_fjLj512ELj1ELj4ELj1ELj16ENS_18Kernel_traits_baseILj512ES2_S2_S2_S2_fjLj128EEEEELb0ELb0ELb0EEEvNS_9BwdParamsE)
        /*0f14*/ 	.word	0x000000a8


	//----- nvinfo : EIATTR_FRAME_SIZE
	.align		4
.L_643:
        /*0f18*/ 	.byte	0x04, 0x11
        /*0f1a*/ 	.short	(.L_645 - .L_644)
	.align		4
.L_644:
        /*0f1c*/ 	.word	index@($__internal_12_$__cuda_sm70_shflsync_bfly_p)
        /*0f20*/ 	.word	0x00000000


	//----- nvinfo : EIATTR_FRAME_SIZE
	.align		4
.L_645:
        /*0f24*/ 	.byte	0x04, 0x11
        /*0f26*/ 	.short	(.L_647 - .L_646)
	.align		4
.L_646:
        /*0f28*/ 	.word	index@(_ZN10layer_norm31ln_parallel_residual_bwd_kernelINS_13Kernel_traitsI6__halfS2_S2_S2_fjLj512ELj1ELj4ELj1ELj16ENS_18Kernel_traits_baseILj512ES2_S2_S2_S2_fjLj128EEEEELb0ELb0ELb0EEEvNS_9BwdParamsE)
        /*0f2c*/ 	.word	0x00000000


	//----- nvinfo : EIATTR_REGCOUNT
	.align		4
.L_647:
        /*0f30*/ 	.byte	0x04, 0x2f
        /*0f32*/ 	.short	(.L_649 - .L_648)
	.align		4
.L_648:
        /*0f34*/ 	.word	index@(_ZN10layer_norm31ln_parallel_residual_bwd_kernelINS_13Kernel_traitsI13__nv_bfloat16S2_S2_S2_fjLj512ELj1ELj4ELj1ELj16ENS_18Kernel_traits_baseILj512ES2_S2_S2_S2_fjLj128EEEEELb1ELb1ELb1EEEvNS_9BwdParamsE)
        /*0f38*/ 	.word	0x0000007e


	//----- nvinfo : EIATTR_FRAME_SIZE
	.align		4
.L_649:
        /*0f3c*/ 	.byte	0x04, 0x11
        /*0f3e*/ 	.short	(.L_651 - .L_650)
	.align		4
.L_650:
        /*0f40*/ 	.word	index@($__internal_11_$__cuda_sm70_shflsync_bfly_p)
        /*0f44*/ 	.word	0x00000000


	//----- nvinfo : EIATTR_FRAME_SIZE
	.align		4
.L_651:
        /*0f48*/ 	.byte	0x04, 0x11
        /*0f4a*/ 	.short	(.L_653 - .L_652)
	.align		4
.L_652:
        /*0f4c*/ 	.word	index@(_ZN10layer_norm31ln_parallel_residual_bwd_kernelINS_13Kernel_traitsI13__nv_bfloat16S2_S2_S2_fjLj512ELj1ELj4ELj1ELj16ENS_18Kernel_traits_baseILj512ES2_S2_S2_S2_fjLj128EEEEELb1ELb1ELb1EEEvNS_9BwdParamsE)
        /*0f50*/ 	.word	0x00000000


	//----- nvinfo : EIATTR_REGCOUNT
	.align		4
.L_653:
        /*0f54*/ 	.byte	0x04, 0x2f
        /*0f56*/ 	.short	(.L_655 - .L_654)
	.align		4
.L_654:
        /*0f58*/ 	.word	index@(_ZN10layer_norm40ln_parallel_residual_bwd_finalize_kernelINS_22Kernel_traits_finalizeILj512E13__nv_bfloat16S2_S2_S2_fjLb0ELj1024ELj4ENS_18Kernel_traits_baseILj512ES2_S2_S2_S2_fjLj1024EEEEELb1EEEvNS_9BwdParamsE)
        /*0f5c*/ 	.word	0x00000020


	//----- nvinfo : EIATTR_FRAME_SIZE
	.align		4
.L_655:
        /*0f60*/ 	.byte	0x04, 0x11
        /*0f62*/ 	.short	(.L_657 - .L_656)
	.align		4
.L_656:
        /*0f64*/ 	.word	index@($__internal_10_$__cuda_sm70_shflsync_bfly_p)
        /*0f68*/ 	.word	0x00000000


	//----- nvinfo : EIATTR_FRAME_SIZE
	.align		4
.L_657:
        /*0f6c*/ 	.byte	0x04, 0x11
        /*0f6e*/ 	.short	(.L_659 - .L_658)
	.align		4
.L_658:
        /*0f70*/ 	.word	index@(_ZN10layer_norm40ln_parallel_residual_bwd_finalize_kernelINS_22Kernel_traits_finalizeILj512E13__nv_bfloat16S2_S2_S2_fjLb0ELj1024ELj4ENS_18Kernel_traits_baseILj512ES2_S2_S2_S2_fjLj1024EEEEELb1EEEvNS_9BwdParamsE)
        /*0f74*/ 	.word	0x00000000


	//----- nvinfo : EIATTR_REGCOUNT
	.align		4
.L_659:
        /*0f78*/ 	.byte	0x04, 0x2f
        /*0f7a*/ 	.short	(.L_661 - .L_660)
	.align		4
.L_660:
        /*0f7c*/ 	.word	index@(_ZN10layer_norm22ln_bwd_finalize_kernelINS_22Kernel_traits_finalizeILj512E13__nv_bfloat16S2_S2_S2_fjLb0ELj1024ELj4ENS_18Kernel_traits_baseILj512ES2_S2_S2_S2_fjLj1024EEEEELb0ELb1EEEvNS_9BwdParamsE)
        /*0f80*/ 	.word	0x00000020


	//----- nvinfo : EIATTR_FRAME_SIZE
	.align		4
.L_661:
        /*0f84*/ 	.byte	0x04, 0x11
        /*0f86*/ 	.short	(.L_663 - .L_662)
	.align		4
.L_662:
        /*0f88*/ 	.word	index@($__internal_9_$__cuda_sm70_shflsync_bfly_p)
        /*0f8c*/ 	.word	0x00000000


	//----- nvinfo : EIATTR_FRAME_SIZE
	.align		4
.L_663:
        /*0f90*/ 	.byte	0x04, 0x11
        /*0f92*/ 	.short	(.L_665 - .L_664)
	.align		4
.L_664:
        /*0f94*/ 	.word	index@(_ZN10layer_norm22ln_bwd_finalize_kernelINS_22Kernel_traits_finalizeILj512E13__nv_bfloat16S2_S2_S2_fjLb0ELj1024ELj4ENS_18Kernel_traits_baseILj512ES2_S2_S2_S2_fjLj1024EEEEELb0ELb1EEEvNS_9BwdParamsE)
        /*0f98*/ 	.word	0x00000000


	//----- nvinfo : EIATTR_REGCOUNT
	.align		4
.L_665:
        /*0f9c*/ 	.byte	0x04, 0x2f
        /*0f9e*/ 	.short	(.L_667 - .L_666)
	.align		4
.L_666:
        /*0fa0*/ 	.word	index@(_ZN10layer_norm31ln_parallel_residual_bwd_kernelINS_13Kernel_traitsI13__nv_bfloat16S2_S2_S2_fjLj512ELj1ELj4ELj1ELj16ENS_18Kernel_traits_baseILj512ES2_S2_S2_S2_fjLj128EEEEELb1ELb1ELb0EEEvNS_9BwdParamsE)
        /*0fa4*/ 	.word	0x00000080


	//----- nvinfo : EIATTR_FRAME_SIZE
	.align		4
.L_667:
        /*0fa8*/ 	.byte	0x04, 0x11
        /*0faa*/ 	.short	(.L_669 - .L_668)
	.align		4
.L_668:
        /*0fac*/ 	.word	index@($__internal_8_$__cuda_sm70_shflsync_bfly_p)
        /*0fb0*/ 	.word	0x00000000


	//----- nvinfo : EIATTR_FRAME_SIZE
	.align		4
.L_669:
        /*0fb4*/ 	.byte	0x04, 0x11
        /*0fb6*/ 	.short	(.L_671 - .L_670)
	.align		4
.L_670:
        /*0fb8*/ 	.word	index@(_ZN10layer_norm31ln_parallel_residual_bwd_kernelINS_13Kernel_traitsI13__nv_bfloat16S2_S2_S2_fjLj512ELj1ELj4ELj1ELj16ENS_18Kernel_traits_baseILj512ES2_S2_S2_S2_fjLj128EEEEELb1ELb1ELb0EEEvNS_9BwdParamsE)
        /*0fbc*/ 	.word	0x00000000


	//----- nvinfo : EIATTR_REGCOUNT
	.align		4
.L_671:
        /*0fc0*/ 	.byte	0x04, 0x2f
        /*0fc2*/ 	.short	(.L_673 - .L_672)
	.align		4
.L_672:
        /*0fc4*/ 	.word	index@(_ZN10layer_norm40ln_parallel_residual_bwd_finalize_kernelINS_22Kernel_traits_finalizeILj512E13__nv_bfloat16S2_S2_S2_fjLb0ELj1024ELj4ENS_18Kernel_traits_baseILj512ES2_S2_S2_S2_fjLj1024EEEEELb0EEEvNS_9BwdParamsE)
        /*0fc8*/ 	.word	0x00000020


	//----- nvinfo : EIATTR_FRAME_SIZE
	.align		4
.L_673:
        /*0fcc*/ 	.byte	0x04, 0x11
        /*0fce*/ 	.short	(.L_675 - .L_674)
	.align		4
.L_674:
        /*0fd0*/ 	.word	index@($__internal_7_$__cuda_sm70_shflsync_bfly_p)
        /*0fd4*/ 	.word	0x00000000


	//----- nvinfo : EIATTR_FRAME_SIZE
	.align		4
.L_675:
        /*0fd8*/ 	.byte	0x04, 0x11
        /*0fda*/ 	.short	(.L_677 - .L_676)
	.align		4
.L_676:
        /*0fdc*/ 	.word	index@(_ZN10layer_norm40ln_parallel_residual_bwd_finalize_kernelINS_22Kernel_traits_finalizeILj512E13__nv_bfloat16S2_S2_S2_fjLb0ELj1024ELj4ENS_18Kernel_traits_baseILj512ES2_S2_S2_S2_fjLj1024EEEEELb0EEEvNS_9BwdParamsE)
        /*0fe0*/ 	.word	0x00000000


	//----- nvinfo : EIATTR_REGCOUNT
	.align		4
.L_677:
        /*0fe4*/ 	.byte	0x04, 0x2f
        /*0fe6*/ 	.short	(.L_679 - .L_678)
	.align		4
.L_678:
        /*0fe8*/ 	.word	index@(_ZN10layer_norm22ln_bwd_finalize_kernelINS_22Kernel_traits_finalizeILj512E13__nv_bfloat16S2_S2_S2_fjLb0ELj1024ELj4ENS_18Kernel_traits_baseILj512ES2_S2_S2_S2_fjLj1024EEEEELb0ELb0EEEvNS_9BwdParamsE)
        /*0fec*/ 	.word	0x0000001e


	//----- nvinfo : EIATTR_FRAME_SIZE
	.align		4
.L_679:
        /*0ff0*/ 	.byte	0x04, 0x11
        /*0ff2*/ 	.short	(.L_681 - .L_680)
	.align		4
.L_680:
        /*0ff4*/ 	.word	index@($__internal_6_$__cuda_sm70_shflsync_bfly_p)
        /*0ff8*/ 	.word	0x00000000


	//----- nvinfo : EIATTR_FRAME_SIZE
	.align		4
.L_681:
        /*0ffc*/ 	.byte	0x04, 0x11
        /*0ffe*/ 	.short	(.L_683 - .L_682)
	.align		4
.L_682:
        /*1000*/ 	.word	index@(_ZN10layer_norm22ln_bwd_finalize_kernelINS_22Kernel_traits_finalizeILj512E13__nv_bfloat16S2_S2_S2_fjLb0ELj1024ELj4ENS_18Kernel_traits_baseILj512ES2_S2_S2_S2_fjLj1024EEEEELb0ELb0EEEvNS_9BwdParamsE)
        /*1004*/ 	.word	0x00000000


	//----- nvinfo : EIATTR_REGCOUNT
	.align		4
.L_683:
        /*1008*/ 	.byte	0x04, 0x2f
        /*100a*/ 	.short	(.L_685 - .L_684)
	.align		4
.L_684:
        /*100c*/ 	.word	index@(_ZN10layer_norm31ln_parallel_residual_bwd_kernelINS_13Kernel_traitsI13__nv_bfloat16S2_S2_S2_fjLj512ELj1ELj4ELj1ELj16ENS_18Kernel_traits_baseILj512ES2_S2_S2_S2_fjLj128EEEEELb1ELb0ELb1EEEvNS_9BwdParamsE)
        /*1010*/ 	.word	0x000000a8


	//----- nvinfo : EIATTR_FRAME_SIZE
	.align		4
.L_685:
        /*1014*/ 	.byte	0x04, 0x11
        /*1016*/ 	.short	(.L_687 - .L_686)
	.align		4
.L_686:
        /*1018*/ 	.word	index@($__internal_5_$__cuda_sm70_shflsync_bfly_p)
        /*101c*/ 	.word	0x00000000


	//----- nvinfo : EIATTR_FRAME_SIZE
	.align		4
.L_687:
        /*1020*/ 	.byte	0x04, 0x11
        /*1022*/ 	.short	(.L_689 - .L_688)
	.align		4
.L_688:
        /*1024*/ 	.word	index@(_ZN10layer_norm31ln_parallel_residual_bwd_kernelINS_13Kernel_traitsI13__nv_bfloat16S2_S2_S2_fjLj512ELj1ELj4ELj1ELj16ENS_18Kernel_traits_baseILj512ES2_S2_S2_S2_fjLj128EEEEELb1ELb0ELb1EEEvNS_9BwdParamsE)
        /*1028*/ 	.word	0x00000000


	//----- nvinfo : EIATTR_REGCOUNT
	.align		4
.L_689:
        /*102c*/ 	.byte	0x04, 0x2f
        /*102e*/ 	.short	(.L_691 - .L_690)
	.align		4
.L_690:
        /*1030*/ 	.word	index@(_ZN10layer_norm31ln_parallel_residual_bwd_kernelINS_13Kernel_traitsI13__nv_bfloat16S2_S2_S2_fjLj512ELj1ELj4ELj1ELj16ENS_18Kernel_traits_baseILj512ES2_S2_S2_S2_fjLj128EEEEELb1ELb0ELb0EEEvNS_9BwdParamsE)
        /*1034*/ 	.word	0x000000ba


	//----- nvinfo : EIATTR_FRAME_SIZE
	.align		4
.L_691:
        /*1038*/ 	.byte	0x04, 0x11
        /*103a*/ 	.short	(.L_693 - .L_692)
	.align		4
.L_692:
        /*103c*/ 	.word	index@($__internal_4_$__cuda_sm70_shflsync_bfly_p)
        /*1040*/ 	.word	0x00000000


	//----- nvinfo : EIATTR_FRAME_SIZE
	.align		4
.L_693:
        /*1044*/ 	.byte	0x04, 0x11
        /*1046*/ 	.short	(.L_695 - .L_694)
	.align		4
.L_694:
        /*1048*/ 	.word	index@(_ZN10layer_norm31ln_parallel_residual_bwd_kernelINS_13Kernel_traitsI13__nv_bfloat16S2_S2_S2_fjLj512ELj1ELj4ELj1ELj16ENS_18Kernel_traits_baseILj512ES2_S2_S2_S2_fjLj128EEEEELb1ELb0ELb0EEEvNS_9BwdParamsE)
        /*104c*/ 	.word	0x00000000


	//----- nvinfo : EIATTR_REGCOUNT
	.align		4
.L_695:
        /*1050*/ 	.byte	0x04, 0x2f
        /*1052*/ 	.short	(.L_697 - .L_696)
	.align		4
.L_696:
        /*1054*/ 	.word	index@(_ZN10layer_norm31ln_parallel_residual_bwd_kernelINS_13Kernel_traitsI13__nv_bfloat16S2_S2_S2_fjLj512ELj1ELj4ELj1ELj16ENS_18Kernel_traits_baseILj512ES2_S2_S2_S2_fjLj128EEEEELb0ELb1ELb1EEEvNS_9BwdParamsE)
        /*1058*/ 	.word	0x00000076


	//----- nvinfo : EIATTR_FRAME_SIZE
	.align		4
.L_697:
        /*105c*/ 	.byte	0x04, 0x11
        /*105e*/ 	.short	(.L_699 - .L_698)
	.align		4
.L_698:
        /*1060*/ 	.word	index@($__internal_3_$__cuda_sm70_shflsync_bfly_p)
        /*1064*/ 	.word	0x00000000


	//----- nvinfo : EIATTR_FRAME_SIZE
	.align		4
.L_699:
        /*1068*/ 	.byte	0x04, 0x11
        /*106a*/ 	.short	(.L_701 - .L_700)
	.align		4
.L_700:
        /*106c*/ 	.word	index@(_ZN10layer_norm31ln_parallel_residual_bwd_kernelINS_13Kernel_traitsI13__nv_bfloat16S2_S2_S2_fjLj512ELj1ELj4ELj1ELj16ENS_18Kernel_traits_baseILj512ES2_S2_S2_S2_fjLj128EEEEELb0ELb1ELb1EEEvNS_9BwdParamsE)
        /*1070*/ 	.word	0x00000000


	//----- nvinfo : EIATTR_REGCOUNT
	.align		4
.L_701:
        /*1074*/ 	.byte	0x04, 0x2f
        /*1076*/ 	.short	(.L_703 - .L_702)
	.align		4
.L_702:
        /*1078*/ 	.word	index@(_ZN10layer_norm31ln_parallel_residual_bwd_kernelINS_13Kernel_traitsI13__nv_bfloat16S2_S2_S2_fjLj512ELj1ELj4ELj1ELj16ENS_18Kernel_traits_baseILj512ES2_S2_S2_S2_fjLj128EEEEELb0ELb1ELb0EEEvNS_9BwdParamsE)
        /*107c*/ 	.word	0x0000007f


	//----- nvinfo : EIATTR_FRAME_SIZE
	.align		4
.L_703:
        /*1080*/ 	.byte	0x04, 0x11
        /*1082*/ 	.short	(.L_705 - .L_704)
	.align		4
.L_704:
        /*1084*/ 	.word	index@($__internal_2_$__cuda_sm70_shflsync_bfly_p)
        /*1088*/ 	.word	0x00000000


	//----- nvinfo : EIATTR_FRAME_SIZE
	.align		4
.L_705:
        /*108c*/ 	.byte	0x04, 0x11
        /*108e*/ 	.short	(.L_707 - .L_706)
	.align		4
.L_706:
        /*1090*/ 	.word	index@(_ZN10layer_norm31ln_parallel_residual_bwd_kernelINS_13Kernel_traitsI13__nv_bfloat16S2_S2_S2_fjLj512ELj1ELj4ELj1ELj16ENS_18Kernel_traits_baseILj512ES2_S2_S2_S2_fjLj128EEEEELb0ELb1ELb0EEEvNS_9BwdParamsE)
        /*1094*/ 	.word	0x00000000


	//----- nvinfo : EIATTR_REGCOUNT
	.align		4
.L_707:
        /*1098*/ 	.byte	0x04, 0x2f
        /*109a*/ 	.short	(.L_709 - .L_708)
	.align		4
.L_708:
        /*109c*/ 	.word	index@(_ZN10layer_norm31ln_parallel_residual_bwd_kernelINS_13Kernel_traitsI13__nv_bfloat16S2_S2_S2_fjLj512ELj1ELj4ELj1ELj16ENS_18Kernel_traits_baseILj512ES2_S2_S2_S2_fjLj128EEEEELb0ELb0ELb1EEEvNS_9BwdParamsE)
        /*10a0*/ 	.word	0x000000a7


	//----- nvinfo : EIATTR_FRAME_SIZE
	.align		4
.L_709:
        /*10a4*/ 	.byte	0x04, 0x11
        /*10a6*/ 	.short	(.L_711 - .L_710)
	.align		4
.L_710:
        /*10a8*/ 	.word	index@($__internal_1_$__cuda_sm70_shflsync_bfly_p)
        /*10ac*/ 	.word	0x00000000


	//----- nvinfo : EIATTR_FRAME_SIZE
	.align		4
.L_711:
        /*10b0*/ 	.byte	0x04, 0x11
        /*10b2*/ 	.short	(.L_713 - .L_712)
	.align		4
.L_712:
        /*10b4*/ 	.word	index@(_ZN10layer_norm31ln_parallel_residual_bwd_kernelINS_13Kernel_traitsI13__nv_bfloat16S2_S2_S2_fjLj512ELj1ELj4ELj1ELj16ENS_18Kernel_traits_baseILj512ES2_S2_S2_S2_fjLj128EEEEELb0ELb0ELb1EEEvNS_9BwdParamsE)
        /*10b8*/ 	.word	0x00000000


	//----- nvinfo : EIATTR_REGCOUNT
	.align		4
.L_713:
        /*10bc*/ 	.byte	0x04, 0x2f
        /*10be*/ 	.short	(.L_715 - .L_714)
	.align		4
.L_714:
        /*10c0*/ 	.word	index@(_ZN10layer_norm31ln_parallel_residual_bwd_kernelINS_13Kernel_traitsI13__nv_bfloat16S2_S2_S2_fjLj512ELj1ELj4ELj1ELj16ENS_18Kernel_traits_baseILj512ES2_S2_S2_S2_fjLj128EEEEELb0ELb0ELb0EEEvNS_9BwdParamsE)
        /*10c4*/ 	.word	0x000000a8


	//----- nvinfo : EIATTR_FRAME_SIZE
	.align		4
.L_715:
        /*10c8*/ 	.byte	0x04, 0x11
        /*10ca*/ 	.short	(.L_717 - .L_716)
	.align		4
.L_716:
        /*10cc*/ 	.word	index@($__internal_0_$__cuda_sm70_shflsync_bfly_p)
        /*10d0*/ 	.word	0x00000000


	//----- nvinfo : EIATTR_FRAME_SIZE
	.align		4
.L_717:
        /*10d4*/ 	.byte	0x04, 0x11
        /*10d6*/ 	.short	(.L_719 - .L_718)
	.align		4
.L_718:
        /*10d8*/ 	.word	index@(_ZN10layer_norm31ln_parallel_residual_bwd_kernelINS_13Kernel_traitsI13__nv_bfloat16S2_S2_S2_fjLj512ELj1ELj4ELj1ELj16ENS_18Kernel_traits_baseILj512ES2_S2_S2_S2_fjLj128EEEEELb0ELb0ELb0EEEvNS_9BwdParamsE)
        /*10dc*/ 	.word	0x00000000


	//----- nvinfo : EIATTR_MIN_STACK_SIZE
	.align		4
.L_719:
        /*10e0*/ 	.byte	0x04, 0x12
        /*10e2*/ 	.short	(.L_721 - .L_720)
	.align		4
.L_720:
        /*10e4*/ 	.word	index@(_ZN10layer_norm31ln_parallel_residual_bwd_kernelINS_13Kernel_traitsI13__nv_bfloat16S2_S2_S2_fjLj512ELj1ELj4ELj1ELj16ENS_18Kernel_traits_baseILj512ES2_S2_S2_S2_fjLj128EEEEELb0ELb0ELb0EEEvNS_9BwdParamsE)
        /*10e8*/ 	.word	0x00000000


	//----- nvinfo : EIATTR_MIN_STACK_SIZE
	.align		4
.L_721:
        /*10ec*/ 	.byte	0x04, 0x12
        /*10ee*/ 	.short	(.L_723 - .L_722)
	.align		4
.L_722:
        /*10f0*/ 	.word	index@(_ZN10layer_norm31ln_parallel_residual_bwd_kernelINS_13Kernel_traitsI13__nv_bfloat16S2_S2_S2_fjLj512ELj1ELj4ELj1ELj16ENS_18Kernel_traits_baseILj512ES2_S2_S2_S2_fjLj128EEEEELb0ELb0ELb1EEEvNS_9BwdParamsE)
        /*10f4*/ 	.word	0x00000000


	//----- nvinfo : EIATTR_MIN_STACK_SIZE
	.align		4
.L_723:
        /*10f8*/ 	.byte	0x04, 0x12
        /*10fa*/ 	.short	(.L_725 - .L_724)
	.align		4
.L_724:
        /*10fc*/ 	.word	index@(_ZN10layer_norm31ln_parallel_residual_bwd_kernelINS_13Kernel_traitsI13__nv_bfloat16S2_S2_S2_fjLj512ELj1ELj4ELj1ELj16ENS_18Kernel_traits_baseILj512ES2_S2_S2_S2_fjLj128EEEEELb0ELb1ELb0EEEvNS_9BwdParamsE)
        /*1100*/ 	.word	0x00000000


	//----- nvinfo : EIATTR_MIN_STACK_SIZE
	.align		4
.L_725:
        /*1104*/ 	.byte	0x04, 0x12
        /*1106*/ 	.short	(.L_727 - .L_726)
	.align		4
.L_726:
        /*1108*/ 	.word	index@(_ZN10layer_norm31ln_parallel_residual_bwd_kernelINS_13Kernel_traitsI13__nv_bfloat16S2_S2_S2_fjLj512ELj1ELj4ELj1ELj16ENS_18Kernel_traits_baseILj512ES2_S2_S2_S2_fjLj128EEEEELb0ELb1ELb1EEEvNS_9BwdParamsE)
        /*110c*/ 	.word	0x00000000


	//----- nvinfo : EIATTR_MIN_STACK_SIZE
	.align		4
.L_727:
        /*1110*/ 	.byte	0x04, 0x12
        /*1112*/ 	.short	(.L_729 - .L_728)
	.align		4
.L_728:
        /*1114*/ 	.word	index@(_ZN10layer_norm31ln_parallel_residual_bwd_kernelINS_13Kernel_traitsI13__nv_bfloat16S2_S2_S2_fjLj512ELj1ELj4ELj1ELj16ENS_18Kernel_traits_baseILj512ES2_S2_S2_S2_fjLj128EEEEELb1ELb0ELb0EEEvNS_9BwdParamsE)
        /*1118*/ 	.word	0x00000000


	//----- nvinfo : EIATTR_MIN_STACK_SIZE
	.align		4
.L_729:
        /*111c*/ 	.byte	0x04, 0x12
        /*111e*/ 	.short	(.L_731 - .L_730)
	.align		4
.L_730:
        /*1120*/ 	.word	index@(_ZN10layer_norm31ln_parallel_residual_bwd_kernelINS_13Kernel_traitsI13__nv_bfloat16S2_S2_S2_fjLj512ELj1ELj4ELj1ELj16ENS_18Kernel_traits_baseILj512ES2_S2_S2_S2_fjLj128EEEEELb1ELb0ELb1EEEvNS_9BwdParamsE)
        /*1124*/ 	.word	0x00000000


	//----- nvinfo : EIATTR_MIN_STACK_SIZE
	.align		4
.L_731:
        /*1128*/ 	.byte	0x04, 0x12
        /*112a*/ 	.short	(.L_733 - .L_732)
	.align		4
.L_732:
        /*112c*/ 	.word	index@(_ZN10layer_norm22ln_bwd_finalize_kernelINS_22Kernel_traits_finalizeILj512E13__nv_bfloat16S2_S2_S2_fjLb0ELj1024ELj4ENS_18Kernel_traits_baseILj512ES2_S2_S2_S2_fjLj1024EEEEELb0ELb0EEEvNS_9BwdParamsE)
        /*1130*/ 	.word	0x00000000


	//----- nvinfo : EIATTR_MIN_STACK_SIZE
	.align		4
.L_733:
        /*1134*/ 	.byte	0x04, 0x12
        /*1136*/ 	.short	(.L_735 - .L_734)
	.align		4
.L_734:
        /*1138*/ 	.word	index@(_ZN10layer_norm40ln_parallel_residual_bwd_finalize_kernelINS_22Kernel_traits_finalizeILj512E13__nv_bfloat16S2_S2_S2_fjLb0ELj1024ELj4ENS_18Kernel_traits_baseILj512ES2_S2_S2_S2_fjLj1024EEEEELb0EEEvNS_9BwdParamsE)
        /*113c*/ 	.word	0x00000000


	//----- nvinfo : EIATTR_MIN_STACK_SIZE
	.align		4
.L_735:
        /*1140*/ 	.byte	0x04, 0x12
        /*1142*/ 	.short	(.L_737 - .L_736)
	.align		4
.L_736:
        /*1144*/ 	.word	index@(_ZN10layer_norm31ln_parallel_residual_bwd_kernelINS_13Kernel_traitsI13__nv_bfloat16S2_S2_S2_fjLj512ELj1ELj4ELj1ELj16ENS_18Kernel_traits_baseILj512ES2_S2_S2_S2_fjLj128EEEEELb1ELb1ELb0EEEvNS_9BwdParamsE)
        /*1148*/ 	.word	0x00000000


	//----- nvinfo : EIATTR_MIN_STACK_SIZE
	.align		4
.L_737:
        /*114c*/ 	.byte	0x04, 0x12
        /*114e*/ 	.short	(.L_739 - .L_738)
	.align		4
.L_738:
        /*1150*/ 	.word	index@(_ZN10layer_norm22ln_bwd_finalize_kernelINS_22Kernel_traits_finalizeILj512E13__nv_bfloat16S2_S2_S2_fjLb0ELj1024ELj4ENS_18Kernel_traits_baseILj512ES2_S2_S2_S2_fjLj1024EEEEELb0ELb1EEEvNS_9BwdParamsE)
        /*1154*/ 	.word	0x00000000


	//----- nvinfo : EIATTR_MIN_STACK_SIZE
	.align		4
.L_739:
        /*1158*/ 	.byte	0x04, 0x12
        /*115a*/ 	.short	(.L_741 - .L_740)
	.align		4
.L_740:
        /*115c*/ 	.word	index@(_ZN10layer_norm40ln_parallel_residual_bwd_finalize_kernelINS_22Kernel_traits_finalizeILj512E13__nv_bfloat16S2_S2_S2_fjLb0ELj1024ELj4ENS_18Kernel_traits_baseILj512ES2_S2_S2_S2_fjLj1024EEEEELb1EEEvNS_9BwdParamsE)
        /*1160*/ 	.word	0x00000000


	//----- nvinfo : EIATTR_MIN_STACK_SIZE
	.align		4
.L_741:
        /*1164*/ 	.byte	0x04, 0x12
        /*1166*/ 	.short	(.L_743 - .L_742)
	.align		4
.L_742:
        /*1168*/ 	.word	index@(_ZN10layer_norm31ln_parallel_residual_bwd_kernelINS_13Kernel_traitsI13__nv_bfloat16S2_S2_S2_fjLj512ELj1ELj4ELj1ELj16ENS_18Kernel_traits_baseILj512ES2_S2_S2_S2_fjLj128EEEEELb1ELb1ELb1EEEvNS_9BwdParamsE)
        /*116c*/ 	.word	0x00000000


	//----- nvinfo : EIATTR_MIN_STACK_SIZE
	.align		4
.L_743:
        /*1170*/ 	.byte	0x04, 0x12
        /*1172*/ 	.short	(.L_745 - .L_744)
	.align		4
.L_744:
        /*1174*/ 	.word	index@(_ZN10layer_norm31ln_parallel_residual_bwd_kernelINS_13Kernel_traitsI6__halfS2_S2_S2_fjLj512ELj1ELj4ELj1ELj16ENS_18Kernel_traits_baseILj512ES2_S2_S2_S2_fjLj128EEEEELb0ELb0ELb0EEEvNS_9BwdParamsE)
        /*1178*/ 	.word	0x00000000


	//----- nvinfo : EIATTR_MIN_STACK_SIZE
	.align		4
.L_745:
        /*117c*/ 	.byte	0x04, 0x12
        /*117e*/ 	.short	(.L_747 - .L_746)
	.align		4
.L_746:
        /*1180*/ 	.word	index@(_ZN10layer_norm31ln_parallel_residual_bwd_kernelINS_13Kernel_traitsI6__halfS2_S2_S2_fjLj512ELj1ELj4ELj1ELj16ENS_18Kernel_traits_baseILj512ES2_S2_S2_S2_fjLj128EEEEELb0ELb0ELb1EEEvNS_9BwdParamsE)
        /*1184*/ 	.word	0x00000000


	//----- nvinfo : EIATTR_MIN_STACK_SIZE
	.align		4
.L_747:
        /*1188*/ 	.byte	0x04, 0x12
        /*118a*/ 	.short	(.L_749 - .L_748)
	.align		4
.L_748:
        /*118c*/ 	.word	index@(_ZN10layer_norm31ln_parallel_residual_bwd_kernelINS_13Kernel_traitsI6__halfS2_S2_S2_fjLj512ELj1ELj4ELj1ELj16ENS_18Kernel_traits_baseILj512ES2_S2_S2_S2_fjLj128EEEEELb0ELb1ELb0EEEvNS_9BwdParamsE)
        /*1190*/ 	.word	0x00000000


	//----- nvinfo : EIATTR_MIN_STACK_SIZE
	.align		4
.L_749:
        /*1194*/ 	.byte	0x04, 0x12
        /*1196*/ 	.short	(.L_751 - .L_750)
	.align		4
.L_750:
        /*1198*/ 	.word	index@(_ZN10layer_norm31ln_parallel_residual_bwd_kernelINS_13Kernel_traitsI6__halfS2_S2_S2_fjLj512ELj1ELj4ELj1ELj16ENS_18Kernel_traits_baseILj512ES2_S2_S2_S2_fjLj128EEEEELb0ELb1ELb1EEEvNS_9BwdParamsE)
        /*119c*/ 	.word	0x00000000


	//----- nvinfo : EIATTR_MIN_STACK_SIZE
	.align		4
.L_751:
        /*11a0*/ 	.byte	0x04, 0x12
        /*11a2*/ 	.short	(.L_753 - .L_752)
	.align		4
.L_752:
        /*11a4*/ 	.word	index@(_ZN10layer_norm31ln_parallel_residual_bwd_kernelINS_13Kernel_traitsI6__halfS2_S2_S2_fjLj512ELj1ELj4ELj1ELj16ENS_18Kernel_traits_baseILj512ES2_S2_S2_S2_fjLj128EEEEELb1ELb0ELb0EEEvNS_9BwdParamsE)
        /*11a8*/ 	.word	0x00000000


	//----- nvinfo : EIATTR_MIN_STACK_SIZE
	.align		4
.L_753:
        /*11ac*/ 	.byte	0x04, 0x12
        /*11ae*/ 	.short	(.L_755 - .L_754)
	.align		4
.L_754:
        /*11b0*/ 	.word	index@(_ZN10layer_norm31ln_parallel_residual_bwd_kernelINS_13Kernel_traitsI6__halfS2_S2_S2_fjLj512ELj1ELj4ELj1ELj16ENS_18Kernel_traits_baseILj512ES2_S2_S2_S2_fjLj128EEEEELb1ELb0ELb1EEEvNS_9BwdParamsE)
        /*11b4*/ 	.word	0x00000000


	//----- nvinfo : EIATTR_MIN_STACK_SIZE
	.align		4
.L_755:
        /*11b8*/ 	.byte	0x04, 0x12
        /*11ba*/ 	.short	(.L_757 - .L_756)
	.align		4
.L_756:
        /*11bc*/ 	.word	index@(_ZN10layer_norm22ln_bwd_finalize_kernelINS_22Kernel_traits_finalizeILj512E6__halfS2_S2_S2_fjLb0ELj1024ELj4ENS_18Kernel_traits_baseILj512ES2_S2_S2_S2_fjLj1024EEEEELb0ELb0EEEvNS_9BwdParamsE)
        /*11c0*/ 	.word	0x00000000


	//----- nvinfo : EIATTR_MIN_STACK_SIZE
	.align		4
.L_757:
        /*11c4*/ 	.byte	0x04, 0x12
        /*11c6*/ 	.short	(.L_759 - .L_758)
	.align		4
.L_758:
        /*11c8*/ 	.word	index@(_ZN10layer_norm40ln_parallel_residual_bwd_finalize_kernelINS_22Kernel_traits_finalizeILj512E6__halfS2_S2_S2_fjLb0ELj1024ELj4ENS_18Kernel_traits_baseILj512ES2_S2_S2_S2_fjLj1024EEEEELb0EEEvNS_9BwdParamsE)
        /*11cc*/ 	.word	0x00000000


	//----- nvinfo : EIATTR_MIN_STACK_SIZE
	.align		4
.L_759:
        /*11d0*/ 	.byte	0x04, 0x12
        /*11d2*/ 	.short	(.L_761 - .L_760)
	.align		4
.L_760:
        /*11d4*/ 	.word	index@(_ZN10layer_norm31ln_parallel_residual_bwd_kernelINS_13Kernel_traitsI6__halfS2_S2_S2_fjLj512ELj1ELj4ELj1ELj16ENS_18Kernel_traits_baseILj512ES2_S2_S2_S2_fjLj128EEEEELb1ELb1ELb0EEEvNS_9BwdParamsE)
        /*11d8*/ 	.word	0x00000000


	//----- nvinfo : EIATTR_MIN_STACK_SIZE
	.align		4
.L_761:
        /*11dc*/ 	.byte	0x04, 0x12
        /*11de*/ 	.short	(.L_763 - .L_762)
	.align		4
.L_762:
        /*11e0*/ 	.word	index@(_ZN10layer_norm22ln_bwd_finalize_kernelINS_22Kernel_traits_finalizeILj512E6__halfS2_S2_S2_fjLb0ELj1024ELj4ENS_18Kernel_traits_baseILj512ES2_S2_S2_S2_fjLj1024EEEEELb0ELb1EEEvNS_9BwdParamsE)
        /*11e4*/ 	.word	0x00000000


	//----- nvinfo : EIATTR_MIN_STACK_SIZE
	.align		4
.L_763:
        /*11e8*/ 	.byte	0x04, 0x12
        /*11ea*/ 	.short	(.L_765 - .L_764)
	.align		4
.L_764:
        /*11ec*/ 	.word	index@(_ZN10layer_norm40ln_parallel_residual_bwd_finalize_kernelINS_22Kernel_traits_finalizeILj512E6__halfS2_S2_S2_fjLb0ELj1024ELj4ENS_18Kernel_traits_baseILj512ES2_S2_S2_S2_fjLj1024EEEEELb1EEEvNS_9BwdParamsE)
        /*11f0*/ 	.word	0x00000000


	//----- nvinfo : EIATTR_MIN_STACK_SIZE
	.align		4
.L_765:
        /*11f4*/ 	.byte	0x04, 0x12
        /*11f6*/ 	.short	(.L_767 - .L_766)
	.align		4
.L_766:
        /*11f8*/ 	.word	index@(_ZN10layer_norm31ln_parallel_residual_bwd_kernelINS_13Kernel_traitsI6__halfS2_S2_S2_fjLj512ELj1ELj4ELj1ELj16ENS_18Kernel_traits_baseILj512ES2_S2_S2_S2_fjLj128EEEEELb1ELb1ELb1EEEvNS_9BwdParamsE)
        /*11fc*/ 	.word	0x00000000


	//----- nvinfo : EIATTR_MIN_STACK_SIZE
	.align		4
.L_767:
        /*1200*/ 	.byte	0x04, 0x12
        /*1202*/ 	.short	(.L_769 - .L_768)
	.align		4
.L_768:
        /*1204*/ 	.word	index@(_ZN10layer_norm31ln_parallel_residual_bwd_kernelINS_13Kernel_traitsIf13__nv_bfloat16S2_S2_fjLj512ELj1ELj4ELj1ELj16ENS_18Kernel_traits_baseILj512EfS2_S2_S2_fjLj128EEEEELb0ELb0ELb0EEEvNS_9BwdParamsE)
        /*1208*/ 	.word	0x00000000


	//----- nvinfo : EIATTR_MIN_STACK_SIZE
	.align		4
.L_769:
        /*120c*/ 	.byte	0x04, 0x12
        /*120e*/ 	.short	(.L_771 - .L_770)
	.align		4
.L_770:
        /*1210*/ 	.word	index@(_ZN10layer_norm31ln_parallel_residual_bwd_kernelINS_13Kernel_traitsIf13__nv_bfloat16S2_S2_fjLj512ELj1ELj4ELj1ELj16ENS_18Kernel_traits_baseILj512EfS2_S2_S2_fjLj128EEEEELb0ELb0ELb1EEEvNS_9BwdParamsE)
        /*1214*/ 	.word	0x00000000


	//----- nvinfo : EIATTR_MIN_STACK_SIZE
	.align		4
.L_771:
        /*1218*/ 	.byte	0x04, 0x12
        /*121a*/ 	.short	(.L_773 - .L_772)
	.align		4
.L_772:
        /*121c*/ 	.word	index@(_ZN10layer_norm31ln_parallel_residual_bwd_kernelINS_13Kernel_traitsIf13__nv_bfloat16S2_S2_fjLj512ELj1ELj4ELj1ELj16ENS_18Kernel_traits_baseILj512EfS2_S2_S2_fjLj128EEEEELb0ELb1ELb0EEEvNS_9BwdParamsE)
        /*1220*/ 	.word	0x00000000


	//----- nvinfo : EIATTR_MIN_STACK_SIZE
	.align		4
.L_773:
        /*1224*/ 	.byte	0x04, 0x12
        /*1226*/ 	.short	(.L_775 - .L_774)
	.align		4
.L_774:
        /*1228*/ 	.word	index@(_ZN10layer_norm31ln_parallel_residual_bwd_kernelINS_13Kernel_traitsIf13__nv_bfloat16S2_S2_fjLj512ELj1ELj4ELj1ELj16ENS_18Kernel_traits_baseILj512EfS2_S2_S2_fjLj128EEEEELb0ELb1ELb1EEEvNS_9BwdParamsE)
        /*122c*/ 	.word	0x00000000


	//----- nvinfo : EIATTR_MIN_STACK_SIZE
	.align		4
.L_775:
        /*1230*/ 	.byte	0x04, 0x12
        /*1232*/ 	.short	(.L_777 - .L_776)
	.align		4
.L_776:
        /*1234*/ 	.word	index@(_ZN10layer_norm31ln_parallel_residual_bwd_kernelINS_13Kernel_traitsIf13__nv_bfloat16S2_S2_fjLj512ELj1ELj4ELj1ELj16ENS_18Kernel_traits_baseILj512EfS2_S2_S2_fjLj128EEEEELb1ELb0ELb0EEEvNS_9BwdParamsE)
        /*1238*/ 	.word	0x00000000


	//----- nvinfo : EIATTR_MIN_STACK_SIZE
	.align		4
.L_777:
        /*123c*/ 	.byte	0x04, 0x12
        /*123e*/ 	.short	(.L_779 - .L_778)
	.align		4
.L_778:
        /*1240*/ 	.word	index@(_ZN10layer_norm31ln_parallel_residual_bwd_kernelINS_13Kernel_traitsIf13__nv_bfloat16S2_S2_fjLj512ELj1ELj4ELj1ELj16ENS_18Kernel_traits_baseILj512EfS2_S2_S2_fjLj128EEEEELb1ELb0ELb1EEEvNS_9BwdParamsE)
        /*1244*/ 	.word	0x00000000


	//----- nvinfo : EIATTR_MIN_STACK_SIZE
	.align		4
.L_779:
        /*1248*/ 	.byte	0x04, 0x12
        /*124a*/ 	.short	(.L_781 - .L_780)
	.align		4
.L_780:
        /*124c*/ 	.word	index@(_ZN10layer_norm22ln_bwd_finalize_kernelINS_22Kernel_traits_finalizeILj512Ef13__nv_bfloat16S2_S2_fjLb0ELj1024ELj4ENS_18Kernel_traits_baseILj512EfS2_S2_S2_fjLj1024EEEEELb0ELb0EEEvNS_9BwdParamsE)
        /*1250*/ 	.word	0x00000000


	//----- nvinfo : EIATTR_MIN_STACK_SIZE
	.align		4
.L_781:
        /*1254*/ 	.byte	0x04, 0x12
        /*1256*/ 	.short	(.L_783 - .L_782)
	.align		4
.L_782:
        /*1258*/ 	.word	index@(_ZN10layer_norm40ln_parallel_residual_bwd_finalize_kernelINS_22Kernel_traits_finalizeILj512Ef13__nv_bfloat16S2_S2_fjLb0ELj1024ELj4ENS_18Kernel_traits_baseILj512EfS2_S2_S2_fjLj1024EEEEELb0EEEvNS_9BwdParamsE)
        /*125c*/ 	.word	0x00000000


	//----- nvinfo : EIATTR_MIN_STACK_SIZE
	.align		4
.L_783:
        /*1260*/ 	.byte	0x04, 0x12
        /*1262*/ 	.short	(.L_785 - .L_784)
	.align		4
.L_784:
        /*1264*/ 	.word	index@(_ZN10layer_norm31ln_parallel_residual_bwd_kernelINS_13Kernel_traitsIf13__nv_bfloat16S2_S2_fjLj512ELj1ELj4ELj1ELj16ENS_18Kernel_traits_baseILj512EfS2_S2_S2_fjLj128EEEEELb1ELb1ELb0EEEvNS_9BwdParamsE)
        /*1268*/ 	.word	0x00000000


	//----- nvinfo : EIATTR_MIN_STACK_SIZE
	.align		4
.L_785:
        /*126c*/ 	.byte	0x04, 0x12
        /*126e*/ 	.short	(.L_787 - .L_786)
	.align		4
.L_786:
        /*1270*/ 	.word	index@(_ZN10layer_norm22ln_bwd_finalize_kernelINS_22Kernel_traits_finalizeILj512Ef13__nv_bfloat16S2_S2_fjLb0ELj1024ELj4ENS_18Kernel_traits_baseILj512EfS2_S2_S2_fjLj1024EEEEELb0ELb1EEEvNS_9BwdParamsE)
        /*1274*/ 	.word	0x00000000


	//----- nvinfo : EIATTR_MIN_STACK_SIZE
	.align		4
.L_787:
        /*1278*/ 	.byte	0x04, 0x12
        /*127a*/ 	.short	(.L_789 - .L_788)
	.align		4
.L_788:
        /*127c*/ 	.word	index@(_ZN10layer_norm40ln_parallel_residual_bwd_finalize_kernelINS_22Kernel_traits_finalizeILj512Ef13__nv_bfloat16S2_S2_fjLb0ELj1024ELj4ENS_18Kernel_traits_baseILj512EfS2_S2_S2_fjLj1024EEEEELb1EEEvNS_9BwdParamsE)
        /*1280*/ 	.word	0x00000000


	//----- nvinfo : EIATTR_MIN_STACK_SIZE
	.align		4
.L_789:
        /*1284*/ 	.byte	0x04, 0x12
        /*1286*/ 	.short	(.L_791 - .L_790)
	.align		4
.L_790:
        /*1288*/ 	.word	index@(_ZN10layer_norm31ln_parallel_residual_bwd_kernelINS_13Kernel_traitsIf13__nv_bfloat16S2_S2_fjLj512ELj1ELj4ELj1ELj16ENS_18Kernel_traits_baseILj512EfS2_S2_S2_fjLj128EEEEELb1ELb1ELb1EEEvNS_9BwdParamsE)
        /*128c*/ 	.word	0x00000000


	//----- nvinfo : EIATTR_MIN_STACK_SIZE
	.align		4
.L_791:
        /*1290*/ 	.byte	0x04, 0x12
        /*1292*/ 	.short	(.L_793 - .L_792)
	.align		4
.L_792:
        /*1294*/ 	.word	index@(_ZN10layer_norm31ln_parallel_residual_bwd_kernelINS_13Kernel_traitsI13__nv_bfloat16S2_fS2_fjLj512ELj1ELj4ELj1ELj16ENS_18Kernel_traits_baseILj512ES2_S2_fS2_fjLj128EEEEELb0ELb0ELb0EEEvNS_9BwdParamsE)
        /*1298*/ 	.word	0x00000000


	//----- nvinfo : EIATTR_MIN_STACK_SIZE
	.align		4
.L_793:
        /*129c*/ 	.byte	0x04, 0x12
        /*129e*/ 	.short	(.L_795 - .L_794)
	.align		4
.L_794:
        /*12a0*/ 	.word	index@(_ZN10layer_norm31ln_parallel_residual_bwd_kernelINS_13Kernel_traitsI13__nv_bfloat16S2_fS2_fjLj512ELj1ELj4ELj1ELj16ENS_18Kernel_traits_baseILj512ES2_S2_fS2_fjLj128EEEEELb0ELb0ELb1EEEvNS_9BwdParamsE)
        /*12a4*/ 	.word	0x00000000


	//----- nvinfo : EIATTR_MIN_STACK_SIZE
	.align		4
.L_795:
        /*12a8*/ 	.byte	0x04, 0x12
        /*12aa*/ 	.short	(.L_797 - .L_796)
	.align		4
.L_796:
        /*12ac*/ 	.word	index@(_ZN10layer_norm31ln_parallel_residual_bwd_kernelINS_13Kernel_traitsI13__nv_bfloat16S2_fS2_fjLj512ELj1ELj4ELj1ELj16ENS_18Kernel_traits_baseILj512ES2_S2_fS2_fjLj128EEEEELb0ELb1ELb0EEEvNS_9BwdParamsE)
        /*12b0*/ 	.word	0x00000000


	//----- nvinfo : EIATTR_MIN_STACK_SIZE
	.align		4
.L_797:
        /*12b4*/ 	.byte	0x04, 0x12
        /*12b6*/ 	.short	(.L_799 - .L_798)
	.align		4
.L_798:
        /*12b8*/ 	.word	index@(_ZN10layer_norm31ln_parallel_residual_bwd_kernelINS_13Kernel_traitsI13__nv_bfloat16S2_fS2_fjLj512ELj1ELj4ELj1ELj16ENS_18Kernel_traits_baseILj512ES2_S2_fS2_fjLj128EEEEELb0ELb1ELb1EEEvNS_9BwdParamsE)
        /*12bc*/ 	.word	0x00000000


	//----- nvinfo : EIATTR_MIN_STACK_SIZE
	.align		4
.L_799:
        /*12c0*/ 	.byte	0x04, 0x12
        /*12c2*/ 	.short	(.L_801 - .L_800)
	.align		4
.L_800:
        /*12c4*/ 	.word	index@(_ZN10layer_norm31ln_parallel_residual_bwd_kernelINS_13Kernel_traitsI13__nv_bfloat16S2_fS2_fjLj512ELj1ELj4ELj1ELj16ENS_18Kernel_traits_baseILj512ES2_S2_fS2_fjLj128EEEEELb1ELb0ELb0EEEvNS_9BwdParamsE)
        /*12c8*/ 	.word	0x00000000


	//----- nvinfo : EIATTR_MIN_STACK_SIZE
	.align		4
.L_801:
        /*12cc*/ 	.byte	0x04, 0x12
        /*12ce*/ 	.short	(.L_803 - .L_802)
	.align		4
.L_802:
        /*12d0*/ 	.word	index@(_ZN10layer_norm31ln_parallel_residual_bwd_kernelINS_13Kernel_traitsI13__nv_bfloat16S2_fS2_fjLj512ELj1ELj4ELj1ELj16ENS_18Kernel_traits_baseILj512ES2_S2_fS2_fjLj128EEEEELb1ELb0ELb1EEEvNS_9BwdParamsE)
        /*12d4*/ 	.word	0x00000000


	//----- nvinfo : EIATTR_MIN_STACK_SIZE
	.align		4
.L_803:
        /*12d8*/ 	.byte	0x04, 0x12
        /*12da*/ 	.short	(.L_805 - .L_804)
	.align		4
.L_804:
        /*12dc*/ 	.word	index@(_ZN10layer_norm22ln_bwd_finalize_kernelINS_22Kernel_traits_finalizeILj512E13__nv_bfloat16S2_fS2_fjLb0ELj1024ELj4ENS_18Kernel_traits_baseILj512ES2_S2_fS2_fjLj1024EEEEELb0ELb0EEEvNS_9BwdParamsE)
        /*12e0*/ 	.word	0x00000000


	//----- nvinfo : EIATTR_MIN_STACK_SIZE
	.align		4
.L_805:
        /*12e4*/ 	.byte	0x04, 0x12
        /*12e6*/ 	.short	(.L_807 - .L_806)
	.align		4
.L_806:
        /*12e8*/ 	.word	index@(_ZN10layer_norm40ln_parallel_residual_bwd_finalize_kernelINS_22Kernel_traits_finalizeILj512E13__nv_bfloat16S2_fS2_fjLb0ELj1024ELj4ENS_18Kernel_traits_baseILj512ES2_S2_fS2_fjLj1024EEEEELb0EEEvNS_9BwdParamsE)
        /*12ec*/ 	.word	0x00000000


	//----- nvinfo : EIATTR_MIN_STACK_SIZE
	.align		4
.L_807:
        /*12f0*/ 	.byte	0x04, 0x12
        /*12f2*/ 	.short	(.L_809 - .L_808)
	.align		4
.L_808:
        /*12f4*/ 	.word	index@(_ZN10layer_norm31ln_parallel_residual_bwd_kernelINS_13Kernel_traitsI13__nv_bfloat16S2_fS2_fjLj512ELj1ELj4ELj1ELj16ENS_18Kernel_traits_baseILj512ES2_S2_fS2_fjLj128EEEEELb1ELb1ELb0EEEvNS_9BwdParamsE)
        /*12f8*/ 	.word	0x00000000


	//----- nvinfo : EIATTR_MIN_STACK_SIZE
	.align		4
.L_809:
        /*12fc*/ 	.byte	0x04, 0x12
        /*12fe*/ 	.short	(.L_811 - .L_810)
	.align		4
.L_810:
        /*1300*/ 	.word	index@(_ZN10layer_norm22ln_bwd_finalize_kernelINS_22Kernel_traits_finalizeILj512E13__nv_bfloat16S2_fS2_fjLb0ELj1024ELj4ENS_18Kernel_traits_baseILj512ES2_S2_fS2_fjLj1024EEEEELb0ELb1EEEvNS_9BwdParamsE)
        /*1304*/ 	.word	0x00000000


	//----- nvinfo : EIATTR_MIN_STACK_SIZE
	.align		4
.L_811:
        /*1308*/ 	.byte	0x04, 0x12
        /*130a*/ 	.short	(.L_813 - .L_812)
	.align		4
.L_812:
        /*130c*/ 	.word	index@(_ZN10layer_norm40ln_parallel_residual_bwd_finalize_kernelINS_22Kernel_traits_finalizeILj512E13__nv_bfloat16S2_fS2_fjLb0ELj1024ELj4ENS_18Kernel_traits_baseILj512ES2_S2_fS2_fjLj1024EEEEELb1EEEvNS_9BwdParamsE)
        /*1310*/ 	.word	0x00000000


	//----- nvinfo : EIATTR_MIN_STACK_SIZE
	.align		4
.L_813:
        /*1314*/ 	.byte	0x04, 0x12
        /*1316*/ 	.short	(.L_815 - .L_814)
	.align		4
.L_814:
        /*1318*/ 	.word	index@(_ZN10layer_norm31ln_parallel_residual_bwd_kernelINS_13Kernel_traitsI13__nv_bfloat16S2_fS2_fjLj512ELj1ELj4ELj1ELj16ENS_18Kernel_traits_baseILj512ES2_S2_fS2_fjLj128EEEEELb1ELb1ELb1EEEvNS_9BwdParamsE)
        /*131c*/ 	.word	0x00000000


	//----- nvinfo : EIATTR_MIN_STACK_SIZE
	.align		4
.L_815:
        /*1320*/ 	.byte	0x04, 0x12
        /*1322*/ 	.short	(.L_817 - .L_816)
	.align		4
.L_816:
        /*1324*/ 	.word	index@(_ZN10layer_norm31ln_parallel_residual_bwd_kernelINS_13Kernel_traitsIf13__nv_bfloat16fS2_fjLj512ELj1ELj4ELj1ELj16ENS_18Kernel_traits_baseILj512EfS2_fS2_fjLj128EEEEELb0ELb0ELb0EEEvNS_9BwdParamsE)
        /*1328*/ 	.word	0x00000000


	//----- nvinfo : EIATTR_MIN_STACK_SIZE
	.align		4
.L_817:
        /*132c*/ 	.byte	0x04, 0x12
        /*132e*/ 	.short	(.L_819 - .L_818)
	.align		4
.L_818:
        /*1330*/ 	.word	index@(_ZN10layer_norm31ln_parallel_residual_bwd_kernelINS_13Kernel_traitsIf13__nv_bfloat16fS2_fjLj512ELj1ELj4ELj1ELj16ENS_18Kernel_traits_baseILj512EfS2_fS2_fjLj128EEEEELb0ELb0ELb1EEEvNS_9BwdParamsE)
        /*1334*/ 	.word	0x00000000


	//----- nvinfo : EIATTR_MIN_STACK_SIZE
	.align		4
.L_819:
        /*1338*/ 	.byte	0x04, 0x12
        /*133a*/ 	.short	(.L_821 - .L_820)
	.align		4
.L_820:
        /*133c*/ 	.word	index@(_ZN10layer_norm31ln_parallel_residual_bwd_kernelINS_13Kernel_traitsIf13__nv_bfloat16fS2_fjLj512ELj1ELj4ELj1ELj16ENS_18Kernel_traits_baseILj512EfS2_fS2_fjLj128EEEEELb0ELb1ELb0EEEvNS_9BwdParamsE)
        /*1340*/ 	.word	0x00000000


	//----- nvinfo : EIATTR_MIN_STACK_SIZE
	.align		4
.L_821:
        /*1344*/ 	.byte	0x04, 0x12
        /*1346*/ 	.short	(.L_823 - .L_822)
	.align		4
.L_822:
        /*1348*/ 	.word	index@(_ZN10layer_norm31ln_parallel_residual_bwd_kernelINS_13Kernel_traitsIf13__nv_bfloat16fS2_fjLj512ELj1ELj4ELj1ELj16ENS_18Kernel_traits_baseILj512EfS2_fS2_fjLj128EEEEELb0ELb1ELb1EEEvNS_9BwdParamsE)
        /*134c*/ 	.word	0x00000000


	//----- nvinfo : EIATTR_MIN_STACK_SIZE
	.align		4
.L_823:
        /*1350*/ 	.byte	0x04, 0x12
        /*1352*/ 	.short	(.L_825 - .L_824)
	.align		4
.L_824:
        /*1354*/ 	.word	index@(_ZN10layer_norm31ln_parallel_residual_bwd_kernelINS_13Kernel_traitsIf13__nv_bfloat16fS2_fjLj512ELj1ELj4ELj1ELj16ENS_18Kernel_traits_baseILj512EfS2_fS2_fjLj128EEEEELb1ELb0ELb0EEEvNS_9BwdParamsE)
        /*1358*/ 	.word	0x00000000


	//----- nvinfo : EIATTR_MIN_STACK_SIZE
	.align		4
.L_825:
        /*135c*/ 	.byte	0x04, 0x12
        /*135e*/ 	.short	(.L_827 - .L_826)
	.align		4
.L_826:
        /*1360*/ 	.word	index@(_ZN10layer_norm31ln_parallel_residual_bwd_kernelINS_13Kernel_traitsIf13__nv_bfloat16fS2_fjLj512ELj1ELj4ELj1ELj16ENS_18Kernel_traits_baseILj512EfS2_fS2_fjLj128EEEEELb1ELb0ELb1EEEvNS_9BwdParamsE)
        /*1364*/ 	.word	0x00000000


	//----- nvinfo : EIATTR_MIN_STACK_SIZE
	.align		4
.L_827:
        /*1368*/ 	.byte	0x04, 0x12
        /*136a*/ 	.short	(.L_829 - .L_828)
	.align		4
.L_828:
        /*136c*/ 	.word	index@(_ZN10layer_norm22ln_bwd_finalize_kernelINS_22Kernel_traits_finalizeILj512Ef13__nv_bfloat16fS2_fjLb0ELj1024ELj4ENS_18Kernel_traits_baseILj512EfS2_fS2_fjLj1024EEEEELb0ELb0EEEvNS_9BwdParamsE)
        /*1370*/ 	.word	0x00000000


	//----- nvinfo : EIATTR_MIN_STACK_SIZE
	.align		4
.L_829:
        /*1374*/ 	.byte	0x04, 0x12
        /*1376*/ 	.short	(.L_831 - .L_830)
	.align		4
.L_830:
        /*1378*/ 	.word	index@(_ZN10layer_norm40ln_parallel_residual_bwd_finalize_kernelINS_22Kernel_traits_finalizeILj512Ef13__nv_bfloat16fS2_fjLb0ELj1024ELj4ENS_18Kernel_traits_baseILj512EfS2_fS2_fjLj1024EEEEELb0EEEvNS_9BwdParamsE)
        /*137c*/ 	.word	0x00000000


	//----- nvinfo : EIATTR_MIN_STACK_SIZE
	.align		4
.L_831:
        /*1380*/ 	.byte	0x04, 0x12
        /*1382*/ 	.short	(.L_833 - .L_832)
	.align		4
.L_832:
        /*1384*/ 	.word	index@(_ZN10layer_norm31ln_parallel_residual_bwd_kernelINS_13Kernel_traitsIf13__nv_bfloat16fS2_fjLj512ELj1ELj4ELj1ELj16ENS_18Kernel_traits_baseILj512EfS2_fS2_fjLj128EEEEELb1ELb1ELb0EEEvNS_9BwdParamsE)
        /*1388*/ 	.word	0x00000000


	//----- nvinfo : EIATTR_MIN_STACK_SIZE
	.align		4
.L_833:
        /*138c*/ 	.byte	0x04, 0x12
        /*138e*/ 	.short	(.L_835 - .L_834)
	.align		4
.L_834:
        /*1390*/ 	.word	index@(_ZN10layer_norm22ln_bwd_finalize_kernelINS_22Kernel_traits_finalizeILj512Ef13__nv_bfloat16fS2_fjLb0ELj1024ELj4ENS_18Kernel_traits_baseILj512EfS2_fS2_fjLj1024EEEEELb0ELb1EEEvNS_9BwdParamsE)
        /*1394*/ 	.word	0x00000000


	//----- nvinfo : EIATTR_MIN_STACK_SIZE
	.align		4
.L_835:
        /*1398*/ 	.byte	0x04, 0x12
        /*139a*/ 	.short	(.L_837 - .L_836)
	.align		4
.L_836:
        /*139c*/ 	.word	index@(_ZN10layer_norm40ln_parallel_residual_bwd_finalize_kernelINS_22Kernel_traits_finalizeILj512Ef13__nv_bfloat16fS2_fjLb0ELj1024ELj4ENS_18Kernel_traits_baseILj512EfS2_fS2_fjLj1024EEEEELb1EEEvNS_9BwdParamsE)
        /*13a0*/ 	.word	0x00000000


	//----- nvinfo : EIATTR_MIN_STACK_SIZE
	.align		4
.L_837:
        /*13a4*/ 	.byte	0x04, 0x12
        /*13a6*/ 	.short	(.L_839 - .L_838)
	.align		4
.L_838:
        /*13a8*/ 	.word	index@(_ZN10layer_norm31ln_parallel_residual_bwd_kernelINS_13Kernel_traitsIf13__nv_bfloat16fS2_fjLj512ELj1ELj4ELj1ELj16ENS_18Kernel_traits_baseILj512EfS2_fS2_fjLj128EEEEELb1ELb1ELb1EEEvNS_9BwdParamsE)
        /*13ac*/ 	.word	0x00000000


	//----- nvinfo : EIATTR_MIN_STACK_SIZE
	.align		4
.L_839:
        /*13b0*/ 	.byte	0x04, 0x12
        /*13b2*/ 	.short	(.L_841 - .L_840)
	.align		4
.L_840:
        /*13b4*/ 	.word	index@(_ZN10layer_norm31ln_parallel_residual_bwd_kernelINS_13Kernel_traitsIf6__halfS2_S2_fjLj512ELj1ELj4ELj1ELj16ENS_18Kernel_traits_baseILj512EfS2_S2_S2_fjLj128EEEEELb0ELb0ELb0EEEvNS_9BwdParamsE)
        /*13b8*/ 	.word	0x00000000


	//----- nvinfo : EIATTR_MIN_STACK_SIZE
	.align		4
.L_841:
        /*13bc*/ 	.byte	0x04, 0x12
        /*13be*/ 	.short	(.L_843 - .L_842)
	.align		4
.L_842:
        /*13c0*/ 	.word	index@(_ZN10layer_norm31ln_parallel_residual_bwd_kernelINS_13Kernel_traitsIf6__halfS2_S2_fjLj512ELj1ELj4ELj1ELj16ENS_18Kernel_traits_baseILj512EfS2_S2_S2_fjLj128EEEEELb0ELb0ELb1EEEvNS_9BwdParamsE)
        /*13c4*/ 	.word	0x00000000


	//----- nvinfo : EIATTR_MIN_STACK_SIZE
	.align		4
.L_843:
        /*13c8*/ 	.byte	0x04, 0x12
        /*13ca*/ 	.short	(.L_845 - .L_844)
	.align		4
.L_844:
        /*13cc*/ 	.word	index@(_ZN10layer_norm31ln_parallel_residual_bwd_kernelINS_13Kernel_traitsIf6__halfS2_S2_fjLj512ELj1ELj4ELj1ELj16ENS_18Kernel_traits_baseILj512EfS2_S2_S2_fjLj128EEEEELb0ELb1ELb0EEEvNS_9BwdParamsE)
        /*13d0*/ 	.word	0x00000000


	//----- nvinfo : EIATTR_MIN_STACK_SIZE
	.align		4
.L_845:
        /*13d4*/ 	.byte	0x04, 0x12
        /*13d6*/ 	.short	(.L_847 - .L_846)
	.align		4
.L_846:
        /*13d8*/ 	.word	index@(_ZN10layer_norm31ln_parallel_residual_bwd_kernelINS_13Kernel_traitsIf6__halfS2_S2_fjLj512ELj1ELj4ELj1ELj16ENS_18Kernel_traits_baseILj512EfS2_S2_S2_fjLj128EEEEELb0ELb1ELb1EEEvNS_9BwdParamsE)
        /*13dc*/ 	.word	0x00000000


	//----- nvinfo : EIATTR_MIN_STACK_SIZE
	.align		4
.L_847:
        /*13e0*/ 	.byte	0x04, 0x12
        /*13e2*/ 	.short	(.L_849 - .L_848)
	.align		4
.L_848:
        /*13e4*/ 	.word	index@(_ZN10layer_norm31ln_parallel_residual_bwd_kernelINS_13Kernel_traitsIf6__halfS2_S2_fjLj512ELj1ELj4ELj1ELj16ENS_18Kernel_traits_baseILj512EfS2_S2_S2_fjLj128EEEEELb1ELb0ELb0EEEvNS_9BwdParamsE)
        /*13e8*/ 	.word	0x00000000


	//----- nvinfo : EIATTR_MIN_STACK_SIZE
	.align		4
.L_849:
        /*13ec*/ 	.byte	0x04, 0x12
        /*13ee*/ 	.short	(.L_851 - .L_850)
	.align		4
.L_850:
        /*13f0*/ 	.word	index@(_ZN10layer_norm31ln_parallel_residual_bwd_kernelINS_13Kernel_traitsIf6__halfS2_S2_fjLj512ELj1ELj4ELj1ELj16ENS_18Kernel_traits_baseILj512EfS2_S2_S2_fjLj128EEEEELb1ELb0ELb1EEEvNS_9BwdParamsE)
        /*13f4*/ 	.word	0x00000000


	//----- nvinfo : EIATTR_MIN_STACK_SIZE
	.align		4
.L_851:
        /*13f8*/ 	.byte	0x04, 0x12
        /*13fa*/ 	.short	(.L_853 - .L_852)
	.align		4
.L_852:
        /*13fc*/ 	.word	index@(_ZN10layer_norm22ln_bwd_finalize_kernelINS_22Kernel_traits_finalizeILj512Ef6__halfS2_S2_fjLb0ELj1024ELj4ENS_18Kernel_traits_baseILj512EfS2_S2_S2_fjLj1024EEEEELb0ELb0EEEvNS_9BwdParamsE)
        /*1400*/ 	.word	0x00000000


	//----- nvinfo : EIATTR_MIN_STACK_SIZE
	.align		4
.L_853:
        /*1404*/ 	.byte	0x04, 0x12
        /*1406*/ 	.short	(.L_855 - .L_854)
	.align		4
.L_854:
        /*1408*/ 	.word	index@(_ZN10layer_norm40ln_parallel_residual_bwd_finalize_kernelINS_22Kernel_traits_finalizeILj512Ef6__halfS2_S2_fjLb0ELj1024ELj4ENS_18Kernel_traits_baseILj512EfS2_S2_S2_fjLj1024EEEEELb0EEEvNS_9BwdParamsE)
        /*140c*/ 	.word	0x00000000


	//----- nvinfo : EIATTR_MIN_STACK_SIZE
	.align		4
.L_855:
        /*1410*/ 	.byte	0x04, 0x12
        /*1412*/ 	.short	(.L_857 - .L_856)
	.align		4
.L_856:
        /*1414*/ 	.word	index@(_ZN10layer_norm31ln_parallel_residual_bwd_kernelINS_13Kernel_traitsIf6__halfS2_S2_fjLj512ELj1ELj4ELj1ELj16ENS_18Kernel_traits_baseILj512EfS2_S2_S2_fjLj128EEEEELb1ELb1ELb0EEEvNS_9BwdParamsE)
        /*1418*/ 	.word	0x00000000


	//----- nvinfo : EIATTR_MIN_STACK_SIZE
	.align		4
.L_857:
        /*141c*/ 	.byte	0x04, 0x12
        /*141e*/ 	.short	(.L_859 - .L_858)
	.align		4
.L_858:
        /*1420*/ 	.word	index@(_ZN10layer_norm22ln_bwd_finalize_kernelINS_22Kernel_traits_finalizeILj512Ef6__halfS2_S2_fjLb0ELj1024ELj4ENS_18Kernel_traits_baseILj512EfS2_S2_S2_fjLj1024EEEEELb0ELb1EEEvNS_9BwdParamsE)
        /*1424*/ 	.word	0x00000000


	//----- nvinfo : EIATTR_MIN_STACK_SIZE
	.align		4
.L_859:
        /*1428*/ 	.byte	0x04, 0x12
        /*142a*/ 	.short	(.L_861 - .L_860)
	.align		4
.L_860:
        /*142c*/ 	.word	index@(_ZN10layer_norm40ln_parallel_residual_bwd_finalize_kernelINS_22Kernel_traits_finalizeILj512Ef6__halfS2_S2_fjLb0ELj1024ELj4ENS_18Kernel_traits_baseILj512EfS2_S2_S2_fjLj1024EEEEELb1EEEvNS_9BwdParamsE)
        /*1430*/ 	.word	0x00000000


	//----- nvinfo : EIATTR_MIN_STACK_SIZE
	.align		4
.L_861:
        /*1434*/ 	.byte	0x04, 0x12
        /*1436*/ 	.short	(.L_863 - .L_862)
	.align		4
.L_862:
        /*1438*/ 	.word	index@(_ZN10layer_norm31ln_parallel_residual_bwd_kernelINS_13Kernel_traitsIf6__halfS2_S2_fjLj512ELj1ELj4ELj1ELj16ENS_18Kernel_traits_baseILj512EfS2_S2_S2_fjLj128EEEEELb1ELb1ELb1EEEvNS_9BwdParamsE)
        /*143c*/ 	.word	0x00000000


	//----- nvinfo : EIATTR_MIN_STACK_SIZE
	.align		4
.L_863:
        /*1440*/ 	.byte	0x04, 0x12
        /*1442*/ 	.short	(.L_865 - .L_864)
	.align		4
.L_864:
        /*1444*/ 	.word	index@(_ZN10layer_norm31ln_parallel_residual_bwd_kernelINS_13Kernel_traitsI6__halfS2_fS2_fjLj512ELj1ELj4ELj1ELj16ENS_18Kernel_traits_baseILj512ES2_S2_fS2_fjLj128EEEEELb0ELb0ELb0EEEvNS_9BwdParamsE)
        /*1448*/ 	.word	0x00000000


	//----- nvinfo : EIATTR_MIN_STACK_SIZE
	.align		4
.L_865:
        /*144c*/ 	.byte	0x04, 0x12
        /*144e*/ 	.short	(.L_867 - .L_866)
	.align		4
.L_866:
        /*1450*/ 	.word	index@(_ZN10layer_norm31ln_parallel_residual_bwd_kernelINS_13Kernel_traitsI6__halfS2_fS2_fjLj512ELj1ELj4ELj1ELj16ENS_18Kernel_traits_baseILj512ES2_S2_fS2_fjLj128EEEEELb0ELb0ELb1EEEvNS_9BwdParamsE)
        /*1454*/ 	.word	0x00000000


	//----- nvinfo : EIATTR_MIN_STACK_SIZE
	.align		4
.L_867:
        /*1458*/ 	.byte	0x04, 0x12
        /*145a*/ 	.short	(.L_869 - .L_868)
	.align		4
.L_868:
        /*145c*/ 	.word	index@(_ZN10layer_norm31ln_parallel_residual_bwd_kernelINS_13Kernel_traitsI6__halfS2_fS2_fjLj512ELj1ELj4ELj1ELj16ENS_18Kernel_traits_baseILj512ES2_S2_fS2_fjLj128EEEEELb0ELb1ELb0EEEvNS_9BwdParamsE)
        /*1460*/ 	.word	0x00000000


	//----- nvinfo : EIATTR_MIN_STACK_SIZE
	.align		4
.L_869:
        /*1464*/ 	.byte	0x04, 0x12
        /*1466*/ 	.short	(.L_871 - .L_870)
	.align		4
.L_870:
        /*1468*/ 	.word	index@(_ZN10layer_norm31ln_parallel_residual_bwd_kernelINS_13Kernel_traitsI6__halfS2_fS2_fjLj512ELj1ELj4ELj1ELj16ENS_18Kernel_traits_baseILj512ES2_S2_fS2_fjLj128EEEEELb0ELb1ELb1EEEvNS_9BwdParamsE)
        /*146c*/ 	.word	0x00000000


	//----- nvinfo : EIATTR_MIN_STACK_SIZE
	.align		4
.L_871:
        /*1470*/ 	.byte	0x04, 0x12
        /*1472*/ 	.short	(.L_873 - .L_872)
	.align		4
.L_872:
        /*1474*/ 	.word	index@(_ZN10layer_norm31ln_parallel_residual_bwd_kernelINS_13Kernel_traitsI6__halfS2_fS2_fjLj512ELj1ELj4ELj1ELj16ENS_18Kernel_traits_baseILj512ES2_S2_fS2_fjLj128EEEEELb1ELb0ELb0EEEvNS_9BwdParamsE)
        /*1478*/ 	.word	0x00000000


	//----- nvinfo : EIATTR_MIN_STACK_SIZE
	.align		4
.L_873:
        /*147c*/ 	.byte	0x04, 0x12
        /*147e*/ 	.short	(.L_875 - .L_874)
	.align		4
.L_874:
        /*1480*/ 	.word	index@(_ZN10layer_norm31ln_parallel_residual_bwd_kernelINS_13Kernel_traitsI6__halfS2_fS2_fjLj512ELj1ELj4ELj1ELj16ENS_18Kernel_traits_baseILj512ES2_S2_fS2_fjLj128EEEEELb1ELb0ELb1EEEvNS_9BwdParamsE)
        /*1484*/ 	.word	0x00000000


	//----- nvinfo : EIATTR_MIN_STACK_SIZE
	.align		4
.L_875:
        /*1488*/ 	.byte	0x04, 0x12
        /*148a*/ 	.short	(.L_877 - .L_876)
	.align		4
.L_876:
        /*148c*/ 	.word	index@(_ZN10layer_norm22ln_bwd_finalize_kernelINS_22Kernel_traits_finalizeILj512E6__halfS2_fS2_fjLb0ELj1024ELj4ENS_18Kernel_traits_baseILj512ES2_S2_fS2_fjLj1024EEEEELb0ELb0EEEvNS_9BwdParamsE)
        /*1490*/ 	.word	0x00000000


	//----- nvinfo : EIATTR_MIN_STACK_SIZE
	.align		4
.L_877:
        /*1494*/ 	.byte	0x04, 0x12
        /*1496*/ 	.short	(.L_879 - .L_878)
	.align		4
.L_878:
        /*1498*/ 	.word	index@(_ZN10layer_norm40ln_parallel_residual_bwd_finalize_kernelINS_22Kernel_traits_finalizeILj512E6__halfS2_fS2_fjLb0ELj1024ELj4ENS_18Kernel_traits_baseILj512ES2_S2_fS2_fjLj1024EEEEELb0EEEvNS_9BwdParamsE)
        /*149c*/ 	.word	0x00000000


	//----- nvinfo : EIATTR_MIN_STACK_SIZE
	.align		4
.L_879:
        /*14a0*/ 	.byte	0x04, 0x12
        /*14a2*/ 	.short	(.L_881 - .L_880)
	.align		4
.L_880:
        /*14a4*/ 	.word	index@(_ZN10layer_norm31ln_parallel_residual_bwd_kernelINS_13Kernel_traitsI6__halfS2_fS2_fjLj512ELj1ELj4ELj1ELj16ENS_18Kernel_traits_baseILj512ES2_S2_fS2_fjLj128EEEEELb1ELb1ELb0EEEvNS_9BwdParamsE)
        /*14a8*/ 	.word	0x00000000


	//----- nvinfo : EIATTR_MIN_STACK_SIZE
	.align		4
.L_881:
        /*14ac*/ 	.byte	0x04, 0x12
        /*14ae*/ 	.short	(.L_883 - .L_882)
	.align		4
.L_882:
        /*14b0*/ 	.word	index@(_ZN10layer_norm22ln_bwd_finalize_kernelINS_22Kernel_traits_finalizeILj512E6__halfS2_fS2_fjLb0ELj1024ELj4ENS_18Kernel_traits_baseILj512ES2_S2_fS2_fjLj1024EEEEELb0ELb1EEEvNS_9BwdParamsE)
        /*14b4*/ 	.word	0x00000000


	//----- nvinfo : EIATTR_MIN_STACK_SIZE
	.align		4
.L_883:
        /*14b8*/ 	.byte	0x04, 0x12
        /*14ba*/ 	.short	(.L_885 - .L_884)
	.align		4
.L_884:
        /*14bc*/ 	.word	index@(_ZN10layer_norm40ln_parallel_residual_bwd_finalize_kernelINS_22Kernel_traits_finalizeILj512E6__halfS2_fS2_fjLb0ELj1024ELj4ENS_18Kernel_traits_baseILj512ES2_S2_fS2_fjLj1024EEEEELb1EEEvNS_9BwdParamsE)
        /*14c0*/ 	.word	0x00000000


	//----- nvinfo : EIATTR_MIN_STACK_SIZE
	.align		4
.L_885:
        /*14c4*/ 	.byte	0x04, 0x12
        /*14c6*/ 	.short	(.L_887 - .L_886)
	.align		4
.L_886:
        /*14c8*/ 	.word	index@(_ZN10layer_norm31ln_parallel_residual_bwd_kernelINS_13Kernel_traitsI6__halfS2_fS2_fjLj512ELj1ELj4ELj1ELj16ENS_18Kernel_traits_baseILj512ES2_S2_fS2_fjLj128EEEEELb1ELb1ELb1EEEvNS_9BwdParamsE)
        /*14cc*/ 	.word	0x00000000


	//----- nvinfo : EIATTR_MIN_STACK_SIZE
	.align		4
.L_887:
        /*14d0*/ 	.byte	0x04, 0x12
        /*14d2*/ 	.short	(.L_889 - .L_888)
	.align		4
.L_888:
        /*14d4*/ 	.word	index@(_ZN10layer_norm31ln_parallel_residual_bwd_kernelINS_13Kernel_traitsIf6__halffS2_fjLj512ELj1ELj4ELj1ELj16ENS_18Kernel_traits_baseILj512EfS2_fS2_fjLj128EEEEELb0ELb0ELb0EEEvNS_9BwdParamsE)
        /*14d8*/ 	.word	0x00000000


	//----- nvinfo : EIATTR_MIN_STACK_SIZE
	.align		4
.L_889:
        /*14dc*/ 	.byte	0x04, 0x12
        /*14de*/ 	.short	(.L_891 - .L_890)
	.align		4
.L_890:
        /*14e0*/ 	.word	index@(_ZN10layer_norm31ln_parallel_residual_bwd_kernelINS_13Kernel_traitsIf6__halffS2_fjLj512ELj1ELj4ELj1ELj16ENS_18Kernel_traits_baseILj512EfS2_fS2_fjLj128EEEEELb0ELb0ELb1EEEvNS_9BwdParamsE)
        /*14e4*/ 	.word	0x00000000


	//----- nvinfo : EIATTR_MIN_STACK_SIZE
	.align		4
.L_891:
        /*14e8*/ 	.byte	0x04, 0x12
        /*14ea*/ 	.short	(.L_893 - .L_892)
	.align		4
.L_892:
        /*14ec*/ 	.word	index@(_ZN10layer_norm31ln_parallel_residual_bwd_kernelINS_13Kernel_traitsIf6__halffS2_fjLj512ELj1ELj4ELj1ELj16ENS_18Kernel_traits_baseILj512EfS2_fS2_fjLj128EEEEELb0ELb1ELb0EEEvNS_9BwdParamsE)
        /*14f0*/ 	.word	0x00000000


	//----- nvinfo : EIATTR_MIN_STACK_SIZE
	.align		4
.L_893:
        /*14f4*/ 	.byte	0x04, 0x12
        /*14f6*/ 	.short	(.L_895 - .L_894)
	.align		4
.L_894:
        /*14f8*/ 	.word	index@(_ZN10layer_norm31ln_parallel_residual_bwd_kernelINS_13Kernel_traitsIf6__halffS2_fjLj512ELj1ELj4ELj1ELj16ENS_18Kernel_traits_baseILj512EfS2_fS2_fjLj128EEEEELb0ELb1ELb1EEEvNS_9BwdParamsE)
        /*14fc*/ 	.word	0x00000000


	//----- nvinfo : EIATTR_MIN_STACK_SIZE
	.align		4
.L_895:
        /*1500*/ 	.byte	0x04, 0x12
        /*1502*/ 	.short	(.L_897 - .L_896)
	.align		4
.L_896:
        /*1504*/ 	.word	index@(_ZN10layer_norm31ln_parallel_residual_bwd_kernelINS_13Kernel_traitsIf6__halffS2_fjLj512ELj1ELj4ELj1ELj16ENS_18Kernel_traits_baseILj512EfS2_fS2_fjLj128EEEEELb1ELb0ELb0EEEvNS_9BwdParamsE)
        /*1508*/ 	.word	0x00000000


	//----- nvinfo : EIATTR_MIN_STACK_SIZE
	.align		4
.L_897:
        /*150c*/ 	.byte	0x04, 0x12
        /*150e*/ 	.short	(.L_899 - .L_898)
	.align		4
.L_898:
        /*1510*/ 	.word	index@(_ZN10layer_norm31ln_parallel_residual_bwd_kernelINS_13Kernel_traitsIf6__halffS2_fjLj512ELj1ELj4ELj1ELj16ENS_18Kernel_traits_baseILj512EfS2_fS2_fjLj128EEEEELb1ELb0ELb1EEEvNS_9BwdParamsE)
        /*1514*/ 	.word	0x00000000


	//----- nvinfo : EIATTR_MIN_STACK_SIZE
	.align		4
.L_899:
        /*1518*/ 	.byte	0x04, 0x12
        /*151a*/ 	.short	(.L_901 - .L_900)
	.align		4
.L_900:
        /*151c*/ 	.word	index@(_ZN10layer_norm22ln_bwd_finalize_kernelINS_22Kernel_traits_finalizeILj512Ef6__halffS2_fjLb0ELj1024ELj4ENS_18Kernel_traits_baseILj512EfS2_fS2_fjLj1024EEEEELb0ELb0EEEvNS_9BwdParamsE)
        /*1520*/ 	.word	0x00000000


	//----- nvinfo : EIATTR_MIN_STACK_SIZE
	.align		4
.L_901:
        /*1524*/ 	.byte	0x04, 0x12
        /*1526*/ 	.short	(.L_903 - .L_902)
	.align		4
.L_902:
        /*1528*/ 	.word	index@(_ZN10layer_norm40ln_parallel_residual_bwd_finalize_kernelINS_22Kernel_traits_finalizeILj512Ef6__halffS2_fjLb0ELj1024ELj4ENS_18Kernel_traits_baseILj512EfS2_fS2_fjLj1024EEEEELb0EEEvNS_9BwdParamsE)
        /*152c*/ 	.word	0x00000000


	//----- nvinfo : EIATTR_MIN_STACK_SIZE
	.align		4
.L_903:
        /*1530*/ 	.byte	0x04, 0x12
        /*1532*/ 	.short	(.L_905 - .L_904)
	.align		4
.L_904:
        /*1534*/ 	.word	index@(_ZN10layer_norm31ln_parallel_residual_bwd_kernelINS_13Kernel_traitsIf6__halffS2_fjLj512ELj1ELj4ELj1ELj16ENS_18Kernel_traits_baseILj512EfS2_fS2_fjLj128EEEEELb1ELb1ELb0EEEvNS_9BwdParamsE)
        /*1538*/ 	.word	0x00000000


	//----- nvinfo : EIATTR_MIN_STACK_SIZE
	.align		4
.L_905:
        /*153c*/ 	.byte	0x04, 0x12
        /*153e*/ 	.short	(.L_907 - .L_906)
	.align		4
.L_906:
        /*1540*/ 	.word	index@(_ZN10layer_norm22ln_bwd_finalize_kernelINS_22Kernel_traits_finalizeILj512Ef6__halffS2_fjLb0ELj1024ELj4ENS_18Kernel_traits_baseILj512EfS2_fS2_fjLj1024EEEEELb0ELb1EEEvNS_9BwdParamsE)
        /*1544*/ 	.word	0x00000000


	//----- nvinfo : EIATTR_MIN_STACK_SIZE
	.align		4
.L_907:
        /*1548*/ 	.byte	0x04, 0x12
        /*154a*/ 	.short	(.L_909 - .L_908)
	.align		4
.L_908:
        /*154c*/ 	.word	index@(_ZN10layer_norm40ln_parallel_residual_bwd_finalize_kernelINS_22Kernel_traits_finalizeILj512Ef6__halffS2_fjLb0ELj1024ELj4ENS_18Kernel_traits_baseILj512EfS2_fS2_fjLj1024EEEEELb1EEEvNS_9BwdParamsE)
        /*1550*/ 	.word	0x00000000


	//----- nvinfo : EIATTR_MIN_STACK_SIZE
	.align		4
.L_909:
        /*1554*/ 	.byte	0x04, 0x12
        /*1556*/ 	.short	(.L_911 - .L_910)
	.align		4
.L_910:
        /*1558*/ 	.word	index@(_ZN10layer_norm31ln_parallel_residual_bwd_kernelINS_13Kernel_traitsIf6__halffS2_fjLj512ELj1ELj4ELj1ELj16ENS_18Kernel_traits_baseILj512EfS2_fS2_fjLj128EEEEELb1ELb1ELb1EEEvNS_9BwdParamsE)
        /*155c*/ 	.word	0x00000000


	//----- nvinfo : EIATTR_MIN_STACK_SIZE
	.align		4
.L_911:
        /*1560*/ 	.byte	0x04, 0x12
        /*1562*/ 	.short	(.L_913 - .L_912)
	.align		4
.L_912:
        /*1564*/ 	.word	index@(_ZN10layer_norm31ln_parallel_residual_bwd_kernelINS_13Kernel_traitsI6__halfffffjLj512ELj1ELj4ELj1ELj16ENS_18Kernel_traits_baseILj512ES2_ffffjLj128EEEEELb0ELb0ELb0EEEvNS_9BwdParamsE)
        /*1568*/ 	.word	0x00000000


	//----- nvinfo : EIATTR_MIN_STACK_SIZE
	.align		4
.L_913:
        /*156c*/ 	.byte	0x04, 0x12
        /*156e*/ 	.short	(.L_915 - .L_914)
	.align		4
.L_914:
        /*1570*/ 	.word	index@(_ZN10layer_norm31ln_parallel_residual_bwd_kernelINS_13Kernel_traitsI6__halfffffjLj512ELj1ELj4ELj1ELj16ENS_18Kernel_traits_baseILj512ES2_ffffjLj128EEEEELb0ELb0ELb1EEEvNS_9BwdParamsE)
        /*1574*/ 	.word	0x00000000


	//----- nvinfo : EIATTR_MIN_STACK_SIZE
	.align		4
.L_915:
        /*1578*/ 	.byte	0x04, 0x12
        /*157a*/ 	.short	(.L_917 - .L_916)
	.align		4
.L_916:
        /*157c*/ 	.word	index@(_ZN10layer_norm31ln_parallel_residual_bwd_kernelINS_13Kernel_traitsI6__halfffffjLj512ELj1ELj4ELj1ELj16ENS_18Kernel_traits_baseILj512ES2_ffffjLj128EEEEELb0ELb1ELb0EEEvNS_9BwdParamsE)
        /*1580*/ 	.word	0x00000000


	//----- nvinfo : EIATTR_MIN_STACK_SIZE
	.align		4
.L_917:
        /*1584*/ 	.byte	0x04, 0x12
        /*1586*/ 	.short	(.L_919 - .L_918)
	.align		4
.L_918:
        /*1588*/ 	.word	index@(_ZN10layer_norm31ln_parallel_residual_bwd_kernelINS_13Kernel_traitsI6__halfffffjLj512ELj1ELj4ELj1ELj16ENS_18Kernel_traits_baseILj512ES2_ffffjLj128EEEEELb0ELb1ELb1EEEvNS_9BwdParamsE)
        /*158c*/ 	.word	0x00000000


	//----- nvinfo : EIATTR_MIN_STACK_SIZE
	.align		4
.L_919:
        /*1590*/ 	.byte	0x04, 0x12
        /*1592*/ 	.short	(.L_921 - .L_920)
	.align		4
.L_920:
        /*1594*/ 	.word	index@(_ZN10layer_norm31ln_parallel_residual_bwd_kernelINS_13Kernel_traitsI6__halfffffjLj512ELj1ELj4ELj1ELj16ENS_18Kernel_traits_baseILj512ES2_ffffjLj128EEEEELb1ELb0ELb0EEEvNS_9BwdParamsE)
        /*1598*/ 	.word	0x00000000


	//----- nvinfo : EIATTR_MIN_STACK_SIZE
	.align		4
.L_921:
        /*159c*/ 	.byte	0x04, 0x12
        /*159e*/ 	.short	(.L_923 - .L_922)
	.align		4
.L_922:
        /*15a0*/ 	.word	index@(_ZN10layer_norm31ln_parallel_residual_bwd_kernelINS_13Kernel_traitsI6__halfffffjLj512ELj1ELj4ELj1ELj16ENS_18Kernel_traits_baseILj512ES2_ffffjLj128EEEEELb1ELb0ELb1EEEvNS_9BwdParamsE)
        /*15a4*/ 	.word	0x00000000


	//----- nvinfo : EIATTR_MIN_STACK_SIZE
	.align		4
.L_923:
        /*15a8*/ 	.byte	0x04, 0x12
        /*15aa*/ 	.short	(.L_925 - .L_924)
	.align		4
.L_924:
        /*15ac*/ 	.word	index@(_ZN10layer_norm22ln_bwd_finalize_kernelINS_22Kernel_traits_finalizeILj512E6__halfffffjLb0ELj1024ELj4ENS_18Kernel_traits_baseILj512ES2_ffffjLj1024EEEEELb0ELb0EEEvNS_9BwdParamsE)
        /*15b0*/ 	.word	0x00000000


	//----- nvinfo : EIATTR_MIN_STACK_SIZE
	.align		4
.L_925:
        /*15b4*/ 	.byte	0x04, 0x12
        /*15b6*/ 	.short	(.L_927 - .L_926)
	.align		4
.L_926:
        /*15b8*/ 	.word	index@(_ZN10layer_norm40ln_parallel_residual_bwd_finalize_kernelINS_22Kernel_traits_finalizeILj512E6__halfffffjLb0ELj1024ELj4ENS_18Kernel_traits_baseILj512ES2_ffffjLj1024EEEEELb0EEEvNS_9BwdParamsE)
        /*15bc*/ 	.word	0x00000000


	//----- nvinfo : EIATTR_MIN_STACK_SIZE
	.align		4
.L_927:
        /*15c0*/ 	.byte	0x04, 0x12
        /*15c2*/ 	.short	(.L_929 - .L_928)
	.align		4
.L_928:
        /*15c4*/ 	.word	index@(_ZN10layer_norm31ln_parallel_residual_bwd_kernelINS_13Kernel_traitsI6__halfffffjLj512ELj1ELj4ELj1ELj16ENS_18Kernel_traits_baseILj512ES2_ffffjLj128EEEEELb1ELb1ELb0EEEvNS_9BwdParamsE)
        /*15c8*/ 	.word	0x00000000


	//----- nvinfo : EIATTR_MIN_STACK_SIZE
	.align		4
.L_929:
        /*15cc*/ 	.byte	0x04, 0x12
        /*15ce*/ 	.short	(.L_931 - .L_930)
	.align		4
.L_930:
        /*15d0*/ 	.word	index@(_ZN10layer_norm22ln_bwd_finalize_kernelINS_22Kernel_traits_finalizeILj512E6__halfffffjLb0ELj1024ELj4ENS_18Kernel_traits_baseILj512ES2_ffffjLj1024EEEEELb0ELb1EEEvNS_9BwdParamsE)
        /*15d4*/ 	.word	0x00000000


	//----- nvinfo : EIATTR_MIN_STACK_SIZE
	.align		4
.L_931:
        /*15d8*/ 	.byte	0x04, 0x12
        /*15da*/ 	.short	(.L_933 - .L_932)
	.align		4
.L_932:
        /*15dc*/ 	.word	index@(_ZN10layer_norm40ln_parallel_residual_bwd_finalize_kernelINS_22Kernel_traits_finalizeILj512E6__halfffffjLb0ELj1024ELj4ENS_18Kernel_traits_baseILj512ES2_ffffjLj1024EEEEELb1EEEvNS_9BwdParamsE)
        /*15e0*/ 	.word	0x00000000


	//----- nvinfo : EIATTR_MIN_STACK_SIZE
	.align		4
.L_933:
        /*15e4*/ 	.byte	0x04, 0x12
        /*15e6*/ 	.short	(.L_935 - .L_934)
	.align		4
.L_934:
        /*15e8*/ 	.word	index@(_ZN10layer_norm31ln_parallel_residual_bwd_kernelINS_13Kernel_traitsI6__halfffffjLj512ELj1ELj4ELj1ELj16ENS_18Kernel_traits_baseILj512ES2_ffffjLj128EEEEELb1ELb1ELb1EEEvNS_9BwdParamsE)
        /*15ec*/ 	.word	0x00000000


	//----- nvinfo : EIATTR_MIN_STACK_SIZE
	.align		4
.L_935:
        /*15f0*/ 	.byte	0x04, 0x12
        /*15f2*/ 	.short	(.L_937 - .L_936)
	.align		4
.L_936:
        /*15f4*/ 	.word	index@(_ZN10layer_norm31ln_parallel_residual_bwd_kernelINS_13Kernel_traitsIfffffjLj512ELj1ELj4ELj1ELj16ENS_18Kernel_traits_baseILj512EfffffjLj128EEEEELb0ELb0ELb0EEEvNS_9BwdParamsE)
        /*15f8*/ 	.word	0x00000000


	//----- nvinfo : EIATTR_MIN_STACK_SIZE
	.align		4
.L_937:
        /*15fc*/ 	.byte	0x04, 0x12
        /*15fe*/ 	.short	(.L_939 - .L_938)
	.align		4
.L_938:
        /*1600*/ 	.word	index@(_ZN10layer_norm31ln_parallel_residual_bwd_kernelINS_13Kernel_traitsIfffffjLj512ELj1ELj4ELj1ELj16ENS_18Kernel_traits_baseILj512EfffffjLj128EEEEELb0ELb0ELb1EEEvNS_9BwdParamsE)
        /*1604*/ 	.word	0x00000000


	//----- nvinfo : EIATTR_MIN_STACK_SIZE
	.align		4
.L_939:
        /*1608*/ 	.byte	0x04, 0x12
        /*160a*/ 	.short	(.L_941 - .L_940)
	.align		4
.L_940:
        /*160c*/ 	.word	index@(_ZN10layer_norm31ln_parallel_residual_bwd_kernelINS_13Kernel_traitsIfffffjLj512ELj1ELj4ELj1ELj16ENS_18Kernel_traits_baseILj512EfffffjLj128EEEEELb0ELb1ELb0EEEvNS_9BwdParamsE)
        /*1610*/ 	.word	0x00000000


	//----- nvinfo : EIATTR_MIN_STACK_SIZE
	.align		4
.L_941:
        /*1614*/ 	.byte	0x04, 0x12
        /*1616*/ 	.short	(.L_943 - .L_942)
	.align		4
.L_942:
        /*1618*/ 	.word	index@(_ZN10layer_norm31ln_parallel_residual_bwd_kernelINS_13Kernel_traitsIfffffjLj512ELj1ELj4ELj1ELj16ENS_18Kernel_traits_baseILj512EfffffjLj128EEEEELb0ELb1ELb1EEEvNS_9BwdParamsE)
        /*161c*/ 	.word	0x00000000


	//----- nvinfo : EIATTR_MIN_STACK_SIZE
	.align		4
.L_943:
        /*1620*/ 	.byte	0x04, 0x12
        /*1622*/ 	.short	(.L_945 - .L_944)
	.align		4
.L_944:
        /*1624*/ 	.word	index@(_ZN10layer_norm31ln_parallel_residual_bwd_kernelINS_13Kernel_traitsIfffffjLj512ELj1ELj4ELj1ELj16ENS_18Kernel_traits_baseILj512EfffffjLj128EEEEELb1ELb0ELb0EEEvNS_9BwdParamsE)
        /*1628*/ 	.word	0x00000000


	//----- nvinfo : EIATTR_MIN_STACK_SIZE
	.align		4
.L_945:
        /*162c*/ 	.byte	0x04, 0x12
        /*162e*/ 	.short	(.L_947 - .L_946)
	.align		4
.L_946:
        /*1630*/ 	.word	index@(_ZN10layer_norm31ln_parallel_residual_bwd_kernelINS_13Kernel_traitsIfffffjLj512ELj1ELj4ELj1ELj16ENS_18Kernel_traits_baseILj512EfffffjLj128EEEEELb1ELb0ELb1EEEvNS_9BwdParamsE)
        /*1634*/ 	.word	0x00000000


	//----- nvinfo : EIATTR_MIN_STACK_SIZE
	.align		4
.L_947:
        /*1638*/ 	.byte	0x04, 0x12
        /*163a*/ 	.short	(.L_949 - .L_948)
	.align		4
.L_948:
        /*163c*/ 	.word	index@(_ZN10layer_norm22ln_bwd_finalize_kernelINS_22Kernel_traits_finalizeILj512EfffffjLb0ELj1024ELj4ENS_18Kernel_traits_baseILj512EfffffjLj1024EEEEELb0ELb0EEEvNS_9BwdParamsE)
        /*1640*/ 	.word	0x00000000


	//----- nvinfo : EIATTR_MIN_STACK_SIZE
	.align		4
.L_949:
        /*1644*/ 	.byte	0x04, 0x12
        /*1646*/ 	.short	(.L_951 - .L_950)
	.align		4
.L_950:
        /*1648*/ 	.word	index@(_ZN10layer_norm40ln_parallel_residual_bwd_finalize_kernelINS_22Kernel_traits_finalizeILj512EfffffjLb0ELj1024ELj4ENS_18Kernel_traits_baseILj512EfffffjLj1024EEEEELb0EEEvNS_9BwdParamsE)
        /*164c*/ 	.word	0x00000000


	//----- nvinfo : EIATTR_MIN_STACK_SIZE
	.align		4
.L_951:
        /*1650*/ 	.byte	0x04, 0x12
        /*1652*/ 	.short	(.L_953 - .L_952)
	.align		4
.L_952:
        /*1654*/ 	.word	index@(_ZN10layer_norm31ln_parallel_residual_bwd_kernelINS_13Kernel_traitsIfffffjLj512ELj1ELj4ELj1ELj16ENS_18Kernel_traits_baseILj512EfffffjLj128EEEEELb1ELb1ELb0EEEvNS_9BwdParamsE)
        /*1658*/ 	.word	0x00000000


	//----- nvinfo : EIATTR_MIN_STACK_SIZE
	.align		4
.L_953:
        /*165c*/ 	.byte	0x04, 0x12
        /*165e*/ 	.short	(.L_955 - .L_954)
	.align		4
.L_954:
        /*1660*/ 	.word	index@(_ZN10layer_norm22ln_bwd_finalize_kernelINS_22Kernel_traits_finalizeILj512EfffffjLb0ELj1024ELj4ENS_18Kernel_traits_baseILj512EfffffjLj1024EEEEELb0ELb1EEEvNS_9BwdParamsE)
        /*1664*/ 	.word	0x00000000


	//----- nvinfo : EIATTR_MIN_STACK_SIZE
	.align		4
.L_955:
        /*1668*/ 	.byte	0x04, 0x12
        /*166a*/ 	.short	(.L_957 - .L_956)
	.align		4
.L_956:
        /*166c*/ 	.word	index@(_ZN10layer_norm40ln_parallel_residual_bwd_finalize_kernelINS_22Kernel_traits_finalizeILj512EfffffjLb0ELj1024ELj4ENS_18Kernel_traits_baseILj512EfffffjLj1024EEEEELb1EEEvNS_9BwdParamsE)
        /*1670*/ 	.word	0x00000000


	//----- nvinfo : EIATTR_MIN_STACK_SIZE
	.align		4
.L_957:
        /*1674*/ 	.byte	0x04, 0x12
        /*1676*/ 	.short	(.L_959 - .L_958)
	.align		4
.L_958:
        /*1678*/ 	.word	index@(_ZN10layer_norm31ln_parallel_residual_bwd_kernelINS_13Kernel_traitsIfffffjLj512ELj1ELj4ELj1ELj16ENS_18Kernel_traits_baseILj512EfffffjLj128EEEEELb1ELb1ELb1EEEvNS_9BwdParamsE)
        /*167c*/ 	.word	0x00000000
.L_959:


//--------------------- .nv.info._ZN10layer_norm31ln_parallel_residual_bwd_kernelINS_13Kernel_traitsI13__nv_bfloat16S2_S2_S2_fjLj512ELj1ELj4ELj1ELj16ENS_18Kernel_traits_baseILj512ES2_S2_S2_S2_fjLj128EEEEELb0ELb0ELb0EEEvNS_9BwdParamsE --------------------------
	.section	.nv.info._ZN10layer_norm31ln_parallel_residual_bwd_kernelINS_13Kernel_traitsI13__nv_bfloat16S2_S2_S2_fjLj512ELj1ELj4ELj1ELj16ENS_18Kernel_traits_baseILj512ES2_S2_S2_S2_fjLj128EEEEELb0ELb0ELb0EEEvNS_9BwdParamsE,"",@"SHT_CUDA_INFO"
	.sectionflags	@""
	.align	4


	//----- nvinfo : EIATTR_CUDA_API_VERSION
	.align		4
        /*0000*/ 	.byte	0x04, 0x37
        /*0002*/ 	.short	(.L_961 - .L_960)
.L_960:
        /*0004*/ 	.word	0x00000082


	//----- nvinfo : EIATTR_SW2861232_WAR
	.align		4
.L_961:
        /*0008*/ 	.byte	0x01, 0x35
	.zero		2


	//----- nvinfo : EIATTR_PARAM_CBANK
	.align		4
        /*000c*/ 	.byte	0x04, 0x0a
        /*000e*/ 	.short	(.L_963 - .L_962)
	.align		4
.L_962:
        /*0010*/ 	.word	index@(.nv.constant0._ZN10layer_norm31ln_parallel_residual_bwd_kernelINS_13Kernel_traitsI13__nv_bfloat16S2_S2_S2_fjLj512ELj1ELj4ELj1ELj16ENS_18Kernel_traits_baseILj512ES2_S2_S2_S2_fjLj128EEEEELb0ELb0ELb0EEEvNS_9BwdParamsE)
        /*0014*/ 	.short	0x0160
        /*0016*/ 	.short	0x0128


	//----- nvinfo : EIATTR_CBANK_PARAM_SIZE
	.align		4
.L_963:
        /*0018*/ 	.byte	0x03, 0x19
        /*001a*/ 	.short	0x0128


	//----- nvinfo : EIATTR_KPARAM_INFO
	.align		4
        /*001c*/ 	.byte	0x04, 0x17
        /*001e*/ 	.short	(.L_965 - .L_964)
.L_964:
        /*0020*/ 	.word	0x00000000
        /*0024*/ 	.short	0x0000
        /*0026*/ 	.short	0x0000
        /*0028*/ 	.byte	0x00, 0xf0, 0xa1, 0x04


	//----- nvinfo : EIATTR_MAXREG_COUNT
	.align		4
.L_965:
        /*002c*/ 	.byte	0x03, 0x1b
        /*002e*/ 	.short	0x00ff


	//----- nvinfo : EIATTR_NUM_BARRIERS
	.align		4
        /*0030*/ 	.byte	0x02, 0x4c
        /*0032*/ 	.byte	0x01
	.zero		1


	//----- nvinfo : EIATTR_MERCURY_ISA_VERSION
	.align		4
        /*0034*/ 	.byte	0x03, 0x5f
        /*0036*/ 	.short	0x0000


	//----- nvinfo : EIATTR_COOP_GROUP_MASK_REGIDS
	.align		4
        /*0038*/ 	.byte	0x04, 0x29
        /*003a*/ 	.short	(.L_967 - .L_966)


	//   ....[0]....
.L_966:
        /*003c*/ 	.word	0xffffffff


	//   ....[1]....
        /*0040*/ 	.word	0xffffffff


	//   ....[2]....
        /*0044*/ 	.word	0xffffffff


	//   ....[3]....
        /*0048*/ 	.word	0xffffffff


	//   ....[4]....
        /*004c*/ 	.word	0xffffffff


	//   ....[5]....
        /*0050*/ 	.word	0xffffffff


	//   ....[6]....
        /*0054*/ 	.word	0xffffffff


	//   ....[7]....
        /*0058*/ 	.word	0xffffffff


	//   ....[8]....
        /*005c*/ 	.word	0xffffffff


	//   ....[9]....
        /*0060*/ 	.word	0xffffffff


	//   ....[10]....
        /*0064*/ 	.word	0xffffffff


	//   ....[11]....
        /*0068*/ 	.word	0xffffffff


	//   ....[12]....
        /*006c*/ 	.word	0xffffffff


	//   ....[13]....
        /*0070*/ 	.word	0xffffffff


	//   ....[14]....
        /*0074*/ 	.word	0xffffffff


	//   ....[15]....
        /*0078*/ 	.word	0xffffffff


	//   ....[16]....
        /*007c*/ 	.word	0xffffffff


	//   ....[17]....
        /*0080*/ 	.word	0xffffffff


	//   ....[18]....
        /*0084*/ 	.word	0xffffffff


	//   ....[19]....
        /*0088*/ 	.word	0xffffffff


	//----- nvinfo : EIATTR_COOP_GROUP_INSTR_OFFSETS
	.align		4
.L_967:
        /*008c*/ 	.byte	0x04, 0x28
        /*008e*/ 	.short	(.L_969 - .L_968)


	//   ....[0]....
.L_968:
        /*0090*/ 	.word	0x00001610


	//   ....[1]....
        /*0094*/ 	.word	0x00001630


	//   ....[2]....
        /*0098*/ 	.word	0x00001650


	//   ....[3]....
        /*009c*/ 	.word	0x00001670


	//   ....[4]....
        /*00a0*/ 	.word	0x00001690


	//   ....[5]....
        /*00a4*/ 	.word	0x000016b0


	//   ....[6]....
        /*00a8*/ 	.word	0x000016d0


	//   ....[7]....
        /*00ac*/ 	.word	0x000016f0


	//   ....[8]....
        /*00b0*/ 	.word	0x00001710


	//   ....[9]....
        /*00b4*/ 	.word	0x00001730


	//   ....[10]....
        /*00b8*/ 	.word	0x00003480


	//   ....[11]....
        /*00bc*/ 	.word	0x00003500


	//   ....[12]....
        /*00c0*/ 	.word	0x00003580


	//   ....[13]....
        /*00c4*/ 	.word	0x000035f0


	//   ....[14]....
        /*00c8*/ 	.word	0x00003670


	//   ....[15]....
        /*00cc*/ 	.word	0x000036e0


	//   ....[16]....
        /*00d0*/ 	.word	0x00003760


	//   ....[17]....
        /*00d4*/ 	.word	0x000037d0


	//   ....[18]....
        /*00d8*/ 	.word	0x00003850


	//   ....[19]....
        /*00dc*/ 	.word	0x000038c0


	//----- nvinfo : EIATTR_EXIT_INSTR_OFFSETS
	.align		4
.L_969:
        /*00e0*/ 	.byte	0x04, 0x1c
        /*00e2*/ 	.short	(.L_971 - .L_970)


	//   ....[0]....
.L_970:
        /*00e4*/ 	.word	0x00003360


	//   ....[1]....
        /*00e8*/ 	.word	0x00003420


	//----- nvinfo : EIATTR_MAX_THREADS
	.align		4
.L_971:
        /*00ec*/ 	.byte	0x04, 0x05
        /*00ee*/ 	.short	(.L_973 - .L_972)
.L_972:
        /*00f0*/ 	.word	0x00000080
        /*00f4*/ 	.word	0x00000001
        /*00f8*/ 	.word	0x00000001


	//----- nvinfo : EIATTR_CRS_STACK_SIZE
	.align		4
.L_973:
        /*00fc*/ 	.byte	0x04, 0x1e
        /*00fe*/ 	.short	(.L_975 - .L_974)
.L_974:
        /*0100*/ 	.word	0x00000000
.L_975:


//--------------------- .nv.info._ZN10layer_norm31ln_parallel_residual_bwd_kernelINS_13Kernel_traitsI13__nv_bfloat16S2_S2_S2_fjLj512ELj1ELj4ELj1ELj16ENS_18Kernel_traits_baseILj512ES2_S2_S2_S2_fjLj128EEEEELb0ELb0ELb1EEEvNS_9BwdParamsE --------------------------
	.section	.nv.info._ZN10layer_norm31ln_parallel_residual_bwd_kernelINS_13Kernel_traitsI13__nv_bfloat16S2_S2_S2_fjLj512ELj1ELj4ELj1ELj16ENS_18Kernel_traits_baseILj512ES2_S2_S2_S2_fjLj128EEEEELb0ELb0ELb1EEEvNS_9BwdParamsE,"",@"SHT_CUDA_INFO"
	.sectionflags	@""
	.align	4


	//----- nvinfo : EIATTR_CUDA_API_VERSION
	.align		4
        /*0000*/ 	.byte	0x04, 0x37
        /*0002*/ 	.short	(.L_977 - .L_976)
.L_976:
        /*0004*/ 	.word	0x00000082


	//----- nvinfo : EIATTR_SW2861232_WAR
	.align		4
.L_977:
        /*0008*/ 	.byte	0x01, 0x35
	.zero		2


	//----- nvinfo : EIATTR_PARAM_CBANK
	.align		4
        /*000c*/ 	.byte	0x04, 0x0a
        /*000e*/ 	.short	(.L_979 - .L_978)
	.align		4
.L_978:
        /*0010*/ 	.word	index@(.nv.constant0._ZN10layer_norm31ln_parallel_residual_bwd_kernelINS_13Kernel_traitsI13__nv_bfloat16S2_S2_S2_fjLj512ELj1ELj4ELj1ELj16ENS_18Kernel_traits_baseILj512ES2_S2_S2_S2_fjLj128EEEEELb0ELb0ELb1EEEvNS_9BwdParamsE)
        /*0014*/ 	.short	0x0160
        /*0016*/ 	.short	0x0128


	//----- nvinfo : EIATTR_CBANK_PARAM_SIZE
	.align		4
.L_979:
        /*0018*/ 	.byte	0x03, 0x19
        /*001a*/ 	.short	0x0128


	//----- nvinfo : EIATTR_KPARAM_INFO
	.align		4
        /*001c*/ 	.byte	0x04, 0x17
        /*001e*/ 	.short	(.L_981 - .L_980)
.L_980:
        /*0020*/ 	.word	0x00000000
        /*0024*/ 	.short	0x0000
        /*0026*/ 	.short	0x0000
        /*0028*/ 	.byte	0x00, 0xf0, 0xa1, 0x04


	//----- nvinfo : EIATTR_MAXREG_COUNT
	.align		4
.L_981:
        /*002c*/ 	.byte	0x03, 0x1b
        /*002e*/ 	.short	0x00ff


	//----- nvinfo : EIATTR_NUM_BARRIERS
	.align		4
        /*0030*/ 	.byte	0x02, 0x4c
        /*0032*/ 	.byte	0x01
	.zero		1


	//----- nvinfo : EIATTR_MERCURY_ISA_VERSION
	.align		4
        /*0034*/ 	.byte	0x03, 0x5f
        /*0036*/ 	.short	0x0000


	//----- nvinfo : EIATTR_COOP_GROUP_MASK_REGIDS
	.align		4
        /*0038*/ 	.byte	0x04, 0x29
        /*003a*/ 	.short	(.L_983 - .L_982)


	//   ....[0]....
.L_982:
        /*003c*/ 	.word	0xffffffff


	//   ....[1]....
        /*0040*/ 	.word	0xffffffff


	//   ....[2]....
        /*0044*/ 	.word	0xffffffff


	//   ....[3]....
        /*0048*/ 	.word	0xffffffff


	//   ....[4]....
        /*004c*/ 	.word	0xffffffff


	//   ....[5]....
        /*0050*/ 	.word	0xffffffff


	//   ....[6]....
        /*0054*/ 	.word	0xffffffff


	//   ....[7]....
        /*0058*/ 	.word	0xffffffff


	//   ....[8]....
        /*005c*/ 	.word	0xffffffff


	//   ....[9]....
        /*0060*/ 	.word	0xffffffff


	//   ....[10]....
        /*0064*/ 	.word	0xffffffff


	//   ....[11]....
        /*0068*/ 	.word	0xffffffff


	//   ....[12]....
        /*006c*/ 	.word	0xffffffff


	//   ....[13]....
        /*0070*/ 	.word	0xffffffff


	//   ....[14]....
        /*0074*/ 	.word	0xffffffff


	//   ....[15]....
        /*0078*/ 	.word	0xffffffff


	//   ....[16]....
        /*007c*/ 	.word	0xffffffff


	//   ....[17]....
        /*0080*/ 	.word	0xffffffff


	//   ....[18]....
        /*0084*/ 	.word	0xffffffff


	//   ....[19]....
        /*0088*/ 	.word	0xffffffff


	//----- nvinfo : EIATTR_COOP_GROUP_INSTR_OFFSETS
	.align		4
.L_983:
        /*008c*/ 	.byte	0x04, 0x28
        /*008e*/ 	.short	(.L_985 - .L_984)


	//   ....[0]....
.L_984:
        /*0090*/ 	.word	0x000016a0


	//   ....[1]....
        /*0094*/ 	.word	0x000016c0


	//   ....[2]....
        /*0098*/ 	.word	0x000016e0


	//   ....[3]....
        /*009c*/ 	.word	0x00001700


	//   ....[4]....
        /*00a0*/ 	.word	0x00001720


	//   ....[5]....
        /*00a4*/ 	.word	0x00001740


	//   ....[6]....
        /*00a8*/ 	.word	0x00001760


	//   ....[7]....
        /*00ac*/ 	.word	0x00001780


	//   ....[8]....
        /*00b0*/ 	.word	0x000017a0


	//   ....[9]....
        /*00b4*/ 	.word	0x000017c0


	//   ....[10]....
        /*00b8*/ 	.word	0x00003320


	//   ....[11]....
        /*00bc*/ 	.word	0x000033a0


	//   ....[12]....
        /*00c0*/ 	.word	0x00003420


	//   ....[13]....
        /*00c4*/ 	.word	0x00003490


	//   ....[14]....
        /*00c8*/ 	.word	0x00003510


	//   ....[15]....
        /*00cc*/ 	.word	0x00003580


	//   ....[16]....
        /*00d0*/ 	.word	0x00003600


	//   ....[17]....
        /*00d4*/ 	.word	0x00003670


	//   ....[18]....
        /*00d8*/ 	.word	0x000036f0


	//   ....[19]....
        /*00dc*/ 	.word	0x00003760


	//----- nvinfo : EIATTR_EXIT_INSTR_OFFSETS
	.align		4
.L_985:
        /*00e0*/ 	.byte	0x04, 0x1c
        /*00e2*/ 	.short	(.L_987 - .L_986)


	//   ....[0]....
.L_986:
        /*00e4*/ 	.word	0x000032c0


	//----- nvinfo : EIATTR_MAX_THREADS
	.align		4
.L_987:
        /*00e8*/ 	.byte	0x04, 0x05
        /*00ea*/ 	.short	(.L_989 - .L_988)
.L_988:
        /*00ec*/ 	.word	0x00000080
        /*00f0*/ 	.word	0x00000001
        /*00f4*/ 	.word	0x00000001


	//----- nvinfo : EIATTR_CRS_STACK_SIZE
	.align		4
.L_989:
        /*00f8*/ 	.byte	0x04, 0x1e
        /*00fa*/ 	.short	(.L_991 - .L_990)
.L_990:
        /*00fc*/ 	.word	0x00000000
.L_991:


//--------------------- .nv.info._ZN10layer_norm31ln_parallel_residual_bwd_kernelINS_13Kernel_traitsI13__nv_bfloat16S2_S2_S2_fjLj512ELj1ELj4ELj1ELj16ENS_18Kernel_traits_baseILj512ES2_S2_S2_S2_fjLj128EEEEELb0ELb1ELb0EEEvNS_9BwdParamsE --------------------------
	.section	.nv.info._ZN10layer_norm31ln_parallel_residual_bwd_kernelINS_13Kernel_traitsI13__nv_bfloat16S2_S2_S2_fjLj512ELj1ELj4ELj1ELj16ENS_18Kernel_traits_baseILj512ES2_S2_S2_S2_fjLj128EEEEELb0ELb1ELb0EEEvNS_9BwdParamsE,"",@"SHT_CUDA_INFO"
	.sectionflags	@""
	.align	4


	//----- nvinfo : EIATTR_CUDA_API_VERSION
	.align		4
        /*0000*/ 	.byte	0x04, 0x37
        /*0002*/ 	.short	(.L_993 - .L_992)
.L_992:
        /*0004*/ 	.word	0x00000082


	//----- nvinfo : EIATTR_SW2861232_WAR
	.align		4
.L_993:
        /*0008*/ 	.byte	0x01, 0x35
	.zero		2


	//----- nvinfo : EIATTR_PARAM_CBANK
	.align		4
        /*000c*/ 	.byte	0x04, 0x0a
        /*000e*/ 	.short	(.L_995 - .L_994)
	.align		4
.L_994:
        /*0010*/ 	.word	index@(.nv.constant0._ZN10layer_norm31ln_parallel_residual_bwd_kernelINS_13Kernel_traitsI13__nv_bfloat16S2_S2_S2_fjLj512ELj1ELj4ELj1ELj16ENS_18Kernel_traits_baseILj512ES2_S2_S2_S2_fjLj128EEEEELb0ELb1ELb0EEEvNS_9BwdParamsE)
        /*0014*/ 	.short	0x0160
        /*0016*/ 	.short	0x0128


	//----- nvinfo : EIATTR_CBANK_PARAM_SIZE
	.align		4
.L_995:
        /*0018*/ 	.byte	0x03, 0x19
        /*001a*/ 	.short	0x0128


	//----- nvinfo : EIATTR_KPARAM_INFO
	.align		4
        /*001c*/ 	.byte	0x04, 0x17
        /*001e*/ 	.short	(.L_997 - .L_996)
.L_996:
        /*0020*/ 	.word	0x00000000
        /*0024*/ 	.short	0x0000
        /*0026*/ 	.short	0x0000
        /*0028*/ 	.byte	0x00, 0xf0, 0xa1, 0x04


	//----- nvinfo : EIATTR_MAXREG_COUNT
	.align		4
.L_997:
        /*002c*/ 	.byte	0x03, 0x1b
        /*002e*/ 	.short	0x00ff


	//----- nvinfo : EIATTR_NUM_BARRIERS
	.align		4
        /*0030*/ 	.byte	0x02, 0x4c
        /*0032*/ 	.byte	0x01
	.zero		1


	//----- nvinfo : EIATTR_MERCURY_ISA_VERSION
	.align		4
        /*0034*/ 	.byte	0x03, 0x5f
        /*0036*/ 	.short	0x0000


	//----- nvinfo : EIATTR_COOP_GROUP_MASK_REGIDS
	.align		4
        /*0038*/ 	.byte	0x04, 0x29
        /*003a*/ 	.short	(.L_999 - .L_998)


	//   ....[0]....
.L_998:
        /*003c*/ 	.word	0xffffffff


	//   ....[1]....
        /*0040*/ 	.word	0xffffffff


	//   ....[2]....
        /*0044*/ 	.word	0xffffffff


	//   ....[3]....
        /*0048*/ 	.word	0xffffffff


	//   ....[4]....
        /*004c*/ 	.word	0xffffffff


	//   ....[5]....
        /*0050*/ 	.word	0xffffffff


	//   ....[6]....
        /*0054*/ 	.word	0xffffffff


	//   ....[7]....
        /*0058*/ 	.word	0xffffffff


	//   ....[8]....
        /*005c*/ 	.word	0xffffffff


	//   ....[9]....
        /*0060*/ 	.word	0xffffffff


	//   ....[10]....
        /*0064*/ 	.word	0xffffffff


	//   ....[11]....
        /*0068*/ 	.word	0xffffffff


	//   ....[12]....
        /*006c*/ 	.word	0xffffffff


	//   ....[13]....
        /*0070*/ 	.word	0xffffffff


	//   ....[14]....
        /*0074*/ 	.word	0xffffffff


	//   ....[15]....
        /*0078*/ 	.word	0xffffffff


	//   ....[16]....
        /*007c*/ 	.word	0xffffffff


	//   ....[17]....
        /*0080*/ 	.word	0xffffffff


	//   ....[18]....
        /*0084*/ 	.word	0xffffffff


	//   ....[19]....
        /*0088*/ 	.word	0xffffffff


	//----- nvinfo : EIATTR_COOP_GROUP_INSTR_OFFSETS
	.align		4
.L_999:
        /*008c*/ 	.byte	0x04, 0x28
        /*008e*/ 	.short	(.L_1001 - .L_1000)


	//   ....[0]....
.L_1000:
        /*0090*/ 	.word	0x00000f70


	//   ....[1]....
        /*0094*/ 	.word	0x00000f90


	//   ....[2]....
        /*0098*/ 	.word	0x00000fb0


	//   ....[3]....
        /*009c*/ 	.word	0x00000fd0


	//   ....[4]....
        /*00a0*/ 	.word	0x00000ff0


	//   ....[5]....
        /*00a4*/ 	.word	0x00001010


	//   ....[6]....
        /*00a8*/ 	.word	0x00001030


	//   ....[7]....
        /*00ac*/ 	.word	0x00001050


	//   ....[8]....
        /*00b0*/ 	.word	0x00001070


	//   ....[9]....
        /*00b4*/ 	.word	0x00001090


	//   ....[10]....
        /*00b8*/ 	.word	0x00002600


	//   ....[11]....
        /*00bc*/ 	.word	0x00002680


	//   ....[12]....
        /*00c0*/ 	.word	0x00002700


	//   ....[13]....
        /*00c4*/ 	.word	0x00002770


	//   ....[14]....
        /*00c8*/ 	.word	0x000027f0


	//   ....[15]....
        /*00cc*/ 	.word	0x00002860


	//   ....[16]....
        /*00d0*/ 	.word	0x000028e0


	//   ....[17]....
        /*00d4*/ 	.word	0x00002950


	//   ....[18]....
        /*00d8*/ 	.word	0x000029d0


	//   ....[19]....
        /*00dc*/ 	.word	0x00002a40


	//----- nvinfo : EIATTR_EXIT_INSTR_OFFSETS
	.align		4
.L_1001:
        /*00e0*/ 	.byte	0x04, 0x1c
        /*00e2*/ 	.short	(.L_1003 - .L_1002)


	//   ....[0]....
.L_1002:
        /*00e4*/ 	.word	0x00002570


	//   ....[1]....
        /*00e8*/ 	.word	0x000025a0


	//----- nvinfo : EIATTR_MAX_THREADS
	.align		4
.L_1003:
        /*00ec*/ 	.byte	0x04, 0x05
        /*00ee*/ 	.short	(.L_1005 - .L_1004)
.L_1004:
        /*00f0*/ 	.word	0x00000080
        /*00f4*/ 	.word	0x00000001
        /*00f8*/ 	.word	0x00000001


	//----- nvinfo : EIATTR_CRS_STACK_SIZE
	.align		4
.L_1005:
        /*00fc*/ 	.byte	0x04, 0x1e
        /*00fe*/ 	.short	(.L_1007 - .L_1006)
.L_1006:
        /*0100*/ 	.word	0x00000000
.L_1007:


//--------------------- .nv.info._ZN10layer_norm31ln_parallel_residual_bwd_kernelINS_13Kernel_traitsI13__nv_bfloat16S2_S2_S2_fjLj512ELj1ELj4ELj1ELj16ENS_18Kernel_traits_baseILj512ES2_S2_S2_S2_fjLj128EEEEELb0ELb1ELb1EEEvNS_9BwdParamsE --------------------------
	.section	.nv.info._ZN10layer_norm31ln_parallel_residual_bwd_kernelINS_13Kernel_traitsI13__nv_bfloat16S2_S2_S2_fjLj512ELj1ELj4ELj1ELj16ENS_18Kernel_traits_baseILj512ES2_S2_S2_S2_fjLj128EEEEELb0ELb1ELb1EEEvNS_9BwdParamsE,"",@"SHT_CUDA_INFO"
	.sectionflags	@""
	.align	4


	//----- nvinfo : EIATTR_CUDA_API_VERSION
	.align		4
        /*0000*/ 	.byte	0x04, 0x37
        /*0002*/ 	.short	(.L_1009 - .L_1008)
.L_1008:
        /*0004*/ 	.word	0x00000082


	//----- nvinfo : EIATTR_SW2861232_WAR
	.align		4
.L_1009:
        /*0008*/ 	.byte	0x01, 0x35
	.zero		2


	//----- nvinfo : EIATTR_PARAM_CBANK
	.align		4
        /*000c*/ 	.byte	0x04, 0x0a
        /*000e*/ 	.short	(.L_1011 - .L_1010)
	.align		4
.L_1010:
        /*0010*/ 	.word	index@(.nv.constant0._ZN10layer_norm31ln_parallel_residual_bwd_kernelINS_13Kernel_traitsI13__nv_bfloat16S2_S2_S2_fjLj512ELj1ELj4ELj1ELj16ENS_18Kernel_traits_baseILj512ES2_S2_S2_S2_fjLj128EEEEELb0ELb1ELb1EEEvNS_9BwdParamsE)
        /*0014*/ 	.short	0x0160
        /*0016*/ 	.short	0x0128


	//----- nvinfo : EIATTR_CBANK_PARAM_SIZE
	.align		4
.L_1011:
        /*0018*/ 	.byte	0x03, 0x19
        /*001a*/ 	.short	0x0128


	//----- nvinfo : EIATTR_KPARAM_INFO
	.align		4
        /*001c*/ 	.byte	0x04, 0x17
        /*001e*/ 	.short	(.L_1013 - .L_1012)
.L_1012:
        /*0020*/ 	.word	0x00000000
        /*0024*/ 	.short	0x0000
        /*0026*/ 	.short	0x0000
        /*0028*/ 	.byte	0x00, 0xf0, 0xa1, 0x04


	//----- nvinfo : EIATTR_MAXREG_COUNT
	.align		4
.L_1013:
        /*002c*/ 	.byte	0x03, 0x1b
        /*002e*/ 	.short	0x00ff


	//----- nvinfo : EIATTR_NUM_BARRIERS
	.align		4
        /*0030*/ 	.byte	0x02, 0x4c
        /*0032*/ 	.byte	0x01
	.zero		1


	//----- nvinfo : EIATTR_MERCURY_ISA_VERSION
	.align		4
        /*0034*/ 	.byte	0x03, 0x5f
        /*0036*/ 	.short	0x0000


	//----- nvinfo : EIATTR_COOP_GROUP_MASK_REGIDS
	.align		4
        /*0038*/ 	.byte	0x04, 0x29
        /*003a*/ 	.short	(.L_1015 - .L_1014)


	//   ....[0]....
.L_1014:
        /*003c*/ 	.word	0xffffffff


	//   ....[1]....
        /*0040*/ 	.word	0xffffffff


	//   ....[2]....
        /*0044*/ 	.word	0xffffffff


	//   ....[3]....
        /*0048*/ 	.word	0xffffffff


	//   ....[4]....
        /*004c*/ 	.word	0xffffffff


	//   ....[5]....
        /*0050*/ 	.word	0xffffffff


	//   ....[6]....
        /*0054*/ 	.word	0xffffffff


	//   ....[7]....
        /*0058*/ 	.word	0xffffffff


	//   ....[8]....
        /*005c*/ 	.word	0xffffffff


	//   ....[9]....
        /*0060*/ 	.word	0xffffffff


	//   ....[10]....
        /*0064*/ 	.word	0xffffffff


	//   ....[11]....
        /*0068*/ 	.word	0xffffffff


	//   ....[12]....
        /*006c*/ 	.word	0xffffffff


	//   ....[13]....
        /*0070*/ 	.word	0xffffffff


	//   ....[14]....
        /*0074*/ 	.word	0xffffffff


	//   ....[15]....
        /*0078*/ 	.word	0xffffffff


	//   ....[16]....
        /*007c*/ 	.word	0xffffffff


	//   ....[17]....
        /*0080*/ 	.word	0xffffffff


	//   ....[18]....
        /*0084*/ 	.word	0xffffffff


	//   ....[19]....
        /*0088*/ 	.word	0xffffffff


	//----- nvinfo : EIATTR_COOP_GROUP_INSTR_OFFSETS
	.align		4
.L_1015:
        /*008c*/ 	.byte	0x04, 0x28
        /*008e*/ 	.short	(.L_1017 - .L_1016)


	//   ....[0]....
.L_1016:
        /*0090*/ 	.word	0x00000f20


	//   ....[1]....
        /*0094*/ 	.word	0x00000f40


	//   ....[2]....
        /*0098*/ 	.word	0x00000f60


	//   ....[3]....
        /*009c*/ 	.word	0x00000f80


	//   ....[4]....
        /*00a0*/ 	.word	0x00000fa0


	//   ....[5]....
        /*00a4*/ 	.word	0x00000fc0


	//   ....[6]....
        /*00a8*/ 	.word	0x00000fe0


	//   ....[7]....
        /*00ac*/ 	.word	0x00001000


	//   ....[8]....
        /*00b0*/ 	.word	0x00001020


	//   ....[9]....
        /*00b4*/ 	.word	0x00001040


	//   ....[10]....
        /*00b8*/ 	.word	0x00002400


	//   ....[11]....
        /*00bc*/ 	.word	0x00002480


	//   ....[12]....
        /*00c0*/ 	.word	0x00002500


	//   ....[13]....
        /*00c4*/ 	.word	0x00002570


	//   ....[14]....
        /*00c8*/ 	.word	0x000025f0


	//   ....[15]....
        /*00cc*/ 	.word	0x00002660


	//   ....[16]....
        /*00d0*/ 	.word	0x000026e0


	//   ....[17]....
        /*00d4*/ 	.word	0x00002750


	//   ....[18]....
        /*00d8*/ 	.word	0x000027d0


	//   ....[19]....
        /*00dc*/ 	.word	0x00002840


	//----- nvinfo : EIATTR_EXIT_INSTR_OFFSETS
	.align		4
.L_1017:
        /*00e0*/ 	.byte	0x04, 0x1c
        /*00e2*/ 	.short	(.L_1019 - .L_1018)


	//   ....[0]....
.L_1018:
        /*00e4*/ 	.word	0x000023a0


	//----- nvinfo : EIATTR_MAX_THREADS
	.align		4
.L_1019:
        /*00e8*/ 	.byte	0x04, 0x05
        /*00ea*/ 	.short	(.L_1021 - .L_1020)
.L_1020:
        /*00ec*/ 	.word	0x00000080
        /*00f0*/ 	.word	0x00000001
        /*00f4*/ 	.word	0x00000001


	//----- nvinfo : EIATTR_CRS_STACK_SIZE
	.align		4
.L_1021:
        /*00f8*/ 	.byte	0x04, 0x1e
        /*00fa*/ 	.short	(.L_1023 - .L_1022)
.L_1022:
        /*00fc*/ 	.word	0x00000000
.L_1023:


//--------------------- .nv.info._ZN10layer_norm31ln_parallel_residual_bwd_kernelINS_13Kernel_traitsI13__nv_bfloat16S2_S2_S2_fjLj512ELj1ELj4ELj1ELj16ENS_18Kernel_traits_baseILj512ES2_S2_S2_S2_fjLj128EEEEELb1ELb0ELb0EEEvNS_9BwdParamsE --------------------------
	.section	.nv.info._ZN10layer_norm31ln_parallel_residual_bwd_kernelINS_13Kernel_traitsI13__nv_bfloat16S2_S2_S2_fjLj512ELj1ELj4ELj1ELj16ENS_18Kernel_traits_baseILj512ES2_S2_S2_S2_fjLj128EEEEELb1ELb0ELb0EEEvNS_9BwdParamsE,"",@"SHT_CUDA_INFO"
	.sectionflags	@""
	.align	4


	//----- nvinfo : EIATTR_CUDA_API_VERSION
	.align		4
        /*0000*/ 	.byte	0x04, 0x37
        /*0002*/ 	.short	(.L_1025 - .L_1024)
.L_1024:
        /*0004*/ 	.word	0x00000082


	//----- nvinfo : EIATTR_SW2861232_WAR
	.align		4
.L_1025:
        /*0008*/ 	.byte	0x01, 0x35
	.zero		2


	//----- nvinfo : EIATTR_PARAM_CBANK
	.align		4
        /*000c*/ 	.byte	0x04, 0x0a
        /*000e*/ 	.short	(.L_1027 - .L_1026)
	.align		4
.L_1026:
        /*0010*/ 	.word	index@(.nv.constant0._ZN10layer_norm31ln_parallel_residual_bwd_kernelINS_13Kernel_traitsI13__nv_bfloat16S2_S2_S2_fjLj512ELj1ELj4ELj1ELj16ENS_18Kernel_traits_baseILj512ES2_S2_S2_S2_fjLj128EEEEELb1ELb0ELb0EEEvNS_9BwdParamsE)
        /*0014*/ 	.short	0x0160
        /*0016*/ 	.short	0x0128


	//----- nvinfo : EIATTR_CBANK_PARAM_SIZE
	.align		4
.L_1027:
        /*0018*/ 	.byte	0x03, 0x19
        /*001a*/ 	.short	0x0128


	//----- nvinfo : EIATTR_KPARAM_INFO
	.align		4
        /*001c*/ 	.byte	0x04, 0x17
        /*001e*/ 	.short	(.L_1029 - .L_1028)
.L_1028:
        /*0020*/ 	.word	0x00000000
        /*0024*/ 	.short	0x0000
        /*0026*/ 	.short	0x0000
        /*0028*/ 	.byte	0x00, 0xf0, 0xa1, 0x04


	//----- nvinfo : EIATTR_MAXREG_COUNT
	.align		4
.L_1029:
        /*002c*/ 	.byte	0x03, 0x1b
        /*002e*/ 	.short	0x00ff


	//----- nvinfo : EIATTR_NUM_BARRIERS
	.align		4
        /*0030*/ 	.byte	0x02, 0x4c
        /*0032*/ 	.byte	0x01
	.zero		1


	//----- nvinfo : EIATTR_MERCURY_ISA_VERSION
	.align		4
        /*0034*/ 	.byte	0x03, 0x5f
        /*0036*/ 	.short	0x0000


	//----- nvinfo : EIATTR_COOP_GROUP_MASK_REGIDS
	.align		4
        /*0038*/ 	.byte	0x04, 0x29
        /*003a*/ 	.short	(.L_1031 - .L_1030)


	//   ....[0]....
.L_1030:
        /*003c*/ 	.word	0xffffffff


	//   ....[1]....
        /*0040*/ 	.word	0xffffffff


	//   ....[2]....
        /*0044*/ 	.word	0xffffffff


	//   ....[3]....
        /*0048*/ 	.word	0xffffffff


	//   ....[4]....
        /*004c*/ 	.word	0xffffffff


	//   ....[5]....
        /*0050*/ 	.word	0xffffffff


	//   ....[6]....
        /*0054*/ 	.word	0xffffffff


	//   ....[7]....
        /*0058*/ 	.word	0xffffffff


	//   ....[8]....
        /*005c*/ 	.word	0xffffffff


	//   ....[9]....
        /*0060*/ 	.word	0xffffffff


	//   ....[10]....
        /*0064*/ 	.word	0xffffffff


	//   ....[11]....
        /*0068*/ 	.word	0xffffffff


	//   ....[12]....
        /*006c*/ 	.word	0xffffffff


	//   ....[13]....
        /*0070*/ 	.word	0xffffffff


	//   ....[14]....
        /*0074*/ 	.word	0xffffffff


	//   ....[15]....
        /*0078*/ 	.word	0xffffffff


	//   ....[16]....
        /*007c*/ 	.word	0xffffffff


	//   ....[17]....
        /*0080*/ 	.word	0xffffffff


	//   ....[18]....
        /*0084*/ 	.word	0xffffffff


	//   ....[19]....
        /*0088*/ 	.word	0xffffffff


	//----- nvinfo : EIATTR_COOP_GROUP_INSTR_OFFSETS
	.align		4
.L_1031:
        /*008c*/ 	.byte	0x04, 0x28
        /*008e*/ 	.short	(.L_1033 - .L_1032)


	//   ....[0]....
.L_1032:
        /*0090*/ 	.word	0x00001740


	//   ....[1]....
        /*0094*/ 	.word	0x00001760


	//   ....[2]....
        /*0098*/ 	.word	0x00001780


	//   ....[3]....
        /*009c*/ 	.word	0x000017a0


	//   ....[4]....
        /*00a0*/ 	.word	0x000017c0


	//   ....[5]....
        /*00a4*/ 	.word	0x000017e0


	//   ....[6]....
        /*00a8*/ 	.word	0x00001800


	//   ....[7]....
        /*00ac*/ 	.word	0x00001820


	//   ....[8]....
        /*00b0*/ 	.word	0x00001840


	//   ....[9]....
        /*00b4*/ 	.word	0x00001860


	//   ....[10]....
        /*00b8*/ 	.word	0x00003b10


	//   ....[11]....
        /*00bc*/ 	.word	0x00003b90


	//   ....[12]....
        /*00c0*/ 	.word	0x00003c10


	//   ....[13]....
        /*00c4*/ 	.word	0x00003c80


	//   ....[14]....
        /*00c8*/ 	.word	0x00003d00


	//   ....[15]....
        /*00cc*/ 	.word	0x00003d70


	//   ....[16]....
        /*00d0*/ 	.word	0x00003df0


	//   ....[17]....
        /*00d4*/ 	.word	0x00003e60


	//   ....[18]....
        /*00d8*/ 	.word	0x00003ee0


	//   ....[19]....
        /*00dc*/ 	.word	0x00003f50


	//----- nvinfo : EIATTR_EXIT_INSTR_OFFSETS
	.align		4
.L_1033:
        /*00e0*/ 	.byte	0x04, 0x1c
        /*00e2*/ 	.short	(.L_1035 - .L_1034)


	//   ....[0]....
.L_1034:
        /*00e4*/ 	.word	0x000039f0


	//   ....[1]....
        /*00e8*/ 	.word	0x00003ab0


	//----- nvinfo : EIATTR_MAX_THREADS
	.align		4
.L_1035:
        /*00ec*/ 	.byte	0x04, 0x05
        /*00ee*/ 	.short	(.L_1037 - .L_1036)
.L_1036:
        /*00f0*/ 	.word	0x00000080
        /*00f4*/ 	.word	0x00000001
        /*00f8*/ 	.word	0x00000001


	//----- nvinfo : EIATTR_CRS_STACK_SIZE
	.align		4
.L_1037:
        /*00fc*/ 	.byte	0x04, 0x1e
        /*00fe*/ 	.short	(.L_1039 - .L_1038)
.L_1038:
        /*0100*/ 	.word	0x00000000
.L_1039:


//--------------------- .nv.info._ZN10layer_norm31ln_parallel_residual_bwd_kernelINS_13Kernel_traitsI13__nv_bfloat16S2_S2_S2_fjLj512ELj1ELj4ELj1ELj16ENS_18Kernel_traits_baseILj512ES2_S2_S2_S2_fjLj128EEEEELb1ELb0ELb1EEEvNS_9BwdParamsE --------------------------
	.section	.nv.info._ZN10layer_norm31ln_parallel_residual_bwd_kernelINS_13Kernel_traitsI13__nv_bfloat16S2_S2_S2_fjLj512ELj1ELj4ELj1ELj16ENS_18Kernel_traits_baseILj512ES2_S2_S2_S2_fjLj128EEEEELb1ELb0ELb1EEEvNS_9BwdParamsE,"",@"SHT_CUDA_INFO"
	.sectionflags	@""
	.align	4


	//----- nvinfo : EIATTR_CUDA_API_VERSION
	.align		4
        /*0000*/ 	.byte	0x04, 0x37
        /*0002*/ 	.short	(.L_1041 - .L_1040)
.L_1040:
        /*0004*/ 	.word	0x00000082


	//----- nvinfo : EIATTR_SW2861232_WAR
	.align		4
.L_1041:
        /*0008*/ 	.byte	0x01, 0x35
	.zero		2


	//----- nvinfo : EIATTR_PARAM_CBANK
	.align		4
        /*000c*/ 	.byte	0x04, 0x0a
        /*000e*/ 	.short	(.L_1043 - .L_1042)
	.align		4
.L_1042:
        /*0010*/ 	.word	index@(.nv.constant0._ZN10layer_norm31ln_parallel_residual_bwd_kernelINS_13Kernel_traitsI13__nv_bfloat16S2_S2_S2_fjLj512ELj1ELj4ELj1ELj16ENS_18Kernel_traits_baseILj512ES2_S2_S2_S2_fjLj128EEEEELb1ELb0ELb1EEEvNS_9BwdParamsE)
        /*0014*/ 	.short	0x0160
        /*0016*/ 	.short	0x0128


	//----- nvinfo : EIATTR_CBANK_PARAM_SIZE
	.align		4
.L_1043:
        /*0018*/ 	.byte	0x03, 0x19
        /*001a*/ 	.short	0x0128


	//----- nvinfo : EIATTR_KPARAM_INFO
	.align		4
        /*001c*/ 	.byte	0x04, 0x17
        /*001e*/ 	.short	(.L_1045 - .L_1044)
.L_1044:
        /*0020*/ 	.word	0x00000000
        /*0024*/ 	.short	0x0000
        /*0026*/ 	.short	0x0000
        /*0028*/ 	.byte	0x00, 0xf0, 0xa1, 0x04


	//----- nvinfo : EIATTR_MAXREG_COUNT
	.align		4
.L_1045:
        /*002c*/ 	.byte	0x03, 0x1b
        /*002e*/ 	.short	0x00ff


	//----- nvinfo : EIATTR_NUM_BARRIERS
	.align		4
        /*0030*/ 	.byte	0x02, 0x4c
        /*0032*/ 	.byte	0x01
	.zero		1


	//----- nvinfo : EIATTR_MERCURY_ISA_VERSION
	.align		4
        /*0034*/ 	.byte	0x03, 0x5f
        /*0036*/ 	.short	0x0000


	//----- nvinfo : EIATTR_COOP_GROUP_MASK_REGIDS
	.align		4
        /*0038*/ 	.byte	0x04, 0x29
        /*003a*/ 	.short	(.L_1047 - .L_1046)


	//   ....[0]....
.L_1046:
        /*003c*/ 	.word	0xffffffff


	//   ....[1]....
        /*0040*/ 	.word	0xffffffff


	//   ....[2]....
        /*0044*/ 	.word	0xffffffff


	//   ....[3]....
        /*0048*/ 	.word	0xffffffff


	//   ....[4]....
        /*004c*/ 	.word	0xffffffff


	//   ....[5]....
        /*0050*/ 	.word	0xffffffff


	//   ....[6]....
        /*0054*/ 	.word	0xffffffff


	//   ....[7]....
        /*0058*/ 	.word	0xffffffff


	//   ....[8]....
        /*005c*/ 	.word	0xffffffff


	//   ....[9]....
        /*0060*/ 	.word	0xffffffff


	//   ....[10]....
        /*0064*/ 	.word	0xffffffff


	//   ....[11]....
        /*0068*/ 	.word	0xffffffff


	//   ....[12]....
        /*006c*/ 	.word	0xffffffff


	//   ....[13]....
        /*0070*/ 	.word	0xffffffff


	//   ....[14]....
        /*0074*/ 	.word	0xffffffff


	//   ....[15]....
        /*0078*/ 	.word	0xffffffff


	//   ....[16]....
        /*007c*/ 	.word	0xffffffff


	//   ....[17]....
        /*0080*/ 	.word	0xffffffff


	//   ....[18]....
        /*0084*/ 	.word	0xffffffff


	//   ....[19]....
        /*0088*/ 	.word	0xffffffff


	//----- nvinfo : EIATTR_COOP_GROUP_INSTR_OFFSETS
	.align		4
.L_1047:
        /*008c*/ 	.byte	0x04, 0x28
        /*008e*/ 	.short	(.L_1049 - .L_1048)


	//   ....[0]....
.L_1048:
        /*0090*/ 	.word	0x00001740


	//   ....[1]....
        /*0094*/ 	.word	0x00001770


	//   ....[2]....
        /*0098*/ 	.word	0x00001780


	//   ....[3]....
        /*009c*/ 	.word	0x000017b0


	//   ....[4]....
        /*00a0*/ 	.word	0x000017c0


	//   ....[5]....
        /*00a4*/ 	.word	0x000017f0


	//   ....[6]....
        /*00a8*/ 	.word	0x00001810


	//   ....[7]....
        /*00ac*/ 	.word	0x00001820


	//   ....[8]....
        /*00b0*/ 	.word	0x00001850


	//   ....[9]....
        /*00b4*/ 	.word	0x00001860


	//   ....[10]....
        /*00b8*/ 	.word	0x00003930


	//   ....[11]....
        /*00bc*/ 	.word	0x000039b0


	//   ....[12]....
        /*00c0*/ 	.word	0x00003a30


	//   ....[13]....
        /*00c4*/ 	.word	0x00003aa0


	//   ....[14]....
        /*00c8*/ 	.word	0x00003b20


	//   ....[15]....
        /*00cc*/ 	.word	0x00003b90


	//   ....[16]....
        /*00d0*/ 	.word	0x00003c10


	//   ....[17]....
        /*00d4*/ 	.word	0x00003c80


	//   ....[18]....
        /*00d8*/ 	.word	0x00003d00


	//   ....[19]....
        /*00dc*/ 	.word	0x00003d70


	//----- nvinfo : EIATTR_EXIT_INSTR_OFFSETS
	.align		4
.L_1049:
        /*00e0*/ 	.byte	0x04, 0x1c
        /*00e2*/ 	.short	(.L_1051 - .L_1050)


	//   ....[0]....
.L_1050:
        /*00e4*/ 	.word	0x000038d0


	//----- nvinfo : EIATTR_MAX_THREADS
	.align		4
.L_1051:
        /*00e8*/ 	.byte	0x04, 0x05
        /*00ea*/ 	.short	(.L_1053 - .L_1052)
.L_1052:
        /*00ec*/ 	.word	0x00000080
        /*00f0*/ 	.word	0x00000001
        /*00f4*/ 	.word	0x00000001


	//----- nvinfo : EIATTR_CRS_STACK_SIZE
	.align		4
.L_1053:
        /*00f8*/ 	.byte	0x04, 0x1e
        /*00fa*/ 	.short	(.L_1055 - .L_1054)
.L_1054:
        /*00fc*/ 	.word	0x00000000
.L_1055:


//--------------------- .nv.info._ZN10layer_norm22ln_bwd_finalize_kernelINS_22Kernel_traits_finalizeILj512E13__nv_bfloat16S2_S2_S2_fjLb0ELj1024ELj4ENS_18Kernel_traits_baseILj512ES2_S2_S2_S2_fjLj1024EEEEELb0ELb0EEEvNS_9BwdParamsE --------------------------
	.section	.nv.info._ZN10layer_norm22ln_bwd_finalize_kernelINS_22Kernel_traits_finalizeILj512E13__nv_bfloat16S2_S2_S2_fjLb0ELj1024ELj4ENS_18Kernel_traits_baseILj512ES2_S2_S2_S2_fjLj1024EEEEELb0ELb0EEEvNS_9BwdParamsE,"",@"SHT_CUDA_INFO"
	.sectionflags	@""
	.align	4


	//----- nvinfo : EIATTR_CUDA_API_VERSION
	.align		4
        /*0000*/ 	.byte	0x04, 0x37
        /*0002*/ 	.short	(.L_1057 - .L_1056)
.L_1056:
        /*0004*/ 	.word	0x00000082


	//----- nvinfo : EIATTR_SW2861232_WAR
	.align		4
.L_1057:
        /*0008*/ 	.byte	0x01, 0x35
	.zero		2


	//----- nvinfo : EIATTR_PARAM_CBANK
	.align		4
        /*000c*/ 	.byte	0x04, 0x0a
        /*000e*/ 	.short	(.L_1059 - .L_1058)
	.align		4
.L_1058:
        /*0010*/ 	.word	index@(.nv.constant0._ZN10layer_norm22ln_bwd_finalize_kernelINS_22Kernel_traits_finalizeILj512E13__nv_bfloat16S2_S2_S2_fjLb0ELj1024ELj4ENS_18Kernel_traits_baseILj512ES2_S2_S2_S2_fjLj1024EEEEELb0ELb0EEEvNS_9BwdParamsE)
        /*0014*/ 	.short	0x0160
        /*0016*/ 	.short	0x0128


	//----- nvinfo : EIATTR_CBANK_PARAM_SIZE
	.align		4
.L_1059:
        /*0018*/ 	.byte	0x03, 0x19
        /*001a*/ 	.short	0x0128


	//----- nvinfo : EIATTR_KPARAM_INFO
	.align		4
        /*001c*/ 	.byte	0x04, 0x17
        /*001e*/ 	.short	(.L_1061 - .L_1060)
.L_1060:
        /*0020*/ 	.word	0x00000000
        /*0024*/ 	.short	0x0000
        /*0026*/ 	.short	0x0000
        /*0028*/ 	.byte	0x00, 0xf0, 0xa1, 0x04


	//----- nvinfo : EIATTR_MAXREG_COUNT
	.align		4
.L_1061:
        /*002c*/ 	.byte	0x03, 0x1b
        /*002e*/ 	.short	0x0040


	//----- nvinfo : EIATTR_NUM_BARRIERS
	.align		4
        /*0030*/ 	.byte	0x02, 0x4c
        /*0032*/ 	.byte	0x01
	.zero		1


	//----- nvinfo : EIATTR_MERCURY_ISA_VERSION
	.align		4
        /*0034*/ 	.byte	0x03, 0x5f
        /*0036*/ 	.short	0x0000


	//----- nvinfo : EIATTR_COOP_GROUP_MASK_REGIDS
	.align		4
        /*0038*/ 	.byte	0x04, 0x29
        /*003a*/ 	.short	(.L_1063 - .L_1062)


	//   ....[0]....
.L_1062:
        /*003c*/ 	.word	0xffffffff


	//   ....[1]....
        /*0040*/ 	.word	0xffffffff


	//   ....[2]....
        /*0044*/ 	.word	0xffffffff


	//   ....[3]....
        /*0048*/ 	.word	0xffffffff


	//   ....[4]....
        /*004c*/ 	.word	0xffffffff


	//   ....[5]....
        /*0050*/ 	.word	0xffffffff


	//   ....[6]....
        /*0054*/ 	.word	0xffffffff


	//   ....[7]....
        /*0058*/ 	.word	0xffffffff


	//   ....[8]....
        /*005c*/ 	.word	0xffffffff


	//   ....[9]....
        /*0060*/ 	.word	0xffffffff


	//   ....[10]....
        /*0064*/ 	.word	0xffffffff


	//   ....[11]....
        /*0068*/ 	.word	0xffffffff


	//   ....[12]....
        /*006c*/ 	.word	0xffffffff


	//   ....[13]....
        /*0070*/ 	.word	0xffffffff


	//   ....[14]....
        /*0074*/ 	.word	0xffffffff


	//   ....[15]....
        /*0078*/ 	.word	0xffffffff


	//   ....[16]....
        /*007c*/ 	.word	0xffffffff


	//   ....[17]....
        /*0080*/ 	.word	0xffffffff


	//   ....[18]....
        /*0084*/ 	.word	0xffffffff


	//   ....[19]....
        /*0088*/ 	.word	0xffffffff


	//----- nvinfo : EIATTR_COOP_GROUP_INSTR_OFFSETS
	.align		4
.L_1063:
        /*008c*/ 	.byte	0x04, 0x28
        /*008e*/ 	.short	(.L_1065 - .L_1064)


	//   ....[0]....
.L_1064:
        /*0090*/ 	.word	0x00000820


	//   ....[1]....
        /*0094*/ 	.word	0x00000850


	//   ....[2]....
        /*0098*/ 	.word	0x00000860


	//   ....[3]....
        /*009c*/ 	.word	0x00000890


	//   ....[4]....
        /*00a0*/ 	.word	0x000008a0


	//   ....[5]....
        /*00a4*/ 	.word	0x000008d0


	//   ....[6]....
        /*00a8*/ 	.word	0x000008f0


	//   ....[7]....
        /*00ac*/ 	.word	0x00000900


	//   ....[8]....
        /*00b0*/ 	.word	0x00000930


	//   ....[9]....
        /*00b4*/ 	.word	0x00000940


	//   ....[10]....
        /*00b8*/ 	.word	0x00000b50


	//   ....[11]....
        /*00bc*/ 	.word	0x00000bc0


	//   ....[12]....
        /*00c0*/ 	.word	0x00000c20


	//   ....[13]....
        /*00c4*/ 	.word	0x00000c80


	//   ....[14]....
        /*00c8*/ 	.word	0x00000cf0


	//   ....[15]....
        /*00cc*/ 	.word	0x00000d60


	//   ....[16]....
        /*00d0*/ 	.word	0x00000dc0


	//   ....[17]....
        /*00d4*/ 	.word	0x00000e20


	//   ....[18]....
        /*00d8*/ 	.word	0x00000e80


	//   ....[19]....
        /*00dc*/ 	.word	0x00000ee0


	//----- nvinfo : EIATTR_EXIT_INSTR_OFFSETS
	.align		4
.L_1065:
        /*00e0*/ 	.byte	0x04, 0x1c
        /*00e2*/ 	.short	(.L_1067 - .L_1066)


	//   ....[0]....
.L_1066:
        /*00e4*/ 	.word	0x00000070


	//   ....[1]....
        /*00e8*/ 	.word	0x00000af0


	//----- nvinfo : EIATTR_MAX_THREADS
	.align		4
.L_1067:
        /*00ec*/ 	.byte	0x04, 0x05
        /*00ee*/ 	.short	(.L_1069 - .L_1068)
.L_1068:
        /*00f0*/ 	.word	0x00000400
        /*00f4*/ 	.word	0x00000001
        /*00f8*/ 	.word	0x00000001


	//----- nvinfo : EIATTR_CRS_STACK_SIZE
	.align		4
.L_1069:
        /*00fc*/ 	.byte	0x04, 0x1e
        /*00fe*/ 	.short	(.L_1071 - .L_1070)
.L_1070:
        /*0100*/ 	.word	0x00000000
.L_1071:


//--------------------- .nv.info._ZN10layer_norm40ln_parallel_residual_bwd_finalize_kernelINS_22Kernel_traits_finalizeILj512E13__nv_bfloat16S2_S2_S2_fjLb0ELj1024ELj4ENS_18Kernel_traits_baseILj512ES2_S2_S2_S2_fjLj1024EEEEELb0EEEvNS_9BwdParamsE --------------------------
	.section	.nv.info._ZN10layer_norm40ln_parallel_residual_bwd_finalize_kernelINS_22Kernel_traits_finalizeILj512E13__nv_bfloat16S2_S2_S2_fjLb0ELj1024ELj4ENS_18Kernel_traits_baseILj512ES2_S2_S2_S2_fjLj1024EEEEELb0EEEvNS_9BwdParamsE,"",@"SHT_CUDA_INFO"
	.sectionflags	@""
	.align	4


	//----- nvinfo : EIATTR_CUDA_API_VERSION
	.align		4
        /*0000*/ 	.byte	0x04, 0x37
        /*0002*/ 	.short	(.L_1073 - .L_1072)
.L_1072:
        /*0004*/ 	.word	0x00000082


	//----- nvinfo : EIATTR_SW2861232_WAR
	.align		4
.L_1073:
        /*0008*/ 	.byte	0x01, 0x35
	.zero		2


	//----- nvinfo : EIATTR_PARAM_CBANK
	.align		4
        /*000c*/ 	.byte	0x04, 0x0a
        /*000e*/ 	.short	(.L_1075 - .L_1074)
	.align		4
.L_1074:
        /*0010*/ 	.word	index@(.nv.constant0._ZN10layer_norm40ln_parallel_residual_bwd_finalize_kernelINS_22Kernel_traits_finalizeILj512E13__nv_bfloat16S2_S2_S2_fjLb0ELj1024ELj4ENS_18Kernel_traits_baseILj512ES2_S2_S2_S2_fjLj1024EEEEELb0EEEvNS_9BwdParamsE)
        /*0014*/ 	.short	0x0160
        /*0016*/ 	.short	0x0128


	//----- nvinfo : EIATTR_CBANK_PARAM_SIZE
	.align		4
.L_1075:
        /*0018*/ 	.byte	0x03, 0x19
        /*001a*/ 	.short	0x0128


	//----- nvinfo : EIATTR_KPARAM_INFO
	.align		4
        /*001c*/ 	.byte	0x04, 0x17
        /*001e*/ 	.short	(.L_1077 - .L_1076)
.L_1076:
        /*0020*/ 	.word	0x00000000
        /*0024*/ 	.short	0x0000
        /*0026*/ 	.short	0x0000
        /*0028*/ 	.byte	0x00, 0xf0, 0xa1, 0x04


	//----- nvinfo : EIATTR_MAXREG_COUNT
	.align		4
.L_1077:
        /*002c*/ 	.byte	0x03, 0x1b
        /*002e*/ 	.short	0x0040


	//----- nvinfo : EIATTR_NUM_BARRIERS
	.align		4
        /*0030*/ 	.byte	0x02, 0x4c
        /*0032*/ 	.byte	0x01
	.zero		1


	//----- nvinfo : EIATTR_MERCURY_ISA_VERSION
	.align		4
        /*0034*/ 	.byte	0x03, 0x5f
        /*0036*/ 	.short	0x0000


	//----- nvinfo : EIATTR_COOP_GROUP_MASK_REGIDS
	.align		4
        /*0038*/ 	.byte	0x04, 0x29
        /*003a*/ 	.short	(.L_1079 - .L_1078)


	//   ....[0]....
.L_1078:
        /*003c*/ 	.word	0xffffffff


	//   ....[1]....
        /*0040*/ 	.word	0xffffffff


	//   ....[2]....
        /*0044*/ 	.word	0xffffffff


	//   ....[3]....
        /*0048*/ 	.word	0xffffffff


	//   ....[4]....
        /*004c*/ 	.word	0xffffffff


	//   ....[5]....
        /*0050*/ 	.word	0xffffffff


	//   ....[6]....
        /*0054*/ 	.word	0xffffffff


	//   ....[7]....
        /*0058*/ 	.word	0xffffffff


	//   ....[8]....
        /*005c*/ 	.word	0xffffffff


	//   ....[9]....
        /*0060*/ 	.word	0xffffffff


	//   ....[10]....
        /*0064*/ 	.word	0xffffffff


	//   ....[11]....
        /*0068*/ 	.word	0xffffffff


	//   ....[12]....
        /*006c*/ 	.word	0xffffffff


	//   ....[13]....
        /*0070*/ 	.word	0xffffffff


	//   ....[14]....
        /*0074*/ 	.word	0xffffffff


	//   ....[15]....
        /*0078*/ 	.word	0xffffffff


	//   ....[16]....
        /*007c*/ 	.word	0xffffffff


	//   ....[17]....
        /*0080*/ 	.word	0xffffffff


	//   ....[18]....
        /*0084*/ 	.word	0xffffffff


	//   ....[19]....
        /*0088*/ 	.word	0xffffffff


	//   ....[20]....
        /*008c*/ 	.word	0xffffffff


	//   ....[21]....
        /*0090*/ 	.word	0xffffffff


	//   ....[22]....
        /*0094*/ 	.word	0xffffffff


	//   ....[23]....
        /*0098*/ 	.word	0xffffffff


	//   ....[24]....
        /*009c*/ 	.word	0xffffffff


	//   ....[25]....
        /*00a0*/ 	.word	0xffffffff


	//   ....[26]....
        /*00a4*/ 	.word	0xffffffff


	//   ....[27]....
        /*00a8*/ 	.word	0xffffffff


	//   ....[28]....
        /*00ac*/ 	.word	0xffffffff


	//   ....[29]....
        /*00b0*/ 	.word	0xffffffff


	//   ....[30]....
        /*00b4*/ 	.word	0xffffffff


	//   ....[31]....
        /*00b8*/ 	.word	0xffffffff


	//   ....[32]....
        /*00bc*/ 	.word	0xffffffff


	//   ....[33]....
        /*00c0*/ 	.word	0xffffffff


	//   ....[34]....
        /*00c4*/ 	.word	0xffffffff


	//   ....[35]....
        /*00c8*/ 	.word	0xffffffff


	//   ....[36]....
        /*00cc*/ 	.word	0xffffffff


	//   ....[37]....
        /*00d0*/ 	.word	0xffffffff


	//   ....[38]....
        /*00d4*/ 	.word	0xffffffff


	//   ....[39]....
        /*00d8*/ 	.word	0xffffffff


	//----- nvinfo : EIATTR_COOP_GROUP_INSTR_OFFSETS
	.align		4
.L_1079:
        /*00dc*/ 	.byte	0x04, 0x28
        /*00de*/ 	.short	(.L_1081 - .L_1080)


	//   ....[0]....
.L_1080:
        /*00e0*/ 	.word	0x00000b70


	//   ....[1]....
        /*00e4*/ 	.word	0x00000ba0


	//   ....[2]....
        /*00e8*/ 	.word	0x00000bb0


	//   ....[3]....
        /*00ec*/ 	.word	0x00000bc0


	//   ....[4]....
        /*00f0*/ 	.word	0x00000bf0


	//   ....[5]....
        /*00f4*/ 	.word	0x00000c10


	//   ....[6]....
        /*00f8*/ 	.word	0x00000c20


	//   ....[7]....
        /*00fc*/ 	.word	0x00000c30


	//   ....[8]....
        /*0100*/ 	.word	0x00000c60


	//   ....[9]....
        /*0104*/ 	.word	0x00000c80


	//   ....[10]....
        /*0108*/ 	.word	0x00000ca0


	//   ....[11]....
        /*010c*/ 	.word	0x00000cb0


	//   ....[12]....
        /*0110*/ 	.word	0x00000ce0


	//   ....[13]....
        /*0114*/ 	.word	0x00000d00


	//   ....[14]....
        /*0118*/ 	.word	0x00000d20


	//   ....[15]....
        /*011c*/ 	.word	0x00000d30


	//   ....[16]....
        /*0120*/ 	.word	0x00000d60


	//   ....[17]....
        /*0124*/ 	.word	0x00000d90


	//   ....[18]....
        /*0128*/ 	.word	0x00000da0


	//   ....[19]....
        /*012c*/ 	.word	0x00000db0


	//   ....[20]....
        /*0130*/ 	.word	0x000010c0


	//   ....[21]....
        /*0134*/ 	.word	0x00001130


	//   ....[22]....
        /*0138*/ 	.word	0x00001190


	//   ....[23]....
        /*013c*/ 	.word	0x000011f0


	//   ....[24]....
        /*0140*/ 	.word	0x00001260


	//   ....[25]....
        /*0144*/ 	.word	0x000012d0


	//   ....[26]....
        /*0148*/ 	.word	0x00001330


	//   ....[27]....
        /*014c*/ 	.word	0x00001390


	//   ....[28]....
        /*0150*/ 	.word	0x000013f0


	//   ....[29]....
        /*0154*/ 	.word	0x00001460


	//   ....[30]....
        /*0158*/ 	.word	0x000014d0


	//   ....[31]....
        /*015c*/ 	.word	0x00001530


	//   ....[32]....
        /*0160*/ 	.word	0x00001590


	//   ....[33]....
        /*0164*/ 	.word	0x000015f0


	//   ....[34]....
        /*0168*/ 	.word	0x00001660


	//   ....[35]....
        /*016c*/ 	.word	0x000016d0


	//   ....[36]....
        /*0170*/ 	.word	0x00001730


	//   ....[37]....
        /*0174*/ 	.word	0x00001790


	//   ....[38]....
        /*0178*/ 	.word	0x000017f0


	//   ....[39]....
        /*017c*/ 	.word	0x00001850


	//----- nvinfo : EIATTR_EXIT_INSTR_OFFSETS
	.align		4
.L_1081:
        /*0180*/ 	.byte	0x04, 0x1c
        /*0182*/ 	.short	(.L_1083 - .L_1082)


	//   ....[0]....
.L_1082:
        /*0184*/ 	.word	0x00000070


	//   ....[1]....
        /*0188*/ 	.word	0x00001060


	//----- nvinfo : EIATTR_MAX_THREADS
	.align		4
.L_1083:
        /*018c*/ 	.byte	0x04, 0x05
        /*018e*/ 	.short	(.L_1085 - .L_1084)
.L_1084:
        /*0190*/ 	.word	0x00000400
        /*0194*/ 	.word	0x00000001
        /*0198*/ 	.word	0x00000001


	//----- nvinfo : EIATTR_CRS_STACK_SIZE
	.align		4
.L_1085:
        /*019c*/ 	.byte	0x04, 0x1e
        /*019e*/ 	.short	(.L_1087 - .L_1086)
.L_1086:
        /*01a0*/ 	.word	0x00000000
.L_1087:


//--------------------- .nv.info._ZN10layer_norm31ln_parallel_residual_bwd_kernelINS_13Kernel_traitsI13__nv_bfloat16S2_S2_S2_fjLj512ELj1ELj4ELj1ELj16ENS_18Kernel_traits_baseILj512ES2_S2_S2_S2_fjLj128EEEEELb1ELb1ELb0EEEvNS_9BwdParamsE --------------------------
	.section	.nv.info._ZN10layer_norm31ln_parallel_residual_bwd_kernelINS_13Kernel_traitsI13__nv_bfloat16S2_S2_S2_fjLj512ELj1ELj4ELj1ELj16ENS_18Kernel_traits_baseILj512ES2_S2_S2_S2_fjLj128EEEEELb1ELb1ELb0EEEvNS_9BwdParamsE,"",@"SHT_CUDA_INFO"
	.sectionflags	@""
	.align	4


	//----- nvinfo : EIATTR_CUDA_API_VERSION
	.align		4
        /*0000*/ 	.byte	0x04, 0x37
        /*0002*/ 	.short	(.L_1089 - .L_1088)
.L_1088:
        /*0004*/ 	.word	0x00000082


	//----- nvinfo : EIATTR_SW2861232_WAR
	.align		4
.L_1089:
        /*0008*/ 	.byte	0x01, 0x35
	.zero		2


	//----- nvinfo : EIATTR_PARAM_CBANK
	.align		4
        /*000c*/ 	.byte	0x04, 0x0a
        /*000e*/ 	.short	(.L_1091 - .L_1090)
	.align		4
.L_1090:
        /*0010*/ 	.word	index@(.nv.constant0._ZN10layer_norm31ln_parallel_residual_bwd_kernelINS_13Kernel_traitsI13__nv_bfloat16S2_S2_S2_fjLj512ELj1ELj4ELj1ELj16ENS_18Kernel_traits_baseILj512ES2_S2_S2_S2_fjLj128EEEEELb1ELb1ELb0EEEvNS_9BwdParamsE)
        /*0014*/ 	.short	0x0160
        /*0016*/ 	.short	0x0128


	//----- nvinfo : EIATTR_CBANK_PARAM_SIZE
	.align		4
.L_1091:
        /*0018*/ 	.byte	0x03, 0x19
        /*001a*/ 	.short	0x0128


	//----- nvinfo : EIATTR_KPARAM_INFO
	.align		4
        /*001c*/ 	.byte	0x04, 0x17
        /*001e*/ 	.short	(.L_1093 - .L_1092)
.L_1092:
        /*0020*/ 	.word	0x00000000
        /*0024*/ 	.short	0x0000
        /*0026*/ 	.short	0x0000
        /*0028*/ 	.byte	0x00, 0xf0, 0xa1, 0x04


	//----- nvinfo : EIATTR_MAXREG_COUNT
	.align		4
.L_1093:
        /*002c*/ 	.byte	0x03, 0x1b
        /*002e*/ 	.short	0x00ff


	//----- nvinfo : EIATTR_NUM_BARRIERS
	.align		4
        /*0030*/ 	.byte	0x02, 0x4c
        /*0032*/ 	.byte	0x01
	.zero		1


	//----- nvinfo : EIATTR_MERCURY_ISA_VERSION
	.align		4
        /*0034*/ 	.byte	0x03, 0x5f
        /*0036*/ 	.short	0x0000


	//----- nvinfo : EIATTR_COOP_GROUP_MASK_REGIDS
	.align		4
        /*0038*/ 	.byte	0x04, 0x29
        /*003a*/ 	.short	(.L_1095 - .L_1094)


	//   ....[0]....
.L_1094:
        /*003c*/ 	.word	0xffffffff


	//   ....[1]....
        /*0040*/ 	.word	0xffffffff


	//   ....[2]....
        /*0044*/ 	.word	0xffffffff


	//   ....[3]....
        /*0048*/ 	.word	0xffffffff


	//   ....[4]....
        /*004c*/ 	.word	0xffffffff


	//   ....[5]....
        /*0050*/ 	.word	0xffffffff


	//   ....[6]....
        /*0054*/ 	.word	0xffffffff


	//   ....[7]....
        /*0058*/ 	.word	0xffffffff


	//   ....[8]....
        /*005c*/ 	.word	0xffffffff


	//   ....[9]....
        /*0060*/ 	.word	0xffffffff


	//   ....[10]....
        /*0064*/ 	.word	0xffffffff


	//   ....[11]....
        /*0068*/ 	.word	0xffffffff


	//   ....[12]....
        /*006c*/ 	.word	0xffffffff


	//   ....[13]....
        /*0070*/ 	.word	0xffffffff


	//   ....[14]....
        /*0074*/ 	.word	0xffffffff


	//   ....[15]....
        /*0078*/ 	.word	0xffffffff


	//   ....[16]....
        /*007c*/ 	.word	0xffffffff


	//   ....[17]....
        /*0080*/ 	.word	0xffffffff


	//   ....[18]....
        /*0084*/ 	.word	0xffffffff


	//   ....[19]....
        /*0088*/ 	.word	0xffffffff


	//----- nvinfo : EIATTR_COOP_GROUP_INSTR_OFFSETS
	.align		4
.L_1095:
        /*008c*/ 	.byte	0x04, 0x28
        /*008e*/ 	.short	(.L_1097 - .L_1096)


	//   ....[0]....
.L_1096:
        /*0090*/ 	.word	0x000010c0


	//   ....[1]....
        /*0094*/ 	.word	0x000010e0


	//   ....[2]....
        /*0098*/ 	.word	0x00001100


	//   ....[3]....
        /*009c*/ 	.word	0x00001120


	//   ....[4]....
        /*00a0*/ 	.word	0x00001140


	//   ....[5]....
        /*00a4*/ 	.word	0x00001160


	//   ....[6]....
        /*00a8*/ 	.word	0x00001180


	//   ....[7]....
        /*00ac*/ 	.word	0x000011a0


	//   ....[8]....
        /*00b0*/ 	.word	0x000011c0


	//   ....[9]....
        /*00b4*/ 	.word	0x000011e0


	//   ....[10]....
        /*00b8*/ 	.word	0x00002cc0


	//   ....[11]....
        /*00bc*/ 	.word	0x00002d40


	//   ....[12]....
        /*00c0*/ 	.word	0x00002dc0


	//   ....[13]....
        /*00c4*/ 	.word	0x00002e30


	//   ....[14]....
        /*00c8*/ 	.word	0x00002eb0


	//   ....[15]....
        /*00cc*/ 	.word	0x00002f20


	//   ....[16]....
        /*00d0*/ 	.word	0x00002fa0


	//   ....[17]....
        /*00d4*/ 	.word	0x00003010


	//   ....[18]....
        /*00d8*/ 	.word	0x00003090


	//   ....[19]....
        /*00dc*/ 	.word	0x00003100


	//----- nvinfo : EIATTR_EXIT_INSTR_OFFSETS
	.align		4
.L_1097:
        /*00e0*/ 	.byte	0x04, 0x1c
        /*00e2*/ 	.short	(.L_1099 - .L_1098)


	//   ....[0]....
.L_1098:
        /*00e4*/ 	.word	0x00002c30


	//   ....[1]....
        /*00e8*/ 	.word	0x00002c60


	//----- nvinfo : EIATTR_MAX_THREADS
	.align		4
.L_1099:
        /*00ec*/ 	.byte	0x04, 0x05
        /*00ee*/ 	.short	(.L_1101 - .L_1100)
.L_1100:
        /*00f0*/ 	.word	0x00000080
        /*00f4*/ 	.word	0x00000001
        /*00f8*/ 	.word	0x00000001


	//----- nvinfo : EIATTR_CRS_STACK_SIZE
	.align		4
.L_1101:
        /*00fc*/ 	.byte	0x04, 0x1e
        /*00fe*/ 	.short	(.L_1103 - .L_1102)
.L_1102:
        /*0100*/ 	.word	0x00000000
.L_1103:


//--------------------- .nv.info._ZN10layer_norm22ln_bwd_finalize_kernelINS_22Kernel_traits_finalizeILj512E13__nv_bfloat16S2_S2_S2_fjLb0ELj1024ELj4ENS_18Kernel_traits_baseILj512ES2_S2_S2_S2_fjLj1024EEEEELb0ELb1EEEvNS_9BwdParamsE --------------------------
	.section	.nv.info._ZN10layer_norm22ln_bwd_finalize_kernelINS_22Kernel_traits_finalizeILj512E13__nv_bfloat16S2_S2_S2_fjLb0ELj1024ELj4ENS_18Kernel_traits_baseILj512ES2_S2_S2_S2_fjLj1024EEEEELb0ELb1EEEvNS_9BwdParamsE,"",@"SHT_CUDA_INFO"
	.sectionflags	@""
	.align	4


	//----- nvinfo : EIATTR_CUDA_API_VERSION
	.align		4
        /*0000*/ 	.byte	0x04, 0x37
        /*0002*/ 	.short	(.L_1105 - .L_1104)
.L_1104:
        /*0004*/ 	.word	0x00000082


	//----- nvinfo : EIATTR_SW2861232_WAR
	.align		4
.L_1105:
        /*0008*/ 	.byte	0x01, 0x35
	.zero		2


	//----- nvinfo : EIATTR_PARAM_CBANK
	.align		4
        /*000c*/ 	.byte	0x04, 0x0a
        /*000e*/ 	.short	(.L_1107 - .L_1106)
	.align		4
.L_1106:
        /*0010*/ 	.word	index@(.nv.constant0._ZN10layer_norm22ln_bwd_finalize_kernelINS_22Kernel_traits_finalizeILj512E13__nv_bfloat16S2_S2_S2_fjLb0ELj1024ELj4ENS_18Kernel_traits_baseILj512ES2_S2_S2_S2_fjLj1024EEEEELb0ELb1EEEvNS_9BwdParamsE)
        /*0014*/ 	.short	0x0160
        /*0016*/ 	.short	0x0128


	//----- nvinfo : EIATTR_CBANK_PARAM_SIZE
	.align		4
.L_1107:
        /*0018*/ 	.byte	0x03, 0x19
        /*001a*/ 	.short	0x0128


	//----- nvinfo : EIATTR_KPARAM_INFO
	.align		4
        /*001c*/ 	.byte	0x04, 0x17
        /*001e*/ 	.short	(.L_1109 - .L_1108)
.L_1108:
        /*0020*/ 	.word	0x00000000
        /*0024*/ 	.short	0x0000
        /*0026*/ 	.short	0x0000
        /*0028*/ 	.byte	0x00, 0xf0, 0xa1, 0x04


	//----- nvinfo : EIATTR_MAXREG_COUNT
	.align		4
.L_1109:
        /*002c*/ 	.byte	0x03, 0x1b
        /*002e*/ 	.short	0x0040


	//----- nvinfo : EIATTR_NUM_BARRIERS
	.align		4
        /*0030*/ 	.byte	0x02, 0x4c
        /*0032*/ 	.byte	0x01
	.zero		1


	//----- nvinfo : EIATTR_MERCURY_ISA_VERSION
	.align		4
        /*0034*/ 	.byte	0x03, 0x5f
        /*0036*/ 	.short	0x0000


	//----- nvinfo : EIATTR_COOP_GROUP_MASK_REGIDS
	.align		4
        /*0038*/ 	.byte	0x04, 0x29
        /*003a*/ 	.short	(.L_1111 - .L_1110)


	//   ....[0]....
.L_1110:
        /*003c*/ 	.word	0xffffffff


	//   ....[1]....
        /*0040*/ 	.word	0xffffffff


	//   ....[2]....
        /*0044*/ 	.word	0xffffffff


	//   ....[3]....
        /*0048*/ 	.word	0xffffffff


	//   ....[4]....
        /*004c*/ 	.word	0xffffffff


	//   ....[5]....
        /*0050*/ 	.word	0xffffffff


	//   ....[6]....
        /*0054*/ 	.word	0xffffffff


	//   ....[7]....
        /*0058*/ 	.word	0xffffffff


	//   ....[8]....
        /*005c*/ 	.word	0xffffffff


	//   ....[9]....
        /*0060*/ 	.word	0xffffffff


	//   ....[10]....
        /*0064*/ 	.word	0xffffffff


	//   ....[11]....
        /*0068*/ 	.word	0xffffffff


	//   ....[12]....
        /*006c*/ 	.word	0xffffffff


	//   ....[13]....
        /*0070*/ 	.word	0xffffffff


	//   ....[14]....
        /*0074*/ 	.word	0xffffffff


	//   ....[15]....
        /*0078*/ 	.word	0xffffffff


	//   ....[16]....
        /*007c*/ 	.word	0xffffffff


	//   ....[17]....
        /*0080*/ 	.word	0xffffffff


	//   ....[18]....
        /*0084*/ 	.word	0xffffffff


	//   ....[19]....
        /*0088*/ 	.word	0xffffffff


	//----- nvinfo : EIATTR_COOP_GROUP_INSTR_OFFSETS
	.align		4
.L_1111:
        /*008c*/ 	.byte	0x04, 0x28
        /*008e*/ 	.short	(.L_1113 - .L_1112)


	//   ....[0]....
.L_1112:
        /*0090*/ 	.word	0x000007f0


	//   ....[1]....
        /*0094*/ 	.word	0x00000820


	//   ....[2]....
        /*0098*/ 	.word	0x00000840


	//   ....[3]....
        /*009c*/ 	.word	0x00000850


	//   ....[4]....
        /*00a0*/ 	.word	0x00000880


	//   ....[5]....
        /*00a4*/ 	.word	0x00000890


	//   ....[6]....
        /*00a8*/ 	.word	0x000008c0


	//   ....[7]....
        /*00ac*/ 	.word	0x000008d0


	//   ....[8]....
        /*00b0*/ 	.word	0x00000900


	//   ....[9]....
        /*00b4*/ 	.word	0x00000910


	//   ....[10]....
        /*00b8*/ 	.word	0x00000b00


	//   ....[11]....
        /*00bc*/ 	.word	0x00000b80


	//   ....[12]....
        /*00c0*/ 	.word	0x00000be0


	//   ....[13]....
        /*00c4*/ 	.word	0x00000c40


	//   ....[14]....
        /*00c8*/ 	.word	0x00000cb0


	//   ....[15]....
        /*00cc*/ 	.word	0x00000d20


	//   ....[16]....
        /*00d0*/ 	.word	0x00000d80


	//   ....[17]....
        /*00d4*/ 	.word	0x00000de0


	//   ....[18]....
        /*00d8*/ 	.word	0x00000e40


	//   ....[19]....
        /*00dc*/ 	.word	0x00000ea0


	//----- nvinfo : EIATTR_EXIT_INSTR_OFFSETS
	.align		4
.L_1113:
        /*00e0*/ 	.byte	0x04, 0x1c
        /*00e2*/ 	.short	(.L_1115 - .L_1114)


	//   ....[0]....
.L_1114:
        /*00e4*/ 	.word	0x00000070


	//   ....[1]....
        /*00e8*/ 	.word	0x00000aa0


	//----- nvinfo : EIATTR_MAX_THREADS
	.align		4
.L_1115:
        /*00ec*/ 	.byte	0x04, 0x05
        /*00ee*/ 	.short	(.L_1117 - .L_1116)
.L_1116:
        /*00f0*/ 	.word	0x00000400
        /*00f4*/ 	.word	0x00000001
        /*00f8*/ 	.word	0x00000001


	//----- nvinfo : EIATTR_CRS_STACK_SIZE
	.align		4
.L_1117:
        /*00fc*/ 	.byte	0x04, 0x1e
        /*00fe*/ 	.short	(.L_1119 - .L_1118)
.L_1118:
        /*0100*/ 	.word	0x00000000
.L_1119:


//--------------------- .nv.info._ZN10layer_norm40ln_parallel_residual_bwd_finalize_kernelINS_22Kernel_traits_finalizeILj512E13__nv_bfloat16S2_S2_S2_fjLb0ELj1024ELj4ENS_18Kernel_traits_baseILj512ES2_S2_S2_S2_fjLj1024EEEEELb1EEEvNS_9BwdParamsE --------------------------
	.section	.nv.info._ZN10layer_norm40ln_parallel_residual_bwd_finalize_kernelINS_22Kernel_traits_finalizeILj512E13__nv_bfloat16S2_S2_S2_fjLb0ELj1024ELj4ENS_18Kernel_traits_baseILj512ES2_S2_S2_S2_fjLj1024EEEEELb1EEEvNS_9BwdParamsE,"",@"SHT_CUDA_INFO"
	.sectionflags	@""
	.align	4


	//----- nvinfo : EIATTR_CUDA_API_VERSION
	.align		4
        /*0000*/ 	.byte	0x04, 0x37
        /*0002*/ 	.short	(.L_1121 - .L_1120)
.L_1120:
        /*0004*/ 	.word	0x00000082


	//----- nvinfo : EIATTR_SW2861232_WAR
	.align		4
.L_1121:
        /*0008*/ 	.byte	0x01, 0x35
	.zero		2


	//----- nvinfo : EIATTR_PARAM_CBANK
	.align		4
        /*000c*/ 	.byte	0x04, 0x0a
        /*000e*/ 	.short	(.L_1123 - .L_1122)
	.align		4
.L_1122:
        /*0010*/ 	.word	index@(.nv.constant0._ZN10layer_norm40ln_parallel_residual_bwd_finalize_kernelINS_22Kernel_traits_finalizeILj512E13__nv_bfloat16S2_S2_S2_fjLb0ELj1024ELj4ENS_18Kernel_traits_baseILj512ES2_S2_S2_S2_fjLj1024EEEEELb1EEEvNS_9BwdParamsE)
        /*0014*/ 	.short	0x0160
        /*0016*/ 	.short	0x0128


	//----- nvinfo : EIATTR_CBANK_PARAM_SIZE
	.align		4
.L_1123:
        /*0018*/ 	.byte	0x03, 0x19
        /*001a*/ 	.short	0x0128


	//----- nvinfo : EIATTR_KPARAM_INFO
	.align		4
        /*001c*/ 	.byte	0x04, 0x17
        /*001e*/ 	.short	(.L_1125 - .L_1124)
.L_1124:
        /*0020*/ 	.word	0x00000000
        /*0024*/ 	.short	0x0000
        /*0026*/ 	.short	0x0000
        /*0028*/ 	.byte	0x00, 0xf0, 0xa1, 0x04


	//----- nvinfo : EIATTR_MAXREG_COUNT
	.align		4
.L_1125:
        /*002c*/ 	.byte	0x03, 0x1b
        /*002e*/ 	.short	0x0040


	//----- nvinfo : EIATTR_NUM_BARRIERS
	.align		4
        /*0030*/ 	.byte	0x02, 0x4c
        /*0032*/ 	.byte	0x01
	.zero		1


	//----- nvinfo : EIATTR_MERCURY_ISA_VERSION
	.align		4
        /*0034*/ 	.byte	0x03, 0x5f
        /*0036*/ 	.short	0x0000


	//----- nvinfo : EIATTR_COOP_GROUP_MASK_REGIDS
	.align		4
        /*0038*/ 	.byte	0x04, 0x29
        /*003a*/ 	.short	(.L_1127 - .L_1126)


	//   ....[0]....
.L_1126:
        /*003c*/ 	.word	0xffffffff


	//   ....[1]....
        /*0040*/ 	.word	0xffffffff


	//   ....[2]....
        /*0044*/ 	.word	0xffffffff


	//   ....[3]....
        /*0048*/ 	.word	0xffffffff


	//   ....[4]....
        /*004c*/ 	.word	0xffffffff


	//   ....[5]....
        /*0050*/ 	.word	0xffffffff


	//   ....[6]....
        /*0054*/ 	.word	0xffffffff


	//   ....[7]....
        /*0058*/ 	.word	0xffffffff


	//   ....[8]....
        /*005c*/ 	.word	0xffffffff


	//   ....[9]....
        /*0060*/ 	.word	0xffffffff


	//   ....[10]....
        /*0064*/ 	.word	0xffffffff


	//   ....[11]....
        /*0068*/ 	.word	0xffffffff


	//   ....[12]....
        /*006c*/ 	.word	0xffffffff


	//   ....[13]....
        /*0070*/ 	.word	0xffffffff


	//   ....[14]....
        /*0074*/ 	.word	0xffffffff


	//   ....[15]....
        /*0078*/ 	.word	0xffffffff


	//   ....[16]....
        /*007c*/ 	.word	0xffffffff


	//   ....[17]....
        /*0080*/ 	.word	0xffffffff


	//   ....[18]....
        /*0084*/ 	.word	0xffffffff


	//   ....[19]....
        /*0088*/ 	.word	0xffffffff


	//   ....[20]....
        /*008c*/ 	.word	0xffffffff


	//   ....[21]....
        /*0090*/ 	.word	0xffffffff


	//   ....[22]....
        /*0094*/ 	.word	0xffffffff


	//   ....[23]....
        /*0098*/ 	.word	0xffffffff


	//   ....[24]....
        /*009c*/ 	.word	0xffffffff


	//   ....[25]....
        /*00a0*/ 	.word	0xffffffff


	//   ....[26]....
        /*00a4*/ 	.word	0xffffffff


	//   ....[27]....
        /*00a8*/ 	.word	0xffffffff


	//   ....[28]....
        /*00ac*/ 	.word	0xffffffff


	//   ....[29]....
        /*00b0*/ 	.word	0xffffffff


	//   ....[30]....
        /*00b4*/ 	.word	0xffffffff


	//   ....[31]....
        /*00b8*/ 	.word	0xffffffff


	//   ....[32]....
        /*00bc*/ 	.word	0xffffffff


	//   ....[33]....
        /*00c0*/ 	.word	0xffffffff


	//   ....[34]....
        /*00c4*/ 	.word	0xffffffff


	//   ....[35]....
        /*00c8*/ 	.word	0xffffffff


	//   ....[36]....
        /*00cc*/ 	.word	0xffffffff


	//   ....[37]....
        /*00d0*/ 	.word	0xffffffff


	//   ....[38]....
        /*00d4*/ 	.word	0xffffffff


	//   ....[39]....
        /*00d8*/ 	.word	0xffffffff


	//----- nvinfo : EIATTR_COOP_GROUP_INSTR_OFFSETS
	.align		4
.L_1127:
        /*00dc*/ 	.byte	0x04, 0x28
        /*00de*/ 	.short	(.L_1129 - .L_1128)


	//   ....[0]....
.L_1128:
        /*00e0*/ 	.word	0x00000b60


	//   ....[1]....
        /*00e4*/ 	.word	0x00000b90


	//   ....[2]....
        /*00e8*/ 	.word	0x00000ba0


	//   ....[3]....
        /*00ec*/ 	.word	0x00000bb0


	//   ....[4]....
        /*00f0*/ 	.word	0x00000be0


	//   ....[5]....
        /*00f4*/ 	.word	0x00000c00


	//   ....[6]....
        /*00f8*/ 	.word	0x00000c10


	//   ....[7]....
        /*00fc*/ 	.word	0x00000c20


	//   ....[8]....
        /*0100*/ 	.word	0x00000c50


	//   ....[9]....
        /*0104*/ 	.word	0x00000c70


	//   ....[10]....
        /*0108*/ 	.word	0x00000c90


	//   ....[11]....
        /*010c*/ 	.word	0x00000ca0


	//   ....[12]....
        /*0110*/ 	.word	0x00000cd0


	//   ....[13]....
        /*0114*/ 	.word	0x00000cf0


	//   ....[14]....
        /*0118*/ 	.word	0x00000d10


	//   ....[15]....
        /*011c*/ 	.word	0x00000d20


	//   ....[16]....
        /*0120*/ 	.word	0x00000d50


	//   ....[17]....
        /*0124*/ 	.word	0x00000d80


	//   ....[18]....
        /*0128*/ 	.word	0x00000d90


	//   ....[19]....
        /*012c*/ 	.word	0x00000da0


	//   ....[20]....
        /*0130*/ 	.word	0x00001090


	//   ....[21]....
        /*0134*/ 	.word	0x00001100


	//   ....[22]....
        /*0138*/ 	.word	0x00001160


	//   ....[23]....
        /*013c*/ 	.word	0x000011c0


	//   ....[24]....
        /*0140*/ 	.word	0x00001230


	//   ....[25]....
        /*0144*/ 	.word	0x000012a0


	//   ....[26]....
        /*0148*/ 	.word	0x00001300


	//   ....[27]....
        /*014c*/ 	.word	0x00001360


	//   ....[28]....
        /*0150*/ 	.word	0x000013c0


	//   ....[29]....
        /*0154*/ 	.word	0x00001430


	//   ....[30]....
        /*0158*/ 	.word	0x000014a0


	//   ....[31]....
        /*015c*/ 	.word	0x00001500


	//   ....[32]....
        /*0160*/ 	.word	0x00001560


	//   ....[33]....
        /*0164*/ 	.word	0x000015c0


	//   ....[34]....
        /*0168*/ 	.word	0x00001630


	//   ....[35]....
        /*016c*/ 	.word	0x000016a0


	//   ....[36]....
        /*0170*/ 	.word	0x00001700


	//   ....[37]....
        /*0174*/ 	.word	0x00001760


	//   ....[38]....
        /*0178*/ 	.word	0x000017c0


	//   ....[39]....
        /*017c*/ 	.word	0x00001820


	//----- nvinfo : EIATTR_EXIT_INSTR_OFFSETS
	.align		4
.L_1129:
        /*0180*/ 	.byte	0x04, 0x1c
        /*0182*/ 	.short	(.L_1131 - .L_1130)


	//   ....[0]....
.L_1130:
        /*0184*/ 	.word	0x00000070


	//   ....[1]....
        /*0188*/ 	.word	0x00001030


	//----- nvinfo : EIATTR_MAX_THREADS
	.align		4
.L_1131:
        /*018c*/ 	.byte	0x04, 0x05
        /*018e*/ 	.short	(.L_1133 - .L_1132)
.L_1132:
        /*0190*/ 	.word	0x00000400
        /*0194*/ 	.word	0x00000001
        /*0198*/ 	.word	0x00000001


	//----- nvinfo : EIATTR_CRS_STACK_SIZE
	.align		4
.L_1133:
        /*019c*/ 	.byte	0x04, 0x1e
        /*019e*/ 	.short	(.L_1135 - .L_1134)
.L_1134:
        /*01a0*/ 	.word	0x00000000
.L_1135:


//--------------------- .nv.info._ZN10layer_norm31ln_parallel_residual_bwd_kernelINS_13Kernel_traitsI13__nv_bfloat16S2_S2_S2_fjLj512ELj1ELj4ELj1ELj16ENS_18Kernel_traits_baseILj512ES2_S2_S2_S2_fjLj128EEEEELb1ELb1ELb1EEEvNS_9BwdParamsE --------------------------
	.section	.nv.info._ZN10layer_norm31ln_parallel_residual_bwd_kernelINS_13Kernel_traitsI13__nv_bfloat16S2_S2_S2_fjLj512ELj1ELj4ELj1ELj16ENS_18Kernel_traits_baseILj512ES2_S2_S2_S2_fjLj128EEEEELb1ELb1ELb1EEEvNS_9BwdParamsE,"",@"SHT_CUDA_INFO"
	.sectionflags	@""
	.align	4


	//----- nvinfo : EIATTR_CUDA_API_VERSION
	.align		4
        /*0000*/ 	.byte	0x04, 0x37
        /*0002*/ 	.short	(.L_1137 - .L_1136)
.L_1136:
        /*0004*/ 	.word	0x00000082


	//----- nvinfo : EIATTR_SW2861232_WAR
	.align		4
.L_1137:
        /*0008*/ 	.byte	0x01, 0x35
	.zero		2


	//----- nvinfo : EIATTR_PARAM_CBANK
	.align		4
        /*000c*/ 	.byte	0x04, 0x0a
        /*000e*/ 	.short	(.L_1139 - .L_1138)
	.align		4
.L_1138:
        /*0010*/ 	.word	index@(.nv.constant0._ZN10layer_norm31ln_parallel_residual_bwd_kernelINS_13Kernel_traitsI13__nv_bfloat16S2_S2_S2_fjLj512ELj1ELj4ELj1ELj16ENS_18Kernel_traits_baseILj512ES2_S2_S2_S2_fjLj128EEEEELb1ELb1ELb1EEEvNS_9BwdParamsE)
        /*0014*/ 	.short	0x0160
        /*0016*/ 	.short	0x0128


	//----- nvinfo : EIATTR_CBANK_PARAM_SIZE
	.align		4
.L_1139:
        /*0018*/ 	.byte	0x03, 0x19
        /*001a*/ 	.short	0x0128


	//----- nvinfo : EIATTR_KPARAM_INFO
	.align		4
        /*001c*/ 	.byte	0x04, 0x17
        /*001e*/ 	.short	(.L_1141 - .L_1140)
.L_1140:
        /*0020*/ 	.word	0x00000000
        /*0024*/ 	.short	0x0000
        /*0026*/ 	.short	0x0000
        /*0028*/ 	.byte	0x00, 0xf0, 0xa1, 0x04


	//----- nvinfo : EIATTR_MAXREG_COUNT
	.align		4
.L_1141:
        /*002c*/ 	.byte	0x03, 0x1b
        /*002e*/ 	.short	0x00ff


	//----- nvinfo : EIATTR_NUM_BARRIERS
	.align		4
        /*0030*/ 	.byte	0x02, 0x4c
        /*0032*/ 	.byte	0x01
	.zero		1


	//----- nvinfo : EIATTR_MERCURY_ISA_VERSION
	.align		4
        /*0034*/ 	.byte	0x03, 0x5f
        /*0036*/ 	.short	0x0000


	//----- nvinfo : EIATTR_COOP_GROUP_MASK_REGIDS
	.align		4
        /*0038*/ 	.byte	0x04, 0x29
        /*003a*/ 	.short	(.L_1143 - .L_1142)


	//   ....[0]....
.L_1142:
        /*003c*/ 	.word	0xffffffff


	//   ....[1]....
        /*0040*/ 	.word	0xffffffff


	//   ....[2]....
        /*0044*/ 	.word	0xffffffff


	//   ....[3]....
        /*0048*/ 	.word	0xffffffff


	//   ....[4]....
        /*004c*/ 	.word	0xffffffff


	//   ....[5]....
        /*0050*/ 	.word	0xffffffff


	//   ....[6]....
        /*0054*/ 	.word	0xffffffff


	//   ....[7]....
        /*0058*/ 	.word	0xffffffff


	//   ....[8]....
        /*005c*/ 	.word	0xffffffff


	//   ....[9]....
        /*0060*/ 	.word	0xffffffff


	//   ....[10]....
        /*0064*/ 	.word	0xffffffff


	//   ....[11]....
        /*0068*/ 	.word	0xffffffff


	//   ....[12]....
        /*006c*/ 	.word	0xffffffff


	//   ....[13]....
        /*0070*/ 	.word	0xffffffff


	//   ....[14]....
        /*0074*/ 	.word	0xffffffff


	//   ....[15]....
        /*0078*/ 	.word	0xffffffff


	//   ....[16]....
        /*007c*/ 	.word	0xffffffff


	//   ....[17]....
        /*0080*/ 	.word	0xffffffff


	//   ....[18]....
        /*0084*/ 	.word	0xffffffff


	//   ....[19]....
        /*0088*/ 	.word	0xffffffff


	//----- nvinfo : EIATTR_COOP_GROUP_INSTR_OFFSETS
	.align		4
.L_1143:
        /*008c*/ 	.byte	0x04, 0x28
        /*008e*/ 	.short	(.L_1145 - .L_1144)


	//   ....[0]....
.L_1144:
        /*0090*/ 	.word	0x00000fc0


	//   ....[1]....
        /*0094*/ 	.word	0x00000fe0


	//   ....[2]....
        /*0098*/ 	.word	0x00001000


	//   ....[3]....
        /*009c*/ 	.word	0x00001020


	//   ....[4]....
        /*00a0*/ 	.word	0x00001040


	//   ....[5]....
        /*00a4*/ 	.word	0x00001060


	//   ....[6]....
        /*00a8*/ 	.word	0x00001080


	//   ....[7]....
        /*00ac*/ 	.word	0x000010a0


	//   ....[8]....
        /*00b0*/ 	.word	0x000010d0


	//   ....[9]....
        /*00b4*/ 	.word	0x000010e0


	//   ....[10]....
        /*00b8*/ 	.word	0x00002a40


	//   ....[11]....
        /*00bc*/ 	.word	0x00002ac0


	//   ....[12]....
        /*00c0*/ 	.word	0x00002b40


	//   ....[13]....
        /*00c4*/ 	.word	0x00002bb0


	//   ....[14]....
        /*00c8*/ 	.word	0x00002c30


	//   ....[15]....
        /*00cc*/ 	.word	0x00002ca0


	//   ....[16]....
        /*00d0*/ 	.word	0x00002d20


	//   ....[17]....
        /*00d4*/ 	.word	0x00002d90


	//   ....[18]....
        /*00d8*/ 	.word	0x00002e10


	//   ....[19]....
        /*00dc*/ 	.word	0x00002e80


	//----- nvinfo : EIATTR_EXIT_INSTR_OFFSETS
	.align		4
.L_1145:
        /*00e0*/ 	.byte	0x04, 0x1c
        /*00e2*/ 	.short	(.L_1147 - .L_1146)


	//   ....[0]....
.L_1146:
        /*00e4*/ 	.word	0x000029e0


	//----- nvinfo : EIATTR_MAX_THREADS
	.align		4
.L_1147:
        /*00e8*/ 	.byte	0x04, 0x05
        /*00ea*/ 	.short	(.L_1149 - .L_1148)
.L_1148:
        /*00ec*/ 	.word	0x00000080
        /*00f0*/ 	.word	0x00000001
        /*00f4*/ 	.word	0x00000001


	//----- nvinfo : EIATTR_CRS_STACK_SIZE
	.align		4
.L_1149:
        /*00f8*/ 	.byte	0x04, 0x1e
        /*00fa*/ 	.short	(.L_1151 - .L_1150)
.L_1150:
        /*00fc*/ 	.word	0x00000000
.L_1151:


//--------------------- .nv.info._ZN10layer_norm31ln_parallel_residual_bwd_kernelINS_13Kernel_traitsI6__halfS2_S2_S2_fjLj512ELj1ELj4ELj1ELj16ENS_18Kernel_traits_baseILj512ES2_S2_S2_S2_fjLj128EEEEELb0ELb0ELb0EEEvNS_9BwdParamsE --------------------------
	.section	.nv.info._ZN10layer_norm31ln_parallel_residual_bwd_kernelINS_13Kernel_traitsI6__halfS2_S2_S2_fjLj512ELj1ELj4ELj1ELj16ENS_18Kernel_traits_baseILj512ES2_S2_S2_S2_fjLj128EEEEELb0ELb0ELb0EEEvNS_9BwdParamsE,"",@"SHT_CUDA_INFO"
	.sectionflags	@""
	.align	4


	//----- nvinfo : EIATTR_CUDA_API_VERSION
	.align		4
        /*0000*/ 	.byte	0x04, 0x37
        /*0002*/ 	.short	(.L_1153 - .L_1152)
.L_1152:
        /*0004*/ 	.word	0x00000082


	//----- nvinfo : EIATTR_SW2861232_WAR
	.align		4
.L_1153:
        /*0008*/ 	.byte	0x01, 0x35
	.zero		2


	//----- nvinfo : EIATTR_PARAM_CBANK
	.align		4
        /*000c*/ 	.byte	0x04, 0x0a
        /*000e*/ 	.short	(.L_1155 - .L_1154)
	.align		4
.L_1154:
        /*0010*/ 	.word	index@(.nv.constant0._ZN10layer_norm31ln_parallel_residual_bwd_kernelINS_13Kernel_traitsI6__halfS2_S2_S2_fjLj512ELj1ELj4ELj1ELj16ENS_18Kernel_traits_baseILj512ES2_S2_S2_S2_fjLj128EEEEELb0ELb0ELb0EEEvNS_9BwdParamsE)
        /*0014*/ 	.short	0x0160
        /*0016*/ 	.short	0x0128


	//----- nvinfo : EIATTR_CBANK_PARAM_SIZE
	.align		4
.L_1155:
        /*0018*/ 	.byte	0x03, 0x19
        /*001a*/ 	.short	0x0128


	//----- nvinfo : EIATTR_KPARAM_INFO
	.align		4
        /*001c*/ 	.byte	0x04, 0x17
        /*001e*/ 	.short	(.L_1157 - .L_1156)
.L_1156:
        /*0020*/ 	.word	0x00000000
        /*0024*/ 	.short	0x0000
        /*0026*/ 	.short	0x0000
        /*0028*/ 	.byte	0x00, 0xf0, 0xa1, 0x04


	//----- nvinfo : EIATTR_MAXREG_COUNT
	.align		4
.L_1157:
        /*002c*/ 	.byte	0x03, 0x1b
        /*002e*/ 	.short	0x00ff


	//----- nvinfo : EIATTR_NUM_BARRIERS
	.align		4
        /*0030*/ 	.byte	0x02, 0x4c
        /*0032*/ 	.byte	0x01
	.zero		1


	//----- nvinfo : EIATTR_MERCURY_ISA_VERSION
	.align		4
        /*0034*/ 	.byte	0x03, 0x5f
        /*0036*/ 	.short	0x0000


	//----- nvinfo : EIATTR_COOP_GROUP_MASK_REGIDS
	.align		4
        /*0038*/ 	.byte	0x04, 0x29
        /*003a*/ 	.short	(.L_1159 - .L_1158)


	//   ....[0]....
.L_1158:
        /*003c*/ 	.word	0xffffffff


	//   ....[1]....
        /*0040*/ 	.word	0xffffffff


	//   ....[2]....
        /*0044*/ 	.word	0xffffffff


	//   ....[3]....
        /*0048*/ 	.word	0xffffffff


	//   ....[4]....
        /*004c*/ 	.word	0xffffffff


	//   ....[5]....
        /*0050*/ 	.word	0xffffffff


	//   ....[6]....
        /*0054*/ 	.word	0xffffffff


	//   ....[7]....
        /*0058*/ 	.word	0xffffffff


	//   ....[8]....
        /*005c*/ 	.word	0xffffffff


	//   ....[9]....
        /*0060*/ 	.word	0xffffffff


	//   ....[10]....
        /*0064*/ 	.word	0xffffffff


	//   ....[11]....
        /*0068*/ 	.word	0xffffffff


	//   ....[12]....
        /*006c*/ 	.word	0xffffffff


	//   ....[13]....
        /*0070*/ 	.word	0xffffffff


	//   ....[14]....
        /*0074*/ 	.word	0xffffffff


	//   ....[15]....
        /*0078*/ 	.word	0xffffffff


	//   ....[16]....
        /*007c*/ 	.word	0xffffffff


	//   ....[17]....
        /*0080*/ 	.word	0xffffffff


	//   ....[18]....
        /*0084*/ 	.word	0xffffffff


	//   ....[19]....
        /*0088*/ 	.word	0xffffffff


	//----- nvinfo : EIATTR_COOP_GROUP_INSTR_OFFSETS
	.align		4
.L_1159:
        /*008c*/ 	.byte	0x04, 0x28
        /*008e*/ 	.short	(.L_1161 - .L_1160)


	//   ....[0]....
.L_1160:
        /*0090*/ 	.word	0x00001610


	//   ....[1]....
        /*0094*/ 	.word	0x00001630


	//   ....[2]....
        /*0098*/ 	.word	0x00001650


	//   ....[3]....
        /*009c*/ 	.word	0x00001670


	//   ....[4]....
        /*00a0*/ 	.word	0x00001690


	//   ....[5]....
        /*00a4*/ 	.word	0x000016b0


	//   ....[6]....
        /*00a8*/ 	.word	0x000016d0


	//   ....[7]....
        /*00ac*/ 	.word	0x000016f0


	//   ....[8]....
        /*00b0*/ 	.word	0x00001710


	//   ....[9]....
        /*00b4*/ 	.word	0x00001730


	//   ....[10]....
        /*00b8*/ 	.word	0x00003480


	//   ....[11]....
        /*00bc*/ 	.word	0x00003500


	//   ....[12]....
        /*00c0*/ 	.word	0x00003580


	//   ....[13]....
        /*00c4*/ 	.word	0x000035f0


	//   ....[14]....
        /*00c8*/ 	.word	0x00003670


	//   ....[15]....
        /*00cc*/ 	.word	0x000036e0


	//   ....[16]....
        /*00d0*/ 	.word	0x00003760


	//   ....[17]....
        /*00d4*/ 	.word	0x000037d0


	//   ....[18]....
        /*00d8*/ 	.word	0x00003850


	//   ....[19]....
        /*00dc*/ 	.word	0x000038c0


	//----- nvinfo : EIATTR_EXIT_INSTR_OFFSETS
	.align		4
.L_1161:
        /*00e0*/ 	.byte	0x04, 0x1c
        /*00e2*/ 	.short	(.L_1163 - .L_1162)


	//   ....[0]....
.L_1162:
        /*00e4*/ 	.word	0x00003360


	//   ....[1]....
        /*00e8*/ 	.word	0x00003420


	//----- nvinfo : EIATTR_MAX_THREADS
	.align		4
.L_1163:
        /*00ec*/ 	.byte	0x04, 0x05
        /*00ee*/ 	.short	(.L_1165 - .L_1164)
.L_1164:
        /*00f0*/ 	.word	0x00000080
        /*00f4*/ 	.word	0x00000001
        /*00f8*/ 	.word	0x00000001


	//----- nvinfo : EIATTR_CRS_STACK_SIZE
	.align		4
.L_1165:
        /*00fc*/ 	.byte	0x04, 0x1e
        /*00fe*/ 	.short	(.L_1167 - .L_1166)
.L_1166:
        /*0100*/ 	.word	0x00000000
.L_1167:


//--------------------- .nv.info._ZN10layer_norm31ln_parallel_residual_bwd_kernelINS_13Kernel_traitsI6__halfS2_S2_S2_fjLj512ELj1ELj4ELj1ELj16ENS_18Kernel_traits_baseILj512ES2_S2_S2_S2_fjLj128EEEEELb0ELb0ELb1EEEvNS_9BwdParamsE --------------------------
	.section	.nv.info._ZN10layer_norm31ln_parallel_residual_bwd_kernelINS_13Kernel_traitsI6__halfS2_S2_S2_fjLj512ELj1ELj4ELj1ELj16ENS_18Kernel_traits_baseILj512ES2_S2_S2_S2_fjLj128EEEEELb0ELb0ELb1EEEvNS_9BwdParamsE,"",@"SHT_CUDA_INFO"
	.sectionflags	@""
	.align	4


	//----- nvinfo : EIATTR_CUDA_API_VERSION
	.align		4
        /*0000*/ 	.byte	0x04, 0x37
        /*0002*/ 	.short	(.L_1169 - .L_1168)
.L_1168:
        /*0004*/ 	.word	0x00000082


	//----- nvinfo : EIATTR_SW2861232_WAR
	.align		4
.L_1169:
        /*0008*/ 	.byte	0x01, 0x35
	.zero		2


	//----- nvinfo : EIATTR_PARAM_CBANK
	.align		4
        /*000c*/ 	.byte	0x04, 0x0a
        /*000e*/ 	.short	(.L_1171 - .L_1170)
	.align		4
.L_1170:
        /*0010*/ 	.word	index@(.nv.constant0._ZN10layer_norm31ln_parallel_residual_bwd_kernelINS_13Kernel_traitsI6__halfS2_S2_S2_fjLj512ELj1ELj4ELj1ELj16ENS_18Kernel_traits_baseILj512ES2_S2_S2_S2_fjLj128EEEEELb0ELb0ELb1EEEvNS_9BwdParamsE)
        /*0014*/ 	.short	0x0160
        /*0016*/ 	.short	0x0128


	//----- nvinfo : EIATTR_CBANK_PARAM_SIZE
	.align		4
.L_1171:
        /*0018*/ 	.byte	0x03, 0x19
        /*001a*/ 	.short	0x0128


	//----- nvinfo : EIATTR_KPARAM_INFO
	.align		4
        /*001c*/ 	.byte	0x04, 0x17
        /*001e*/ 	.short	(.L_1173 - .L_1172)
.L_1172:
        /*0020*/ 	.word	0x00000000
        /*0024*/ 	.short	0x0000
        /*0026*/ 	.short	0x0000
        /*0028*/ 	.byte	0x00, 0xf0, 0xa1, 0x04


	//----- nvinfo : EIATTR_MAXREG_COUNT
	.align		4
.L_1173:
        /*002c*/ 	.byte	0x03, 0x1b
        /*002e*/ 	.short	0x00ff


	//----- nvinfo : EIATTR_NUM_BARRIERS
	.align		4
        /*0030*/ 	.byte	0x02, 0x4c
        /*0032*/ 	.byte	0x01
	.zero		1


	//----- nvinfo : EIATTR_MERCURY_ISA_VERSION
	.align		4
        /*0034*/ 	.byte	0x03, 0x5f
        /*0036*/ 	.short	0x0000


	//----- nvinfo : EIATTR_COOP_GROUP_MASK_REGIDS
	.align		4
        /*0038*/ 	.byte	0x04, 0x29
        /*003a*/ 	.short	(.L_1175 - .L_1174)


	//   ....[0]....
.L_1174:
        /*003c*/ 	.word	0xffffffff


	//   ....[1]....
        /*0040*/ 	.word	0xffffffff


	//   ....[2]....
        /*0044*/ 	.word	0xffffffff


	//   ....[3]....
        /*0048*/ 	.word	0xffffffff


	//   ....[4]....
        /*004c*/ 	.word	0xffffffff


	//   ....[5]....
        /*0050*/ 	.word	0xffffffff


	//   ....[6]....
        /*0054*/ 	.word	0xffffffff


	//   ....[7]....
        /*0058*/ 	.word	0xffffffff


	//   ....[8]....
        /*005c*/ 	.word	0xffffffff


	//   ....[9]....
        /*0060*/ 	.word	0xffffffff


	//   ....[10]....
        /*0064*/ 	.word	0xffffffff


	//   ....[11]....
        /*0068*/ 	.word	0xffffffff


	//   ....[12]....
        /*006c*/ 	.word	0xffffffff


	//   ....[13]....
        /*0070*/ 	.word	0xffffffff


	//   ....[14]....
        /*0074*/ 	.word	0xffffffff


	//   ....[15]....
        /*0078*/ 	.word	0xffffffff


	//   ....[16]....
        /*007c*/ 	.word	0xffffffff


	//   ....[17]....
        /*0080*/ 	.word	0xffffffff


	//   ....[18]....
        /*0084*/ 	.word	0xffffffff


	//   ....[19]....
        /*0088*/ 	.word	0xffffffff


	//----- nvinfo : EIATTR_COOP_GROUP_INSTR_OFFSETS
	.align		4
.L_1175:
        /*008c*/ 	.byte	0x04, 0x28
        /*008e*/ 	.short	(.L_1177 - .L_1176)


	//   ....[0]....
.L_1176:
        /*0090*/ 	.word	0x000016a0


	//   ....[1]....
        /*0094*/ 	.word	0x000016c0


	//   ....[2]....
        /*0098*/ 	.word	0x000016e0


	//   ....[3]....
        /*009c*/ 	.word	0x00001700


	//   ....[4]....
        /*00a0*/ 	.word	0x00001720


	//   ....[5]....
        /*00a4*/ 	.word	0x00001740


	//   ....[6]....
        /*00a8*/ 	.word	0x00001760


	//   ....[7]....
        /*00ac*/ 	.word	0x00001780


	//   ....[8]....
        /*00b0*/ 	.word	0x000017a0


	//   ....[9]....
        /*00b4*/ 	.word	0x000017c0


	//   ....[10]....
        /*00b8*/ 	.word	0x00003360


	//   ....[11]....
        /*00bc*/ 	.word	0x000033e0


	//   ....[12]....
        /*00c0*/ 	.word	0x00003460


	//   ....[13]....
        /*00c4*/ 	.word	0x000034d0


	//   ....[14]....
        /*00c8*/ 	.word	0x00003550


	//   ....[15]....
        /*00cc*/ 	.word	0x000035c0


	//   ....[16]....
        /*00d0*/ 	.word	0x00003640


	//   ....[17]....
        /*00d4*/ 	.word	0x000036b0


	//   ....[18]....
        /*00d8*/ 	.word	0x00003730


	//   ....[19]....
        /*00dc*/ 	.word	0x000037a0


	//----- nvinfo : EIATTR_EXIT_INSTR_OFFSETS
	.align		4
.L_1177:
        /*00e0*/ 	.byte	0x04, 0x1c
        /*00e2*/ 	.short	(.L_1179 - .L_1178)


	//   ....[0]....
.L_1178:
        /*00e4*/ 	.word	0x00003300


	//----- nvinfo : EIATTR_MAX_THREADS
	.align		4
.L_1179:
        /*00e8*/ 	.byte	0x04, 0x05
        /*00ea*/ 	.short	(.L_1181 - .L_1180)
.L_1180:
        /*00ec*/ 	.word	0x00000080
        /*00f0*/ 	.word	0x00000001
        /*00f4*/ 	.word	0x00000001


	//----- nvinfo : EIATTR_CRS_STACK_SIZE
	.align		4
.L_1181:
        /*00f8*/ 	.byte	0x04, 0x1e
        /*00fa*/ 	.short	(.L_1183 - .L_1182)
.L_1182:
        /*00fc*/ 	.word	0x00000000
.L_1183:


//--------------------- .nv.info._ZN10layer_norm31ln_parallel_residual_bwd_kernelINS_13Kernel_traitsI6__halfS2_S2_S2_fjLj512ELj1ELj4ELj1ELj16ENS_18Kernel_traits_baseILj512ES2_S2_S2_S2_fjLj128EEEEELb0ELb1ELb0EEEvNS_9BwdParamsE --------------------------
	.section	.nv.info._ZN10layer_norm31ln_parallel_residual_bwd_kernelINS_13Kernel_traitsI6__halfS2_S2_S2_fjLj512ELj1ELj4ELj1ELj16ENS_18Kernel_traits_baseILj512ES2_S2_S2_S2_fjLj128EEEEELb0ELb1ELb0EEEvNS_9BwdParamsE,"",@"SHT_CUDA_INFO"
	.sectionflags	@""
	.align	4


	//----- nvinfo : EIATTR_CUDA_API_VERSION
	.align		4
        /*0000*/ 	.byte	0x04, 0x37
        /*0002*/ 	.short	(.L_1185 - .L_1184)
.L_1184:
        /*0004*/ 	.word	0x00000082


	//----- nvinfo : EIATTR_SW2861232_WAR
	.align		4
.L_1185:
        /*0008*/ 	.byte	0x01, 0x35
	.zero		2


	//----- nvinfo : EIATTR_PARAM_CBANK
	.align		4
        /*000c*/ 	.byte	0x04, 0x0a
        /*000e*/ 	.short	(.L_1187 - .L_1186)
	.align		4
.L_1186:
        /*0010*/ 	.word	index@(.nv.constant0._ZN10layer_norm31ln_parallel_residual_bwd_kernelINS_13Kernel_traitsI6__halfS2_S2_S2_fjLj512ELj1ELj4ELj1ELj16ENS_18Kernel_traits_baseILj512ES2_S2_S2_S2_fjLj128EEEEELb0ELb1ELb0EEEvNS_9BwdParamsE)
        /*0014*/ 	.short	0x0160
        /*0016*/ 	.short	0x0128


	//----- nvinfo : EIATTR_CBANK_PARAM_SIZE
	.align		4
.L_1187:
        /*0018*/ 	.byte	0x03, 0x19
        /*001a*/ 	.short	0x0128


	//----- nvinfo : EIATTR_KPARAM_INFO
	.align		4
        /*001c*/ 	.byte	0x04, 0x17
        /*001e*/ 	.short	(.L_1189 - .L_1188)
.L_1188:
        /*0020*/ 	.word	0x00000000
        /*0024*/ 	.short	0x0000
        /*0026*/ 	.short	0x0000
        /*0028*/ 	.byte	0x00, 0xf0, 0xa1, 0x04


	//----- nvinfo : EIATTR_MAXREG_COUNT
	.align		4
.L_1189:
        /*002c*/ 	.byte	0x03, 0x1b
        /*002e*/ 	.short	0x00ff


	//----- nvinfo : EIATTR_NUM_BARRIERS
	.align		4
        /*0030*/ 	.byte	0x02, 0x4c
        /*0032*/ 	.byte	0x01
	.zero		1


	//----- nvinfo : EIATTR_MERCURY_ISA_VERSION
	.align		4
        /*0034*/ 	.byte	0x03, 0x5f
        /*0036*/ 	.short	0x0000


	//----- nvinfo : EIATTR_COOP_GROUP_MASK_REGIDS
	.align		4
        /*0038*/ 	.byte	0x04, 0x29
        /*003a*/ 	.short	(.L_1191 - .L_1190)


	//   ....[0]....
.L_1190:
        /*003c*/ 	.word	0xffffffff


	//   ....[1]....
        /*0040*/ 	.word	0xffffffff


	//   ....[2]....
        /*0044*/ 	.word	0xffffffff


	//   ....[3]....
        /*0048*/ 	.word	0xffffffff


	//   ....[4]....
        /*004c*/ 	.word	0xffffffff


	//   ....[5]....
        /*0050*/ 	.word	0xffffffff


	//   ....[6]....
        /*0054*/ 	.word	0xffffffff


	//   ....[7]....
        /*0058*/ 	.word	0xffffffff


	//   ....[8]....
        /*005c*/ 	.word	0xffffffff


	//   ....[9]....
        /*0060*/ 	.word	0xffffffff


	//   ....[10]....
        /*0064*/ 	.word	0xffffffff


	//   ....[11]....
        /*0068*/ 	.word	0xffffffff


	//   ....[12]....
        /*006c*/ 	.word	0xffffffff


	//   ....[13]....
        /*0070*/ 	.word	0xffffffff


	//   ....[14]....
        /*0074*/ 	.word	0xffffffff


	//   ....[15]....
        /*0078*/ 	.word	0xffffffff


	//   ....[16]....
        /*007c*/ 	.word	0xffffffff


	//   ....[17]....
        /*0080*/ 	.word	0xffffffff


	//   ....[18]....
        /*0084*/ 	.word	0xffffffff


	//   ....[19]....
        /*0088*/ 	.word	0xffffffff


	//----- nvinfo : EIATTR_COOP_GROUP_INSTR_OFFSETS
	.align		4
.L_1191:
        /*008c*/ 	.byte	0x04, 0x28
        /*008e*/ 	.short	(.L_1193 - .L_1192)


	//   ....[0]....
.L_1192:
        /*0090*/ 	.word	0x00000f70


	//   ....[1]....
        /*0094*/ 	.word	0x00000f90


	//   ....[2]....
        /*0098*/ 	.word	0x00000fb0


	//   ....[3]....
        /*009c*/ 	.word	0x00000fd0


	//   ....[4]....
        /*00a0*/ 	.word	0x00000ff0


	//   ....[5]....
        /*00a4*/ 	.word	0x00001010


	//   ....[6]....
        /*00a8*/ 	.word	0x00001030


	//   ....[7]....
        /*00ac*/ 	.word	0x00001050


	//   ....[8]....
        /*00b0*/ 	.word	0x00001070


	//   ....[9]....
        /*00b4*/ 	.word	0x00001090


	//   ....[10]....
        /*00b8*/ 	.word	0x00002600


	//   ....[11]....
        /*00bc*/ 	.word	0x00002680


	//   ....[12]....
        /*00c0*/ 	.word	0x00002700


	//   ....[13]....
        /*00c4*/ 	.word	0x00002770


	//   ....[14]....
        /*00c8*/ 	.word	0x000027f0


	//   ....[15]....
        /*00cc*/ 	.word	0x00002860


	//   ....[16]....
        /*00d0*/ 	.word	0x000028e0


	//   ....[17]....
        /*00d4*/ 	.word	0x00002950


	//   ....[18]....
        /*00d8*/ 	.word	0x000029d0


	//   ....[19]....
        /*00dc*/ 	.word	0x00002a40


	//----- nvinfo : EIATTR_EXIT_INSTR_OFFSETS
	.align		4
.L_1193:
        /*00e0*/ 	.byte	0x04, 0x1c
        /*00e2*/ 	.short	(.L_1195 - .L_1194)


	//   ....[0]....
.L_1194:
        /*00e4*/ 	.word	0x00002570


	//   ....[1]....
        /*00e8*/ 	.word	0x000025a0


	//----- nvinfo : EIATTR_MAX_THREADS
	.align		4
.L_1195:
        /*00ec*/ 	.byte	0x04, 0x05
        /*00ee*/ 	.short	(.L_1197 - .L_1196)
.L_1196:
        /*00f0*/ 	.word	0x00000080
        /*00f4*/ 	.word	0x00000001
        /*00f8*/ 	.word	0x00000001


	//----- nvinfo : EIATTR_CRS_STACK_SIZE
	.align		4
.L_1197:
        /*00fc*/ 	.byte	0x04, 0x1e
        /*00fe*/ 	.short	(.L_1199 - .L_1198)
.L_1198:
        /*0100*/ 	.word	0x00000000
.L_1199:


//--------------------- .nv.info._ZN10layer_norm31ln_parallel_residual_bwd_kernelINS_13Kernel_traitsI6__halfS2_S2_S2_fjLj512ELj1ELj4ELj1ELj16ENS_18Kernel_traits_baseILj512ES2_S2_S2_S2_fjLj128EEEEELb0ELb1ELb1EEEvNS_9BwdParamsE --------------------------
	.section	.nv.info._ZN10layer_norm31ln_parallel_residual_bwd_kernelINS_13Kernel_traitsI6__halfS2_S2_S2_fjLj512ELj1ELj4ELj1ELj16ENS_18Kernel_traits_baseILj512ES2_S2_S2_S2_fjLj128EEEEELb0ELb1ELb1EEEvNS_9BwdParamsE,"",@"SHT_CUDA_INFO"
	.sectionflags	@""
	.align	4


	//----- nvinfo : EIATTR_CUDA_API_VERSION
	.align		4
        /*0000*/ 	.byte	0x04, 0x37
        /*0002*/ 	.short	(.L_1201 - .L_1200)
.L_1200:
        /*0004*/ 	.word	0x00000082


	//----- nvinfo : EIATTR_SW2861232_WAR
	.align		4
.L_1201:
        /*0008*/ 	.byte	0x01, 0x35
	.zero		2


	//----- nvinfo : EIATTR_PARAM_CBANK
	.align		4
        /*000c*/ 	.byte	0x04, 0x0a
        /*000e*/ 	.short	(.L_1203 - .L_1202)
	.align		4
.L_1202:
        /*0010*/ 	.word	index@(.nv.constant0._ZN10layer_norm31ln_parallel_residual_bwd_kernelINS_13Kernel_traitsI6__halfS2_S2_S2_fjLj512ELj1ELj4ELj1ELj16ENS_18Kernel_traits_baseILj512ES2_S2_S2_S2_fjLj128EEEEELb0ELb1ELb1EEEvNS_9BwdParamsE)
        /*0014*/ 	.short	0x0160
        /*0016*/ 	.short	0x0128


	//----- nvinfo : EIATTR_CBANK_PARAM_SIZE
	.align		4
.L_1203:
        /*0018*/ 	.byte	0x03, 0x19
        /*001a*/ 	.short	0x0128


	//----- nvinfo : EIATTR_KPARAM_INFO
	.align		4
        /*001c*/ 	.byte	0x04, 0x17
        /*001e*/ 	.short	(.L_1205 - .L_1204)
.L_1204:
        /*0020*/ 	.word	0x00000000
        /*0024*/ 	.short	0x0000
        /*0026*/ 	.short	0x0000
        /*0028*/ 	.byte	0x00, 0xf0, 0xa1, 0x04


	//----- nvinfo : EIATTR_MAXREG_COUNT
	.align		4
.L_1205:
        /*002c*/ 	.byte	0x03, 0x1b
        /*002e*/ 	.short	0x00ff


	//----- nvinfo : EIATTR_NUM_BARRIERS
	.align		4
        /*0030*/ 	.byte	0x02, 0x4c
        /*0032*/ 	.byte	0x01
	.zero		1


	//----- nvinfo : EIATTR_MERCURY_ISA_VERSION
	.align		4
        /*0034*/ 	.byte	0x03, 0x5f
        /*0036*/ 	.short	0x0000


	//----- nvinfo : EIATTR_COOP_GROUP_MASK_REGIDS
	.align		4
        /*0038*/ 	.byte	0x04, 0x29
        /*003a*/ 	.short	(.L_1207 - .L_1206)


	//   ....[0]....
.L_1206:
        /*003c*/ 	.word	0xffffffff


	//   ....[1]....
        /*0040*/ 	.word	0xffffffff


	//   ....[2]....
        /*0044*/ 	.word	0xffffffff


	//   ....[3]....
        /*0048*/ 	.word	0xffffffff


	//   ....[4]....
        /*004c*/ 	.word	0xffffffff


	//   ....[5]....
        /*0050*/ 	.word	0xffffffff


	//   ....[6]....
        /*0054*/ 	.word	0xffffffff


	//   ....[7]....
        /*0058*/ 	.word	0xffffffff


	//   ....[8]....
        /*005c*/ 	.word	0xffffffff


	//   ....[9]....
        /*0060*/ 	.word	0xffffffff


	//   ....[10]....
        /*0064*/ 	.word	0xffffffff


	//   ....[11]....
        /*0068*/ 	.word	0xffffffff


	//   ....[12]....
        /*006c*/ 	.word	0xffffffff


	//   ....[13]....
        /*0070*/ 	.word	0xffffffff


	//   ....[14]....
        /*0074*/ 	.word	0xffffffff


	//   ....[15]....
        /*0078*/ 	.word	0xffffffff


	//   ....[16]....
        /*007c*/ 	.word	0xffffffff


	//   ....[17]....
        /*0080*/ 	.word	0xffffffff


	//   ....[18]....
        /*0084*/ 	.word	0xffffffff


	//   ....[19]....
        /*0088*/ 	.word	0xffffffff


	//----- nvinfo : EIATTR_COOP_GROUP_INSTR_OFFSETS
	.align		4
.L_1207:
        /*008c*/ 	.byte	0x04, 0x28
        /*008e*/ 	.short	(.L_1209 - .L_1208)


	//   ....[0]....
.L_1208:
        /*0090*/ 	.word	0x00000f00


	//   ....[1]....
        /*0094*/ 	.word	0x00000f20


	//   ....[2]....
        /*0098*/ 	.word	0x00000f40


	//   ....[3]....
        /*009c*/ 	.word	0x00000f60


	//   ....[4]....
        /*00a0*/ 	.word	0x00000f80


	//   ....[5]....
        /*00a4*/ 	.word	0x00000fa0


	//   ....[6]....
        /*00a8*/ 	.word	0x00000fc0


	//   ....[7]....
        /*00ac*/ 	.word	0x00000fe0


	//   ....[8]....
        /*00b0*/ 	.word	0x00001000


	//   ....[9]....
        /*00b4*/ 	.word	0x00001020


	//   ....[10]....
        /*00b8*/ 	.word	0x00002430


	//   ....[11]....
        /*00bc*/ 	.word	0x000024b0


	//   ....[12]....
        /*00c0*/ 	.word	0x00002530


	//   ....[13]....
        /*00c4*/ 	.word	0x000025a0


	//   ....[14]....
        /*00c8*/ 	.word	0x00002620


	//   ....[15]....
        /*00cc*/ 	.word	0x00002690


	//   ....[16]....
        /*00d0*/ 	.word	0x00002710


	//   ....[17]....
        /*00d4*/ 	.word	0x00002780


	//   ....[18]....
        /*00d8*/ 	.word	0x00002800


	//   ....[19]....
        /*00dc*/ 	.word	0x00002870


	//----- nvinfo : EIATTR_EXIT_INSTR_OFFSETS
	.align		4
.L_1209:
        /*00e0*/ 	.byte	0x04, 0x1c
        /*00e2*/ 	.short	(.L_1211 - .L_1210)


	//   ....[0]....
.L_1210:
        /*00e4*/ 	.word	0x000023d0


	//----- nvinfo : EIATTR_MAX_THREADS
	.align		4
.L_1211:
        /*00e8*/ 	.byte	0x04, 0x05
        /*00ea*/ 	.short	(.L_1213 - .L_1212)
.L_1212:
        /*00ec*/ 	.word	0x00000080
        /*00f0*/ 	.word	0x00000001
        /*00f4*/ 	.word	0x00000001


	//----- nvinfo : EIATTR_CRS_STACK_SIZE
	.align		4
.L_1213:
        /*00f8*/ 	.byte	0x04, 0x1e
        /*00fa*/ 	.short	(.L_1215 - .L_1214)
.L_1214:
        /*00fc*/ 	.word	0x00000000
.L_1215:


//--------------------- .nv.info._ZN10layer_norm31ln_parallel_residual_bwd_kernelINS_13Kernel_traitsI6__halfS2_S2_S2_fjLj512ELj1ELj4ELj1ELj16ENS_18Kernel_traits_baseILj512ES2_S2_S2_S2_fjLj128EEEEELb1ELb0ELb0EEEvNS_9BwdParamsE --------------------------
	.section	.nv.info._ZN10layer_norm31ln_parallel_residual_bwd_kernelINS_13Kernel_traitsI6__halfS2_S2_S2_fjLj512ELj1ELj4ELj1ELj16ENS_18Kernel_traits_baseILj512ES2_S2_S2_S2_fjLj128EEEEELb1ELb0ELb0EEEvNS_9BwdParamsE,"",@"SHT_CUDA_INFO"
	.sectionflags	@""
	.align	4


	//----- nvinfo : EIATTR_CUDA_API_VERSION
	.align		4
        /*0000*/ 	.byte	0x04, 0x37
        /*0002*/ 	.short	(.L_1217 - .L_1216)
.L_1216:
        /*0004*/ 	.word	0x00000082


	//----- nvinfo : EIATTR_SW2861232_WAR
	.align		4
.L_1217:
        /*0008*/ 	.byte	0x01, 0x35
	.zero		2


	//----- nvinfo : EIATTR_PARAM_CBANK
	.align		4
        /*000c*/ 	.byte	0x04, 0x0a
        /*000e*/ 	.short	(.L_1219 - .L_1218)
	.align		4
.L_1218:
        /*0010*/ 	.word	index@(.nv.constant0._ZN10layer_norm31ln_parallel_residual_bwd_kernelINS_13Kernel_traitsI6__halfS2_S2_S2_fjLj512ELj1ELj4ELj1ELj16ENS_18Kernel_traits_baseILj512ES2_S2_S2_S2_fjLj128EEEEELb1ELb0ELb0EEEvNS_9BwdParamsE)
        /*0014*/ 	.short	0x0160
        /*0016*/ 	.short	0x0128


	//----- nvinfo : EIATTR_CBANK_PARAM_SIZE
	.align		4
.L_1219:
        /*0018*/ 	.byte	0x03, 0x19
        /*001a*/ 	.short	0x0128


	//----- nvinfo : EIATTR_KPARAM_INFO
	.align		4
        /*001c*/ 	.byte	0x04, 0x17
        /*001e*/ 	.short	(.L_1221 - .L_1220)
.L_1220:
        /*0020*/ 	.word	0x00000000
        /*0024*/ 	.short	0x0000
        /*0026*/ 	.short	0x0000
        /*0028*/ 	.byte	0x00, 0xf0, 0xa1, 0x04


	//----- nvinfo : EIATTR_MAXREG_COUNT
	.align		4
.L_1221:
        /*002c*/ 	.byte	0x03, 0x1b
        /*002e*/ 	.short	0x00ff


	//----- nvinfo : EIATTR_NUM_BARRIERS
	.align		4
        /*0030*/ 	.byte	0x02, 0x4c
        /*0032*/ 	.byte	0x01
	.zero		1


	//----- nvinfo : EIATTR_MERCURY_ISA_VERSION
	.align		4
        /*0034*/ 	.byte	0x03, 0x5f
        /*0036*/ 	.short	0x0000


	//----- nvinfo : EIATTR_COOP_GROUP_MASK_REGIDS
	.align		4
        /*0038*/ 	.byte	0x04, 0x29
        /*003a*/ 	.short	(.L_1223 - .L_1222)


	//   ....[0]....
.L_1222:
        /*003c*/ 	.word	0xffffffff


	//   ....[1]....
        /*0040*/ 	.word	0xffffffff


	//   ....[2]....
        /*0044*/ 	.word	0xffffffff


	//   ....[3]....
        /*0048*/ 	.word	0xffffffff


	//   ....[4]....
        /*004c*/ 	.word	0xffffffff


	//   ....[5]....
        /*0050*/ 	.word	0xffffffff


	//   ....[6]....
        /*0054*/ 	.word	0xffffffff


	//   ....[7]....
        /*0058*/ 	.word	0xffffffff


	//   ....[8]....
        /*005c*/ 	.word	0xffffffff


	//   ....[9]....
        /*0060*/ 	.word	0xffffffff


	//   ....[10]....
        /*0064*/ 	.word	0xffffffff


	//   ....[11]....
        /*0068*/ 	.word	0xffffffff


	//   ....[12]....
        /*006c*/ 	.word	0xffffffff


	//   ....[13]....
        /*0070*/ 	.word	0xffffffff


	//   ....[14]....
        /*0074*/ 	.word	0xffffffff


	//   ....[15]....
        /*0078*/ 	.word	0xffffffff


	//   ....[16]....
        /*007c*/ 	.word	0xffffffff


	//   ....[17]....
        /*0080*/ 	.word	0xffffffff


	//   ....[18]....
        /*0084*/ 	.word	0xffffffff


	//   ....[19]....
        /*0088*/ 	.word	0xffffffff


	//----- nvinfo : EIATTR_COOP_GROUP_INSTR_OFFSETS
	.align		4
.L_1223:
        /*008c*/ 	.byte	0x04, 0x28
        /*008e*/ 	.short	(.L_1225 - .L_1224)


	//   ....[0]....
.L_1224:
        /*0090*/ 	.word	0x00001740


	//   ....[1]....
        /*0094*/ 	.word	0x00001760


	//   ....[2]....
        /*0098*/ 	.word	0x00001780


	//   ....[3]....
        /*009c*/ 	.word	0x000017a0


	//   ....[4]....
        /*00a0*/ 	.word	0x000017c0


	//   ....[5]....
        /*00a4*/ 	.word	0x000017e0


	//   ....[6]....
        /*00a8*/ 	.word	0x00001800


	//   ....[7]....
        /*00ac*/ 	.word	0x00001820


	//   ....[8]....
        /*00b0*/ 	.word	0x00001840


	//   ....[9]....
        /*00b4*/ 	.word	0x00001860


	//   ....[10]....
        /*00b8*/ 	.word	0x00003b10


	//   ....[11]....
        /*00bc*/ 	.word	0x00003b90


	//   ....[12]....
        /*00c0*/ 	.word	0x00003c10


	//   ....[13]....
        /*00c4*/ 	.word	0x00003c80


	//   ....[14]....
        /*00c8*/ 	.word	0x00003d00


	//   ....[15]....
        /*00cc*/ 	.word	0x00003d70


	//   ....[16]....
        /*00d0*/ 	.word	0x00003df0


	//   ....[17]....
        /*00d4*/ 	.word	0x00003e60


	//   ....[18]....
        /*00d8*/ 	.word	0x00003ee0


	//   ....[19]....
        /*00dc*/ 	.word	0x00003f50


	//----- nvinfo : EIATTR_EXIT_INSTR_OFFSETS
	.align		4
.L_1225:
        /*00e0*/ 	.byte	0x04, 0x1c
        /*00e2*/ 	.short	(.L_1227 - .L_1226)


	//   ....[0]....
.L_1226:
        /*00e4*/ 	.word	0x000039f0


	//   ....[1]....
        /*00e8*/ 	.word	0x00003ab0


	//----- nvinfo : EIATTR_MAX_THREADS
	.align		4
.L_1227:
        /*00ec*/ 	.byte	0x04, 0x05
        /*00ee*/ 	.short	(.L_1229 - .L_1228)
.L_1228:
        /*00f0*/ 	.word	0x00000080
        /*00f4*/ 	.word	0x00000001
        /*00f8*/ 	.word	0x00000001


	//----- nvinfo : EIATTR_CRS_STACK_SIZE
	.align		4
.L_1229:
        /*00fc*/ 	.byte	0x04, 0x1e
        /*00fe*/ 	.short	(.L_1231 - .L_1230)
.L_1230:
        /*0100*/ 	.word	0x00000000
.L_1231:


//--------------------- .nv.info._ZN10layer_norm31ln_parallel_residual_bwd_kernelINS_13Kernel_traitsI6__halfS2_S2_S2_fjLj512ELj1ELj4ELj1ELj16ENS_18Kernel_traits_baseILj512ES2_S2_S2_S2_fjLj128EEEEELb1ELb0ELb1EEEvNS_9BwdParamsE --------------------------
	.section	.nv.info._ZN10layer_norm31ln_parallel_residual_bwd_kernelINS_13Kernel_traitsI6__halfS2_S2_S2_fjLj512ELj1ELj4ELj1ELj16ENS_18Kernel_traits_baseILj512ES2_S2_S2_S2_fjLj128EEEEELb1ELb0ELb1EEEvNS_9BwdParamsE,"",@"SHT_CUDA_INFO"
	.sectionflags	@""
	.align	4


	//----- nvinfo : EIATTR_CUDA_API_VERSION
	.align		4
        /*0000*/ 	.byte	0x04, 0x37
        /*0002*/ 	.short	(.L_1233 - .L_1232)
.L_1232:
        /*0004*/ 	.word	0x00000082


	//----- nvinfo : EIATTR_SW2861232_WAR
	.align		4
.L_1233:
        /*0008*/ 	.byte	0x01, 0x35
	.zero		2


	//----- nvinfo : EIATTR_PARAM_CBANK
	.align		4
        /*000c*/ 	.byte	0x04, 0x0a
        /*000e*/ 	.short	(.L_1235 - .L_1234)
	.align		4
.L_1234:
        /*0010*/ 	.word	index@(.nv.constant0._ZN10layer_norm31ln_parallel_residual_bwd_kernelINS_13Kernel_traitsI6__halfS2_S2_S2_fjLj512ELj1ELj4ELj1ELj16ENS_18Kernel_traits_baseILj512ES2_S2_S2_S2_fjLj128EEEEELb1ELb0ELb1EEEvNS_9BwdParamsE)
        /*0014*/ 	.short	0x0160
        /*0016*/ 	.short	0x0128


	//----- nvinfo : EIATTR_CBANK_PARAM_SIZE
	.align		4
.L_1235:
        /*0018*/ 	.byte	0x03, 0x19
        /*001a*/ 	.short	0x0128


	//----- nvinfo : EIATTR_KPARAM_INFO
	.align		4
        /*001c*/ 	.byte	0x04, 0x17
        /*001e*/ 	.short	(.L_1237 - .L_1236)
.L_1236:
        /*0020*/ 	.word	0x00000000
        /*0024*/ 	.short	0x0000
        /*0026*/ 	.short	0x0000
        /*0028*/ 	.byte	0x00, 0xf0, 0xa1, 0x04


	//----- nvinfo : EIATTR_MAXREG_COUNT
	.align		4
.L_1237:
        /*002c*/ 	.byte	0x03, 0x1b
        /*002e*/ 	.short	0x00ff


	//----- nvinfo : EIATTR_NUM_BARRIERS
	.align		4
        /*0030*/ 	.byte	0x02, 0x4c
        /*0032*/ 	.byte	0x01
	.zero		1


	//----- nvinfo : EIATTR_MERCURY_ISA_VERSION
	.align		4
        /*0034*/ 	.byte	0x03, 0x5f
        /*0036*/ 	.short	0x0000


	//----- nvinfo : EIATTR_COOP_GROUP_MASK_REGIDS
	.align		4
        /*0038*/ 	.byte	0x04, 0x29
        /*003a*/ 	.short	(.L_1239 - .L_1238)


	//   ....[0]....
.L_1238:
        /*003c*/ 	.word	0xffffffff


	//   ....[1]....
        /*0040*/ 	.word	0xffffffff


	//   ....[2]....
        /*0044*/ 	.word	0xffffffff


	//   ....[3]....
        /*0048*/ 	.word	0xffffffff


	//   ....[4]....
        /*004c*/ 	.word	0xffffffff


	//   ....[5]....
        /*0050*/ 	.word	0xffffffff


	//   ....[6]....
        /*0054*/ 	.word	0xffffffff


	//   ....[7]....
        /*0058*/ 	.word	0xffffffff


	//   ....[8]....
        /*005c*/ 	.word	0xffffffff


	//   ....[9]....
        /*0060*/ 	.word	0xffffffff


	//   ....[10]....
        /*0064*/ 	.word	0xffffffff


	//   ....[11]....
        /*0068*/ 	.word	0xffffffff


	//   ....[12]....
        /*006c*/ 	.word	0xffffffff


	//   ....[13]....
        /*0070*/ 	.word	0xffffffff


	//   ....[14]....
        /*0074*/ 	.word	0xffffffff


	//   ....[15]....
        /*0078*/ 	.word	0xffffffff


	//   ....[16]....
        /*007c*/ 	.word	0xffffffff


	//   ....[17]....
        /*0080*/ 	.word	0xffffffff


	//   ....[18]....
        /*0084*/ 	.word	0xffffffff


	//   ....[19]....
        /*0088*/ 	.word	0xffffffff


	//----- nvinfo : EIATTR_COOP_GROUP_INSTR_OFFSETS
	.align		4
.L_1239:
        /*008c*/ 	.byte	0x04, 0x28
        /*008e*/ 	.short	(.L_1241 - .L_1240)


	//   ....[0]....
.L_1240:
        /*0090*/ 	.word	0x00001740


	//   ....[1]....
        /*0094*/ 	.word	0x00001770


	//   ....[2]....
        /*0098*/ 	.word	0x00001780


	//   ....[3]....
        /*009c*/ 	.word	0x000017b0


	//   ....[4]....
        /*00a0*/ 	.word	0x000017c0


	//   ....[5]....
        /*00a4*/ 	.word	0x000017f0


	//   ....[6]....
        /*00a8*/ 	.word	0x00001810


	//   ....[7]....
        /*00ac*/ 	.word	0x00001820


	//   ....[8]....
        /*00b0*/ 	.word	0x00001850


	//   ....[9]....
        /*00b4*/ 	.word	0x00001860


	//   ....[10]....
        /*00b8*/ 	.word	0x00003940


	//   ....[11]....
        /*00bc*/ 	.word	0x000039c0


	//   ....[12]....
        /*00c0*/ 	.word	0x00003a40


	//   ....[13]....
        /*00c4*/ 	.word	0x00003ab0


	//   ....[14]....
        /*00c8*/ 	.word	0x00003b30


	//   ....[15]....
        /*00cc*/ 	.word	0x00003ba0


	//   ....[16]....
        /*00d0*/ 	.word	0x00003c20


	//   ....[17]....
        /*00d4*/ 	.word	0x00003c90


	//   ....[18]....
        /*00d8*/ 	.word	0x00003d10


	//   ....[19]....
        /*00dc*/ 	.word	0x00003d80


	//----- nvinfo : EIATTR_EXIT_INSTR_OFFSETS
	.align		4
.L_1241:
        /*00e0*/ 	.byte	0x04, 0x1c
        /*00e2*/ 	.short	(.L_1243 - .L_1242)


	//   ....[0]....
.L_1242:
        /*00e4*/ 	.word	0x000038e0


	//----- nvinfo : EIATTR_MAX_THREADS
	.align		4
.L_1243:
        /*00e8*/ 	.byte	0x04, 0x05
        /*00ea*/ 	.short	(.L_1245 - .L_1244)
.L_1244:
        /*00ec*/ 	.word	0x00000080
        /*00f0*/ 	.word	0x00000001
        /*00f4*/ 	.word	0x00000001


	//----- nvinfo : EIATTR_CRS_STACK_SIZE
	.align		4
.L_1245:
        /*00f8*/ 	.byte	0x04, 0x1e
        /*00fa*/ 	.short	(.L_1247 - .L_1246)
.L_1246:
        /*00fc*/ 	.word	0x00000000
.L_1247:


//--------------------- .nv.info._ZN10layer_norm22ln_bwd_finalize_kernelINS_22Kernel_traits_finalizeILj512E6__halfS2_S2_S2_fjLb0ELj1024ELj4ENS_18Kernel_traits_baseILj512ES2_S2_S2_S2_fjLj1024EEEEELb0ELb0EEEvNS_9BwdParamsE --------------------------
	.section	.nv.info._ZN10layer_norm22ln_bwd_finalize_kernelINS_22Kernel_traits_finalizeILj512E6__halfS2_S2_S2_fjLb0ELj1024ELj4ENS_18Kernel_traits_baseILj512ES2_S2_S2_S2_fjLj1024EEEEELb0ELb0EEEvNS_9BwdParamsE,"",@"SHT_CUDA_INFO"
	.sectionflags	@""
	.align	4


	//----- nvinfo : EIATTR_CUDA_API_VERSION
	.align		4
        /*0000*/ 	.byte	0x04, 0x37
        /*0002*/ 	.short	(.L_1249 - .L_1248)
.L_1248:
        /*0004*/ 	.word	0x00000082


	//----- nvinfo : EIATTR_SW2861232_WAR
	.align		4
.L_1249:
        /*0008*/ 	.byte	0x01, 0x35
	.zero		2


	//----- nvinfo : EIATTR_PARAM_CBANK
	.align		4
        /*000c*/ 	.byte	0x04, 0x0a
        /*000e*/ 	.short	(.L_1251 - .L_1250)
	.align		4
.L_1250:
        /*0010*/ 	.word	index@(.nv.constant0._ZN10layer_norm22ln_bwd_finalize_kernelINS_22Kernel_traits_finalizeILj512E6__halfS2_S2_S2_fjLb0ELj1024ELj4ENS_18Kernel_traits_baseILj512ES2_S2_S2_S2_fjLj1024EEEEELb0ELb0EEEvNS_9BwdParamsE)
        /*0014*/ 	.short	0x0160
        /*0016*/ 	.short	0x0128


	//----- nvinfo : EIATTR_CBANK_PARAM_SIZE
	.align		4
.L_1251:
        /*0018*/ 	.byte	0x03, 0x19
        /*001a*/ 	.short	0x0128


	//----- nvinfo : EIATTR_KPARAM_INFO
	.align		4
        /*001c*/ 	.byte	0x04, 0x17
        /*001e*/ 	.short	(.L_1253 - .L_1252)
.L_1252:
        /*0020*/ 	.word	0x00000000
        /*0024*/ 	.short	0x0000
        /*0026*/ 	.short	0x0000
        /*0028*/ 	.byte	0x00, 0xf0, 0xa1, 0x04


	//----- nvinfo : EIATTR_MAXREG_COUNT
	.align		4
.L_1253:
        /*002c*/ 	.byte	0x03, 0x1b
        /*002e*/ 	.short	0x0040


	//----- nvinfo : EIATTR_NUM_BARRIERS
	.align		4
        /*0030*/ 	.byte	0x02, 0x4c
        /*0032*/ 	.byte	0x01
	.zero		1


	//----- nvinfo : EIATTR_MERCURY_ISA_VERSION
	.align		4
        /*0034*/ 	.byte	0x03, 0x5f
        /*0036*/ 	.short	0x0000


	//----- nvinfo : EIATTR_COOP_GROUP_MASK_REGIDS
	.align		4
        /*0038*/ 	.byte	0x04, 0x29
        /*003a*/ 	.short	(.L_1255 - .L_1254)


	//   ....[0]....
.L_1254:
        /*003c*/ 	.word	0xffffffff


	//   ....[1]....
        /*0040*/ 	.word	0xffffffff


	//   ....[2]....
        /*0044*/ 	.word	0xffffffff


	//   ....[3]....
        /*0048*/ 	.word	0xffffffff


	//   ....[4]....
        /*004c*/ 	.word	0xffffffff


	//   ....[5]....
        /*0050*/ 	.word	0xffffffff


	//   ....[6]....
        /*0054*/ 	.word	0xffffffff


	//   ....[7]....
        /*0058*/ 	.word	0xffffffff


	//   ....[8]....
        /*005c*/ 	.word	0xffffffff


	//   ....[9]....
        /*0060*/ 	.word	0xffffffff


	//   ....[10]....
        /*0064*/ 	.word	0xffffffff


	//   ....[11]....
        /*0068*/ 	.word	0xffffffff


	//   ....[12]....
        /*006c*/ 	.word	0xffffffff


	//   ....[13]....
        /*0070*/ 	.word	0xffffffff


	//   ....[14]....
        /*0074*/ 	.word	0xffffffff


	//   ....[15]....
        /*0078*/ 	.word	0xffffffff


	//   ....[16]....
        /*007c*/ 	.word	0xffffffff


	//   ....[17]....
        /*0080*/ 	.word	0xffffffff


	//   ....[18]....
        /*0084*/ 	.word	0xffffffff


	//   ....[19]....
        /*0088*/ 	.word	0xffffffff


	//----- nvinfo : EIATTR_COOP_GROUP_INSTR_OFFSETS
	.align		4
.L_1255:
        /*008c*/ 	.byte	0x04, 0x28
        /*008e*/ 	.short	(.L_1257 - .L_1256)


	//   ....[0]....
.L_1256:
        /*0090*/ 	.word	0x00000820


	//   ....[1]....
        /*0094*/ 	.word	0x00000850


	//   ....[2]....
        /*0098*/ 	.word	0x00000860


	//   ....[3]....
        /*009c*/ 	.word	0x00000890


	//   ....[4]....
        /*00a0*/ 	.word	0x000008a0


	//   ....[5]....
        /*00a4*/ 	.word	0x000008d0


	//   ....[6]....
        /*00a8*/ 	.word	0x000008f0


	//   ....[7]....
        /*00ac*/ 	.word	0x00000900


	//   ....[8]....
        /*00b0*/ 	.word	0x00000930


	//   ....[9]....
        /*00b4*/ 	.word	0x00000940


	//   ....[10]....
        /*00b8*/ 	.word	0x00000b50


	//   ....[11]....
        /*00bc*/ 	.word	0x00000bc0


	//   ....[12]....
        /*00c0*/ 	.word	0x00000c20


	//   ....[13]....
        /*00c4*/ 	.word	0x00000c80


	//   ....[14]....
        /*00c8*/ 	.word	0x00000cf0


	//   ....[15]....
        /*00cc*/ 	.word	0x00000d60


	//   ....[16]....
        /*00d0*/ 	.word	0x00000dc0


	//   ....[17]....
        /*00d4*/ 	.word	0x00000e20


	//   ....[18]....
        /*00d8*/ 	.word	0x00000e80


	//   ....[19]....
        /*00dc*/ 	.word	0x00000ee0


	//----- nvinfo : EIATTR_EXIT_INSTR_OFFSETS
	.align		4
.L_1257:
        /*00e0*/ 	.byte	0x04, 0x1c
        /*00e2*/ 	.short	(.L_1259 - .L_1258)


	//   ....[0]....
.L_1258:
        /*00e4*/ 	.word	0x00000070


	//   ....[1]....
        /*00e8*/ 	.word	0x00000af0


	//----- nvinfo : EIATTR_MAX_THREADS
	.align		4
.L_1259:
        /*00ec*/ 	.byte	0x04, 0x05
        /*00ee*/ 	.short	(.L_1261 - .L_1260)
.L_1260:
        /*00f0*/ 	.word	0x00000400
        /*00f4*/ 	.word	0x00000001
        /*00f8*/ 	.word	0x00000001


	//----- nvinfo : EIATTR_CRS_STACK_SIZE
	.align		4
.L_1261:
        /*00fc*/ 	.byte	0x04, 0x1e
        /*00fe*/ 	.short	(.L_1263 - .L_1262)
.L_1262:
        /*0100*/ 	.word	0x00000000
.L_1263:


//--------------------- .nv.info._ZN10layer_norm40ln_parallel_residual_bwd_finalize_kernelINS_22Kernel_traits_finalizeILj512E6__halfS2_S2_S2_fjLb0ELj1024ELj4ENS_18Kernel_traits_baseILj512ES2_S2_S2_S2_fjLj1024EEEEELb0EEEvNS_9BwdParamsE --------------------------
	.section	.nv.info._ZN10layer_norm40ln_parallel_residual_bwd_finalize_kernelINS_22Kernel_traits_finalizeILj512E6__halfS2_S2_S2_fjLb0ELj1024ELj4ENS_18Kernel_traits_baseILj512ES2_S2_S2_S2_fjLj1024EEEEELb0EEEvNS_9BwdParamsE,"",@"SHT_CUDA_INFO"
	.sectionflags	@""
	.align	4


	//----- nvinfo : EIATTR_CUDA_API_VERSION
	.align		4
        /*0000*/ 	.byte	0x04, 0x37
        /*0002*/ 	.short	(.L_1265 - .L_1264)
.L_1264:
        /*0004*/ 	.word	0x00000082


	//----- nvinfo : EIATTR_SW2861232_WAR
	.align		4
.L_1265:
        /*0008*/ 	.byte	0x01, 0x35
	.zero		2


	//----- nvinfo : EIATTR_PARAM_CBANK
	.align		4
        /*000c*/ 	.byte	0x04, 0x0a
        /*000e*/ 	.short	(.L_1267 - .L_1266)
	.align		4
.L_1266:
        /*0010*/ 	.word	index@(.nv.constant0._ZN10layer_norm40ln_parallel_residual_bwd_finalize_kernelINS_22Kernel_traits_finalizeILj512E6__halfS2_S2_S2_fjLb0ELj1024ELj4ENS_18Kernel_traits_baseILj512ES2_S2_S2_S2_fjLj1024EEEEELb0EEEvNS_9BwdParamsE)
        /*0014*/ 	.short	0x0160
        /*0016*/ 	.short	0x0128


	//----- nvinfo : EIATTR_CBANK_PARAM_SIZE
	.align		4
.L_1267:
        /*0018*/ 	.byte	0x03, 0x19
        /*001a*/ 	.short	0x0128


	//----- nvinfo : EIATTR_KPARAM_INFO
	.align		4
        /*001c*/ 	.byte	0x04, 0x17
        /*001e*/ 	.short	(.L_1269 - .L_1268)
.L_1268:
        /*0020*/ 	.word	0x00000000
        /*0024*/ 	.short	0x0000
        /*0026*/ 	.short	0x0000
        /*0028*/ 	.byte	0x00, 0xf0, 0xa1, 0x04


	//----- nvinfo : EIATTR_MAXREG_COUNT
	.align		4
.L_1269:
        /*002c*/ 	.byte	0x03, 0x1b
        /*002e*/ 	.short	0x0040


	//----- nvinfo : EIATTR_NUM_BARRIERS
	.align		4
        /*0030*/ 	.byte	0x02, 0x4c
        /*0032*/ 	.byte	0x01
	.zero		1


	//----- nvinfo : EIATTR_MERCURY_ISA_VERSION
	.align		4
        /*0034*/ 	.byte	0x03, 0x5f
        /*0036*/ 	.short	0x0000


	//----- nvinfo : EIATTR_COOP_GROUP_MASK_REGIDS
	.align		4
        /*0038*/ 	.byte	0x04, 0x29
        /*003a*/ 	.short	(.L_1271 - .L_1270)


	//   ....[0]....
.L_1270:
        /*003c*/ 	.word	0xffffffff


	//   ....[1]....
        /*0040*/ 	.word	0xffffffff


	//   ....[2]....
        /*0044*/ 	.word	0xffffffff


	//   ....[3]....
        /*0048*/ 	.word	0xffffffff


	//   ....[4]....
        /*004c*/ 	.word	0xffffffff


	//   ....[5]....
        /*0050*/ 	.word	0xffffffff


	//   ....[6]....
        /*0054*/ 	.word	0xffffffff


	//   ....[7]....
        /*0058*/ 	.word	0xffffffff


	//   ....[8]....
        /*005c*/ 	.word	0xffffffff


	//   ....[9]....
        /*0060*/ 	.word	0xffffffff


	//   ....[10]....
        /*0064*/ 	.word	0xffffffff


	//   ....[11]....
        /*0068*/ 	.word	0xffffffff


	//   ....[12]....
        /*006c*/ 	.word	0xffffffff


	//   ....[13]....
        /*0070*/ 	.word	0xffffffff


	//   ....[14]....
        /*0074*/ 	.word	0xffffffff


	//   ....[15]....
        /*0078*/ 	.word	0xffffffff


	//   ....[16]....
        /*007c*/ 	.word	0xffffffff


	//   ....[17]....
        /*0080*/ 	.word	0xffffffff


	//   ....[18]....
        /*0084*/ 	.word	0xffffffff


	//   ....[19]....
        /*0088*/ 	.word	0xffffffff


	//   ....[20]....
        /*008c*/ 	.word	0xffffffff


	//   ....[21]....
        /*0090*/ 	.word	0xffffffff


	//   ....[22]....
        /*0094*/ 	.word	0xffffffff


	//   ....[23]....
        /*0098*/ 	.word	0xffffffff


	//   ....[24]....
        /*009c*/ 	.word	0xffffffff


	//   ....[25]....
        /*00a0*/ 	.word	0xffffffff


	//   ....[26]....
        /*00a4*/ 	.word	0xffffffff


	//   ....[27]....
        /*00a8*/ 	.word	0xffffffff


	//   ....[28]....
        /*00ac*/ 	.word	0xffffffff


	//   ....[29]....
        /*00b0*/ 	.word	0xffffffff


	//   ....[30]....
        /*00b4*/ 	.word	0xffffffff


	//   ....[31]....
        /*00b8*/ 	.word	0xffffffff


	//   ....[32]....
        /*00bc*/ 	.word	0xffffffff


	//   ....[33]....
        /*00c0*/ 	.word	0xffffffff


	//   ....[34]....
        /*00c4*/ 	.word	0xffffffff


	//   ....[35]....
        /*00c8*/ 	.word	0xffffffff


	//   ....[36]....
        /*00cc*/ 	.word	0xffffffff


	//   ....[37]....
        /*00d0*/ 	.word	0xffffffff


	//   ....[38]....
        /*00d4*/ 	.word	0xffffffff


	//   ....[39]....
        /*00d8*/ 	.word	0xffffffff


	//----- nvinfo : EIATTR_COOP_GROUP_INSTR_OFFSETS
	.align		4
.L_1271:
        /*00dc*/ 	.byte	0x04, 0x28
        /*00de*/ 	.short	(.L_1273 - .L_1272)


	//   ....[0]....
.L_1272:
        /*00e0*/ 	.word	0x00000b70


	//   ....[1]....
        /*00e4*/ 	.word	0x00000ba0


	//   ....[2]....
        /*00e8*/ 	.word	0x00000bb0


	//   ....[3]....
        /*00ec*/ 	.word	0x00000bc0


	//   ....[4]....
        /*00f0*/ 	.word	0x00000bf0


	//   ....[5]....
        /*00f4*/ 	.word	0x00000c10


	//   ....[6]....
        /*00f8*/ 	.word	0x00000c20


	//   ....[7]....
        /*00fc*/ 	.word	0x00000c30


	//   ....[8]....
        /*0100*/ 	.word	0x00000c60


	//   ....[9]....
        /*0104*/ 	.word	0x00000c80


	//   ....[10]....
        /*0108*/ 	.word	0x00000ca0


	//   ....[11]....
        /*010c*/ 	.word	0x00000cb0


	//   ....[12]....
        /*0110*/ 	.word	0x00000ce0


	//   ....[13]....
        /*0114*/ 	.word	0x00000d00


	//   ....[14]....
        /*0118*/ 	.word	0x00000d20


	//   ....[15]....
        /*011c*/ 	.word	0x00000d30


	//   ....[16]....
        /*0120*/ 	.word	0x00000d60


	//   ....[17]....
        /*0124*/ 	.word	0x00000d90


	//   ....[18]....
        /*0128*/ 	.word	0x00000da0


	//   ....[19]....
        /*012c*/ 	.word	0x00000db0


	//   ....[20]....
        /*0130*/ 	.word	0x000010c0


	//   ....[21]....
        /*0134*/ 	.word	0x00001130


	//   ....[22]....
        /*0138*/ 	.word	0x00001190


	//   ....[23]....
        /*013c*/ 	.word	0x000011f0


	//   ....[24]....
        /*0140*/ 	.word	0x00001260


	//   ....[25]....
        /*0144*/ 	.word	0x000012d0


	//   ....[26]....
        /*0148*/ 	.word	0x00001330


	//   ....[27]....
        /*014c*/ 	.word	0x00001390


	//   ....[28]....
        /*0150*/ 	.word	0x000013f0


	//   ....[29]....
        /*0154*/ 	.word	0x00001460


	//   ....[30]....
        /*0158*/ 	.word	0x000014d0


	//   ....[31]....
        /*015c*/ 	.word	0x00001530


	//   ....[32]....
        /*0160*/ 	.word	0x00001590


	//   ....[33]....
        /*0164*/ 	.word	0x000015f0


	//   ....[34]....
        /*0168*/ 	.word	0x00001660


	//   ....[35]....
        /*016c*/ 	.word	0x000016d0


	//   ....[36]....
        /*0170*/ 	.word	0x00001730


	//   ....[37]....
        /*0174*/ 	.word	0x00001790


	//   ....[38]....
        /*0178*/ 	.word	0x000017f0


	//   ....[39]....
        /*017c*/ 	.word	0x00001850


	//----- nvinfo : EIATTR_EXIT_INSTR_OFFSETS
	.align		4
.L_1273:
        /*0180*/ 	.byte	0x04, 0x1c
        /*0182*/ 	.short	(.L_1275 - .L_1274)


	//   ....[0]....
.L_1274:
        /*0184*/ 	.word	0x00000070


	//   ....[1]....
        /*0188*/ 	.word	0x00001060


	//----- nvinfo : EIATTR_MAX_THREADS
	.align		4
.L_1275:
        /*018c*/ 	.byte	0x04, 0x05
        /*018e*/ 	.short	(.L_1277 - .L_1276)
.L_1276:
        /*0190*/ 	.word	0x00000400
        /*0194*/ 	.word	0x00000001
        /*0198*/ 	.word	0x00000001


	//----- nvinfo : EIATTR_CRS_STACK_SIZE
	.align		4
.L_1277:
        /*019c*/ 	.byte	0x04, 0x1e
        /*019e*/ 	.short	(.L_1279 - .L_1278)
.L_1278:
        /*01a0*/ 	.word	0x00000000
.L_1279:


//--------------------- .nv.info._ZN10layer_norm31ln_parallel_residual_bwd_kernelINS_13Kernel_traitsI6__halfS2_S2_S2_fjLj512ELj1ELj4ELj1ELj16ENS_18Kernel_traits_baseILj512ES2_S2_S2_S2_fjLj128EEEEELb1ELb1ELb0EEEvNS_9BwdParamsE --------------------------
	.section	.nv.info._ZN10layer_norm31ln_parallel_residual_bwd_kernelINS_13Kernel_traitsI6__halfS2_S2_S2_fjLj512ELj1ELj4ELj1ELj16ENS_18Kernel_traits_baseILj512ES2_S2_S2_S2_fjLj128EEEEELb1ELb1ELb0EEEvNS_9BwdParamsE,"",@"SHT_CUDA_INFO"
	.sectionflags	@""
	.align	4


	//----- nvinfo : EIATTR_CUDA_API_VERSION
	.align		4
        /*0000*/ 	.byte	0x04, 0x37
        /*0002*/ 	.short	(.L_1281 - .L_1280)
.L_1280:
        /*0004*/ 	.word	0x00000082


	//----- nvinfo : EIATTR_SW2861232_WAR
	.align		4
.L_1281:
        /*0008*/ 	.byte	0x01, 0x35
	.zero		2


	//----- nvinfo : EIATTR_PARAM_CBANK
	.align		4
        /*000c*/ 	.byte	0x04, 0x0a
        /*000e*/ 	.short	(.L_1283 - .L_1282)
	.align		4
.L_1282:
        /*0010*/ 	.word	index@(.nv.constant0._ZN10layer_norm31ln_parallel_residual_bwd_kernelINS_13Kernel_traitsI6__halfS2_S2_S2_fjLj512ELj1ELj4ELj1ELj16ENS_18Kernel_traits_baseILj512ES2_S2_S2_S2_fjLj128EEEEELb1ELb1ELb0EEEvNS_9BwdParamsE)
        /*0014*/ 	.short	0x0160
        /*0016*/ 	.short	0x0128


	//----- nvinfo : EIATTR_CBANK_PARAM_SIZE
	.align		4
.L_1283:
        /*0018*/ 	.byte	0x03, 0x19
        /*001a*/ 	.short	0x0128


	//----- nvinfo : EIATTR_KPARAM_INFO
	.align		4
        /*001c*/ 	.byte	0x04, 0x17
        /*001e*/ 	.short	(.L_1285 - .L_1284)
.L_1284:
        /*0020*/ 	.word	0x00000000
        /*0024*/ 	.short	0x0000
        /*0026*/ 	.short	0x0000
        /*0028*/ 	.byte	0x00, 0xf0, 0xa1, 0x04


	//----- nvinfo : EIATTR_MAXREG_COUNT
	.align		4
.L_1285:
        /*002c*/ 	.byte	0x03, 0x1b
        /*002e*/ 	.short	0x00ff


	//----- nvinfo : EIATTR_NUM_BARRIERS
	.align		4
        /*0030*/ 	.byte	0x02, 0x4c
        /*0032*/ 	.byte	0x01
	.zero		1


	//----- nvinfo : EIATTR_MERCURY_ISA_VERSION
	.align		4
        /*0034*/ 	.byte	0x03, 0x5f
        /*0036*/ 	.short	0x0000


	//----- nvinfo : EIATTR_COOP_GROUP_MASK_REGIDS
	.align		4
        /*0038*/ 	.byte	0x04, 0x29
        /*003a*/ 	.short	(.L_1287 - .L_1286)


	//   ....[0]....
.L_1286:
        /*003c*/ 	.word	0xffffffff


	//   ....[1]....
        /*0040*/ 	.word	0xffffffff


	//   ....[2]....
        /*0044*/ 	.word	0xffffffff


	//   ....[3]....
        /*0048*/ 	.word	0xffffffff


	//   ....[4]....
        /*004c*/ 	.word	0xffffffff


	//   ....[5]....
        /*0050*/ 	.word	0xffffffff


	//   ....[6]....
        /*0054*/ 	.word	0xffffffff


	//   ....[7]....
        /*0058*/ 	.word	0xffffffff


	//   ....[8]....
        /*005c*/ 	.word	0xffffffff


	//   ....[9]....
        /*0060*/ 	.word	0xffffffff


	//   ....[10]....
        /*0064*/ 	.word	0xffffffff


	//   ....[11]....
        /*0068*/ 	.word	0xffffffff


	//   ....[12]....
        /*006c*/ 	.word	0xffffffff


	//   ....[13]....
        /*0070*/ 	.word	0xffffffff


	//   ....[14]....
        /*0074*/ 	.word	0xffffffff


	//   ....[15]....
        /*0078*/ 	.word	0xffffffff


	//   ....[16]....
        /*007c*/ 	.word	0xffffffff


	//   ....[17]....
        /*0080*/ 	.word	0xffffffff


	//   ....[18]....
        /*0084*/ 	.word	0xffffffff


	//   ....[19]....
        /*0088*/ 	.word	0xffffffff


	//----- nvinfo : EIATTR_COOP_GROUP_INSTR_OFFSETS
	.align		4
.L_1287:
        /*008c*/ 	.byte	0x04, 0x28
        /*008e*/ 	.short	(.L_1289 - .L_1288)


	//   ....[0]....
.L_1288:
        /*0090*/ 	.word	0x000010c0


	//   ....[1]....
        /*0094*/ 	.word	0x000010e0


	//   ....[2]....
        /*0098*/ 	.word	0x00001100


	//   ....[3]....
        /*009c*/ 	.word	0x00001120


	//   ....[4]....
        /*00a0*/ 	.word	0x00001140


	//   ....[5]....
        /*00a4*/ 	.word	0x00001160


	//   ....[6]....
        /*00a8*/ 	.word	0x00001180


	//   ....[7]....
        /*00ac*/ 	.word	0x000011a0


	//   ....[8]....
        /*00b0*/ 	.word	0x000011c0


	//   ....[9]....
        /*00b4*/ 	.word	0x000011e0


	//   ....[10]....
        /*00b8*/ 	.word	0x00002cc0


	//   ....[11]....
        /*00bc*/ 	.word	0x00002d40


	//   ....[12]....
        /*00c0*/ 	.word	0x00002dc0


	//   ....[13]....
        /*00c4*/ 	.word	0x00002e30


	//   ....[14]....
        /*00c8*/ 	.word	0x00002eb0


	//   ....[15]....
        /*00cc*/ 	.word	0x00002f20


	//   ....[16]....
        /*00d0*/ 	.word	0x00002fa0


	//   ....[17]....
        /*00d4*/ 	.word	0x00003010


	//   ....[18]....
        /*00d8*/ 	.word	0x00003090


	//   ....[19]....
        /*00dc*/ 	.word	0x00003100


	//----- nvinfo : EIATTR_EXIT_INSTR_OFFSETS
	.align		4
.L_1289:
        /*00e0*/ 	.byte	0x04, 0x1c
        /*00e2*/ 	.short	(.L_1291 - .L_1290)


	//   ....[0]....
.L_1290:
        /*00e4*/ 	.word	0x00002c30


	//   ....[1]....
        /*00e8*/ 	.word	0x00002c60


	//----- nvinfo : EIATTR_MAX_THREADS
	.align		4
.L_1291:
        /*00ec*/ 	.byte	0x04, 0x05
        /*00ee*/ 	.short	(.L_1293 - .L_1292)
.L_1292:
        /*00f0*/ 	.word	0x00000080
        /*00f4*/ 	.word	0x00000001
        /*00f8*/ 	.word	0x00000001


	//----- nvinfo : EIATTR_CRS_STACK_SIZE
	.align		4
.L_1293:
        /*00fc*/ 	.byte	0x04, 0x1e
        /*00fe*/ 	.short	(.L_1295 - .L_1294)
.L_1294:
        /*0100*/ 	.word	0x00000000
.L_1295:


//--------------------- .nv.info._ZN10layer_norm22ln_bwd_finalize_kernelINS_22Kernel_traits_finalizeILj512E6__halfS2_S2_S2_fjLb0ELj1024ELj4ENS_18Kernel_traits_baseILj512ES2_S2_S2_S2_fjLj1024EEEEELb0ELb1EEEvNS_9BwdParamsE --------------------------
	.section	.nv.info._ZN10layer_norm22ln_bwd_finalize_kernelINS_22Kernel_traits_finalizeILj512E6__halfS2_S2_S2_fjLb0ELj1024ELj4ENS_18Kernel_traits_baseILj512ES2_S2_S2_S2_fjLj1024EEEEELb0ELb1EEEvNS_9BwdParamsE,"",@"SHT_CUDA_INFO"
	.sectionflags	@""
	.align	4


	//----- nvinfo : EIATTR_CUDA_API_VERSION
	.align		4
        /*0000*/ 	.byte	0x04, 0x37
        /*0002*/ 	.short	(.L_1297 - .L_1296)
.L_1296:
        /*0004*/ 	.word	0x00000082


	//----- nvinfo : EIATTR_SW2861232_WAR
	.align		4
.L_1297:
        /*0008*/ 	.byte	0x01, 0x35
	.zero		2


	//----- nvinfo : EIATTR_PARAM_CBANK
	.align		4
        /*000c*/ 	.byte	0x04, 0x0a
        /*000e*/ 	.short	(.L_1299 - .L_1298)
	.align		4
.L_1298:
        /*0010*/ 	.word	index@(.nv.constant0._ZN10layer_norm22ln_bwd_finalize_kernelINS_22Kernel_traits_finalizeILj512E6__halfS2_S2_S2_fjLb0ELj1024ELj4ENS_18Kernel_traits_baseILj512ES2_S2_S2_S2_fjLj1024EEEEELb0ELb1EEEvNS_9BwdParamsE)
        /*0014*/ 	.short	0x0160
        /*0016*/ 	.short	0x0128


	//----- nvinfo : EIATTR_CBANK_PARAM_SIZE
	.align		4
.L_1299:
        /*0018*/ 	.byte	0x03, 0x19
        /*001a*/ 	.short	0x0128


	//----- nvinfo : EIATTR_KPARAM_INFO
	.align		4
        /*001c*/ 	.byte	0x04, 0x17
        /*001e*/ 	.short	(.L_1301 - .L_1300)
.L_1300:
        /*0020*/ 	.word	0x00000000
        /*0024*/ 	.short	0x0000
        /*0026*/ 	.short	0x0000
        /*0028*/ 	.byte	0x00, 0xf0, 0xa1, 0x04


	//----- nvinfo : EIATTR_MAXREG_COUNT
	.align		4
.L_1301:
        /*002c*/ 	.byte	0x03, 0x1b
        /*002e*/ 	.short	0x0040


	//----- nvinfo : EIATTR_NUM_BARRIERS
	.align		4
        /*0030*/ 	.byte	0x02, 0x4c
        /*0032*/ 	.byte	0x01
	.zero		1


	//----- nvinfo : EIATTR_MERCURY_ISA_VERSION
	.align		4
        /*0034*/ 	.byte	0x03, 0x5f
        /*0036*/ 	.short	0x0000


	//----- nvinfo : EIATTR_COOP_GROUP_MASK_REGIDS
	.align		4
        /*0038*/ 	.byte	0x04, 0x29
        /*003a*/ 	.short	(.L_1303 - .L_1302)


	//   ....[0]....
.L_1302:
        /*003c*/ 	.word	0xffffffff


	//   ....[1]....
        /*0040*/ 	.word	0xffffffff


	//   ....[2]....
        /*0044*/ 	.word	0xffffffff


	//   ....[3]....
        /*0048*/ 	.word	0xffffffff


	//   ....[4]....
        /*004c*/ 	.word	0xffffffff


	//   ....[5]....
        /*0050*/ 	.word	0xffffffff


	//   ....[6]....
        /*0054*/ 	.word	0xffffffff


	//   ....[7]....
        /*0058*/ 	.word	0xffffffff


	//   ....[8]....
        /*005c*/ 	.word	0xffffffff


	//   ....[9]....
        /*0060*/ 	.word	0xffffffff


	//   ....[10]....
        /*0064*/ 	.word	0xffffffff


	//   ....[11]....
        /*0068*/ 	.word	0xffffffff


	//   ....[12]....
        /*006c*/ 	.word	0xffffffff


	//   ....[13]....
        /*0070*/ 	.word	0xffffffff


	//   ....[14]....
        /*0074*/ 	.word	0xffffffff


	//   ....[15]....
        /*0078*/ 	.word	0xffffffff


	//   ....[16]....
        /*007c*/ 	.word	0xffffffff


	//   ....[17]....
        /*0080*/ 	.word	0xffffffff


	//   ....[18]....
        /*0084*/ 	.word	0xffffffff


	//   ....[19]....
        /*0088*/ 	.word	0xffffffff


	//----- nvinfo : EIATTR_COOP_GROUP_INSTR_OFFSETS
	.align		4
.L_1303:
        /*008c*/ 	.byte	0x04, 0x28
        /*008e*/ 	.short	(.L_1305 - .L_1304)


	//   ....[0]....
.L_1304:
        /*0090*/ 	.word	0x000007f0


	//   ....[1]....
        /*0094*/ 	.word	0x00000820


	//   ....[2]....
        /*0098*/ 	.word	0x00000840


	//   ....[3]....
        /*009c*/ 	.word	0x00000850


	//   ....[4]....
        /*00a0*/ 	.word	0x00000880


	//   ....[5]....
        /*00a4*/ 	.word	0x00000890


	//   ....[6]....
        /*00a8*/ 	.word	0x000008c0


	//   ....[7]....
        /*00ac*/ 	.word	0x000008d0


	//   ....[8]....
        /*00b0*/ 	.word	0x00000900


	//   ....[9]....
        /*00b4*/ 	.word	0x00000910


	//   ....[10]....
        /*00b8*/ 	.word	0x00000b00


	//   ....[11]....
        /*00bc*/ 	.word	0x00000b80


	//   ....[12]....
        /*00c0*/ 	.word	0x00000be0


	//   ....[13]....
        /*00c4*/ 	.word	0x00000c40


	//   ....[14]....
        /*00c8*/ 	.word	0x00000cb0


	//   ....[15]....
        /*00cc*/ 	.word	0x00000d20


	//   ....[16]....
        /*00d0*/ 	.word	0x00000d80


	//   ....[17]....
        /*00d4*/ 	.word	0x00000de0


	//   ....[18]....
        /*00d8*/ 	.word	0x00000e40


	//   ....[19]....
        /*00dc*/ 	.word	0x00000ea0


	//----- nvinfo : EIATTR_EXIT_INSTR_OFFSETS
	.align		4
.L_1305:
        /*00e0*/ 	.byte	0x04, 0x1c
        /*00e2*/ 	.short	(.L_1307 - .L_1306)


	//   ....[0]....
.L_1306:
        /*00e4*/ 	.word	0x00000070


	//   ....[1]....
        /*00e8*/ 	.word	0x00000aa0


	//----- nvinfo : EIATTR_MAX_THREADS
	.align		4
.L_1307:
        /*00ec*/ 	.byte	0x04, 0x05
        /*00ee*/ 	.short	(.L_1309 - .L_1308)
.L_1308:
        /*00f0*/ 	.word	0x00000400
        /*00f4*/ 	.word	0x00000001
        /*00f8*/ 	.word	0x00000001


	//----- nvinfo : EIATTR_CRS_STACK_SIZE
	.align		4
.L_1309:
        /*00fc*/ 	.byte	0x04, 0x1e
        /*00fe*/ 	.short	(.L_1311 - .L_1310)
.L_1310:
        /*0100*/ 	.word	0x00000000
.L_1311:


//--------------------- .nv.info._ZN10layer_norm40ln_parallel_residual_bwd_finalize_kernelINS_22Kernel_traits_finalizeILj512E6__halfS2_S2_S2_fjLb0ELj1024ELj4ENS_18Kernel_traits_baseILj512ES2_S2_S2_S2_fjLj1024EEEEELb1EEEvNS_9BwdParamsE --------------------------
	.section	.nv.info._ZN10layer_norm40ln_parallel_residual_bwd_finalize_kernelINS_22Kernel_traits_finalizeILj512E6__halfS2_S2_S2_fjLb0ELj1024ELj4ENS_18Kernel_traits_baseILj512ES2_S2_S2_S2_fjLj1024EEEEELb1EEEvNS_9BwdParamsE,"",@"SHT_CUDA_INFO"
	.sectionflags	@""
	.align	4


	//----- nvinfo : EIATTR_CUDA_API_VERSION
	.align		4
        /*0000*/ 	.byte	0x04, 0x37
        /*0002*/ 	.short	(.L_1313 - .L_1312)
.L_1312:
        /*0004*/ 	.word	0x00000082


	//----- nvinfo : EIATTR_SW2861232_WAR
	.align		4
.L_1313:
        /*0008*/ 	.byte	0x01, 0x35
	.zero		2


	//----- nvinfo : EIATTR_PARAM_CBANK
	.align		4
        /*000c*/ 	.byte	0x04, 0x0a
        /*000e*/ 	.short	(.L_1315 - .L_1314)
	.align		4
.L_1314:
        /*0010*/ 	.word	index@(.nv.constant0._ZN10layer_norm40ln_parallel_residual_bwd_finalize_kernelINS_22Kernel_traits_finalizeILj512E6__halfS2_S2_S2_fjLb0ELj1024ELj4ENS_18Kernel_traits_baseILj512ES2_S2_S2_S2_fjLj1024EEEEELb1EEEvNS_9BwdParamsE)
        /*0014*/ 	.short	0x0160
        /*0016*/ 	.short	0x0128


	//----- nvinfo : EIATTR_CBANK_PARAM_SIZE
	.align		4
.L_1315:
        /*0018*/ 	.byte	0x03, 0x19
        /*001a*/ 	.short	0x0128


	//----- nvinfo : EIATTR_KPARAM_INFO
	.align		4
        /*001c*/ 	.byte	0x04, 0x17
        /*001e*/ 	.short	(.L_1317 - .L_1316)
.L_1316:
        /*0020*/ 	.word	0x00000000
        /*0024*/ 	.short	0x0000
        /*0026*/ 	.short	0x0000
        /*0028*/ 	.byte	0x00, 0xf0, 0xa1, 0x04


	//----- nvinfo : EIATTR_MAXREG_COUNT
	.align		4
.L_1317:
        /*002c*/ 	.byte	0x03, 0x1b
        /*002e*/ 	.short	0x0040


	//----- nvinfo : EIATTR_NUM_BARRIERS
	.align		4
        /*0030*/ 	.byte	0x02, 0x4c
        /*0032*/ 	.byte	0x01
	.zero		1


	//----- nvinfo : EIATTR_MERCURY_ISA_VERSION
	.align		4
        /*0034*/ 	.byte	0x03, 0x5f
        /*0036*/ 	.short	0x0000


	//----- nvinfo : EIATTR_COOP_GROUP_MASK_REGIDS
	.align		4
        /*0038*/ 	.byte	0x04, 0x29
        /*003a*/ 	.short	(.L_1319 - .L_1318)


	//   ....[0]....
.L_1318:
        /*003c*/ 	.word	0xffffffff


	//   ....[1]....
        /*0040*/ 	.word	0xffffffff


	//   ....[2]....
        /*0044*/ 	.word	0xffffffff


	//   ....[3]....
        /*0048*/ 	.word	0xffffffff


	//   ....[4]....
        /*004c*/ 	.word	0xffffffff


	//   ....[5]....
        /*0050*/ 	.word	0xffffffff


	//   ....[6]....
        /*0054*/ 	.word	0xffffffff


	//   ....[7]....
        /*0058*/ 	.word	0xffffffff


	//   ....[8]....
        /*005c*/ 	.word	0xffffffff


	//   ....[9]....
        /*0060*/ 	.word	0xffffffff


	//   ....[10]....
        /*0064*/ 	.word	0xffffffff


	//   ....[11]....
        /*0068*/ 	.word	0xffffffff


	//   ....[12]....
        /*006c*/ 	.word	0xffffffff


	//   ....[13]....
        /*0070*/ 	.word	0xffffffff


	//   ....[14]....
        /*0074*/ 	.word	0xffffffff


	//   ....[15]....
        /*0078*/ 	.word	0xffffffff


	//   ....[16]....
        /*007c*/ 	.word	0xffffffff


	//   ....[17]....
        /*0080*/ 	.word	0xffffffff


	//   ....[18]....
        /*0084*/ 	.word	0xffffffff


	//   ....[19]....
        /*0088*/ 	.word	0xffffffff


	//   ....[20]....
        /*008c*/ 	.word	0xffffffff


	//   ....[21]....
        /*0090*/ 	.word	0xffffffff


	//   ....[22]....
        /*0094*/ 	.word	0xffffffff


	//   ....[23]....
        /*0098*/ 	.word	0xffffffff


	//   ....[24]....
        /*009c*/ 	.word	0xffffffff


	//   ....[25]....
        /*00a0*/ 	.word	0xffffffff


	//   ....[26]....
        /*00a4*/ 	.word	0xffffffff


	//   ....[27]....
        /*00a8*/ 	.word	0xffffffff


	//   ....[28]....
        /*00ac*/ 	.word	0xffffffff


	//   ....[29]....
        /*00b0*/ 	.word	0xffffffff


	//   ....[30]....
        /*00b4*/ 	.word	0xffffffff


	//   ....[31]....
        /*00b8*/ 	.word	0xffffffff


	//   ....[32]....
        /*00bc*/ 	.word	0xffffffff


	//   ....[33]....
        /*00c0*/ 	.word	0xffffffff


	//   ....[34]....
        /*00c4*/ 	.word	0xffffffff


	//   ....[35]....
        /*00c8*/ 	.word	0xffffffff


	//   ....[36]....
        /*00cc*/ 	.word	0xffffffff


	//   ....[37]....
        /*00d0*/ 	.word	0xffffffff


	//   ....[38]....
        /*00d4*/ 	.word	0xffffffff


	//   ....[39]....
        /*00d8*/ 	.word	0xffffffff


	//----- nvinfo : EIATTR_COOP_GROUP_INSTR_OFFSETS
	.align		4
.L_1319:
        /*00dc*/ 	.byte	0x04, 0x28
        /*00de*/ 	.short	(.L_1321 - .L_1320)


	//   ....[0]....
.L_1320:
        /*00e0*/ 	.word	0x00000b60


	//   ....[1]....
        /*00e4*/ 	.word	0x00000b90


	//   ....[2]....
        /*00e8*/ 	.word	0x00000ba0


	//   ....[3]....
        /*00ec*/ 	.word	0x00000bb0


	//   ....[4]....
        /*00f0*/ 	.word	0x00000be0


	//   ....[5]....
        /*00f4*/ 	.word	0x00000c00


	//   ....[6]....
        /*00f8*/ 	.word	0x00000c10


	//   ....[7]....
        /*00fc*/ 	.word	0x00000c20


	//   ....[8]....
        /*0100*/ 	.word	0x00000c50


	//   ....[9]....
        /*0104*/ 	.word	0x00000c70


	//   ....[10]....
        /*0108*/ 	.word	0x00000c90


	//   ....[11]....
        /*010c*/ 	.word	0x00000ca0


	//   ....[12]....
        /*0110*/ 	.word	0x00000cd0


	//   ....[13]....
        /*0114*/ 	.word	0x00000cf0


	//   ....[14]....
        /*0118*/ 	.word	0x00000d10


	//   ....[15]....
        /*011c*/ 	.word	0x00000d20


	//   ....[16]....
        /*0120*/ 	.word	0x00000d50


	//   ....[17]....
        /*0124*/ 	.word	0x00000d80


	//   ....[18]....
        /*0128*/ 	.word	0x00000d90


	//   ....[19]....
        /*012c*/ 	.word	0x00000da0


	//   ....[20]....
        /*0130*/ 	.word	0x00001090


	//   ....[21]....
        /*0134*/ 	.word	0x00001100


	//   ....[22]....
        /*0138*/ 	.word	0x00001160


	//   ....[23]....
        /*013c*/ 	.word	0x000011c0


	//   ....[24]....
        /*0140*/ 	.word	0x00001230


	//   ....[25]....
        /*0144*/ 	.word	0x000012a0


	//   ....[26]....
        /*0148*/ 	.word	0x00001300


	//   ....[27]....
        /*014c*/ 	.word	0x00001360


	//   ....[28]....
        /*0150*/ 	.word	0x000013c0


	//   ....[29]....
        /*0154*/ 	.word	0x00001430


	//   ....[30]....
        /*0158*/ 	.word	0x000014a0


	//   ....[31]....
        /*015c*/ 	.word	0x00001500


	//   ....[32]....
        /*0160*/ 	.word	0x00001560


	//   ....[33]....
        /*0164*/ 	.word	0x000015c0


	//   ....[34]....
        /*0168*/ 	.word	0x00001630


	//   ....[35]....
        /*016c*/ 	.word	0x000016a0


	//   ....[36]....
        /*0170*/ 	.word	0x00001700


	//   ....[37]....
        /*0174*/ 	.word	0x00001760


	//   ....[38]....
        /*0178*/ 	.word	0x000017c0


	//   ....[39]....
        /*017c*/ 	.word	0x00001820


	//----- nvinfo : EIATTR_EXIT_INSTR_OFFSETS
	.align		4
.L_1321:
        /*0180*/ 	.byte	0x04, 0x1c
        /*0182*/ 	.short	(.L_1323 - .L_1322)


	//   ....[0]....
.L_1322:
        /*0184*/ 	.word	0x00000070


	//   ....[1]....
        /*0188*/ 	.word	0x00001030


	//----- nvinfo : EIATTR_MAX_THREADS
	.align		4
.L_1323:
        /*018c*/ 	.byte	0x04, 0x05
        /*018e*/ 	.short	(.L_1325 - .L_1324)
.L_1324:
        /*0190*/ 	.word	0x00000400
        /*0194*/ 	.word	0x00000001
        /*0198*/ 	.word	0x00000001


	//----- nvinfo : EIATTR_CRS_STACK_SIZE
	.align		4
.L_1325:
        /*019c*/ 	.byte	0x04, 0x1e
        /*019e*/ 	.short	(.L_1327 - .L_1326)
.L_1326:
        /*01a0*/ 	.word	0x00000000
.L_1327:


//--------------------- .nv.info._ZN10layer_norm31ln_parallel_residual_bwd_kernelINS_13Kernel_traitsI6__halfS2_S2_S2_fjLj512ELj1ELj4ELj1ELj16ENS_18Kernel_traits_baseILj512ES2_S2_S2_S2_fjLj128EEEEELb1ELb1ELb1EEEvNS_9BwdParamsE --------------------------
	.section	.nv.info._ZN10layer_norm31ln_parallel_residual_bwd_kernelINS_13Kernel_traitsI6__halfS2_S2_S2_fjLj512ELj1ELj4ELj1ELj16ENS_18Kernel_traits_baseILj512ES2_S2_S2_S2_fjLj128EEEEELb1ELb1ELb1EEEvNS_9BwdParamsE,"",@"SHT_CUDA_INFO"
	.sectionflags	@""
	.align	4


	//----- nvinfo : EIATTR_CUDA_API_VERSION
	.align		4
        /*0000*/ 	.byte	0x04, 0x37
        /*0002*/ 	.short	(.L_1329 - .L_1328)
.L_1328:
        /*0004*/ 	.word	0x00000082


	//----- nvinfo : EIATTR_SW2861232_WAR
	.align		4
.L_1329:
        /*0008*/ 	.byte	0x01, 0x35
	.zero		2


	//----- nvinfo : EIATTR_PARAM_CBANK
	.align		4
        /*000c*/ 	.byte	0x04, 0x0a
        /*000e*/ 	.short	(.L_1331 - .L_1330)
	.align		4
.L_1330:
        /*0010*/ 	.word	index@(.nv.constant0._ZN10layer_norm31ln_parallel_residual_bwd_kernelINS_13Kernel_traitsI6__halfS2_S2_S2_fjLj512ELj1ELj4ELj1ELj16ENS_18Kernel_traits_baseILj512ES2_S2_S2_S2_fjLj128EEEEELb1ELb1ELb1EEEvNS_9BwdParamsE)
        /*0014*/ 	.short	0x0160
        /*0016*/ 	.short	0x0128


	//----- nvinfo : EIATTR_CBANK_PARAM_SIZE
	.align		4
.L_1331:
        /*0018*/ 	.byte	0x03, 0x19
        /*001a*/ 	.short	0x0128


	//----- nvinfo : EIATTR_KPARAM_INFO
	.align		4
        /*001c*/ 	.byte	0x04, 0x17
        /*001e*/ 	.short	(.L_1333 - .L_1332)
.L_1332:
        /*0020*/ 	.word	0x00000000
        /*0024*/ 	.short	0x0000
        /*0026*/ 	.short	0x0000
        /*0028*/ 	.byte	0x00, 0xf0, 0xa1, 0x04


	//----- nvinfo : EIATTR_MAXREG_COUNT
	.align		4
.L_1333:
        /*002c*/ 	.byte	0x03, 0x1b
        /*002e*/ 	.short	0x00ff


	//----- nvinfo : EIATTR_NUM_BARRIERS
	.align		4
        /*0030*/ 	.byte	0x02, 0x4c
        /*0032*/ 	.byte	0x01
	.zero		1


	//----- nvinfo : EIATTR_MERCURY_ISA_VERSION
	.align		4
        /*0034*/ 	.byte	0x03, 0x5f
        /*0036*/ 	.short	0x0000


	//----- nvinfo : EIATTR_COOP_GROUP_MASK_REGIDS
	.align		4
        /*0038*/ 	.byte	0x04, 0x29
        /*003a*/ 	.short	(.L_1335 - .L_1334)


	//   ....[0]....
.L_1334:
        /*003c*/ 	.word	0xffffffff


	//   ....[1]....
        /*0040*/ 	.word	0xffffffff


	//   ....[2]....
        /*0044*/ 	.word	0xffffffff


	//   ....[3]....
        /*0048*/ 	.word	0xffffffff


	//   ....[4]....
        /*004c*/ 	.word	0xffffffff


	//   ....[5]....
        /*0050*/ 	.word	0xffffffff


	//   ....[6]....
        /*0054*/ 	.word	0xffffffff


	//   ....[7]....
        /*0058*/ 	.word	0xffffffff


	//   ....[8]....
        /*005c*/ 	.word	0xffffffff


	//   ....[9]....
        /*0060*/ 	.word	0xffffffff


	//   ....[10]....
        /*0064*/ 	.word	0xffffffff


	//   ....[11]....
        /*0068*/ 	.word	0xffffffff


	//   ....[12]....
        /*006c*/ 	.word	0xffffffff


	//   ....[13]....
        /*0070*/ 	.word	0xffffffff


	//   ....[14]....
        /*0074*/ 	.word	0xffffffff


	//   ....[15]....
        /*0078*/ 	.word	0xffffffff


	//   ....[16]....
        /*007c*/ 	.word	0xffffffff


	//   ....[17]....
        /*0080*/ 	.word	0xffffffff


	//   ....[18]....
        /*0084*/ 	.word	0xffffffff


	//   ....[19]....
        /*0088*/ 	.word	0xffffffff


	//----- nvinfo : EIATTR_COOP_GROUP_INSTR_OFFSETS
	.align		4
.L_1335:
        /*008c*/ 	.byte	0x04, 0x28
        /*008e*/ 	.short	(.L_1337 - .L_1336)


	//   ....[0]....
.L_1336:
        /*0090*/ 	.word	0x00000fc0


	//   ....[1]....
        /*0094*/ 	.word	0x00000fe0


	//   ....[2]....
        /*0098*/ 	.word	0x00001000


	//   ....[3]....
        /*009c*/ 	.word	0x00001020


	//   ....[4]....
        /*00a0*/ 	.word	0x00001040


	//   ....[5]....
        /*00a4*/ 	.word	0x00001060


	//   ....[6]....
        /*00a8*/ 	.word	0x00001080


	//   ....[7]....
        /*00ac*/ 	.word	0x000010a0


	//   ....[8]....
        /*00b0*/ 	.word	0x000010c0


	//   ....[9]....
        /*00b4*/ 	.word	0x000010e0


	//   ....[10]....
        /*00b8*/ 	.word	0x000029b0


	//   ....[11]....
        /*00bc*/ 	.word	0x00002a30


	//   ....[12]....
        /*00c0*/ 	.word	0x00002ab0


	//   ....[13]....
        /*00c4*/ 	.word	0x00002b20


	//   ....[14]....
        /*00c8*/ 	.word	0x00002ba0


	//   ....[15]....
        /*00cc*/ 	.word	0x00002c10


	//   ....[16]....
        /*00d0*/ 	.word	0x00002c90


	//   ....[17]....
        /*00d4*/ 	.word	0x00002d00


	//   ....[18]....
        /*00d8*/ 	.word	0x00002d80


	//   ....[19]....
        /*00dc*/ 	.word	0x00002df0


	//----- nvinfo : EIATTR_EXIT_INSTR_OFFSETS
	.align		4
.L_1337:
        /*00e0*/ 	.byte	0x04, 0x1c
        /*00e2*/ 	.short	(.L_1339 - .L_1338)


	//   ....[0]....
.L_1338:
        /*00e4*/ 	.word	0x00002950


	//----- nvinfo : EIATTR_MAX_THREADS
	.align		4
.L_1339:
        /*00e8*/ 	.byte	0x04, 0x05
        /*00ea*/ 	.short	(.L_1341 - .L_1340)
.L_1340:
        /*00ec*/ 	.word	0x00000080
        /*00f0*/ 	.word	0x00000001
        /*00f4*/ 	.word	0x00000001


	//----- nvinfo : EIATTR_CRS_STACK_SIZE
	.align		4
.L_1341:
        /*00f8*/ 	.byte	0x04, 0x1e
        /*00fa*/ 	.short	(.L_1343 - .L_1342)
.L_1342:
        /*00fc*/ 	.word	0x00000000
.L_1343:


//--------------------- .nv.info._ZN10layer_norm31ln_parallel_residual_bwd_kernelINS_13Kernel_traitsIf13__nv_bfloat16S2_S2_fjLj512ELj1ELj4ELj1ELj16ENS_18Kernel_traits_baseILj512EfS2_S2_S2_fjLj128EEEEELb0ELb0ELb0EEEvNS_9BwdParamsE --------------------------
	.section	.nv.info._ZN10layer_norm31ln_parallel_residual_bwd_kernelINS_13Kernel_traitsIf13__nv_bfloat16S2_S2_fjLj512ELj1ELj4ELj1ELj16ENS_18Kernel_traits_baseILj512EfS2_S2_S2_fjLj128EEEEELb0ELb0ELb0EEEvNS_9BwdParamsE,"",@"SHT_CUDA_INFO"
	.sectionflags	@""
	.align	4


	//----- nvinfo : EIATTR_CUDA_API_VERSION
	.align		4
        /*0000*/ 	.byte	0x04, 0x37
        /*0002*/ 	.short	(.L_1345 - .L_1344)
.L_1344:
        /*0004*/ 	.word	0x00000082


	//----- nvinfo : EIATTR_SW2861232_WAR
	.align		4
.L_1345:
        /*0008*/ 	.byte	0x01, 0x35
	.zero		2


	//----- nvinfo : EIATTR_PARAM_CBANK
	.align		4
        /*000c*/ 	.byte	0x04, 0x0a
        /*000e*/ 	.short	(.L_1347 - .L_1346)
	.align		4
.L_1346:
        /*0010*/ 	.word	index@(.nv.constant0._ZN10layer_norm31ln_parallel_residual_bwd_kernelINS_13Kernel_traitsIf13__nv_bfloat16S2_S2_fjLj512ELj1ELj4ELj1ELj16ENS_18Kernel_traits_baseILj512EfS2_S2_S2_fjLj128EEEEELb0ELb0ELb0EEEvNS_9BwdParamsE)
        /*0014*/ 	.short	0x0160
        /*0016*/ 	.short	0x0128


	//----- nvinfo : EIATTR_CBANK_PARAM_SIZE
	.align		4
.L_1347:
        /*0018*/ 	.byte	0x03, 0x19
        /*001a*/ 	.short	0x0128


	//----- nvinfo : EIATTR_KPARAM_INFO
	.align		4
        /*001c*/ 	.byte	0x04, 0x17
        /*001e*/ 	.short	(.L_1349 - .L_1348)
.L_1348:
        /*0020*/ 	.word	0x00000000
        /*0024*/ 	.short	0x0000
        /*0026*/ 	.short	0x0000
        /*0028*/ 	.byte	0x00, 0xf0, 0xa1, 0x04


	//----- nvinfo : EIATTR_MAXREG_COUNT
	.align		4
.L_1349:
        /*002c*/ 	.byte	0x03, 0x1b
        /*002e*/ 	.short	0x00ff


	//----- nvinfo : EIATTR_NUM_BARRIERS
	.align		4
        /*0030*/ 	.byte	0x02, 0x4c
        /*0032*/ 	.byte	0x01
	.zero		1


	//----- nvinfo : EIATTR_MERCURY_ISA_VERSION
	.align		4
        /*0034*/ 	.byte	0x03, 0x5f
        /*0036*/ 	.short	0x0000


	//----- nvinfo : EIATTR_COOP_GROUP_MASK_REGIDS
	.align		4
        /*0038*/ 	.byte	0x04, 0x29
        /*003a*/ 	.short	(.L_1351 - .L_1350)


	//   ....[0]....
.L_1350:
        /*003c*/ 	.word	0xffffffff


	//   ....[1]....
        /*0040*/ 	.word	0xffffffff


	//   ....[2]....
        /*0044*/ 	.word	0xffffffff


	//   ....[3]....
        /*0048*/ 	.word	0xffffffff


	//   ....[4]....
        /*004c*/ 	.word	0xffffffff


	//   ....[5]....
        /*0050*/ 	.word	0xffffffff


	//   ....[6]....
        /*0054*/ 	.word	0xffffffff


	//   ....[7]....
        /*0058*/ 	.word	0xffffffff


	//   ....[8]....
        /*005c*/ 	.word	0xffffffff


	//   ....[9]....
        /*0060*/ 	.word	0xffffffff


	//   ....[10]....
        /*0064*/ 	.word	0xffffffff


	//   ....[11]....
        /*0068*/ 	.word	0xffffffff


	//   ....[12]....
        /*006c*/ 	.word	0xffffffff


	//   ....[13]....
        /*0070*/ 	.word	0xffffffff


	//   ....[14]....
        /*0074*/ 	.word	0xffffffff


	//   ....[15]....
        /*0078*/ 	.word	0xffffffff


	//   ....[16]....
        /*007c*/ 	.word	0xffffffff


	//   ....[17]....
        /*0080*/ 	.word	0xffffffff


	//   ....[18]....
        /*0084*/ 	.word	0xffffffff


	//   ....[19]....
        /*0088*/ 	.word	0xffffffff


	//----- nvinfo : EIATTR_COOP_GROUP_INSTR_OFFSETS
	.align		4
.L_1351:
        /*008c*/ 	.byte	0x04, 0x28
        /*008e*/ 	.short	(.L_1353 - .L_1352)


	//   ....[0]....
.L_1352:
        /*0090*/ 	.word	0x00001450


	//   ....[1]....
        /*0094*/ 	.word	0x00001470


	//   ....[2]....
        /*0098*/ 	.word	0x00001490


	//   ....[3]....
        /*009c*/ 	.word	0x000014b0


	//   ....[4]....
        /*00a0*/ 	.word	0x000014d0


	//   ....[5]....
        /*00a4*/ 	.word	0x000014f0


	//   ....[6]....
        /*00a8*/ 	.word	0x00001510


	//   ....[7]....
        /*00ac*/ 	.word	0x00001530


	//   ....[8]....
        /*00b0*/ 	.word	0x00001550


	//   ....[9]....
        /*00b4*/ 	.word	0x00001570


	//   ....[10]....
        /*00b8*/ 	.word	0x000032c0


	//   ....[11]....
        /*00bc*/ 	.word	0x00003340


	//   ....[12]....
        /*00c0*/ 	.word	0x000033c0


	//   ....[13]....
        /*00c4*/ 	.word	0x00003430


	//   ....[14]....
        /*00c8*/ 	.word	0x000034b0


	//   ....[15]....
        /*00cc*/ 	.word	0x00003520


	//   ....[16]....
        /*00d0*/ 	.word	0x000035a0


	//   ....[17]....
        /*00d4*/ 	.word	0x00003610


	//   ....[18]....
        /*00d8*/ 	.word	0x00003690


	//   ....[19]....
        /*00dc*/ 	.word	0x00003700


	//----- nvinfo : EIATTR_EXIT_INSTR_OFFSETS
	.align		4
.L_1353:
        /*00e0*/ 	.byte	0x04, 0x1c
        /*00e2*/ 	.short	(.L_1355 - .L_1354)


	//   ....[0]....
.L_1354:
        /*00e4*/ 	.word	0x000031a0


	//   ....[1]....
        /*00e8*/ 	.word	0x00003260


	//----- nvinfo : EIATTR_MAX_THREADS
	.align		4
.L_1355:
        /*00ec*/ 	.byte	0x04, 0x05
        /*00ee*/ 	.short	(.L_1357 - .L_1356)
.L_1356:
        /*00f0*/ 	.word	0x00000080
        /*00f4*/ 	.word	0x00000001
        /*00f8*/ 	.word	0x00000001


	//----- nvinfo : EIATTR_CRS_STACK_SIZE
	.align		4
.L_1357:
        /*00fc*/ 	.byte	0x04, 0x1e
        /*00fe*/ 	.short	(.L_1359 - .L_1358)
.L_1358:
        /*0100*/ 	.word	0x00000000
.L_1359:


//--------------------- .nv.info._ZN10layer_norm31ln_parallel_residual_bwd_kernelINS_13Kernel_traitsIf13__nv_bfloat16S2_S2_fjLj512ELj1ELj4ELj1ELj16ENS_18Kernel_traits_baseILj512EfS2_S2_S2_fjLj128EEEEELb0ELb0ELb1EEEvNS_9BwdParamsE --------------------------
	.section	.nv.info._ZN10layer_norm31ln_parallel_residual_bwd_kernelINS_13Kernel_traitsIf13__nv_bfloat16S2_S2_fjLj512ELj1ELj4ELj1ELj16ENS_18Kernel_traits_baseILj512EfS2_S2_S2_fjLj128EEEEELb0ELb0ELb1EEEvNS_9BwdParamsE,"",@"SHT_CUDA_INFO"
	.sectionflags	@""
	.align	4


	//----- nvinfo : EIATTR_CUDA_API_VERSION
	.align		4
        /*0000*/ 	.byte	0x04, 0x37
        /*0002*/ 	.short	(.L_1361 - .L_1360)
.L_1360:
        /*0004*/ 	.word	0x00000082


	//----- nvinfo : EIATTR_SW2861232_WAR
	.align		4
.L_1361:
        /*0008*/ 	.byte	0x01, 0x35
	.zero		2


	//----- nvinfo : EIATTR_PARAM_CBANK
	.align		4
        /*000c*/ 	.byte	0x04, 0x0a
        /*000e*/ 	.short	(.L_1363 - .L_1362)
	.align		4
.L_1362:
        /*0010*/ 	.word	index@(.nv.constant0._ZN10layer_norm31ln_parallel_residual_bwd_kernelINS_13Kernel_traitsIf13__nv_bfloat16S2_S2_fjLj512ELj1ELj4ELj1ELj16ENS_18Kernel_traits_baseILj512EfS2_S2_S2_fjLj128EEEEELb0ELb0ELb1EEEvNS_9BwdParamsE)
        /*0014*/ 	.short	0x0160
        /*0016*/ 	.short	0x0128


	//----- nvinfo : EIATTR_CBANK_PARAM_SIZE
	.align		4
.L_1363:
        /*0018*/ 	.byte	0x03, 0x19
        /*001a*/ 	.short	0x0128


	//----- nvinfo : EIATTR_KPARAM_INFO
	.align		4
        /*001c*/ 	.byte	0x04, 0x17
        /*001e*/ 	.short	(.L_1365 - .L_1364)
.L_1364:
        /*0020*/ 	.word	0x00000000
        /*0024*/ 	.short	0x0000
        /*0026*/ 	.short	0x0000
        /*0028*/ 	.byte	0x00, 0xf0, 0xa1, 0x04


	//----- nvinfo : EIATTR_MAXREG_COUNT
	.align		4
.L_1365:
        /*002c*/ 	.byte	0x03, 0x1b
        /*002e*/ 	.short	0x00ff


	//----- nvinfo : EIATTR_NUM_BARRIERS
	.align		4
        /*0030*/ 	.byte	0x02, 0x4c
        /*0032*/ 	.byte	0x01
	.zero		1


	//----- nvinfo : EIATTR_MERCURY_ISA_VERSION
	.align		4
        /*0034*/ 	.byte	0x03, 0x5f
        /*0036*/ 	.short	0x0000


	//----- nvinfo : EIATTR_COOP_GROUP_MASK_REGIDS
	.align		4
        /*0038*/ 	.byte	0x04, 0x29
        /*003a*/ 	.short	(.L_1367 - .L_1366)


	//   ....[0]....
.L_1366:
        /*003c*/ 	.word	0xffffffff


	//   ....[1]....
        /*0040*/ 	.word	0xffffffff


	//   ....[2]....
        /*0044*/ 	.word	0xffffffff


	//   ....[3]....
        /*0048*/ 	.word	0xffffffff


	//   ....[4]....
        /*004c*/ 	.word	0xffffffff


	//   ....[5]....
        /*0050*/ 	.word	0xffffffff


	//   ....[6]....
        /*0054*/ 	.word	0xffffffff


	//   ....[7]....
        /*0058*/ 	.word	0xffffffff


	//   ....[8]....
        /*005c*/ 	.word	0xffffffff


	//   ....[9]....
        /*0060*/ 	.word	0xffffffff


	//   ....[10]....
        /*0064*/ 	.word	0xffffffff


	//   ....[11]....
        /*0068*/ 	.word	0xffffffff


	//   ....[12]....
        /*006c*/ 	.word	0xffffffff


	//   ....[13]....
        /*0070*/ 	.word	0xffffffff


	//   ....[14]....
        /*0074*/ 	.word	0xffffffff


	//   ....[15]....
        /*0078*/ 	.word	0xffffffff


	//   ....[16]....
        /*007c*/ 	.word	0xffffffff


	//   ....[17]....
        /*0080*/ 	.word	0xffffffff


	//   ....[18]....
        /*0084*/ 	.word	0xffffffff


	//   ....[19]....
        /*0088*/ 	.word	0xffffffff


	//----- nvinfo : EIATTR_COOP_GROUP_INSTR_OFFSETS
	.align		4
.L_1367:
        /*008c*/ 	.byte	0x04, 0x28
        /*008e*/ 	.short	(.L_1369 - .L_1368)


	//   ....[0]....
.L_1368:
        /*0090*/ 	.word	0x00001540


	//   ....[1]....
        /*0094*/ 	.word	0x00001560


	//   ....[2]....
        /*0098*/ 	.word	0x00001580


	//   ....[3]....
        /*009c*/ 	.word	0x000015a0


	//   ....[4]....
        /*00a0*/ 	.word	0x000015c0


	//   ....[5]....
        /*00a4*/ 	.word	0x000015e0


	//   ....[6]....
        /*00a8*/ 	.word	0x00001600


	//   ....[7]....
        /*00ac*/ 	.word	0x00001620


	//   ....[8]....
        /*00b0*/ 	.word	0x00001640


	//   ....[9]....
        /*00b4*/ 	.word	0x00001660


	//   ....[10]....
        /*00b8*/ 	.word	0x000031e0


	//   ....[11]....
        /*00bc*/ 	.word	0x00003260


	//   ....[12]....
        /*00c0*/ 	.word	0x000032e0


	//   ....[13]....
        /*00c4*/ 	.word	0x00003350


	//   ....[14]....
        /*00c8*/ 	.word	0x000033d0


	//   ....[15]....
        /*00cc*/ 	.word	0x00003440


	//   ....[16]....
        /*00d0*/ 	.word	0x000034c0


	//   ....[17]....
        /*00d4*/ 	.word	0x00003530


	//   ....[18]....
        /*00d8*/ 	.word	0x000035b0


	//   ....[19]....
        /*00dc*/ 	.word	0x00003620


	//----- nvinfo : EIATTR_EXIT_INSTR_OFFSETS
	.align		4
.L_1369:
        /*00e0*/ 	.byte	0x04, 0x1c
        /*00e2*/ 	.short	(.L_1371 - .L_1370)


	//   ....[0]....
.L_1370:
        /*00e4*/ 	.word	0x00003180


	//----- nvinfo : EIATTR_MAX_THREADS
	.align		4
.L_1371:
        /*00e8*/ 	.byte	0x04, 0x05
        /*00ea*/ 	.short	(.L_1373 - .L_1372)
.L_1372:
        /*00ec*/ 	.word	0x00000080
        /*00f0*/ 	.word	0x00000001
        /*00f4*/ 	.word	0x00000001


	//----- nvinfo : EIATTR_CRS_STACK_SIZE
	.align		4
.L_1373:
        /*00f8*/ 	.byte	0x04, 0x1e
        /*00fa*/ 	.short	(.L_1375 - .L_1374)
.L_1374:
        /*00fc*/ 	.word	0x00000000
.L_1375:


//--------------------- .nv.info._ZN10layer_norm31ln_parallel_residual_bwd_kernelINS_13Kernel_traitsIf13__nv_bfloat16S2_S2_fjLj512ELj1ELj4ELj1ELj16ENS_18Kernel_traits_baseILj512EfS2_S2_S2_fjLj128EEEEELb0ELb1ELb0EEEvNS_9BwdParamsE --------------------------
	.section	.nv.info._ZN10layer_norm31ln_parallel_residual_bwd_kernelINS_13Kernel_traitsIf13__nv_bfloat16S2_S2_fjLj512ELj1ELj4ELj1ELj16ENS_18Kernel_traits_baseILj512EfS2_S2_S2_fjLj128EEEEELb0ELb1ELb0EEEvNS_9BwdParamsE,"",@"SHT_CUDA_INFO"
	.sectionflags	@""
	.align	4


	//----- nvinfo : EIATTR_CUDA_API_VERSION
	.align		4
        /*0000*/ 	.byte	0x04, 0x37
        /*0002*/ 	.short	(.L_1377 - .L_1376)
.L_1376:
        /*0004*/ 	.word	0x00000082


	//----- nvinfo : EIATTR_SW2861232_WAR
	.align		4
.L_1377:
        /*0008*/ 	.byte	0x01, 0x35
	.zero		2


	//----- nvinfo : EIATTR_PARAM_CBANK
	.align		4
        /*000c*/ 	.byte	0x04, 0x0a
        /*000e*/ 	.short	(.L_1379 - .L_1378)
	.align		4
.L_1378:
        /*0010*/ 	.word	index@(.nv.constant0._ZN10layer_norm31ln_parallel_residual_bwd_kernelINS_13Kernel_traitsIf13__nv_bfloat16S2_S2_fjLj512ELj1ELj4ELj1ELj16ENS_18Kernel_traits_baseILj512EfS2_S2_S2_fjLj128EEEEELb0ELb1ELb0EEEvNS_9BwdParamsE)
        /*0014*/ 	.short	0x0160
        /*0016*/ 	.short	0x0128


	//----- nvinfo : EIATTR_CBANK_PARAM_SIZE
	.align		4
.L_1379:
        /*0018*/ 	.byte	0x03, 0x19
        /*001a*/ 	.short	0x0128


	//----- nvinfo : EIATTR_KPARAM_INFO
	.align		4
        /*001c*/ 	.byte	0x04, 0x17
        /*001e*/ 	.short	(.L_1381 - .L_1380)
.L_1380:
        /*0020*/ 	.word	0x00000000
        /*0024*/ 	.short	0x0000
        /*0026*/ 	.short	0x0000
        /*0028*/ 	.byte	0x00, 0xf0, 0xa1, 0x04


	//----- nvinfo : EIATTR_MAXREG_COUNT
	.align		4
.L_1381:
        /*002c*/ 	.byte	0x03, 0x1b
        /*002e*/ 	.short	0x00ff


	//----- nvinfo : EIATTR_NUM_BARRIERS
	.align		4
        /*0030*/ 	.byte	0x02, 0x4c
        /*0032*/ 	.byte	0x01
	.zero		1


	//----- nvinfo : EIATTR_MERCURY_ISA_VERSION
	.align		4
        /*0034*/ 	.byte	0x03, 0x5f
        /*0036*/ 	.short	0x0000


	//----- nvinfo : EIATTR_COOP_GROUP_MASK_REGIDS
	.align		4
        /*0038*/ 	.byte	0x04, 0x29
        /*003a*/ 	.short	(.L_1383 - .L_1382)


	//   ....[0]....
.L_1382:
        /*003c*/ 	.word	0xffffffff


	//   ....[1]....
        /*0040*/ 	.word	0xffffffff


	//   ....[2]....
        /*0044*/ 	.word	0xffffffff


	//   ....[3]....
        /*0048*/ 	.word	0xffffffff


	//   ....[4]....
        /*004c*/ 	.word	0xffffffff


	//   ....[5]....
        /*0050*/ 	.word	0xffffffff


	//   ....[6]....
        /*0054*/ 	.word	0xffffffff


	//   ....[7]....
        /*0058*/ 	.word	0xffffffff


	//   ....[8]....
        /*005c*/ 	.word	0xffffffff


	//   ....[9]....
        /*0060*/ 	.word	0xffffffff


	//   ....[10]....
        /*0064*/ 	.word	0xffffffff


	//   ....[11]....
        /*0068*/ 	.word	0xffffffff


	//   ....[12]....
        /*006c*/ 	.word	0xffffffff


	//   ....[13]....
        /*0070*/ 	.word	0xffffffff


	//   ....[14]....
        /*0074*/ 	.word	0xffffffff


	//   ....[15]....
        /*0078*/ 	.word	0xffffffff


	//   ....[16]....
        /*007c*/ 	.word	0xffffffff


	//   ....[17]....
        /*0080*/ 	.word	0xffffffff


	//   ....[18]....
        /*0084*/ 	.word	0xffffffff


	//   ....[19]....
        /*0088*/ 	.word	0xffffffff


	//----- nvinfo : EIATTR_COOP_GROUP_INSTR_OFFSETS
	.align		4
.L_1383:
        /*008c*/ 	.byte	0x04, 0x28
        /*008e*/ 	.short	(.L_1385 - .L_1384)


	//   ....[0]....
.L_1384:
        /*0090*/ 	.word	0x00000e90


	//   ....[1]....
        /*0094*/ 	.word	0x00000eb0


	//   ....[2]....
        /*0098*/ 	.word	0x00000ed0


	//   ....[3]....
        /*009c*/ 	.word	0x00000ef0


	//   ....[4]....
        /*00a0*/ 	.word	0x00000f10


	//   ....[5]....
        /*00a4*/ 	.word	0x00000f30


	//   ....[6]....
        /*00a8*/ 	.word	0x00000f50


	//   ....[7]....
        /*00ac*/ 	.word	0x00000f70


	//   ....[8]....
        /*00b0*/ 	.word	0x00000f90


	//   ....[9]....
        /*00b4*/ 	.word	0x00000fb0


	//   ....[10]....
        /*00b8*/ 	.word	0x00002520


	//   ....[11]....
        /*00bc*/ 	.word	0x000025a0


	//   ....[12]....
        /*00c0*/ 	.word	0x00002620


	//   ....[13]....
        /*00c4*/ 	.word	0x00002690


	//   ....[14]....
        /*00c8*/ 	.word	0x00002710


	//   ....[15]....
        /*00cc*/ 	.word	0x00002780


	//   ....[16]....
        /*00d0*/ 	.word	0x00002800


	//   ....[17]....
        /*00d4*/ 	.word	0x00002870


	//   ....[18]....
        /*00d8*/ 	.word	0x000028f0


	//   ....[19]....
        /*00dc*/ 	.word	0x00002960


	//----- nvinfo : EIATTR_EXIT_INSTR_OFFSETS
	.align		4
.L_1385:
        /*00e0*/ 	.byte	0x04, 0x1c
        /*00e2*/ 	.short	(.L_1387 - .L_1386)


	//   ....[0]....
.L_1386:
        /*00e4*/ 	.word	0x00002490


	//   ....[1]....
        /*00e8*/ 	.word	0x000024c0


	//----- nvinfo : EIATTR_MAX_THREADS
	.align		4
.L_1387:
        /*00ec*/ 	.byte	0x04, 0x05
        /*00ee*/ 	.short	(.L_1389 - .L_1388)
.L_1388:
        /*00f0*/ 	.word	0x00000080
        /*00f4*/ 	.word	0x00000001
        /*00f8*/ 	.word	0x00000001


	//----- nvinfo : EIATTR_CRS_STACK_SIZE
	.align		4
.L_1389:
        /*00fc*/ 	.byte	0x04, 0x1e
        /*00fe*/ 	.short	(.L_1391 - .L_1390)
.L_1390:
        /*0100*/ 	.word	0x00000000
.L_1391:


//--------------------- .nv.info._ZN10layer_norm31ln_parallel_residual_bwd_kernelINS_13Kernel_traitsIf13__nv_bfloat16S2_S2_fjLj512ELj1ELj4ELj1ELj16ENS_18Kernel_traits_baseILj512EfS2_S2_S2_fjLj128EEEEELb0ELb1ELb1EEEvNS_9BwdParamsE --------------------------
	.section	.nv.info._ZN10layer_norm31ln_parallel_residual_bwd_kernelINS_13Kernel_traitsIf13__nv_bfloat16S2_S2_fjLj512ELj1ELj4ELj1ELj16ENS_18Kernel_traits_baseILj512EfS2_S2_S2_fjLj128EEEEELb0ELb1ELb1EEEvNS_9BwdParamsE,"",@"SHT_CUDA_INFO"
	.sectionflags	@""
	.align	4


	//----- nvinfo : EIATTR_CUDA_API_VERSION
	.align		4
        /*0000*/ 	.byte	0x04, 0x37
        /*0002*/ 	.short	(.L_1393 - .L_1392)
.L_1392:
        /*0004*/ 	.word	0x00000082


	//----- nvinfo : EIATTR_SW2861232_WAR
	.align		4
.L_1393:
        /*0008*/ 	.byte	0x01, 0x35
	.zero		2


	//----- nvinfo : EIATTR_PARAM_CBANK
	.align		4
        /*000c*/ 	.byte	0x04, 0x0a
        /*000e*/ 	.short	(.L_1395 - .L_1394)
	.align		4
.L_1394:
        /*0010*/ 	.word	index@(.nv.constant0._ZN10layer_norm31ln_parallel_residual_bwd_kernelINS_13Kernel_traitsIf13__nv_bfloat16S2_S2_fjLj512ELj1ELj4ELj1ELj16ENS_18Kernel_traits_baseILj512EfS2_S2_S2_fjLj128EEEEELb0ELb1ELb1EEEvNS_9BwdParamsE)
        /*0014*/ 	.short	0x0160
        /*0016*/ 	.short	0x0128


	//----- nvinfo : EIATTR_CBANK_PARAM_SIZE
	.align		4
.L_1395:
        /*0018*/ 	.byte	0x03, 0x19
        /*001a*/ 	.short	0x0128


	//----- nvinfo : EIATTR_KPARAM_INFO
	.align		4
        /*001c*/ 	.byte	0x04, 0x17
        /*001e*/ 	.short	(.L_1397 - .L_1396)
.L_1396:
        /*0020*/ 	.word	0x00000000
        /*0024*/ 	.short	0x0000
        /*0026*/ 	.short	0x0000
        /*0028*/ 	.byte	0x00, 0xf0, 0xa1, 0x04


	//----- nvinfo : EIATTR_MAXREG_COUNT
	.align		4
.L_1397:
        /*002c*/ 	.byte	0x03, 0x1b
        /*002e*/ 	.short	0x00ff


	//----- nvinfo : EIATTR_NUM_BARRIERS
	.align		4
        /*0030*/ 	.byte	0x02, 0x4c
        /*0032*/ 	.byte	0x01
	.zero		1


	//----- nvinfo : EIATTR_MERCURY_ISA_VERSION
	.align		4
        /*0034*/ 	.byte	0x03, 0x5f
        /*0036*/ 	.short	0x0000


	//----- nvinfo : EIATTR_COOP_GROUP_MASK_REGIDS
	.align		4
        /*0038*/ 	.byte	0x04, 0x29
        /*003a*/ 	.short	(.L_1399 - .L_1398)


	//   ....[0]....
.L_1398:
        /*003c*/ 	.word	0xffffffff


	//   ....[1]....
        /*0040*/ 	.word	0xffffffff


	//   ....[2]....
        /*0044*/ 	.word	0xffffffff


	//   ....[3]....
        /*0048*/ 	.word	0xffffffff


	//   ....[4]....
        /*004c*/ 	.word	0xffffffff


	//   ....[5]....
        /*0050*/ 	.word	0xffffffff


	//   ....[6]....
        /*0054*/ 	.word	0xffffffff


	//   ....[7]....
        /*0058*/ 	.word	0xffffffff


	//   ....[8]....
        /*005c*/ 	.word	0xffffffff


	//   ....[9]....
        /*0060*/ 	.word	0xffffffff


	//   ....[10]....
        /*0064*/ 	.word	0xffffffff


	//   ....[11]....
        /*0068*/ 	.word	0xffffffff


	//   ....[12]....
        /*006c*/ 	.word	0xffffffff


	//   ....[13]....
        /*0070*/ 	.word	0xffffffff


	//   ....[14]....
        /*0074*/ 	.word	0xffffffff


	//   ....[15]....
        /*0078*/ 	.word	0xffffffff


	//   ....[16]....
        /*007c*/ 	.word	0xffffffff


	//   ....[17]....
        /*0080*/ 	.word	0xffffffff


	//   ....[18]....
        /*0084*/ 	.word	0xffffffff


	//   ....[19]....
        /*0088*/ 	.word	0xffffffff


	//----- nvinfo : EIATTR_COOP_GROUP_INSTR_OFFSETS
	.align		4
.L_1399:
        /*008c*/ 	.byte	0x04, 0x28
        /*008e*/ 	.short	(.L_1401 - .L_1400)


	//   ....[0]....
.L_1400:
        /*0090*/ 	.word	0x00000e20


	//   ....[1]....
        /*0094*/ 	.word	0x00000e40


	//   ....[2]....
        /*0098*/ 	.word	0x00000e60


	//   ....[3]....
        /*009c*/ 	.word	0x00000e80


	//   ....[4]....
        /*00a0*/ 	.word	0x00000ea0


	//   ....[5]....
        /*00a4*/ 	.word	0x00000ec0


	//   ....[6]....
        /*00a8*/ 	.word	0x00000ee0


	//   ....[7]....
        /*00ac*/ 	.word	0x00000f00


	//   ....[8]....
        /*00b0*/ 	.word	0x00000f20


	//   ....[9]....
        /*00b4*/ 	.word	0x00000f40


	//   ....[10]....
        /*00b8*/ 	.word	0x000022f0


	//   ....[11]....
        /*00bc*/ 	.word	0x00002370


	//   ....[12]....
        /*00c0*/ 	.word	0x000023f0


	//   ....[13]....
        /*00c4*/ 	.word	0x00002460


	//   ....[14]....
        /*00c8*/ 	.word	0x000024e0


	//   ....[15]....
        /*00cc*/ 	.word	0x00002550


	//   ....[16]....
        /*00d0*/ 	.word	0x000025d0


	//   ....[17]....
        /*00d4*/ 	.word	0x00002640


	//   ....[18]....
        /*00d8*/ 	.word	0x000026c0


	//   ....[19]....
        /*00dc*/ 	.word	0x00002730


	//----- nvinfo : EIATTR_EXIT_INSTR_OFFSETS
	.align		4
.L_1401:
        /*00e0*/ 	.byte	0x04, 0x1c
        /*00e2*/ 	.short	(.L_1403 - .L_1402)


	//   ....[0]....
.L_1402:
        /*00e4*/ 	.word	0x00002290


	//----- nvinfo : EIATTR_MAX_THREADS
	.align		4
.L_1403:
        /*00e8*/ 	.byte	0x04, 0x05
        /*00ea*/ 	.short	(.L_1405 - .L_1404)
.L_1404:
        /*00ec*/ 	.word	0x00000080
        /*00f0*/ 	.word	0x00000001
        /*00f4*/ 	.word	0x00000001


	//----- nvinfo : EIATTR_CRS_STACK_SIZE
	.align		4
.L_1405:
        /*00f8*/ 	.byte	0x04, 0x1e
        /*00fa*/ 	.short	(.L_1407 - .L_1406)
.L_1406:
        /*00fc*/ 	.word	0x00000000
.L_1407:


//--------------------- .nv.info._ZN10layer_norm31ln_parallel_residual_bwd_kernelINS_13Kernel_traitsIf13__nv_bfloat16S2_S2_fjLj512ELj1ELj4ELj1ELj16ENS_18Kernel_traits_baseILj512EfS2_S2_S2_fjLj128EEEEELb1ELb0ELb0EEEvNS_9BwdParamsE --------------------------
	.section	.nv.info._ZN10layer_norm31ln_parallel_residual_bwd_kernelINS_13Kernel_traitsIf13__nv_bfloat16S2_S2_fjLj512ELj1ELj4ELj1ELj16ENS_18Kernel_traits_baseILj512EfS2_S2_S2_fjLj128EEEEELb1ELb0ELb0EEEvNS_9BwdParamsE,"",@"SHT_CUDA_INFO"
	.sectionflags	@""
	.align	4


	//----- nvinfo : EIATTR_CUDA_API_VERSION
	.align		4
        /*0000*/ 	.byte	0x04, 0x37
        /*0002*/ 	.short	(.L_1409 - .L_1408)
.L_1408:
        /*0004*/ 	.word	0x00000082


	//----- nvinfo : EIATTR_SW2861232_WAR
	.align		4
.L_1409:
        /*0008*/ 	.byte	0x01, 0x35
	.zero		2


	//----- nvinfo : EIATTR_PARAM_CBANK
	.align		4
        /*000c*/ 	.byte	0x04, 0x0a
        /*000e*/ 	.short	(.L_1411 - .L_1410)
	.align		4
.L_1410:
        /*0010*/ 	.word	index@(.nv.constant0._ZN10layer_norm31ln_parallel_residual_bwd_kernelINS_13Kernel_traitsIf13__nv_bfloat16S2_S2_fjLj512ELj1ELj4ELj1ELj16ENS_18Kernel_traits_baseILj512EfS2_S2_S2_fjLj128EEEEELb1ELb0ELb0EEEvNS_9BwdParamsE)
        /*0014*/ 	.short	0x0160
        /*0016*/ 	.short	0x0128


	//----- nvinfo : EIATTR_CBANK_PARAM_SIZE
	.align		4
.L_1411:
        /*0018*/ 	.byte	0x03, 0x19
        /*001a*/ 	.short	0x0128


	//----- nvinfo : EIATTR_KPARAM_INFO
	.align		4
        /*001c*/ 	.byte	0x04, 0x17
        /*001e*/ 	.short	(.L_1413 - .L_1412)
.L_1412:
        /*0020*/ 	.word	0x00000000
        /*0024*/ 	.short	0x0000
        /*0026*/ 	.short	0x0000
        /*0028*/ 	.byte	0x00, 0xf0, 0xa1, 0x04


	//----- nvinfo : EIATTR_MAXREG_COUNT
	.align		4
.L_1413:
        /*002c*/ 	.byte	0x03, 0x1b
        /*002e*/ 	.short	0x00ff


	//----- nvinfo : EIATTR_NUM_BARRIERS
	.align		4
        /*0030*/ 	.byte	0x02, 0x4c
        /*0032*/ 	.byte	0x01
	.zero		1


	//----- nvinfo : EIATTR_MERCURY_ISA_VERSION
	.align		4
        /*0034*/ 	.byte	0x03, 0x5f
        /*0036*/ 	.short	0x0000


	//----- nvinfo : EIATTR_COOP_GROUP_MASK_REGIDS
	.align		4
        /*0038*/ 	.byte	0x04, 0x29
        /*003a*/ 	.short	(.L_1415 - .L_1414)


	//   ....[0]....
.L_1414:
        /*003c*/ 	.word	0xffffffff


	//   ....[1]....
        /*0040*/ 	.word	0xffffffff


	//   ....[2]....
        /*0044*/ 	.word	0xffffffff


	//   ....[3]....
        /*0048*/ 	.word	0xffffffff


	//   ....[4]....
        /*004c*/ 	.word	0xffffffff


	//   ....[5]....
        /*0050*/ 	.word	0xffffffff


	//   ....[6]....
        /*0054*/ 	.word	0xffffffff


	//   ....[7]....
        /*0058*/ 	.word	0xffffffff


	//   ....[8]....
        /*005c*/ 	.word	0xffffffff


	//   ....[9]....
        /*0060*/ 	.word	0xffffffff


	//   ....[10]....
        /*0064*/ 	.word	0xffffffff


	//   ....[11]....
        /*0068*/ 	.word	0xffffffff


	//   ....[12]....
        /*006c*/ 	.word	0xffffffff


	//   ....[13]....
        /*0070*/ 	.word	0xffffffff


	//   ....[14]....
        /*0074*/ 	.word	0xffffffff


	//   ....[15]....
        /*0078*/ 	.word	0xffffffff


	//   ....[16]....
        /*007c*/ 	.word	0xffffffff


	//   ....[17]....
        /*0080*/ 	.word	0xffffffff


	//   ....[18]....
        /*0084*/ 	.word	0xffffffff


	//   ....[19]....
        /*0088*/ 	.word	0xffffffff


	//----- nvinfo : EIATTR_COOP_GROUP_INSTR_OFFSETS
	.align		4
.L_1415:
        /*008c*/ 	.byte	0x04, 0x28
        /*008e*/ 	.short	(.L_1417 - .L_1416)


	//   ....[0]....
.L_1416:
        /*0090*/ 	.word	0x00001580


	//   ....[1]....
        /*0094*/ 	.word	0x000015a0


	//   ....[2]....
        /*0098*/ 	.word	0x000015c0


	//   ....[3]....
        /*009c*/ 	.word	0x000015e0


	//   ....[4]....
        /*00a0*/ 	.word	0x00001600


	//   ....[5]....
        /*00a4*/ 	.word	0x00001620


	//   ....[6]....
        /*00a8*/ 	.word	0x00001640


	//   ....[7]....
        /*00ac*/ 	.word	0x00001660


	//   ....[8]....
        /*00b0*/ 	.word	0x00001680


	//   ....[9]....
        /*00b4*/ 	.word	0x000016a0


	//   ....[10]....
        /*00b8*/ 	.word	0x00003950


	//   ....[11]....
        /*00bc*/ 	.word	0x000039d0


	//   ....[12]....
        /*00c0*/ 	.word	0x00003a50


	//   ....[13]....
        /*00c4*/ 	.word	0x00003ac0


	//   ....[14]....
        /*00c8*/ 	.word	0x00003b40


	//   ....[15]....
        /*00cc*/ 	.word	0x00003bb0


	//   ....[16]....
        /*00d0*/ 	.word	0x00003c30


	//   ....[17]....
        /*00d4*/ 	.word	0x00003ca0


	//   ....[18]....
        /*00d8*/ 	.word	0x00003d20


	//   ....[19]....
        /*00dc*/ 	.word	0x00003d90


	//----- nvinfo : EIATTR_EXIT_INSTR_OFFSETS
	.align		4
.L_1417:
        /*00e0*/ 	.byte	0x04, 0x1c
        /*00e2*/ 	.short	(.L_1419 - .L_1418)


	//   ....[0]....
.L_1418:
        /*00e4*/ 	.word	0x00003830


	//   ....[1]....
        /*00e8*/ 	.word	0x000038f0


	//----- nvinfo : EIATTR_MAX_THREADS
	.align		4
.L_1419:
        /*00ec*/ 	.byte	0x04, 0x05
        /*00ee*/ 	.short	(.L_1421 - .L_1420)
.L_1420:
        /*00f0*/ 	.word	0x00000080
        /*00f4*/ 	.word	0x00000001
        /*00f8*/ 	.word	0x00000001


	//----- nvinfo : EIATTR_CRS_STACK_SIZE
	.align		4
.L_1421:
        /*00fc*/ 	.byte	0x04, 0x1e
        /*00fe*/ 	.short	(.L_1423 - .L_1422)
.L_1422:
        /*0100*/ 	.word	0x00000000
.L_1423:


//--------------------- .nv.info._ZN10layer_norm31ln_parallel_residual_bwd_kernelINS_13Kernel_traitsIf13__nv_bfloat16S2_S2_fjLj512ELj1ELj4ELj1ELj16ENS_18Kernel_traits_baseILj512EfS2_S2_S2_fjLj128EEEEELb1ELb0ELb1EEEvNS_9BwdParamsE --------------------------
	.section	.nv.info._ZN10layer_norm31ln_parallel_residual_bwd_kernelINS_13Kernel_traitsIf13__nv_bfloat16S2_S2_fjLj512ELj1ELj4ELj1ELj16ENS_18Kernel_traits_baseILj512EfS2_S2_S2_fjLj128EEEEELb1ELb0ELb1EEEvNS_9BwdParamsE,"",@"SHT_CUDA_INFO"
	.sectionflags	@""
	.align	4


	//----- nvinfo : EIATTR_CUDA_API_VERSION
	.align		4
        /*0000*/ 	.byte	0x04, 0x37
        /*0002*/ 	.short	(.L_1425 - .L_1424)
.L_1424:
        /*0004*/ 	.word	0x00000082


	//----- nvinfo : EIATTR_SW2861232_WAR
	.align		4
.L_1425:
        /*0008*/ 	.byte	0x01, 0x35
	.zero		2


	//----- nvinfo : EIATTR_PARAM_CBANK
	.align		4
        /*000c*/ 	.byte	0x04, 0x0a
        /*000e*/ 	.short	(.L_1427 - .L_1426)
	.align		4
.L_1426:
        /*0010*/ 	.word	index@(.nv.constant0._ZN10layer_norm31ln_parallel_residual_bwd_kernelINS_13Kernel_traitsIf13__nv_bfloat16S2_S2_fjLj512ELj1ELj4ELj1ELj16ENS_18Kernel_traits_baseILj512EfS2_S2_S2_fjLj128EEEEELb1ELb0ELb1EEEvNS_9BwdParamsE)
        /*0014*/ 	.short	0x0160
        /*0016*/ 	.short	0x0128


	//----- nvinfo : EIATTR_CBANK_PARAM_SIZE
	.align		4
.L_1427:
        /*0018*/ 	.byte	0x03, 0x19
        /*001a*/ 	.short	0x0128


	//----- nvinfo : EIATTR_KPARAM_INFO
	.align		4
        /*001c*/ 	.byte	0x04, 0x17
        /*001e*/ 	.short	(.L_1429 - .L_1428)
.L_1428:
        /*0020*/ 	.word	0x00000000
        /*0024*/ 	.short	0x0000
        /*0026*/ 	.short	0x0000
        /*0028*/ 	.byte	0x00, 0xf0, 0xa1, 0x04


	//----- nvinfo : EIATTR_MAXREG_COUNT
	.align		4
.L_1429:
        /*002c*/ 	.byte	0x03, 0x1b
        /*002e*/ 	.short	0x00ff


	//----- nvinfo : EIATTR_NUM_BARRIERS
	.align		4
        /*0030*/ 	.byte	0x02, 0x4c
        /*0032*/ 	.byte	0x01
	.zero		1


	//----- nvinfo : EIATTR_MERCURY_ISA_VERSION
	.align		4
        /*0034*/ 	.byte	0x03, 0x5f
        /*0036*/ 	.short	0x0000


	//----- nvinfo : EIATTR_COOP_GROUP_MASK_REGIDS
	.align		4
        /*0038*/ 	.byte	0x04, 0x29
        /*003a*/ 	.short	(.L_1431 - .L_1430)


	//   ....[0]....
.L_1430:
        /*003c*/ 	.word	0xffffffff


	//   ....[1]....
        /*0040*/ 	.word	0xffffffff


	//   ....[2]....
        /*0044*/ 	.word	0xffffffff


	//   ....[3]....
        /*0048*/ 	.word	0xffffffff


	//   ....[4]....
        /*004c*/ 	.word	0xffffffff


	//   ....[5]....
        /*0050*/ 	.word	0xffffffff


	//   ....[6]....
        /*0054*/ 	.word	0xffffffff


	//   ....[7]....
        /*0058*/ 	.word	0xffffffff


	//   ....[8]....
        /*005c*/ 	.word	0xffffffff


	//   ....[9]....
        /*0060*/ 	.word	0xffffffff


	//   ....[10]....
        /*0064*/ 	.word	0xffffffff


	//   ....[11]....
        /*0068*/ 	.word	0xffffffff


	//   ....[12]....
        /*006c*/ 	.word	0xffffffff


	//   ....[13]....
        /*0070*/ 	.word	0xffffffff


	//   ....[14]....
        /*0074*/ 	.word	0xffffffff


	//   ....[15]....
        /*0078*/ 	.word	0xffffffff


	//   ....[16]....
        /*007c*/ 	.word	0xffffffff


	//   ....[17]....
        /*0080*/ 	.word	0xffffffff


	//   ....[18]....
        /*0084*/ 	.word	0xffffffff


	//   ....[19]....
        /*0088*/ 	.word	0xffffffff


	//----- nvinfo : EIATTR_COOP_GROUP_INSTR_OFFSETS
	.align		4
.L_1431:
        /*008c*/ 	.byte	0x04, 0x28
        /*008e*/ 	.short	(.L_1433 - .L_1432)


	//   ....[0]....
.L_1432:
        /*0090*/ 	.word	0x00001660


	//   ....[1]....
        /*0094*/ 	.word	0x00001680


	//   ....[2]....
        /*0098*/ 	.word	0x000016a0


	//   ....[3]....
        /*009c*/ 	.word	0x000016c0


	//   ....[4]....
        /*00a0*/ 	.word	0x000016e0


	//   ....[5]....
        /*00a4*/ 	.word	0x00001700


	//   ....[6]....
        /*00a8*/ 	.word	0x00001720


	//   ....[7]....
        /*00ac*/ 	.word	0x00001740


	//   ....[8]....
        /*00b0*/ 	.word	0x00001760


	//   ....[9]....
        /*00b4*/ 	.word	0x00001780


	//   ....[10]....
        /*00b8*/ 	.word	0x00003830


	//   ....[11]....
        /*00bc*/ 	.word	0x000038b0


	//   ....[12]....
        /*00c0*/ 	.word	0x00003930


	//   ....[13]....
        /*00c4*/ 	.word	0x000039a0


	//   ....[14]....
        /*00c8*/ 	.word	0x00003a20


	//   ....[15]....
        /*00cc*/ 	.word	0x00003a90


	//   ....[16]....
        /*00d0*/ 	.word	0x00003b10


	//   ....[17]....
        /*00d4*/ 	.word	0x00003b80


	//   ....[18]....
        /*00d8*/ 	.word	0x00003c00


	//   ....[19]....
        /*00dc*/ 	.word	0x00003c70


	//----- nvinfo : EIATTR_EXIT_INSTR_OFFSETS
	.align		4
.L_1433:
        /*00e0*/ 	.byte	0x04, 0x1c
        /*00e2*/ 	.short	(.L_1435 - .L_1434)


	//   ....[0]....
.L_1434:
        /*00e4*/ 	.word	0x000037d0


	//----- nvinfo : EIATTR_MAX_THREADS
	.align		4
.L_1435:
        /*00e8*/ 	.byte	0x04, 0x05
        /*00ea*/ 	.short	(.L_1437 - .L_1436)
.L_1436:
        /*00ec*/ 	.word	0x00000080
        /*00f0*/ 	.word	0x00000001
        /*00f4*/ 	.word	0x00000001


	//----- nvinfo : EIATTR_CRS_STACK_SIZE
	.align		4
.L_1437:
        /*00f8*/ 	.byte	0x04, 0x1e
        /*00fa*/ 	.short	(.L_1439 - .L_1438)
.L_1438:
        /*00fc*/ 	.word	0x00000000
.L_1439:


//--------------------- .nv.info._ZN10layer_norm22ln_bwd_finalize_kernelINS_22Kernel_traits_finalizeILj512Ef13__nv_bfloat16S2_S2_fjLb0ELj1024ELj4ENS_18Kernel_traits_baseILj512EfS2_S2_S2_fjLj1024EEEEELb0ELb0EEEvNS_9BwdParamsE --------------------------
	.section	.nv.info._ZN10layer_norm22ln_bwd_finalize_kernelINS_22Kernel_traits_finalizeILj512Ef13__nv_bfloat16S2_S2_fjLb0ELj1024ELj4ENS_18Kernel_traits_baseILj512EfS2_S2_S2_fjLj1024EEEEELb0ELb0EEEvNS_9BwdParamsE,"",@"SHT_CUDA_INFO"
	.sectionflags	@""
	.align	4


	//----- nvinfo : EIATTR_CUDA_API_VERSION
	.align		4
        /*0000*/ 	.byte	0x04, 0x37
        /*0002*/ 	.short	(.L_1441 - .L_1440)
.L_1440:
        /*0004*/ 	.word	0x00000082


	//----- nvinfo : EIATTR_SW2861232_WAR
	.align		4
.L_1441:
        /*0008*/ 	.byte	0x01, 0x35
	.zero		2


	//----- nvinfo : EIATTR_PARAM_CBANK
	.align		4
        /*000c*/ 	.byte	0x04, 0x0a
        /*000e*/ 	.short	(.L_1443 - .L_1442)
	.align		4
.L_1442:
        /*0010*/ 	.word	index@(.nv.constant0._ZN10layer_norm22ln_bwd_finalize_kernelINS_22Kernel_traits_finalizeILj512Ef13__nv_bfloat16S2_S2_fjLb0ELj1024ELj4ENS_18Kernel_traits_baseILj512EfS2_S2_S2_fjLj1024EEEEELb0ELb0EEEvNS_9BwdParamsE)
        /*0014*/ 	.short	0x0160
        /*0016*/ 	.short	0x0128


	//----- nvinfo : EIATTR_CBANK_PARAM_SIZE
	.align		4
.L_1443:
        /*0018*/ 	.byte	0x03, 0x19
        /*001a*/ 	.short	0x0128


	//----- nvinfo : EIATTR_KPARAM_INFO
	.align		4
        /*001c*/ 	.byte	0x04, 0x17
        /*001e*/ 	.short	(.L_1445 - .L_1444)
.L_1444:
        /*0020*/ 	.word	0x00000000
        /*0024*/ 	.short	0x0000
        /*0026*/ 	.short	0x0000
        /*0028*/ 	.byte	0x00, 0xf0, 0xa1, 0x04


	//----- nvinfo : EIATTR_MAXREG_COUNT
	.align		4
.L_1445:
        /*002c*/ 	.byte	0x03, 0x1b
        /*002e*/ 	.short	0x0040


	//----- nvinfo : EIATTR_NUM_BARRIERS
	.align		4
        /*0030*/ 	.byte	0x02, 0x4c
        /*0032*/ 	.byte	0x01
	.zero		1


	//----- nvinfo : EIATTR_MERCURY_ISA_VERSION
	.align		4
        /*0034*/ 	.byte	0x03, 0x5f
        /*0036*/ 	.short	0x0000


	//----- nvinfo : EIATTR_COOP_GROUP_MASK_REGIDS
	.align		4
        /*0038*/ 	.byte	0x04, 0x29
        /*003a*/ 	.short	(.L_1447 - .L_1446)


	//   ....[0]....
.L_1446:
        /*003c*/ 	.word	0xffffffff


	//   ....[1]....
        /*0040*/ 	.word	0xffffffff


	//   ....[2]....
        /*0044*/ 	.word	0xffffffff


	//   ....[3]....
        /*0048*/ 	.word	0xffffffff


	//   ....[4]....
        /*004c*/ 	.word	0xffffffff


	//   ....[5]....
        /*0050*/ 	.word	0xffffffff


	//   ....[6]....
        /*0054*/ 	.word	0xffffffff


	//   ....[7]....
        /*0058*/ 	.word	0xffffffff


	//   ....[8]....
        /*005c*/ 	.word	0xffffffff


	//   ....[9]....
        /*0060*/ 	.word	0xffffffff


	//   ....[10]....
        /*0064*/ 	.word	0xffffffff


	//   ....[11]....
        /*0068*/ 	.word	0xffffffff


	//   ....[12]....
        /*006c*/ 	.word	0xffffffff


	//   ....[13]....
        /*0070*/ 	.word	0xffffffff


	//   ....[14]....
        /*0074*/ 	.word	0xffffffff


	//   ....[15]....
        /*0078*/ 	.word	0xffffffff


	//   ....[16]....
        /*007c*/ 	.word	0xffffffff


	//   ....[17]....
        /*0080*/ 	.word	0xffffffff


	//   ....[18]....
        /*0084*/ 	.word	0xffffffff


	//   ....[19]....
        /*0088*/ 	.word	0xffffffff


	//----- nvinfo : EIATTR_COOP_GROUP_INSTR_OFFSETS
	.align		4
.L_1447:
        /*008c*/ 	.byte	0x04, 0x28
        /*008e*/ 	.short	(.L_1449 - .L_1448)


	//   ....[0]....
.L_1448:
        /*0090*/ 	.word	0x00000820


	//   ....[1]....
        /*0094*/ 	.word	0x00000850


	//   ....[2]....
        /*0098*/ 	.word	0x00000860


	//   ....[3]....
        /*009c*/ 	.word	0x00000890


	//   ....[4]....
        /*00a0*/ 	.word	0x000008a0


	//   ....[5]....
        /*00a4*/ 	.word	0x000008d0


	//   ....[6]....
        /*00a8*/ 	.word	0x000008f0


	//   ....[7]....
        /*00ac*/ 	.word	0x00000900


	//   ....[8]....
        /*00b0*/ 	.word	0x00000930


	//   ....[9]....
        /*00b4*/ 	.word	0x00000940


	//   ....[10]....
        /*00b8*/ 	.word	0x00000b30


	//   ....[11]....
        /*00bc*/ 	.word	0x00000ba0


	//   ....[12]....
        /*00c0*/ 	.word	0x00000c00


	//   ....[13]....
        /*00c4*/ 	.word	0x00000c60


	//   ....[14]....
        /*00c8*/ 	.word	0x00000cd0


	//   ....[15]....
        /*00cc*/ 	.word	0x00000d40


	//   ....[16]....
        /*00d0*/ 	.word	0x00000da0


	//   ....[17]....
        /*00d4*/ 	.word	0x00000e00


	//   ....[18]....
        /*00d8*/ 	.word	0x00000e60


	//   ....[19]....
        /*00dc*/ 	.word	0x00000ec0


	//----- nvinfo : EIATTR_EXIT_INSTR_OFFSETS
	.align		4
.L_1449:
        /*00e0*/ 	.byte	0x04, 0x1c
        /*00e2*/ 	.short	(.L_1451 - .L_1450)


	//   ....[0]....
.L_1450:
        /*00e4*/ 	.word	0x00000070


	//   ....[1]....
        /*00e8*/ 	.word	0x00000ad0


	//----- nvinfo : EIATTR_MAX_THREADS
	.align		4
.L_1451:
        /*00ec*/ 	.byte	0x04, 0x05
        /*00ee*/ 	.short	(.L_1453 - .L_1452)
.L_1452:
        /*00f0*/ 	.word	0x00000400
        /*00f4*/ 	.word	0x00000001
        /*00f8*/ 	.word	0x00000001


	//----- nvinfo : EIATTR_CRS_STACK_SIZE
	.align		4
.L_1453:
        /*00fc*/ 	.byte	0x04, 0x1e
        /*00fe*/ 	.short	(.L_1455 - .L_1454)
.L_1454:
        /*0100*/ 	.word	0x00000000
.L_1455:


//--------------------- .nv.info._ZN10layer_norm40ln_parallel_residual_bwd_finalize_kernelINS_22Kernel_traits_finalizeILj512Ef13__nv_bfloat16S2_S2_fjLb0ELj1024ELj4ENS_18Kernel_traits_baseILj512EfS2_S2_S2_fjLj1024EEEEELb0EEEvNS_9BwdParamsE --------------------------
	.section	.nv.info._ZN10layer_norm40ln_parallel_residual_bwd_finalize_kernelINS_22Kernel_traits_finalizeILj512Ef13__nv_bfloat16S2_S2_fjLb0ELj1024ELj4ENS_18Kernel_traits_baseILj512EfS2_S2_S2_fjLj1024EEEEELb0EEEvNS_9BwdParamsE,"",@"SHT_CUDA_INFO"
	.sectionflags	@""
	.align	4


	//----- nvinfo : EIATTR_CUDA_API_VERSION
	.align		4
        /*0000*/ 	.byte	0x04, 0x37
        /*0002*/ 	.short	(.L_1457 - .L_1456)
.L_1456:
        /*0004*/ 	.word	0x00000082


	//----- nvinfo : EIATTR_SW2861232_WAR
	.align		4
.L_1457:
        /*0008*/ 	.byte	0x01, 0x35
	.zero		2


	//----- nvinfo : EIATTR_PARAM_CBANK
	.align		4
        /*000c*/ 	.byte	0x04, 0x0a
        /*000e*/ 	.short	(.L_1459 - .L_1458)
	.align		4
.L_1458:
        /*0010*/ 	.word	index@(.nv.constant0._ZN10layer_norm40ln_parallel_residual_bwd_finalize_kernelINS_22Kernel_traits_finalizeILj512Ef13__nv_bfloat16S2_S2_fjLb0ELj1024ELj4ENS_18Kernel_traits_baseILj512EfS2_S2_S2_fjLj1024EEEEELb0EEEvNS_9BwdParamsE)
        /*0014*/ 	.short	0x0160
        /*0016*/ 	.short	0x0128


	//----- nvinfo : EIATTR_CBANK_PARAM_SIZE
	.align		4
.L_1459:
        /*0018*/ 	.byte	0x03, 0x19
        /*001a*/ 	.short	0x0128


	//----- nvinfo : EIATTR_KPARAM_INFO
	.align		4
        /*001c*/ 	.byte	0x04, 0x17
        /*001e*/ 	.short	(.L_1461 - .L_1460)
.L_1460:
        /*0020*/ 	.word	0x00000000
        /*0024*/ 	.short	0x0000
        /*0026*/ 	.short	0x0000
        /*0028*/ 	.byte	0x00, 0xf0, 0xa1, 0x04


	//----- nvinfo : EIATTR_MAXREG_COUNT
	.align		4
.L_1461:
        /*002c*/ 	.byte	0x03, 0x1b
        /*002e*/ 	.short	0x0040


	//----- nvinfo : EIATTR_NUM_BARRIERS
	.align		4
        /*0030*/ 	.byte	0x02, 0x4c
        /*0032*/ 	.byte	0x01
	.zero		1


	//----- nvinfo : EIATTR_MERCURY_ISA_VERSION
	.align		4
        /*0034*/ 	.byte	0x03, 0x5f
        /*0036*/ 	.short	0x0000


	//----- nvinfo : EIATTR_COOP_GROUP_MASK_REGIDS
	.align		4
        /*0038*/ 	.byte	0x04, 0x29
        /*003a*/ 	.short	(.L_1463 - .L_1462)


	//   ....[0]....
.L_1462:
        /*003c*/ 	.word	0xffffffff


	//   ....[1]....
        /*0040*/ 	.word	0xffffffff


	//   ....[2]....
        /*0044*/ 	.word	0xffffffff


	//   ....[3]....
        /*0048*/ 	.word	0xffffffff


	//   ....[4]....
        /*004c*/ 	.word	0xffffffff


	//   ....[5]....
        /*0050*/ 	.word	0xffffffff


	//   ....[6]....
        /*0054*/ 	.word	0xffffffff


	//   ....[7]....
        /*0058*/ 	.word	0xffffffff


	//   ....[8]....
        /*005c*/ 	.word	0xffffffff


	//   ....[9]....
        /*0060*/ 	.word	0xffffffff


	//   ....[10]....
        /*0064*/ 	.word	0xffffffff


	//   ....[11]....
        /*0068*/ 	.word	0xffffffff


	//   ....[12]....
        /*006c*/ 	.word	0xffffffff


	//   ....[13]....
        /*0070*/ 	.word	0xffffffff


	//   ....[14]....
        /*0074*/ 	.word	0xffffffff


	//   ....[15]....
        /*0078*/ 	.word	0xffffffff


	//   ....[16]....
        /*007c*/ 	.word	0xffffffff


	//   ....[17]....
        /*0080*/ 	.word	0xffffffff


	//   ....[18]....
        /*0084*/ 	.word	0xffffffff


	//   ....[19]....
        /*0088*/ 	.word	0xffffffff


	//   ....[20]....
        /*008c*/ 	.word	0xffffffff


	//   ....[21]....
        /*0090*/ 	.word	0xffffffff


	//   ....[22]....
        /*0094*/ 	.word	0xffffffff


	//   ....[23]....
        /*0098*/ 	.word	0xffffffff


	//   ....[24]....
        /*009c*/ 	.word	0xffffffff


	//   ....[25]....
        /*00a0*/ 	.word	0xffffffff


	//   ....[26]....
        /*00a4*/ 	.word	0xffffffff


	//   ....[27]....
        /*00a8*/ 	.word	0xffffffff


	//   ....[28]....
        /*00ac*/ 	.word	0xffffffff


	//   ....[29]....
        /*00b0*/ 	.word	0xffffffff


	//   ....[30]....
        /*00b4*/ 	.word	0xffffffff


	//   ....[31]....
        /*00b8*/ 	.word	0xffffffff


	//   ....[32]....
        /*00bc*/ 	.word	0xffffffff


	//   ....[33]....
        /*00c0*/ 	.word	0xffffffff


	//   ....[34]....
        /*00c4*/ 	.word	0xffffffff


	//   ....[35]....
        /*00c8*/ 	.word	0xffffffff


	//   ....[36]....
        /*00cc*/ 	.word	0xffffffff


	//   ....[37]....
        /*00d0*/ 	.word	0xffffffff


	//   ....[38]....
        /*00d4*/ 	.word	0xffffffff


	//   ....[39]....
        /*00d8*/ 	.word	0xffffffff


	//----- nvinfo : EIATTR_COOP_GROUP_INSTR_OFFSETS
	.align		4
.L_1463:
        /*00dc*/ 	.byte	0x04, 0x28
        /*00de*/ 	.short	(.L_1465 - .L_1464)


	//   ....[0]....
.L_1464:
        /*00e0*/ 	.word	0x00000b70


	//   ....[1]....
        /*00e4*/ 	.word	0x00000ba0


	//   ....[2]....
        /*00e8*/ 	.word	0x00000bb0


	//   ....[3]....
        /*00ec*/ 	.word	0x00000bc0


	//   ....[4]....
        /*00f0*/ 	.word	0x00000bf0


	//   ....[5]....
        /*00f4*/ 	.word	0x00000c10


	//   ....[6]....
        /*00f8*/ 	.word	0x00000c20


	//   ....[7]....
        /*00fc*/ 	.word	0x00000c30


	//   ....[8]....
        /*0100*/ 	.word	0x00000c60


	//   ....[9]....
        /*0104*/ 	.word	0x00000c80


	//   ....[10]....
        /*0108*/ 	.word	0x00000ca0


	//   ....[11]....
        /*010c*/ 	.word	0x00000cb0


	//   ....[12]....
        /*0110*/ 	.word	0x00000ce0


	//   ....[13]....
        /*0114*/ 	.word	0x00000d00


	//   ....[14]....
        /*0118*/ 	.word	0x00000d20


	//   ....[15]....
        /*011c*/ 	.word	0x00000d30


	//   ....[16]....
        /*0120*/ 	.word	0x00000d60


	//   ....[17]....
        /*0124*/ 	.word	0x00000d90


	//   ....[18]....
        /*0128*/ 	.word	0x00000da0


	//   ....[19]....
        /*012c*/ 	.word	0x00000db0


	//   ....[20]....
        /*0130*/ 	.word	0x00001080


	//   ....[21]....
        /*0134*/ 	.word	0x000010f0


	//   ....[22]....
        /*0138*/ 	.word	0x00001150


	//   ....[23]....
        /*013c*/ 	.word	0x000011b0


	//   ....[24]....
        /*0140*/ 	.word	0x00001220


	//   ....[25]....
        /*0144*/ 	.word	0x00001290


	//   ....[26]....
        /*0148*/ 	.word	0x000012f0


	//   ....[27]....
        /*014c*/ 	.word	0x00001350


	//   ....[28]....
        /*0150*/ 	.word	0x000013b0


	//   ....[29]....
        /*0154*/ 	.word	0x00001420


	//   ....[30]....
        /*0158*/ 	.word	0x00001490


	//   ....[31]....
        /*015c*/ 	.word	0x000014f0


	//   ....[32]....
        /*0160*/ 	.word	0x00001550


	//   ....[33]....
        /*0164*/ 	.word	0x000015b0


	//   ....[34]....
        /*0168*/ 	.word	0x00001620


	//   ....[35]....
        /*016c*/ 	.word	0x00001690


	//   ....[36]....
        /*0170*/ 	.word	0x000016f0


	//   ....[37]....
        /*0174*/ 	.word	0x00001750


	//   ....[38]....
        /*0178*/ 	.word	0x000017b0


	//   ....[39]....
        /*017c*/ 	.word	0x00001810


	//----- nvinfo : EIATTR_EXIT_INSTR_OFFSETS
	.align		4
.L_1465:
        /*0180*/ 	.byte	0x04, 0x1c
        /*0182*/ 	.short	(.L_1467 - .L_1466)


	//   ....[0]....
.L_1466:
        /*0184*/ 	.word	0x00000070


	//   ....[1]....
        /*0188*/ 	.word	0x00001020


	//----- nvinfo : EIATTR_MAX_THREADS
	.align		4
.L_1467:
        /*018c*/ 	.byte	0x04, 0x05
        /*018e*/ 	.short	(.L_1469 - .L_1468)
.L_1468:
        /*0190*/ 	.word	0x00000400
        /*0194*/ 	.word	0x00000001
        /*0198*/ 	.word	0x00000001


	//----- nvinfo : EIATTR_CRS_STACK_SIZE
	.align		4
.L_1469:
        /*019c*/ 	.byte	0x04, 0x1e
        /*019e*/ 	.short	(.L_1471 - .L_1470)
.L_1470:
        /*01a0*/ 	.word	0x00000000
.L_1471:


//--------------------- .nv.info._ZN10layer_norm31ln_parallel_residual_bwd_kernelINS_13Kernel_traitsIf13__nv_bfloat16S2_S2_fjLj512ELj1ELj4ELj1ELj16ENS_18Kernel_traits_baseILj512EfS2_S2_S2_fjLj128EEEEELb1ELb1ELb0EEEvNS_9BwdParamsE --------------------------
	.section	.nv.info._ZN10layer_norm31ln_parallel_residual_bwd_kernelINS_13Kernel_traitsIf13__nv_bfloat16S2_S2_fjLj512ELj1ELj4ELj1ELj16ENS_18Kernel_traits_baseILj512EfS2_S2_S2_fjLj128EEEEELb1ELb1ELb0EEEvNS_9BwdParamsE,"",@"SHT_CUDA_INFO"
	.sectionflags	@""
	.align	4


	//----- nvinfo : EIATTR_CUDA_API_VERSION
	.align		4
        /*0000*/ 	.byte	0x04, 0x37
        /*0002*/ 	.short	(.L_1473 - .L_1472)
.L_1472:
        /*0004*/ 	.word	0x00000082


	//----- nvinfo : EIATTR_SW2861232_WAR
	.align		4
.L_1473:
        /*0008*/ 	.byte	0x01, 0x35
	.zero		2


	//----- nvinfo : EIATTR_PARAM_CBANK
	.align		4
        /*000c*/ 	.byte	0x04, 0x0a
        /*000e*/ 	.short	(.L_1475 - .L_1474)
	.align		4
.L_1474:
        /*0010*/ 	.word	index@(.nv.constant0._ZN10layer_norm31ln_parallel_residual_bwd_kernelINS_13Kernel_traitsIf13__nv_bfloat16S2_S2_fjLj512ELj1ELj4ELj1ELj16ENS_18Kernel_traits_baseILj512EfS2_S2_S2_fjLj128EEEEELb1ELb1ELb0EEEvNS_9BwdParamsE)
        /*0014*/ 	.short	0x0160
        /*0016*/ 	.short	0x0128


	//----- nvinfo : EIATTR_CBANK_PARAM_SIZE
	.align		4
.L_1475:
        /*0018*/ 	.byte	0x03, 0x19
        /*001a*/ 	.short	0x0128


	//----- nvinfo : EIATTR_KPARAM_INFO
	.align		4
        /*001c*/ 	.byte	0x04, 0x17
        /*001e*/ 	.short	(.L_1477 - .L_1476)
.L_1476:
        /*0020*/ 	.word	0x00000000
        /*0024*/ 	.short	0x0000
        /*0026*/ 	.short	0x0000
        /*0028*/ 	.byte	0x00, 0xf0, 0xa1, 0x04


	//----- nvinfo : EIATTR_MAXREG_COUNT
	.align		4
.L_1477:
        /*002c*/ 	.byte	0x03, 0x1b
        /*002e*/ 	.short	0x00ff


	//----- nvinfo : EIATTR_NUM_BARRIERS
	.align		4
        /*0030*/ 	.byte	0x02, 0x4c
        /*0032*/ 	.byte	0x01
	.zero		1


	//----- nvinfo : EIATTR_MERCURY_ISA_VERSION
	.align		4
        /*0034*/ 	.byte	0x03, 0x5f
        /*0036*/ 	.short	0x0000


	//----- nvinfo : EIATTR_COOP_GROUP_MASK_REGIDS
	.align		4
        /*0038*/ 	.byte	0x04, 0x29
        /*003a*/ 	.short	(.L_1479 - .L_1478)


	//   ....[0]....
.L_1478:
        /*003c*/ 	.word	0xffffffff


	//   ....[1]....
        /*0040*/ 	.word	0xffffffff


	//   ....[2]....
        /*0044*/ 	.word	0xffffffff


	//   ....[3]....
        /*0048*/ 	.word	0xffffffff


	//   ....[4]....
        /*004c*/ 	.word	0xffffffff


	//   ....[5]....
        /*0050*/ 	.word	0xffffffff


	//   ....[6]....
        /*0054*/ 	.word	0xffffffff


	//   ....[7]....
        /*0058*/ 	.word	0xffffffff


	//   ....[8]....
        /*005c*/ 	.word	0xffffffff


	//   ....[9]....
        /*0060*/ 	.word	0xffffffff


	//   ....[10]....
        /*0064*/ 	.word	0xffffffff


	//   ....[11]....
        /*0068*/ 	.word	0xffffffff


	//   ....[12]....
        /*006c*/ 	.word	0xffffffff


	//   ....[13]....
        /*0070*/ 	.word	0xffffffff


	//   ....[14]....
        /*0074*/ 	.word	0xffffffff


	//   ....[15]....
        /*0078*/ 	.word	0xffffffff


	//   ....[16]....
        /*007c*/ 	.word	0xffffffff


	//   ....[17]....
        /*0080*/ 	.word	0xffffffff


	//   ....[18]....
        /*0084*/ 	.word	0xffffffff


	//   ....[19]....
        /*0088*/ 	.word	0xffffffff


	//----- nvinfo : EIATTR_COOP_GROUP_INSTR_OFFSETS
	.align		4
.L_1479:
        /*008c*/ 	.byte	0x04, 0x28
        /*008e*/ 	.short	(.L_1481 - .L_1480)


	//   ....[0]....
.L_1480:
        /*0090*/ 	.word	0x00000fe0


	//   ....[1]....
        /*0094*/ 	.word	0x00001000


	//   ....[2]....
        /*0098*/ 	.word	0x00001020


	//   ....[3]....
        /*009c*/ 	.word	0x00001040


	//   ....[4]....
        /*00a0*/ 	.word	0x00001060


	//   ....[5]....
        /*00a4*/ 	.word	0x00001080


	//   ....[6]....
        /*00a8*/ 	.word	0x000010a0


	//   ....[7]....
        /*00ac*/ 	.word	0x000010c0


	//   ....[8]....
        /*00b0*/ 	.word	0x000010e0


	//   ....[9]....
        /*00b4*/ 	.word	0x00001100


	//   ....[10]....
        /*00b8*/ 	.word	0x00002be0


	//   ....[11]....
        /*00bc*/ 	.word	0x00002c60


	//   ....[12]....
        /*00c0*/ 	.word	0x00002ce0


	//   ....[13]....
        /*00c4*/ 	.word	0x00002d50


	//   ....[14]....
        /*00c8*/ 	.word	0x00002dd0


	//   ....[15]....
        /*00cc*/ 	.word	0x00002e40


	//   ....[16]....
        /*00d0*/ 	.word	0x00002ec0


	//   ....[17]....
        /*00d4*/ 	.word	0x00002f30


	//   ....[18]....
        /*00d8*/ 	.word	0x00002fb0


	//   ....[19]....
        /*00dc*/ 	.word	0x00003020


	//----- nvinfo : EIATTR_EXIT_INSTR_OFFSETS
	.align		4
.L_1481:
        /*00e0*/ 	.byte	0x04, 0x1c
        /*00e2*/ 	.short	(.L_1483 - .L_1482)


	//   ....[0]....
.L_1482:
        /*00e4*/ 	.word	0x00002b50


	//   ....[1]....
        /*00e8*/ 	.word	0x00002b80


	//----- nvinfo : EIATTR_MAX_THREADS
	.align		4
.L_1483:
        /*00ec*/ 	.byte	0x04, 0x05
        /*00ee*/ 	.short	(.L_1485 - .L_1484)
.L_1484:
        /*00f0*/ 	.word	0x00000080
        /*00f4*/ 	.word	0x00000001
        /*00f8*/ 	.word	0x00000001


	//----- nvinfo : EIATTR_CRS_STACK_SIZE
	.align		4
.L_1485:
        /*00fc*/ 	.byte	0x04, 0x1e
        /*00fe*/ 	.short	(.L_1487 - .L_1486)
.L_1486:
        /*0100*/ 	.word	0x00000000
.L_1487:


//--------------------- .nv.info._ZN10layer_norm22ln_bwd_finalize_kernelINS_22Kernel_traits_finalizeILj512Ef13__nv_bfloat16S2_S2_fjLb0ELj1024ELj4ENS_18Kernel_traits_baseILj512EfS2_S2_S2_fjLj1024EEEEELb0ELb1EEEvNS_9BwdParamsE --------------------------
	.section	.nv.info._ZN10layer_norm22ln_bwd_finalize_kernelINS_22Kernel_traits_finalizeILj512Ef13__nv_bfloat16S2_S2_fjLb0ELj1024ELj4ENS_18Kernel_traits_baseILj512EfS2_S2_S2_fjLj1024EEEEELb0ELb1EEEvNS_9BwdParamsE,"",@"SHT_CUDA_INFO"
	.sectionflags	@""
	.align	4


	//----- nvinfo : EIATTR_CUDA_API_VERSION
	.align		4
        /*0000*/ 	.byte	0x04, 0x37
        /*0002*/ 	.short	(.L_1489 - .L_1488)
.L_1488:
        /*0004*/ 	.word	0x00000082


	//----- nvinfo : EIATTR_SW2861232_WAR
	.align		4
.L_1489:
        /*0008*/ 	.byte	0x01, 0x35
	.zero		2


	//----- nvinfo : EIATTR_PARAM_CBANK
	.align		4
        /*000c*/ 	.byte	0x04, 0x0a
        /*000e*/ 	.short	(.L_1491 - .L_1490)
	.align		4
.L_1490:
        /*0010*/ 	.word	index@(.nv.constant0._ZN10layer_norm22ln_bwd_finalize_kernelINS_22Kernel_traits_finalizeILj512Ef13__nv_bfloat16S2_S2_fjLb0ELj1024ELj4ENS_18Kernel_traits_baseILj512EfS2_S2_S2_fjLj1024EEEEELb0ELb1EEEvNS_9BwdParamsE)
        /*0014*/ 	.short	0x0160
        /*0016*/ 	.short	0x0128


	//----- nvinfo : EIATTR_CBANK_PARAM_SIZE
	.align		4
.L_1491:
        /*0018*/ 	.byte	0x03, 0x19
        /*001a*/ 	.short	0x0128


	//----- nvinfo : EIATTR_KPARAM_INFO
	.align		4
        /*001c*/ 	.byte	0x04, 0x17
        /*001e*/ 	.short	(.L_1493 - .L_1492)
.L_1492:
        /*0020*/ 	.word	0x00000000
        /*0024*/ 	.short	0x0000
        /*0026*/ 	.short	0x0000
        /*0028*/ 	.byte	0x00, 0xf0, 0xa1, 0x04


	//----- nvinfo : EIATTR_MAXREG_COUNT
	.align		4
.L_1493:
        /*002c*/ 	.byte	0x03, 0x1b
        /*002e*/ 	.short	0x0040


	//----- nvinfo : EIATTR_NUM_BARRIERS
	.align		4
        /*0030*/ 	.byte	0x02, 0x4c
        /*0032*/ 	.byte	0x01
	.zero		1


	//----- nvinfo : EIATTR_MERCURY_ISA_VERSION
	.align		4
        /*0034*/ 	.byte	0x03, 0x5f
        /*0036*/ 	.short	0x0000


	//----- nvinfo : EIATTR_COOP_GROUP_MASK_REGIDS
	.align		4
        /*0038*/ 	.byte	0x04, 0x29
        /*003a*/ 	.short	(.L_1495 - .L_1494)


	//   ....[0]....
.L_1494:
        /*003c*/ 	.word	0xffffffff


	//   ....[1]....
        /*0040*/ 	.word	0xffffffff


	//   ....[2]....
        /*0044*/ 	.word	0xffffffff


	//   ....[3]....
        /*0048*/ 	.word	0xffffffff


	//   ....[4]....
        /*004c*/ 	.word	0xffffffff


	//   ....[5]....
        /*0050*/ 	.word	0xffffffff


	//   ....[6]....
        /*0054*/ 	.word	0xffffffff


	//   ....[7]....
        /*0058*/ 	.word	0xffffffff


	//   ....[8]....
        /*005c*/ 	.word	0xffffffff


	//   ....[9]....
        /*0060*/ 	.word	0xffffffff


	//   ....[10]....
        /*0064*/ 	.word	0xffffffff


	//   ....[11]....
        /*0068*/ 	.word	0xffffffff


	//   ....[12]....
        /*006c*/ 	.word	0xffffffff


	//   ....[13]....
        /*0070*/ 	.word	0xffffffff


	//   ....[14]....
        /*0074*/ 	.word	0xffffffff


	//   ....[15]....
        /*0078*/ 	.word	0xffffffff


	//   ....[16]....
        /*007c*/ 	.word	0xffffffff


	//   ....[17]....
        /*0080*/ 	.word	0xffffffff


	//   ....[18]....
        /*0084*/ 	.word	0xffffffff


	//   ....[19]....
        /*0088*/ 	.word	0xffffffff


	//----- nvinfo : EIATTR_COOP_GROUP_INSTR_OFFSETS
	.align		4
.L_1495:
        /*008c*/ 	.byte	0x04, 0x28
        /*008e*/ 	.short	(.L_1497 - .L_1496)


	//   ....[0]....
.L_1496:
        /*0090*/ 	.word	0x000007f0


	//   ....[1]....
        /*0094*/ 	.word	0x00000820


	//   ....[2]....
        /*0098*/ 	.word	0x00000840


	//   ....[3]....
        /*009c*/ 	.word	0x00000850


	//   ....[4]....
        /*00a0*/ 	.word	0x00000880


	//   ....[5]....
        /*00a4*/ 	.word	0x00000890


	//   ....[6]....
        /*00a8*/ 	.word	0x000008c0


	//   ....[7]....
        /*00ac*/ 	.word	0x000008d0


	//   ....[8]....
        /*00b0*/ 	.word	0x00000900


	//   ....[9]....
        /*00b4*/ 	.word	0x00000910


	//   ....[10]....
        /*00b8*/ 	.word	0x00000ab0


	//   ....[11]....
        /*00bc*/ 	.word	0x00000b30


	//   ....[12]....
        /*00c0*/ 	.word	0x00000b90


	//   ....[13]....
        /*00c4*/ 	.word	0x00000bf0


	//   ....[14]....
        /*00c8*/ 	.word	0x00000c60


	//   ....[15]....
        /*00cc*/ 	.word	0x00000cd0


	//   ....[16]....
        /*00d0*/ 	.word	0x00000d30


	//   ....[17]....
        /*00d4*/ 	.word	0x00000d90


	//   ....[18]....
        /*00d8*/ 	.word	0x00000df0


	//   ....[19]....
        /*00dc*/ 	.word	0x00000e50


	//----- nvinfo : EIATTR_EXIT_INSTR_OFFSETS
	.align		4
.L_1497:
        /*00e0*/ 	.byte	0x04, 0x1c
        /*00e2*/ 	.short	(.L_1499 - .L_1498)


	//   ....[0]....
.L_1498:
        /*00e4*/ 	.word	0x00000070


	//   ....[1]....
        /*00e8*/ 	.word	0x00000a50


	//----- nvinfo : EIATTR_MAX_THREADS
	.align		4
.L_1499:
        /*00ec*/ 	.byte	0x04, 0x05
        /*00ee*/ 	.short	(.L_1501 - .L_1500)
.L_1500:
        /*00f0*/ 	.word	0x00000400
        /*00f4*/ 	.word	0x00000001
        /*00f8*/ 	.word	0x00000001


	//----- nvinfo : EIATTR_CRS_STACK_SIZE
	.align		4
.L_1501:
        /*00fc*/ 	.byte	0x04, 0x1e
        /*00fe*/ 	.short	(.L_1503 - .L_1502)
.L_1502:
        /*0100*/ 	.word	0x00000000
.L_1503:


//--------------------- .nv.info._ZN10layer_norm40ln_parallel_residual_bwd_finalize_kernelINS_22Kernel_traits_finalizeILj512Ef13__nv_bfloat16S2_S2_fjLb0ELj1024ELj4ENS_18Kernel_traits_baseILj512EfS2_S2_S2_fjLj1024EEEEELb1EEEvNS_9BwdParamsE --------------------------
	.section	.nv.info._ZN10layer_norm40ln_parallel_residual_bwd_finalize_kernelINS_22Kernel_traits_finalizeILj512Ef13__nv_bfloat16S2_S2_fjLb0ELj1024ELj4ENS_18Kernel_traits_baseILj512EfS2_S2_S2_fjLj1024EEEEELb1EEEvNS_9BwdParamsE,"",@"SHT_CUDA_INFO"
	.sectionflags	@""
	.align	4


	//----- nvinfo : EIATTR_CUDA_API_VERSION
	.align		4
        /*0000*/ 	.byte	0x04, 0x37
        /*0002*/ 	.short	(.L_1505 - .L_1504)
.L_1504:
        /*0004*/ 	.word	0x00000082


	//----- nvinfo : EIATTR_SW2861232_WAR
	.align		4
.L_1505:
        /*0008*/ 	.byte	0x01, 0x35
	.zero		2


	//----- nvinfo : EIATTR_PARAM_CBANK
	.align		4
        /*000c*/ 	.byte	0x04, 0x0a
        /*000e*/ 	.short	(.L_1507 - .L_1506)
	.align		4
.L_1506:
        /*0010*/ 	.word	index@(.nv.constant0._ZN10layer_norm40ln_parallel_residual_bwd_finalize_kernelINS_22Kernel_traits_finalizeILj512Ef13__nv_bfloat16S2_S2_fjLb0ELj1024ELj4ENS_18Kernel_traits_baseILj512EfS2_S2_S2_fjLj1024EEEEELb1EEEvNS_9BwdParamsE)
        /*0014*/ 	.short	0x0160
        /*0016*/ 	.short	0x0128


	//----- nvinfo : EIATTR_CBANK_PARAM_SIZE
	.align		4
.L_1507:
        /*0018*/ 	.byte	0x03, 0x19
        /*001a*/ 	.short	0x0128


	//----- nvinfo : EIATTR_KPARAM_INFO
	.align		4
        /*001c*/ 	.byte	0x04, 0x17
        /*001e*/ 	.short	(.L_1509 - .L_1508)
.L_1508:
        /*0020*/ 	.word	0x00000000
        /*0024*/ 	.short	0x0000
        /*0026*/ 	.short	0x0000
        /*0028*/ 	.byte	0x00, 0xf0, 0xa1, 0x04


	//----- nvinfo : EIATTR_MAXREG_COUNT
	.align		4
.L_1509:
        /*002c*/ 	.byte	0x03, 0x1b
        /*002e*/ 	.short	0x0040


	//----- nvinfo : EIATTR_NUM_BARRIERS
	.align		4
        /*0030*/ 	.byte	0x02, 0x4c
        /*0032*/ 	.byte	0x01
	.zero		1


	//----- nvinfo : EIATTR_MERCURY_ISA_VERSION
	.align		4
        /*0034*/ 	.byte	0x03, 0x5f
        /*0036*/ 	.short	0x0000


	//----- nvinfo : EIATTR_COOP_GROUP_MASK_REGIDS
	.align		4
        /*0038*/ 	.byte	0x04, 0x29
        /*003a*/ 	.short	(.L_1511 - .L_1510)


	//   ....[0]....
.L_1510:
        /*003c*/ 	.word	0xffffffff


	//   ....[1]....
        /*0040*/ 	.word	0xffffffff


	//   ....[2]....
        /*0044*/ 	.word	0xffffffff


	//   ....[3]....
        /*0048*/ 	.word	0xffffffff


	//   ....[4]....
        /*004c*/ 	.word	0xffffffff


	//   ....[5]....
        /*0050*/ 	.word	0xffffffff


	//   ....[6]....
        /*0054*/ 	.word	0xffffffff


	//   ....[7]....
        /*0058*/ 	.word	0xffffffff


	//   ....[8]....
        /*005c*/ 	.word	0xffffffff


	//   ....[9]....
        /*0060*/ 	.word	0xffffffff


	//   ....[10]....
        /*0064*/ 	.word	0xffffffff


	//   ....[11]....
        /*0068*/ 	.word	0xffffffff


	//   ....[12]....
        /*006c*/ 	.word	0xffffffff


	//   ....[13]....
        /*0070*/ 	.word	0xffffffff


	//   ....[14]....
        /*0074*/ 	.word	0xffffffff


	//   ....[15]....
        /*0078*/ 	.word	0xffffffff


	//   ....[16]....
        /*007c*/ 	.word	0xffffffff


	//   ....[17]....
        /*0080*/ 	.word	0xffffffff


	//   ....[18]....
        /*0084*/ 	.word	0xffffffff


	//   ....[19]....
        /*0088*/ 	.word	0xffffffff


	//   ....[20]....
        /*008c*/ 	.word	0xffffffff


	//   ....[21]....
        /*0090*/ 	.word	0xffffffff


	//   ....[22]....
        /*0094*/ 	.word	0xffffffff


	//   ....[23]....
        /*0098*/ 	.word	0xffffffff


	//   ....[24]....
        /*009c*/ 	.word	0xffffffff


	//   ....[25]....
        /*00a0*/ 	.word	0xffffffff


	//   ....[26]....
        /*00a4*/ 	.word	0xffffffff


	//   ....[27]....
        /*00a8*/ 	.word	0xffffffff


	//   ....[28]....
        /*00ac*/ 	.word	0xffffffff


	//   ....[29]....
        /*00b0*/ 	.word	0xffffffff


	//   ....[30]....
        /*00b4*/ 	.word	0xffffffff


	//   ....[31]....
        /*00b8*/ 	.word	0xffffffff


	//   ....[32]....
        /*00bc*/ 	.word	0xffffffff


	//   ....[33]....
        /*00c0*/ 	.word	0xffffffff


	//   ....[34]....
        /*00c4*/ 	.word	0xffffffff


	//   ....[35]....
        /*00c8*/ 	.word	0xffffffff


	//   ....[36]....
        /*00cc*/ 	.word	0xffffffff


	//   ....[37]....
        /*00d0*/ 	.word	0xffffffff


	//   ....[38]....
        /*00d4*/ 	.word	0xffffffff


	//   ....[39]....
        /*00d8*/ 	.word	0xffffffff


	//----- nvinfo : EIATTR_COOP_GROUP_INSTR_OFFSETS
	.align		4
.L_1511:
        /*00dc*/ 	.byte	0x04, 0x28
        /*00de*/ 	.short	(.L_1513 - .L_1512)


	//   ....[0]....
.L_1512:
        /*00e0*/ 	.word	0x00000b60


	//   ....[1]....
        /*00e4*/ 	.word	0x00000b90


	//   ....[2]....
        /*00e8*/ 	.word	0x00000ba0


	//   ....[3]....
        /*00ec*/ 	.word	0x00000bb0


	//   ....[4]....
        /*00f0*/ 	.word	0x00000be0


	//   ....[5]....
        /*00f4*/ 	.word	0x00000c00


	//   ....[6]....
        /*00f8*/ 	.word	0x00000c10


	//   ....[7]....
        /*00fc*/ 	.word	0x00000c20


	//   ....[8]....
        /*0100*/ 	.word	0x00000c50


	//   ....[9]....
        /*0104*/ 	.word	0x00000c70


	//   ....[10]....
        /*0108*/ 	.word	0x00000c90


	//   ....[11]....
        /*010c*/ 	.word	0x00000ca0


	//   ....[12]....
        /*0110*/ 	.word	0x00000cd0


	//   ....[13]....
        /*0114*/ 	.word	0x00000cf0


	//   ....[14]....
        /*0118*/ 	.word	0x00000d10


	//   ....[15]....
        /*011c*/ 	.word	0x00000d20


	//   ....[16]....
        /*0120*/ 	.word	0x00000d50


	//   ....[17]....
        /*0124*/ 	.word	0x00000d80


	//   ....[18]....
        /*0128*/ 	.word	0x00000d90


	//   ....[19]....
        /*012c*/ 	.word	0x00000da0


	//   ....[20]....
        /*0130*/ 	.word	0x00001050


	//   ....[21]....
        /*0134*/ 	.word	0x000010c0


	//   ....[22]....
        /*0138*/ 	.word	0x00001120


	//   ....[23]....
        /*013c*/ 	.word	0x00001180


	//   ....[24]....
        /*0140*/ 	.word	0x000011f0


	//   ....[25]....
        /*0144*/ 	.word	0x00001260


	//   ....[26]....
        /*0148*/ 	.word	0x000012c0


	//   ....[27]....
        /*014c*/ 	.word	0x00001320


	//   ....[28]....
        /*0150*/ 	.word	0x00001380


	//   ....[29]....
        /*0154*/ 	.word	0x000013f0


	//   ....[30]....
        /*0158*/ 	.word	0x00001460


	//   ....[31]....
        /*015c*/ 	.word	0x000014c0


	//   ....[32]....
        /*0160*/ 	.word	0x00001520


	//   ....[33]....
        /*0164*/ 	.word	0x00001580


	//   ....[34]....
        /*0168*/ 	.word	0x000015f0


	//   ....[35]....
        /*016c*/ 	.word	0x00001660


	//   ....[36]....
        /*0170*/ 	.word	0x000016c0


	//   ....[37]....
        /*0174*/ 	.word	0x00001720


	//   ....[38]....
        /*0178*/ 	.word	0x00001780


	//   ....[39]....
        /*017c*/ 	.word	0x000017e0


	//----- nvinfo : EIATTR_EXIT_INSTR_OFFSETS
	.align		4
.L_1513:
        /*0180*/ 	.byte	0x04, 0x1c
        /*0182*/ 	.short	(.L_1515 - .L_1514)


	//   ....[0]....
.L_1514:
        /*0184*/ 	.word	0x00000070


	//   ....[1]....
        /*0188*/ 	.word	0x00000ff0


	//----- nvinfo : EIATTR_MAX_THREADS
	.align		4
.L_1515:
        /*018c*/ 	.byte	0x04, 0x05
        /*018e*/ 	.short	(.L_1517 - .L_1516)
.L_1516:
        /*0190*/ 	.word	0x00000400
        /*0194*/ 	.word	0x00000001
        /*0198*/ 	.word	0x00000001


	//----- nvinfo : EIATTR_CRS_STACK_SIZE
	.align		4
.L_1517:
        /*019c*/ 	.byte	0x04, 0x1e
        /*019e*/ 	.short	(.L_1519 - .L_1518)
.L_1518:
        /*01a0*/ 	.word	0x00000000
.L_1519:


//--------------------- .nv.info._ZN10layer_norm31ln_parallel_residual_bwd_kernelINS_13Kernel_traitsIf13__nv_bfloat16S2_S2_fjLj512ELj1ELj4ELj1ELj16ENS_18Kernel_traits_baseILj512EfS2_S2_S2_fjLj128EEEEELb1ELb1ELb1EEEvNS_9BwdParamsE --------------------------
	.section	.nv.info._ZN10layer_norm31ln_parallel_residual_bwd_kernelINS_13Kernel_traitsIf13__nv_bfloat16S2_S2_fjLj512ELj1ELj4ELj1ELj16ENS_18Kernel_traits_baseILj512EfS2_S2_S2_fjLj128EEEEELb1ELb1ELb1EEEvNS_9BwdParamsE,"",@"SHT_CUDA_INFO"
	.sectionflags	@""
	.align	4


	//----- nvinfo : EIATTR_CUDA_API_VERSION
	.align		4
        /*0000*/ 	.byte	0x04, 0x37
        /*0002*/ 	.short	(.L_1521 - .L_1520)
.L_1520:
        /*0004*/ 	.word	0x00000082


	//----- nvinfo : EIATTR_SW2861232_WAR
	.align		4
.L_1521:
        /*0008*/ 	.byte	0x01, 0x35
	.zero		2


	//----- nvinfo : EIATTR_PARAM_CBANK
	.align		4
        /*000c*/ 	.byte	0x04, 0x0a
        /*000e*/ 	.short	(.L_1523 - .L_1522)
	.align		4
.L_1522:
        /*0010*/ 	.word	index@(.nv.constant0._ZN10layer_norm31ln_parallel_residual_bwd_kernelINS_13Kernel_traitsIf13__nv_bfloat16S2_S2_fjLj512ELj1ELj4ELj1ELj16ENS_18Kernel_traits_baseILj512EfS2_S2_S2_fjLj128EEEEELb1ELb1ELb1EEEvNS_9BwdParamsE)
        /*0014*/ 	.short	0x0160
        /*0016*/ 	.short	0x0128


	//----- nvinfo : EIATTR_CBANK_PARAM_SIZE
	.align		4
.L_1523:
        /*0018*/ 	.byte	0x03, 0x19
        /*001a*/ 	.short	0x0128


	//----- nvinfo : EIATTR_KPARAM_INFO
	.align		4
        /*001c*/ 	.byte	0x04, 0x17
        /*001e*/ 	.short	(.L_1525 - .L_1524)
.L_1524:
        /*0020*/ 	.word	0x00000000
        /*0024*/ 	.short	0x0000
        /*0026*/ 	.short	0x0000
        /*0028*/ 	.byte	0x00, 0xf0, 0xa1, 0x04


	//----- nvinfo : EIATTR_MAXREG_COUNT
	.align		4
.L_1525:
        /*002c*/ 	.byte	0x03, 0x1b
        /*002e*/ 	.short	0x00ff


	//----- nvinfo : EIATTR_NUM_BARRIERS
	.align		4
        /*0030*/ 	.byte	0x02, 0x4c
        /*0032*/ 	.byte	0x01
	.zero		1


	//----- nvinfo : EIATTR_MERCURY_ISA_VERSION
	.align		4
        /*0034*/ 	.byte	0x03, 0x5f
        /*0036*/ 	.short	0x0000


	//----- nvinfo : EIATTR_COOP_GROUP_MASK_REGIDS
	.align		4
        /*0038*/ 	.byte	0x04, 0x29
        /*003a*/ 	.short	(.L_1527 - .L_1526)


	//   ....[0]....
.L_1526:
        /*003c*/ 	.word	0xffffffff


	//   ....[1]....
        /*0040*/ 	.word	0xffffffff


	//   ....[2]....
        /*0044*/ 	.word	0xffffffff


	//   ....[3]....
        /*0048*/ 	.word	0xffffffff


	//   ....[4]....
        /*004c*/ 	.word	0xffffffff


	//   ....[5]....
        /*0050*/ 	.word	0xffffffff


	//   ....[6]....
        /*0054*/ 	.word	0xffffffff


	//   ....[7]....
        /*0058*/ 	.word	0xffffffff


	//   ....[8]....
        /*005c*/ 	.word	0xffffffff


	//   ....[9]....
        /*0060*/ 	.word	0xffffffff


	//   ....[10]....
        /*0064*/ 	.word	0xffffffff


	//   ....[11]....
        /*0068*/ 	.word	0xffffffff


	//   ....[12]....
        /*006c*/ 	.word	0xffffffff


	//   ....[13]....
        /*0070*/ 	.word	0xffffffff


	//   ....[14]....
        /*0074*/ 	.word	0xffffffff


	//   ....[15]....
        /*0078*/ 	.word	0xffffffff


	//   ....[16]....
        /*007c*/ 	.word	0xffffffff


	//   ....[17]....
        /*0080*/ 	.word	0xffffffff


	//   ....[18]....
        /*0084*/ 	.word	0xffffffff


	//   ....[19]....
        /*0088*/ 	.word	0xffffffff


	//----- nvinfo : EIATTR_COOP_GROUP_INSTR_OFFSETS
	.align		4
.L_1527:
        /*008c*/ 	.byte	0x04, 0x28
        /*008e*/ 	.short	(.L_1529 - .L_1528)


	//   ....[0]....
.L_1528:
        /*0090*/ 	.word	0x00000ef0


	//   ....[1]....
        /*0094*/ 	.word	0x00000f10


	//   ....[2]....
        /*0098*/ 	.word	0x00000f30


	//   ....[3]....
        /*009c*/ 	.word	0x00000f50


	//   ....[4]....
        /*00a0*/ 	.word	0x00000f70


	//   ....[5]....
        /*00a4*/ 	.word	0x00000f90


	//   ....[6]....
        /*00a8*/ 	.word	0x00000fb0


	//   ....[7]....
        /*00ac*/ 	.word	0x00000fd0


	//   ....[8]....
        /*00b0*/ 	.word	0x00000ff0


	//   ....[9]....
        /*00b4*/ 	.word	0x00001010


	//   ....[10]....
        /*00b8*/ 	.word	0x000028f0


	//   ....[11]....
        /*00bc*/ 	.word	0x00002970


	//   ....[12]....
        /*00c0*/ 	.word	0x000029f0


	//   ....[13]....
        /*00c4*/ 	.word	0x00002a60


	//   ....[14]....
        /*00c8*/ 	.word	0x00002ae0


	//   ....[15]....
        /*00cc*/ 	.word	0x00002b50


	//   ....[16]....
        /*00d0*/ 	.word	0x00002bd0


	//   ....[17]....
        /*00d4*/ 	.word	0x00002c40


	//   ....[18]....
        /*00d8*/ 	.word	0x00002cc0


	//   ....[19]....
        /*00dc*/ 	.word	0x00002d30


	//----- nvinfo : EIATTR_EXIT_INSTR_OFFSETS
	.align		4
.L_1529:
        /*00e0*/ 	.byte	0x04, 0x1c
        /*00e2*/ 	.short	(.L_1531 - .L_1530)


	//   ....[0]....
.L_1530:
        /*00e4*/ 	.word	0x00002890


	//----- nvinfo : EIATTR_MAX_THREADS
	.align		4
.L_1531:
        /*00e8*/ 	.byte	0x04, 0x05
        /*00ea*/ 	.short	(.L_1533 - .L_1532)
.L_1532:
        /*00ec*/ 	.word	0x00000080
        /*00f0*/ 	.word	0x00000001
        /*00f4*/ 	.word	0x00000001


	//----- nvinfo : EIATTR_CRS_STACK_SIZE
	.align		4
.L_1533:
        /*00f8*/ 	.byte	0x04, 0x1e
        /*00fa*/ 	.short	(.L_1535 - .L_1534)
.L_1534:
        /*00fc*/ 	.word	0x00000000
.L_1535:


//--------------------- .nv.info._ZN10layer_norm31ln_parallel_residual_bwd_kernelINS_13Kernel_traitsI13__nv_bfloat16S2_fS2_fjLj512ELj1ELj4ELj1ELj16ENS_18Kernel_traits_baseILj512ES2_S2_fS2_fjLj128EEEEELb0ELb0ELb0EEEvNS_9BwdParamsE --------------------------
	.section	.nv.info._ZN10layer_norm31ln_parallel_residual_bwd_kernelINS_13Kernel_traitsI13__nv_bfloat16S2_fS2_fjLj512ELj1ELj4ELj1ELj16ENS_18Kernel_traits_baseILj512ES2_S2_fS2_fjLj128EEEEELb0ELb0ELb0EEEvNS_9BwdParamsE,"",@"SHT_CUDA_INFO"
	.sectionflags	@""
	.align	4


	//----- nvinfo : EIATTR_CUDA_API_VERSION
	.align		4
        /*0000*/ 	.byte	0x04, 0x37
        /*0002*/ 	.short	(.L_1537 - .L_1536)
.L_1536:
        /*0004*/ 	.word	0x00000082


	//----- nvinfo : EIATTR_SW2861232_WAR
	.align		4
.L_1537:
        /*0008*/ 	.byte	0x01, 0x35
	.zero		2


	//----- nvinfo : EIATTR_PARAM_CBANK
	.align		4
        /*000c*/ 	.byte	0x04, 0x0a
        /*000e*/ 	.short	(.L_1539 - .L_1538)
	.align		4
.L_1538:
        /*0010*/ 	.word	index@(.nv.constant0._ZN10layer_norm31ln_parallel_residual_bwd_kernelINS_13Kernel_traitsI13__nv_bfloat16S2_fS2_fjLj512ELj1ELj4ELj1ELj16ENS_18Kernel_traits_baseILj512ES2_S2_fS2_fjLj128EEEEELb0ELb0ELb0EEEvNS_9BwdParamsE)
        /*0014*/ 	.short	0x0160
        /*0016*/ 	.short	0x0128


	//----- nvinfo : EIATTR_CBANK_PARAM_SIZE
	.align		4
.L_1539:
        /*0018*/ 	.byte	0x03, 0x19
        /*001a*/ 	.short	0x0128


	//----- nvinfo : EIATTR_KPARAM_INFO
	.align		4
        /*001c*/ 	.byte	0x04, 0x17
        /*001e*/ 	.short	(.L_1541 - .L_1540)
.L_1540:
        /*0020*/ 	.word	0x00000000
        /*0024*/ 	.short	0x0000
        /*0026*/ 	.short	0x0000
        /*0028*/ 	.byte	0x00, 0xf0, 0xa1, 0x04


	//----- nvinfo : EIATTR_MAXREG_COUNT
	.align		4
.L_1541:
        /*002c*/ 	.byte	0x03, 0x1b
        /*002e*/ 	.short	0x00ff


	//----- nvinfo : EIATTR_NUM_BARRIERS
	.align		4
        /*0030*/ 	.byte	0x02, 0x4c
        /*0032*/ 	.byte	0x01
	.zero		1


	//----- nvinfo : EIATTR_MERCURY_ISA_VERSION
	.align		4
        /*0034*/ 	.byte	0x03, 0x5f
        /*0036*/ 	.short	0x0000


	//----- nvinfo : EIATTR_COOP_GROUP_MASK_REGIDS
	.align		4
        /*0038*/ 	.byte	0x04, 0x29
        /*003a*/ 	.short	(.L_1543 - .L_1542)


	//   ....[0]....
.L_1542:
        /*003c*/ 	.word	0xffffffff


	//   ....[1]....
        /*0040*/ 	.word	0xffffffff


	//   ....[2]....
        /*0044*/ 	.word	0xffffffff


	//   ....[3]....
        /*0048*/ 	.word	0xffffffff


	//   ....[4]....
        /*004c*/ 	.word	0xffffffff


	//   ....[5]....
        /*0050*/ 	.word	0xffffffff


	//   ....[6]....
        /*0054*/ 	.word	0xffffffff


	//   ....[7]....
        /*0058*/ 	.word	0xffffffff


	//   ....[8]....
        /*005c*/ 	.word	0xffffffff


	//   ....[9]....
        /*0060*/ 	.word	0xffffffff


	//   ....[10]....
        /*0064*/ 	.word	0xffffffff


	//   ....[11]....
        /*0068*/ 	.word	0xffffffff


	//   ....[12]....
        /*006c*/ 	.word	0xffffffff


	//   ....[13]....
        /*0070*/ 	.word	0xffffffff


	//   ....[14]....
        /*0074*/ 	.word	0xffffffff


	//   ....[15]....
        /*0078*/ 	.word	0xffffffff


	//   ....[16]....
        /*007c*/ 	.word	0xffffffff


	//   ....[17]....
        /*0080*/ 	.word	0xffffffff


	//   ....[18]....
        /*0084*/ 	.word	0xffffffff


	//   ....[19]....
        /*0088*/ 	.word	0xffffffff


	//----- nvinfo : EIATTR_COOP_GROUP_INSTR_OFFSETS
	.align		4
.L_1543:
        /*008c*/ 	.byte	0x04, 0x28
        /*008e*/ 	.short	(.L_1545 - .L_1544)


	//   ....[0]....
.L_1544:
        /*0090*/ 	.word	0x00001550


	//   ....[1]....
        /*0094*/ 	.word	0x00001570


	//   ....[2]....
        /*0098*/ 	.word	0x00001590


	//   ....[3]....
        /*009c*/ 	.word	0x000015b0


	//   ....[4]....
        /*00a0*/ 	.word	0x000015d0


	//   ....[5]....
        /*00a4*/ 	.word	0x000015f0


	//   ....[6]....
        /*00a8*/ 	.word	0x00001610


	//   ....[7]....
        /*00ac*/ 	.word	0x00001630


	//   ....[8]....
        /*00b0*/ 	.word	0x00001650


	//   ....[9]....
        /*00b4*/ 	.word	0x00001670


	//   ....[10]....
        /*00b8*/ 	.word	0x000031c0


	//   ....[11]....
        /*00bc*/ 	.word	0x00003240


	//   ....[12]....
        /*00c0*/ 	.word	0x000032c0


	//   ....[13]....
        /*00c4*/ 	.word	0x00003330


	//   ....[14]....
        /*00c8*/ 	.word	0x000033b0


	//   ....[15]....
        /*00cc*/ 	.word	0x00003420


	//   ....[16]....
        /*00d0*/ 	.word	0x000034a0


	//   ....[17]....
        /*00d4*/ 	.word	0x00003510


	//   ....[18]....
        /*00d8*/ 	.word	0x00003590


	//   ....[19]....
        /*00dc*/ 	.word	0x00003600


	//----- nvinfo : EIATTR_EXIT_INSTR_OFFSETS
	.align		4
.L_1545:
        /*00e0*/ 	.byte	0x04, 0x1c
        /*00e2*/ 	.short	(.L_1547 - .L_1546)


	//   ....[0]....
.L_1546:
        /*00e4*/ 	.word	0x000030a0


	//   ....[1]....
        /*00e8*/ 	.word	0x00003160


	//----- nvinfo : EIATTR_MAX_THREADS
	.align		4
.L_1547:
        /*00ec*/ 	.byte	0x04, 0x05
        /*00ee*/ 	.short	(.L_1549 - .L_1548)
.L_1548:
        /*00f0*/ 	.word	0x00000080
        /*00f4*/ 	.word	0x00000001
        /*00f8*/ 	.word	0x00000001


	//----- nvinfo : EIATTR_CRS_STACK_SIZE
	.align		4
.L_1549:
        /*00fc*/ 	.byte	0x04, 0x1e
        /*00fe*/ 	.short	(.L_1551 - .L_1550)
.L_1550:
        /*0100*/ 	.word	0x00000000
.L_1551:


//--------------------- .nv.info._ZN10layer_norm31ln_parallel_residual_bwd_kernelINS_13Kernel_traitsI13__nv_bfloat16S2_fS2_fjLj512ELj1ELj4ELj1ELj16ENS_18Kernel_traits_baseILj512ES2_S2_fS2_fjLj128EEEEELb0ELb0ELb1EEEvNS_9BwdParamsE --------------------------
	.section	.nv.info._ZN10layer_norm31ln_parallel_residual_bwd_kernelINS_13Kernel_traitsI13__nv_bfloat16S2_fS2_fjLj512ELj1ELj4ELj1ELj16ENS_18Kernel_traits_baseILj512ES2_S2_fS2_fjLj128EEEEELb0ELb0ELb1EEEvNS_9BwdParamsE,"",@"SHT_CUDA_INFO"
	.sectionflags	@""
	.align	4


	//----- nvinfo : EIATTR_CUDA_API_VERSION
	.align		4
        /*0000*/ 	.byte	0x04, 0x37
        /*0002*/ 	.short	(.L_1553 - .L_1552)
.L_1552:
        /*0004*/ 	.word	0x00000082


	//----- nvinfo : EIATTR_SW2861232_WAR
	.align		4
.L_1553:
        /*0008*/ 	.byte	0x01, 0x35
	.zero		2


	//----- nvinfo : EIATTR_PARAM_CBANK
	.align		4
        /*000c*/ 	.byte	0x04, 0x0a
        /*000e*/ 	.short	(.L_1555 - .L_1554)
	.align		4
.L_1554:
        /*0010*/ 	.word	index@(.nv.constant0._ZN10layer_norm31ln_parallel_residual_bwd_kernelINS_13Kernel_traitsI13__nv_bfloat16S2_fS2_fjLj512ELj1ELj4ELj1ELj16ENS_18Kernel_traits_baseILj512ES2_S2_fS2_fjLj128EEEEELb0ELb0ELb1EEEvNS_9BwdParamsE)
        /*0014*/ 	.short	0x0160
        /*0016*/ 	.short	0x0128


	//----- nvinfo : EIATTR_CBANK_PARAM_SIZE
	.align		4
.L_1555:
        /*0018*/ 	.byte	0x03, 0x19
        /*001a*/ 	.short	0x0128


	//----- nvinfo : EIATTR_KPARAM_INFO
	.align		4
        /*001c*/ 	.byte	0x04, 0x17
        /*001e*/ 	.short	(.L_1557 - .L_1556)
.L_1556:
        /*0020*/ 	.word	0x00000000
        /*0024*/ 	.short	0x0000
        /*0026*/ 	.short	0x0000
        /*0028*/ 	.byte	0x00, 0xf0, 0xa1, 0x04


	//----- nvinfo : EIATTR_MAXREG_COUNT
	.align		4
.L_1557:
        /*002c*/ 	.byte	0x03, 0x1b
        /*002e*/ 	.short	0x00ff


	//----- nvinfo : EIATTR_NUM_BARRIERS
	.align		4
        /*0030*/ 	.byte	0x02, 0x4c
        /*0032*/ 	.byte	0x01
	.zero		1


	//----- nvinfo : EIATTR_MERCURY_ISA_VERSION
	.align		4
        /*0034*/ 	.byte	0x03, 0x5f
        /*0036*/ 	.short	0x0000


	//----- nvinfo : EIATTR_COOP_GROUP_MASK_REGIDS
	.align		4
        /*0038*/ 	.byte	0x04, 0x29
        /*003a*/ 	.short	(.L_1559 - .L_1558)


	//   ....[0]....
.L_1558:
        /*003c*/ 	.word	0xffffffff


	//   ....[1]....
        /*0040*/ 	.word	0xffffffff


	//   ....[2]....
        /*0044*/ 	.word	0xffffffff


	//   ....[3]....
        /*0048*/ 	.word	0xffffffff


	//   ....[4]....
        /*004c*/ 	.word	0xffffffff


	//   ....[5]....
        /*0050*/ 	.word	0xffffffff


	//   ....[6]....
        /*0054*/ 	.word	0xffffffff


	//   ....[7]....
        /*0058*/ 	.word	0xffffffff


	//   ....[8]....
        /*005c*/ 	.word	0xffffffff


	//   ....[9]....
        /*0060*/ 	.word	0xffffffff


	//   ....[10]....
        /*0064*/ 	.word	0xffffffff


	//   ....[11]....
        /*0068*/ 	.word	0xffffffff


	//   ....[12]....
        /*006c*/ 	.word	0xffffffff


	//   ....[13]....
        /*0070*/ 	.word	0xffffffff


	//   ....[14]....
        /*0074*/ 	.word	0xffffffff


	//   ....[15]....
        /*0078*/ 	.word	0xffffffff


	//   ....[16]....
        /*007c*/ 	.word	0xffffffff


	//   ....[17]....
        /*0080*/ 	.word	0xffffffff


	//   ....[18]....
        /*0084*/ 	.word	0xffffffff


	//   ....[19]....
        /*0088*/ 	.word	0xffffffff


	//----- nvinfo : EIATTR_COOP_GROUP_INSTR_OFFSETS
	.align		4
.L_1559:
        /*008c*/ 	.byte	0x04, 0x28
        /*008e*/ 	.short	(.L_1561 - .L_1560)


	//   ....[0]....
.L_1560:
        /*0090*/ 	.word	0x000015f0


	//   ....[1]....
        /*0094*/ 	.word	0x00001610


	//   ....[2]....
        /*0098*/ 	.word	0x00001630


	//   ....[3]....
        /*009c*/ 	.word	0x00001650


	//   ....[4]....
        /*00a0*/ 	.word	0x00001670


	//   ....[5]....
        /*00a4*/ 	.word	0x00001690


	//   ....[6]....
        /*00a8*/ 	.word	0x000016b0


	//   ....[7]....
        /*00ac*/ 	.word	0x000016d0


	//   ....[8]....
        /*00b0*/ 	.word	0x000016f0


	//   ....[9]....
        /*00b4*/ 	.word	0x00001710


	//   ....[10]....
        /*00b8*/ 	.word	0x00003170


	//   ....[11]....
        /*00bc*/ 	.word	0x000031f0


	//   ....[12]....
        /*00c0*/ 	.word	0x00003270


	//   ....[13]....
        /*00c4*/ 	.word	0x000032e0


	//   ....[14]....
        /*00c8*/ 	.word	0x00003360


	//   ....[15]....
        /*00cc*/ 	.word	0x000033d0


	//   ....[16]....
        /*00d0*/ 	.word	0x00003450


	//   ....[17]....
        /*00d4*/ 	.word	0x000034c0


	//   ....[18]....
        /*00d8*/ 	.word	0x00003540


	//   ....[19]....
        /*00dc*/ 	.word	0x000035b0


	//----- nvinfo : EIATTR_EXIT_INSTR_OFFSETS
	.align		4
.L_1561:
        /*00e0*/ 	.byte	0x04, 0x1c
        /*00e2*/ 	.short	(.L_1563 - .L_1562)


	//   ....[0]....
.L_1562:
        /*00e4*/ 	.word	0x00003110


	//----- nvinfo : EIATTR_MAX_THREADS
	.align		4
.L_1563:
        /*00e8*/ 	.byte	0x04, 0x05
        /*00ea*/ 	.short	(.L_1565 - .L_1564)
.L_1564:
        /*00ec*/ 	.word	0x00000080
        /*00f0*/ 	.word	0x00000001
        /*00f4*/ 	.word	0x00000001


	//----- nvinfo : EIATTR_CRS_STACK_SIZE
	.align		4
.L_1565:
        /*00f8*/ 	.byte	0x04, 0x1e
        /*00fa*/ 	.short	(.L_1567 - .L_1566)
.L_1566:
        /*00fc*/ 	.word	0x00000000
.L_1567:


//--------------------- .nv.info._ZN10layer_norm31ln_parallel_residual_bwd_kernelINS_13Kernel_traitsI13__nv_bfloat16S2_fS2_fjLj512ELj1ELj4ELj1ELj16ENS_18Kernel_traits_baseILj512ES2_S2_fS2_fjLj128EEEEELb0ELb1ELb0EEEvNS_9BwdParamsE --------------------------
	.section	.nv.info._ZN10layer_norm31ln_parallel_residual_bwd_kernelINS_13Kernel_traitsI13__nv_bfloat16S2_fS2_fjLj512ELj1ELj4ELj1ELj16ENS_18Kernel_traits_baseILj512ES2_S2_fS2_fjLj128EEEEELb0ELb1ELb0EEEvNS_9BwdParamsE,"",@"SHT_CUDA_INFO"
	.sectionflags	@""
	.align	4


	//----- nvinfo : EIATTR_CUDA_API_VERSION
	.align		4
        /*0000*/ 	.byte	0x04, 0x37
        /*0002*/ 	.short	(.L_1569 - .L_1568)
.L_1568:
        /*0004*/ 	.word	0x00000082


	//----- nvinfo : EIATTR_SW2861232_WAR
	.align		4
.L_1569:
        /*0008*/ 	.byte	0x01, 0x35
	.zero		2


	//----- nvinfo : EIATTR_PARAM_CBANK
	.align		4
        /*000c*/ 	.byte	0x04, 0x0a
        /*000e*/ 	.short	(.L_1571 - .L_1570)
	.align		4
.L_1570:
        /*0010*/ 	.word	index@(.nv.constant0._ZN10layer_norm31ln_parallel_residual_bwd_kernelINS_13Kernel_traitsI13__nv_bfloat16S2_fS2_fjLj512ELj1ELj4ELj1ELj16ENS_18Kernel_traits_baseILj512ES2_S2_fS2_fjLj128EEEEELb0ELb1ELb0EEEvNS_9BwdParamsE)
        /*0014*/ 	.short	0x0160
        /*0016*/ 	.short	0x0128


	//----- nvinfo : EIATTR_CBANK_PARAM_SIZE
	.align		4
.L_1571:
        /*0018*/ 	.byte	0x03, 0x19
        /*001a*/ 	.short	0x0128


	//----- nvinfo : EIATTR_KPARAM_INFO
	.align		4
        /*001c*/ 	.byte	0x04, 0x17
        /*001e*/ 	.short	(.L_1573 - .L_1572)
.L_1572:
        /*0020*/ 	.word	0x00000000
        /*0024*/ 	.short	0x0000
        /*0026*/ 	.short	0x0000
        /*0028*/ 	.byte	0x00, 0xf0, 0xa1, 0x04


	//----- nvinfo : EIATTR_MAXREG_COUNT
	.align		4
.L_1573:
        /*002c*/ 	.byte	0x03, 0x1b
        /*002e*/ 	.short	0x00ff


	//----- nvinfo : EIATTR_NUM_BARRIERS
	.align		4
        /*0030*/ 	.byte	0x02, 0x4c
        /*0032*/ 	.byte	0x01
	.zero		1


	//----- nvinfo : EIATTR_MERCURY_ISA_VERSION
	.align		4
        /*0034*/ 	.byte	0x03, 0x5f
        /*0036*/ 	.short	0x0000


	//----- nvinfo : EIATTR_COOP_GROUP_MASK_REGIDS
	.align		4
        /*0038*/ 	.byte	0x04, 0x29
        /*003a*/ 	.short	(.L_1575 - .L_1574)


	//   ....[0]....
.L_1574:
        /*003c*/ 	.word	0xffffffff


	//   ....[1]....
        /*0040*/ 	.word	0xffffffff


	//   ....[2]....
        /*0044*/ 	.word	0xffffffff


	//   ....[3]....
        /*0048*/ 	.word	0xffffffff


	//   ....[4]....
        /*004c*/ 	.word	0xffffffff


	//   ....[5]....
        /*0050*/ 	.word	0xffffffff


	//   ....[6]....
        /*0054*/ 	.word	0xffffffff


	//   ....[7]....
        /*0058*/ 	.word	0xffffffff


	//   ....[8]....
        /*005c*/ 	.word	0xffffffff


	//   ....[9]....
        /*0060*/ 	.word	0xffffffff


	//   ....[10]....
        /*0064*/ 	.word	0xffffffff


	//   ....[11]....
        /*0068*/ 	.word	0xffffffff


	//   ....[12]....
        /*006c*/ 	.word	0xffffffff


	//   ....[13]....
        /*0070*/ 	.word	0xffffffff


	//   ....[14]....
        /*0074*/ 	.word	0xffffffff


	//   ....[15]....
        /*0078*/ 	.word	0xffffffff


	//   ....[16]....
        /*007c*/ 	.word	0xffffffff


	//   ....[17]....
        /*0080*/ 	.word	0xffffffff


	//   ....[18]....
        /*0084*/ 	.word	0xffffffff


	//   ....[19]....
        /*0088*/ 	.word	0xffffffff


	//----- nvinfo : EIATTR_COOP_GROUP_INSTR_OFFSETS
	.align		4
.L_1575:
        /*008c*/ 	.byte	0x04, 0x28
        /*008e*/ 	.short	(.L_1577 - .L_1576)


	//   ....[0]....
.L_1576:
        /*0090*/ 	.word	0x00000eb0


	//   ....[1]....
        /*0094*/ 	.word	0x00000ed0


	//   ....[2]....
        /*0098*/ 	.word	0x00000ef0


	//   ....[3]....
        /*009c*/ 	.word	0x00000f10


	//   ....[4]....
        /*00a0*/ 	.word	0x00000f30


	//   ....[5]....
        /*00a4*/ 	.word	0x00000f50


	//   ....[6]....
        /*00a8*/ 	.word	0x00000f70


	//   ....[7]....
        /*00ac*/ 	.word	0x00000f90


	//   ....[8]....
        /*00b0*/ 	.word	0x00000fc0


	//   ....[9]....
        /*00b4*/ 	.word	0x00000fd0


	//   ....[10]....
        /*00b8*/ 	.word	0x00002340


	//   ....[11]....
        /*00bc*/ 	.word	0x000023c0


	//   ....[12]....
        /*00c0*/ 	.word	0x00002440


	//   ....[13]....
        /*00c4*/ 	.word	0x000024b0


	//   ....[14]....
        /*00c8*/ 	.word	0x00002530


	//   ....[15]....
        /*00cc*/ 	.word	0x000025a0


	//   ....[16]....
        /*00d0*/ 	.word	0x00002620


	//   ....[17]....
        /*00d4*/ 	.word	0x00002690


	//   ....[18]....
        /*00d8*/ 	.word	0x00002710


	//   ....[19]....
        /*00dc*/ 	.word	0x00002780


	//----- nvinfo : EIATTR_EXIT_INSTR_OFFSETS
	.align		4
.L_1577:
        /*00e0*/ 	.byte	0x04, 0x1c
        /*00e2*/ 	.short	(.L_1579 - .L_1578)


	//   ....[0]....
.L_1578:
        /*00e4*/ 	.word	0x000022b0


	//   ....[1]....
        /*00e8*/ 	.word	0x000022e0


	//----- nvinfo : EIATTR_MAX_THREADS
	.align		4
.L_1579:
        /*00ec*/ 	.byte	0x04, 0x05
        /*00ee*/ 	.short	(.L_1581 - .L_1580)
.L_1580:
        /*00f0*/ 	.word	0x00000080
        /*00f4*/ 	.word	0x00000001
        /*00f8*/ 	.word	0x00000001


	//----- nvinfo : EIATTR_CRS_STACK_SIZE
	.align		4
.L_1581:
        /*00fc*/ 	.byte	0x04, 0x1e
        /*00fe*/ 	.short	(.L_1583 - .L_1582)
.L_1582:
        /*0100*/ 	.word	0x00000000
.L_1583:


//--------------------- .nv.info._ZN10layer_norm31ln_parallel_residual_bwd_kernelINS_13Kernel_traitsI13__nv_bfloat16S2_fS2_fjLj512ELj1ELj4ELj1ELj16ENS_18Kernel_traits_baseILj512ES2_S2_fS2_fjLj128EEEEELb0ELb1ELb1EEEvNS_9BwdParamsE --------------------------
	.section	.nv.info._ZN10layer_norm31ln_parallel_residual_bwd_kernelINS_13Kernel_traitsI13__nv_bfloat16S2_fS2_fjLj512ELj1ELj4ELj1ELj16ENS_18Kernel_traits_baseILj512ES2_S2_fS2_fjLj128EEEEELb0ELb1ELb1EEEvNS_9BwdParamsE,"",@"SHT_CUDA_INFO"
	.sectionflags	@""
	.align	4


	//----- nvinfo : EIATTR_CUDA_API_VERSION
	.align		4
        /*0000*/ 	.byte	0x04, 0x37
        /*0002*/ 	.short	(.L_1585 - .L_1584)
.L_1584:
        /*0004*/ 	.word	0x00000082


	//----- nvinfo : EIATTR_SW2861232_WAR
	.align		4
.L_1585:
        /*0008*/ 	.byte	0x01, 0x35
	.zero		2


	//----- nvinfo : EIATTR_PARAM_CBANK
	.align		4
        /*000c*/ 	.byte	0x04, 0x0a
        /*000e*/ 	.short	(.L_1587 - .L_1586)
	.align		4
.L_1586:
        /*0010*/ 	.word	index@(.nv.constant0._ZN10layer_norm31ln_parallel_residual_bwd_kernelINS_13Kernel_traitsI13__nv_bfloat16S2_fS2_fjLj512ELj1ELj4ELj1ELj16ENS_18Kernel_traits_baseILj512ES2_S2_fS2_fjLj128EEEEELb0ELb1ELb1EEEvNS_9BwdParamsE)
        /*0014*/ 	.short	0x0160
        /*0016*/ 	.short	0x0128


	//----- nvinfo : EIATTR_CBANK_PARAM_SIZE
	.align		4
.L_1587:
        /*0018*/ 	.byte	0x03, 0x19
        /*001a*/ 	.short	0x0128


	//----- nvinfo : EIATTR_KPARAM_INFO
	.align		4
        /*001c*/ 	.byte	0x04, 0x17
        /*001e*/ 	.short	(.L_1589 - .L_1588)
.L_1588:
        /*0020*/ 	.word	0x00000000
        /*0024*/ 	.short	0x0000
        /*0026*/ 	.short	0x0000
        /*0028*/ 	.byte	0x00, 0xf0, 0xa1, 0x04


	//----- nvinfo : EIATTR_MAXREG_COUNT
	.align		4
.L_1589:
        /*002c*/ 	.byte	0x03, 0x1b
        /*002e*/ 	.short	0x00ff


	//----- nvinfo : EIATTR_NUM_BARRIERS
	.align		4
        /*0030*/ 	.byte	0x02, 0x4c
        /*0032*/ 	.byte	0x01
	.zero		1


	//----- nvinfo : EIATTR_MERCURY_ISA_VERSION
	.align		4
        /*0034*/ 	.byte	0x03, 0x5f
        /*0036*/ 	.short	0x0000


	//----- nvinfo : EIATTR_COOP_GROUP_MASK_REGIDS
	.align		4
        /*0038*/ 	.byte	0x04, 0x29
        /*003a*/ 	.short	(.L_1591 - .L_1590)


	//   ....[0]....
.L_1590:
        /*003c*/ 	.word	0xffffffff


	//   ....[1]....
        /*0040*/ 	.word	0xffffffff


	//   ....[2]....
        /*0044*/ 	.word	0xffffffff


	//   ....[3]....
        /*0048*/ 	.word	0xffffffff


	//   ....[4]....
        /*004c*/ 	.word	0xffffffff


	//   ....[5]....
        /*0050*/ 	.word	0xffffffff


	//   ....[6]....
        /*0054*/ 	.word	0xffffffff


	//   ....[7]....
        /*0058*/ 	.word	0xffffffff


	//   ....[8]....
        /*005c*/ 	.word	0xffffffff


	//   ....[9]....
        /*0060*/ 	.word	0xffffffff


	//   ....[10]....
        /*0064*/ 	.word	0xffffffff


	//   ....[11]....
        /*0068*/ 	.word	0xffffffff


	//   ....[12]....
        /*006c*/ 	.word	0xffffffff


	//   ....[13]....
        /*0070*/ 	.word	0xffffffff


	//   ....[14]....
        /*0074*/ 	.word	0xffffffff


	//   ....[15]....
        /*0078*/ 	.word	0xffffffff


	//   ....[16]....
        /*007c*/ 	.word	0xffffffff


	//   ....[17]....
        /*0080*/ 	.word	0xffffffff


	//   ....[18]....
        /*0084*/ 	.word	0xffffffff


	//   ....[19]....
        /*0088*/ 	.word	0xffffffff


	//----- nvinfo : EIATTR_COOP_GROUP_INSTR_OFFSETS
	.align		4
.L_1591:
        /*008c*/ 	.byte	0x04, 0x28
        /*008e*/ 	.short	(.L_1593 - .L_1592)


	//   ....[0]....
.L_1592:
        /*0090*/ 	.word	0x00000e60


	//   ....[1]....
        /*0094*/ 	.word	0x00000e80


	//   ....[2]....
        /*0098*/ 	.word	0x00000ea0


	//   ....[3]....
        /*009c*/ 	.word	0x00000ec0


	//   ....[4]....
        /*00a0*/ 	.word	0x00000ee0


	//   ....[5]....
        /*00a4*/ 	.word	0x00000f00


	//   ....[6]....
        /*00a8*/ 	.word	0x00000f20


	//   ....[7]....
        /*00ac*/ 	.word	0x00000f40


	//   ....[8]....
        /*00b0*/ 	.word	0x00000f60


	//   ....[9]....
        /*00b4*/ 	.word	0x00000f80


	//   ....[10]....
        /*00b8*/ 	.word	0x000021f0


	//   ....[11]....
        /*00bc*/ 	.word	0x00002270


	//   ....[12]....
        /*00c0*/ 	.word	0x000022f0


	//   ....[13]....
        /*00c4*/ 	.word	0x00002360


	//   ....[14]....
        /*00c8*/ 	.word	0x000023e0


	//   ....[15]....
        /*00cc*/ 	.word	0x00002450


	//   ....[16]....
        /*00d0*/ 	.word	0x000024d0


	//   ....[17]....
        /*00d4*/ 	.word	0x00002540


	//   ....[18]....
        /*00d8*/ 	.word	0x000025c0


	//   ....[19]....
        /*00dc*/ 	.word	0x00002630


	//----- nvinfo : EIATTR_EXIT_INSTR_OFFSETS
	.align		4
.L_1593:
        /*00e0*/ 	.byte	0x04, 0x1c
        /*00e2*/ 	.short	(.L_1595 - .L_1594)


	//   ....[0]....
.L_1594:
        /*00e4*/ 	.word	0x00002190


	//----- nvinfo : EIATTR_MAX_THREADS
	.align		4
.L_1595:
        /*00e8*/ 	.byte	0x04, 0x05
        /*00ea*/ 	.short	(.L_1597 - .L_1596)
.L_1596:
        /*00ec*/ 	.word	0x00000080
        /*00f0*/ 	.word	0x00000001
        /*00f4*/ 	.word	0x00000001


	//----- nvinfo : EIATTR_CRS_STACK_SIZE
	.align		4
.L_1597:
        /*00f8*/ 	.byte	0x04, 0x1e
        /*00fa*/ 	.short	(.L_1599 - .L_1598)
.L_1598:
        /*00fc*/ 	.word	0x00000000
.L_1599:


//--------------------- .nv.info._ZN10layer_norm31ln_parallel_residual_bwd_kernelINS_13Kernel_traitsI13__nv_bfloat16S2_fS2_fjLj512ELj1ELj4ELj1ELj16ENS_18Kernel_traits_baseILj512ES2_S2_fS2_fjLj128EEEEELb1ELb0ELb0EEEvNS_9BwdParamsE --------------------------
	.section	.nv.info._ZN10layer_norm31ln_parallel_residual_bwd_kernelINS_13Kernel_traitsI13__nv_bfloat16S2_fS2_fjLj512ELj1ELj4ELj1ELj16ENS_18Kernel_traits_baseILj512ES2_S2_fS2_fjLj128EEEEELb1ELb0ELb0EEEvNS_9BwdParamsE,"",@"SHT_CUDA_INFO"
	.sectionflags	@""
	.align	4


	//----- nvinfo : EIATTR_CUDA_API_VERSION
	.align		4
        /*0000*/ 	.byte	0x04, 0x37
        /*0002*/ 	.short	(.L_1601 - .L_1600)
.L_1600:
        /*0004*/ 	.word	0x00000082


	//----- nvinfo : EIATTR_SW2861232_WAR
	.align		4
.L_1601:
        /*0008*/ 	.byte	0x01, 0x35
	.zero		2


	//----- nvinfo : EIATTR_PARAM_CBANK
	.align		4
        /*000c*/ 	.byte	0x04, 0x0a
        /*000e*/ 	.short	(.L_1603 - .L_1602)
	.align		4
.L_1602:
        /*0010*/ 	.word	index@(.nv.constant0._ZN10layer_norm31ln_parallel_residual_bwd_kernelINS_13Kernel_traitsI13__nv_bfloat16S2_fS2_fjLj512ELj1ELj4ELj1ELj16ENS_18Kernel_traits_baseILj512ES2_S2_fS2_fjLj128EEEEELb1ELb0ELb0EEEvNS_9BwdParamsE)
        /*0014*/ 	.short	0x0160
        /*0016*/ 	.short	0x0128


	//----- nvinfo : EIATTR_CBANK_PARAM_SIZE
	.align		4
.L_1603:
        /*0018*/ 	.byte	0x03, 0x19
        /*001a*/ 	.short	0x0128


	//----- nvinfo : EIATTR_KPARAM_INFO
	.align		4
        /*001c*/ 	.byte	0x04, 0x17
        /*001e*/ 	.short	(.L_1605 - .L_1604)
.L_1604:
        /*0020*/ 	.word	0x00000000
        /*0024*/ 	.short	0x0000
        /*0026*/ 	.short	0x0000
        /*0028*/ 	.byte	0x00, 0xf0, 0xa1, 0x04


	//----- nvinfo : EIATTR_MAXREG_COUNT
	.align		4
.L_1605:
        /*002c*/ 	.byte	0x03, 0x1b
        /*002e*/ 	.short	0x00ff


	//----- nvinfo : EIATTR_NUM_BARRIERS
	.align		4
        /*0030*/ 	.byte	0x02, 0x4c
        /*0032*/ 	.byte	0x01
	.zero		1


	//----- nvinfo : EIATTR_MERCURY_ISA_VERSION
	.align		4
        /*0034*/ 	.byte	0x03, 0x5f
        /*0036*/ 	.short	0x0000


	//----- nvinfo : EIATTR_COOP_GROUP_MASK_REGIDS
	.align		4
        /*0038*/ 	.byte	0x04, 0x29
        /*003a*/ 	.short	(.L_1607 - .L_1606)


	//   ....[0]....
.L_1606:
        /*003c*/ 	.word	0xffffffff


	//   ....[1]....
        /*0040*/ 	.word	0xffffffff


	//   ....[2]....
        /*0044*/ 	.word	0xffffffff


	//   ....[3]....
        /*0048*/ 	.word	0xffffffff


	//   ....[4]....
        /*004c*/ 	.word	0xffffffff


	//   ....[5]....
        /*0050*/ 	.word	0xffffffff


	//   ....[6]....
        /*0054*/ 	.word	0xffffffff


	//   ....[7]....
        /*0058*/ 	.word	0xffffffff


	//   ....[8]....
        /*005c*/ 	.word	0xffffffff


	//   ....[9]....
        /*0060*/ 	.word	0xffffffff


	//   ....[10]....
        /*0064*/ 	.word	0xffffffff


	//   ....[11]....
        /*0068*/ 	.word	0xffffffff


	//   ....[12]....
        /*006c*/ 	.word	0xffffffff


	//   ....[13]....
        /*0070*/ 	.word	0xffffffff


	//   ....[14]....
        /*0074*/ 	.word	0xffffffff


	//   ....[15]....
        /*0078*/ 	.word	0xffffffff


	//   ....[16]....
        /*007c*/ 	.word	0xffffffff


	//   ....[17]....
        /*0080*/ 	.word	0xffffffff


	//   ....[18]....
        /*0084*/ 	.word	0xffffffff


	//   ....[19]....
        /*0088*/ 	.word	0xffffffff


	//----- nvinfo : EIATTR_COOP_GROUP_INSTR_OFFSETS
	.align		4
.L_1607:
        /*008c*/ 	.byte	0x04, 0x28
        /*008e*/ 	.short	(.L_1609 - .L_1608)


	//   ....[0]....
.L_1608:
        /*0090*/ 	.word	0x00001690


	//   ....[1]....
        /*0094*/ 	.word	0x000016b0


	//   ....[2]....
        /*0098*/ 	.word	0x000016d0


	//   ....[3]....
        /*009c*/ 	.word	0x000016f0


	//   ....[4]....
        /*00a0*/ 	.word	0x00001710


	//   ....[5]....
        /*00a4*/ 	.word	0x00001730


	//   ....[6]....
        /*00a8*/ 	.word	0x00001750


	//   ....[7]....
        /*00ac*/ 	.word	0x00001770


	//   ....[8]....
        /*00b0*/ 	.word	0x00001790


	//   ....[9]....
        /*00b4*/ 	.word	0x000017b0


	//   ....[10]....
        /*00b8*/ 	.word	0x00003860


	//   ....[11]....
        /*00bc*/ 	.word	0x000038e0


	//   ....[12]....
        /*00c0*/ 	.word	0x00003960


	//   ....[13]....
        /*00c4*/ 	.word	0x000039d0


	//   ....[14]....
        /*00c8*/ 	.word	0x00003a50


	//   ....[15]....
        /*00cc*/ 	.word	0x00003ac0


	//   ....[16]....
        /*00d0*/ 	.word	0x00003b40


	//   ....[17]....
        /*00d4*/ 	.word	0x00003bb0


	//   ....[18]....
        /*00d8*/ 	.word	0x00003c30


	//   ....[19]....
        /*00dc*/ 	.word	0x00003ca0


	//----- nvinfo : EIATTR_EXIT_INSTR_OFFSETS
	.align		4
.L_1609:
        /*00e0*/ 	.byte	0x04, 0x1c
        /*00e2*/ 	.short	(.L_1611 - .L_1610)


	//   ....[0]....
.L_1610:
        /*00e4*/ 	.word	0x00003740


	//   ....[1]....
        /*00e8*/ 	.word	0x00003800


	//----- nvinfo : EIATTR_MAX_THREADS
	.align		4
.L_1611:
        /*00ec*/ 	.byte	0x04, 0x05
        /*00ee*/ 	.short	(.L_1613 - .L_1612)
.L_1612:
        /*00f0*/ 	.word	0x00000080
        /*00f4*/ 	.word	0x00000001
        /*00f8*/ 	.word	0x00000001


	//----- nvinfo : EIATTR_CRS_STACK_SIZE
	.align		4
.L_1613:
        /*00fc*/ 	.byte	0x04, 0x1e
        /*00fe*/ 	.short	(.L_1615 - .L_1614)
.L_1614:
        /*0100*/ 	.word	0x00000000
.L_1615:


//--------------------- .nv.info._ZN10layer_norm31ln_parallel_residual_bwd_kernelINS_13Kernel_traitsI13__nv_bfloat16S2_fS2_fjLj512ELj1ELj4ELj1ELj16ENS_18Kernel_traits_baseILj512ES2_S2_fS2_fjLj128EEEEELb1ELb0ELb1EEEvNS_9BwdParamsE --------------------------
	.section	.nv.info._ZN10layer_norm31ln_parallel_residual_bwd_kernelINS_13Kernel_traitsI13__nv_bfloat16S2_fS2_fjLj512ELj1ELj4ELj1ELj16ENS_18Kernel_traits_baseILj512ES2_S2_fS2_fjLj128EEEEELb1ELb0ELb1EEEvNS_9BwdParamsE,"",@"SHT_CUDA_INFO"
	.sectionflags	@""
	.align	4


	//----- nvinfo : EIATTR_CUDA_API_VERSION
	.align		4
        /*0000*/ 	.byte	0x04, 0x37
        /*0002*/ 	.short	(.L_1617 - .L_1616)
.L_1616:
        /*0004*/ 	.word	0x00000082


	//----- nvinfo : EIATTR_SW2861232_WAR
	.align		4
.L_1617:
        /*0008*/ 	.byte	0x01, 0x35
	.zero		2


	//----- nvinfo : EIATTR_PARAM_CBANK
	.align		4
        /*000c*/ 	.byte	0x04, 0x0a
        /*000e*/ 	.short	(.L_1619 - .L_1618)
	.align		4
.L_1618:
        /*0010*/ 	.word	index@(.nv.constant0._ZN10layer_norm31ln_parallel_residual_bwd_kernelINS_13Kernel_traitsI13__nv_bfloat16S2_fS2_fjLj512ELj1ELj4ELj1ELj16ENS_18Kernel_traits_baseILj512ES2_S2_fS2_fjLj128EEEEELb1ELb0ELb1EEEvNS_9BwdParamsE)
        /*0014*/ 	.short	0x0160
        /*0016*/ 	.short	0x0128


	//----- nvinfo : EIATTR_CBANK_PARAM_SIZE
	.align		4
.L_1619:
        /*0018*/ 	.byte	0x03, 0x19
        /*001a*/ 	.short	0x0128


	//----- nvinfo : EIATTR_KPARAM_INFO
	.align		4
        /*001c*/ 	.byte	0x04, 0x17
        /*001e*/ 	.short	(.L_1621 - .L_1620)
.L_1620:
        /*0020*/ 	.word	0x00000000
        /*0024*/ 	.short	0x0000
        /*0026*/ 	.short	0x0000
        /*0028*/ 	.byte	0x00, 0xf0, 0xa1, 0x04


	//----- nvinfo : EIATTR_MAXREG_COUNT
	.align		4
.L_1621:
        /*002c*/ 	.byte	0x03, 0x1b
        /*002e*/ 	.short	0x00ff


	//----- nvinfo : EIATTR_NUM_BARRIERS
	.align		4
        /*0030*/ 	.byte	0x02, 0x4c
        /*0032*/ 	.byte	0x01
	.zero		1


	//----- nvinfo : EIATTR_MERCURY_ISA_VERSION
	.align		4
        /*0034*/ 	.byte	0x03, 0x5f
        /*0036*/ 	.short	0x0000


	//----- nvinfo : EIATTR_COOP_GROUP_MASK_REGIDS
	.align		4
        /*0038*/ 	.byte	0x04, 0x29
        /*003a*/ 	.short	(.L_1623 - .L_1622)


	//   ....[0]....
.L_1622:
        /*003c*/ 	.word	0xffffffff


	//   ....[1]....
        /*0040*/ 	.word	0xffffffff


	//   ....[2]....
        /*0044*/ 	.word	0xffffffff


	//   ....[3]....
        /*0048*/ 	.word	0xffffffff


	//   ....[4]....
        /*004c*/ 	.word	0xffffffff


	//   ....[5]....
        /*0050*/ 	.word	0xffffffff


	//   ....[6]....
        /*0054*/ 	.word	0xffffffff


	//   ....[7]....
        /*0058*/ 	.word	0xffffffff


	//   ....[8]....
        /*005c*/ 	.word	0xffffffff


	//   ....[9]....
        /*0060*/ 	.word	0xffffffff


	//   ....[10]....
        /*0064*/ 	.word	0xffffffff


	//   ....[11]....
        /*0068*/ 	.word	0xffffffff


	//   ....[12]....
        /*006c*/ 	.word	0xffffffff


	//   ....[13]....
        /*0070*/ 	.word	0xffffffff


	//   ....[14]....
        /*0074*/ 	.word	0xffffffff


	//   ....[15]....
        /*0078*/ 	.word	0xffffffff


	//   ....[16]....
        /*007c*/ 	.word	0xffffffff


	//   ....[17]....
        /*0080*/ 	.word	0xffffffff


	//   ....[18]....
        /*0084*/ 	.word	0xffffffff


	//   ....[19]....
        /*0088*/ 	.word	0xffffffff


	//----- nvinfo : EIATTR_COOP_GROUP_INSTR_OFFSETS
	.align		4
.L_1623:
        /*008c*/ 	.byte	0x04, 0x28
        /*008e*/ 	.short	(.L_1625 - .L_1624)


	//   ....[0]....
.L_1624:
        /*0090*/ 	.word	0x00001690


	//   ....[1]....
        /*0094*/ 	.word	0x000016b0


	//   ....[2]....
        /*0098*/ 	.word	0x000016d0


	//   ....[3]....
        /*009c*/ 	.word	0x000016f0


	//   ....[4]....
        /*00a0*/ 	.word	0x00001710


	//   ....[5]....
        /*00a4*/ 	.word	0x00001730


	//   ....[6]....
        /*00a8*/ 	.word	0x00001750


	//   ....[7]....
        /*00ac*/ 	.word	0x00001770


	//   ....[8]....
        /*00b0*/ 	.word	0x00001790


	//   ....[9]....
        /*00b4*/ 	.word	0x000017b0


	//   ....[10]....
        /*00b8*/ 	.word	0x00003630


	//   ....[11]....
        /*00bc*/ 	.word	0x000036b0


	//   ....[12]....
        /*00c0*/ 	.word	0x00003730


	//   ....[13]....
        /*00c4*/ 	.word	0x000037a0


	//   ....[14]....
        /*00c8*/ 	.word	0x00003820


	//   ....[15]....
        /*00cc*/ 	.word	0x00003890


	//   ....[16]....
        /*00d0*/ 	.word	0x00003910


	//   ....[17]....
        /*00d4*/ 	.word	0x00003980


	//   ....[18]....
        /*00d8*/ 	.word	0x00003a00


	//   ....[19]....
        /*00dc*/ 	.word	0x00003a70


	//----- nvinfo : EIATTR_EXIT_INSTR_OFFSETS
	.align		4
.L_1625:
        /*00e0*/ 	.byte	0x04, 0x1c
        /*00e2*/ 	.short	(.L_1627 - .L_1626)


	//   ....[0]....
.L_1626:
        /*00e4*/ 	.word	0x000035d0


	//----- nvinfo : EIATTR_MAX_THREADS
	.align		4
.L_1627:
        /*00e8*/ 	.byte	0x04, 0x05
        /*00ea*/ 	.short	(.L_1629 - .L_1628)
.L_1628:
        /*00ec*/ 	.word	0x00000080
        /*00f0*/ 	.word	0x00000001
        /*00f4*/ 	.word	0x00000001


	//----- nvinfo : EIATTR_CRS_STACK_SIZE
	.align		4
.L_1629:
        /*00f8*/ 	.byte	0x04, 0x1e
        /*00fa*/ 	.short	(.L_1631 - .L_1630)
.L_1630:
        /*00fc*/ 	.word	0x00000000
.L_1631:


//--------------------- .nv.info._ZN10layer_norm22ln_bwd_finalize_kernelINS_22Kernel_traits_finalizeILj512E13__nv_bfloat16S2_fS2_fjLb0ELj1024ELj4ENS_18Kernel_traits_baseILj512ES2_S2_fS2_fjLj1024EEEEELb0ELb0EEEvNS_9BwdParamsE --------------------------
	.section	.nv.info._ZN10layer_norm22ln_bwd_finalize_kernelINS_22Kernel_traits_finalizeILj512E13__nv_bfloat16S2_fS2_fjLb0ELj1024ELj4ENS_18Kernel_traits_baseILj512ES2_S2_fS2_fjLj1024EEEEELb0ELb0EEEvNS_9BwdParamsE,"",@"SHT_CUDA_INFO"
	.sectionflags	@""
	.align	4


	//----- nvinfo : EIATTR_CUDA_API_VERSION
	.align		4
        /*0000*/ 	.byte	0x04, 0x37
        /*0002*/ 	.short	(.L_1633 - .L_1632)
.L_1632:
        /*0004*/ 	.word	0x00000082


	//----- nvinfo : EIATTR_SW2861232_WAR
	.align		4
.L_1633:
        /*0008*/ 	.byte	0x01, 0x35
	.zero		2


	//----- nvinfo : EIATTR_PARAM_CBANK
	.align		4
        /*000c*/ 	.byte	0x04, 0x0a
        /*000e*/ 	.short	(.L_1635 - .L_1634)
	.align		4
.L_1634:
        /*0010*/ 	.word	index@(.nv.constant0._ZN10layer_norm22ln_bwd_finalize_kernelINS_22Kernel_traits_finalizeILj512E13__nv_bfloat16S2_fS2_fjLb0ELj1024ELj4ENS_18Kernel_traits_baseILj512ES2_S2_fS2_fjLj1024EEEEELb0ELb0EEEvNS_9BwdParamsE)
        /*0014*/ 	.short	0x0160
        /*0016*/ 	.short	0x0128


	//----- nvinfo : EIATTR_CBANK_PARAM_SIZE
	.align		4
.L_1635:
        /*0018*/ 	.byte	0x03, 0x19
        /*001a*/ 	.short	0x0128


	//----- nvinfo : EIATTR_KPARAM_INFO
	.align		4
        /*001c*/ 	.byte	0x04, 0x17
        /*001e*/ 	.short	(.L_1637 - .L_1636)
.L_1636:
        /*0020*/ 	.word	0x00000000
        /*0024*/ 	.short	0x0000
        /*0026*/ 	.short	0x0000
        /*0028*/ 	.byte	0x00, 0xf0, 0xa1, 0x04


	//----- nvinfo : EIATTR_MAXREG_COUNT
	.align		4
.L_1637:
        /*002c*/ 	.byte	0x03, 0x1b
        /*002e*/ 	.short	0x0040


	//----- nvinfo : EIATTR_NUM_BARRIERS
	.align		4
        /*0030*/ 	.byte	0x02, 0x4c
        /*0032*/ 	.byte	0x01
	.zero		1


	//----- nvinfo : EIATTR_MERCURY_ISA_VERSION
	.align		4
        /*0034*/ 	.byte	0x03, 0x5f
        /*0036*/ 	.short	0x0000


	//----- nvinfo : EIATTR_COOP_GROUP_MASK_REGIDS
	.align		4
        /*0038*/ 	.byte	0x04, 0x29
        /*003a*/ 	.short	(.L_1639 - .L_1638)


	//   ....[0]....
.L_1638:
        /*003c*/ 	.word	0xffffffff


	//   ....[1]....
        /*0040*/ 	.word	0xffffffff


	//   ....[2]....
        /*0044*/ 	.word	0xffffffff


	//   ....[3]....
        /*0048*/ 	.word	0xffffffff


	//   ....[4]....
        /*004c*/ 	.word	0xffffffff


	//   ....[5]....
        /*0050*/ 	.word	0xffffffff


	//   ....[6]....
        /*0054*/ 	.word	0xffffffff


	//   ....[7]....
        /*0058*/ 	.word	0xffffffff


	//   ....[8]....
        /*005c*/ 	.word	0xffffffff


	//   ....[9]....
        /*0060*/ 	.word	0xffffffff


	//   ....[10]....
        /*0064*/ 	.word	0xffffffff


	//   ....[11]....
        /*0068*/ 	.word	0xffffffff


	//   ....[12]....
        /*006c*/ 	.word	0xffffffff


	//   ....[13]....
        /*0070*/ 	.word	0xffffffff


	//   ....[14]....
        /*0074*/ 	.word	0xffffffff


	//   ....[15]....
        /*0078*/ 	.word	0xffffffff


	//   ....[16]....
        /*007c*/ 	.word	0xffffffff


	//   ....[17]....
        /*0080*/ 	.word	0xffffffff


	//   ....[18]....
        /*0084*/ 	.word	0xffffffff


	//   ....[19]....
        /*0088*/ 	.word	0xffffffff


	//----- nvinfo : EIATTR_COOP_GROUP_INSTR_OFFSETS
	.align		4
.L_1639:
        /*008c*/ 	.byte	0x04, 0x28
        /*008e*/ 	.short	(.L_1641 - .L_1640)


	//   ....[0]....
.L_1640:
        /*0090*/ 	.word	0x00000820


	//   ....[1]....
        /*0094*/ 	.word	0x00000850


	//   ....[2]....
        /*0098*/ 	.word	0x00000860


	//   ....[3]....
        /*009c*/ 	.word	0x00000890


	//   ....[4]....
        /*00a0*/ 	.word	0x000008a0


	//   ....[5]....
        /*00a4*/ 	.word	0x000008d0


	//   ....[6]....
        /*00a8*/ 	.word	0x000008f0


	//   ....[7]....
        /*00ac*/ 	.word	0x00000900


	//   ....[8]....
        /*00b0*/ 	.word	0x00000930


	//   ....[9]....
        /*00b4*/ 	.word	0x00000940


	//   ....[10]....
        /*00b8*/ 	.word	0x00000b50


	//   ....[11]....
        /*00bc*/ 	.word	0x00000bc0


	//   ....[12]....
        /*00c0*/ 	.word	0x00000c20


	//   ....[13]....
        /*00c4*/ 	.word	0x00000c80


	//   ....[14]....
        /*00c8*/ 	.word	0x00000cf0


	//   ....[15]....
        /*00cc*/ 	.word	0x00000d60


	//   ....[16]....
        /*00d0*/ 	.word	0x00000dc0


	//   ....[17]....
        /*00d4*/ 	.word	0x00000e20


	//   ....[18]....
        /*00d8*/ 	.word	0x00000e80


	//   ....[19]....
        /*00dc*/ 	.word	0x00000ee0


	//----- nvinfo : EIATTR_EXIT_INSTR_OFFSETS
	.align		4
.L_1641:
        /*00e0*/ 	.byte	0x04, 0x1c
        /*00e2*/ 	.short	(.L_1643 - .L_1642)


	//   ....[0]....
.L_1642:
        /*00e4*/ 	.word	0x00000070


	//   ....[1]....
        /*00e8*/ 	.word	0x00000af0


	//----- nvinfo : EIATTR_MAX_THREADS
	.align		4
.L_1643:
        /*00ec*/ 	.byte	0x04, 0x05
        /*00ee*/ 	.short	(.L_1645 - .L_1644)
.L_1644:
        /*00f0*/ 	.word	0x00000400
        /*00f4*/ 	.word	0x00000001
        /*00f8*/ 	.word	0x00000001


	//----- nvinfo : EIATTR_CRS_STACK_SIZE
	.align		4
.L_1645:
        /*00fc*/ 	.byte	0x04, 0x1e
        /*00fe*/ 	.short	(.L_1647 - .L_1646)
.L_1646:
        /*0100*/ 	.word	0x00000000
.L_1647:


//--------------------- .nv.info._ZN10layer_norm40ln_parallel_residual_bwd_finalize_kernelINS_22Kernel_traits_finalizeILj512E13__nv_bfloat16S2_fS2_fjLb0ELj1024ELj4ENS_18Kernel_traits_baseILj512ES2_S2_fS2_fjLj1024EEEEELb0EEEvNS_9BwdParamsE --------------------------
	.section	.nv.info._ZN10layer_norm40ln_parallel_residual_bwd_finalize_kernelINS_22Kernel_traits_finalizeILj512E13__nv_bfloat16S2_fS2_fjLb0ELj1024ELj4ENS_18Kernel_traits_baseILj512ES2_S2_fS2_fjLj1024EEEEELb0EEEvNS_9BwdParamsE,"",@"SHT_CUDA_INFO"
	.sectionflags	@""
	.align	4


	//----- nvinfo : EIATTR_CUDA_API_VERSION
	.align		4
        /*0000*/ 	.byte	0x04, 0x37
        /*0002*/ 	.short	(.L_1649 - .L_1648)
.L_1648:
        /*0004*/ 	.word	0x00000082


	//----- nvinfo : EIATTR_SW2861232_WAR
	.align		4
.L_1649:
        /*0008*/ 	.byte	0x01, 0x35
	.zero		2


	//----- nvinfo : EIATTR_PARAM_CBANK
	.align		4
        /*000c*/ 	.byte	0x04, 0x0a
        /*000e*/ 	.short	(.L_1651 - .L_1650)
	.align		4
.L_1650:
        /*0010*/ 	.word	index@(.nv.constant0._ZN10layer_norm40ln_parallel_residual_bwd_finalize_kernelINS_22Kernel_traits_finalizeILj512E13__nv_bfloat16S2_fS2_fjLb0ELj1024ELj4ENS_18Kernel_traits_baseILj512ES2_S2_fS2_fjLj1024EEEEELb0EEEvNS_9BwdParamsE)
        /*0014*/ 	.short	0x0160
        /*0016*/ 	.short	0x0128


	//----- nvinfo : EIATTR_CBANK_PARAM_SIZE
	.align		4
.L_1651:
        /*0018*/ 	.byte	0x03, 0x19
        /*001a*/ 	.short	0x0128


	//----- nvinfo : EIATTR_KPARAM_INFO
	.align		4
        /*001c*/ 	.byte	0x04, 0x17
        /*001e*/ 	.short	(.L_1653 - .L_1652)
.L_1652:
        /*0020*/ 	.word	0x00000000
        /*0024*/ 	.short	0x0000
        /*0026*/ 	.short	0x0000
        /*0028*/ 	.byte	0x00, 0xf0, 0xa1, 0x04


	//----- nvinfo : EIATTR_MAXREG_COUNT
	.align		4
.L_1653:
        /*002c*/ 	.byte	0x03, 0x1b
        /*002e*/ 	.short	0x0040


	//----- nvinfo : EIATTR_NUM_BARRIERS
	.align		4
        /*0030*/ 	.byte	0x02, 0x4c
        /*0032*/ 	.byte	0x01
	.zero		1


	//----- nvinfo : EIATTR_MERCURY_ISA_VERSION
	.align		4
        /*0034*/ 	.byte	0x03, 0x5f
        /*0036*/ 	.short	0x0000


	//----- nvinfo : EIATTR_COOP_GROUP_MASK_REGIDS
	.align		4
        /*0038*/ 	.byte	0x04, 0x29
        /*003a*/ 	.short	(.L_1655 - .L_1654)


	//   ....[0]....
.L_1654:
        /*003c*/ 	.word	0xffffffff


	//   ....[1]....
        /*0040*/ 	.word	0xffffffff


	//   ....[2]....
        /*0044*/ 	.word	0xffffffff


	//   ....[3]....
        /*0048*/ 	.word	0xffffffff


	//   ....[4]....
        /*004c*/ 	.word	0xffffffff


	//   ....[5]....
        /*0050*/ 	.word	0xffffffff


	//   ....[6]....
        /*0054*/ 	.word	0xffffffff


	//   ....[7]....
        /*0058*/ 	.word	0xffffffff


	//   ....[8]....
        /*005c*/ 	.word	0xffffffff


	//   ....[9]....
        /*0060*/ 	.word	0xffffffff


	//   ....[10]....
        /*0064*/ 	.word	0xffffffff


	//   ....[11]....
        /*0068*/ 	.word	0xffffffff


	//   ....[12]....
        /*006c*/ 	.word	0xffffffff


	//   ....[13]....
        /*0070*/ 	.word	0xffffffff


	//   ....[14]....
        /*0074*/ 	.word	0xffffffff


	//   ....[15]....
        /*0078*/ 	.word	0xffffffff


	//   ....[16]....
        /*007c*/ 	.word	0xffffffff


	//   ....[17]....
        /*0080*/ 	.word	0xffffffff


	//   ....[18]....
        /*0084*/ 	.word	0xffffffff


	//   ....[19]....
        /*0088*/ 	.word	0xffffffff


	//   ....[20]....
        /*008c*/ 	.word	0xffffffff


	//   ....[21]....
        /*0090*/ 	.word	0xffffffff


	//   ....[22]....
        /*0094*/ 	.word	0xffffffff


	//   ....[23]....
        /*0098*/ 	.word	0xffffffff


	//   ....[24]....
        /*009c*/ 	.word	0xffffffff


	//   ....[25]....
        /*00a0*/ 	.word	0xffffffff


	//   ....[26]....
        /*00a4*/ 	.word	0xffffffff


	//   ....[27]....
        /*00a8*/ 	.word	0xffffffff


	//   ....[28]....
        /*00ac*/ 	.word	0xffffffff


	//   ....[29]....
        /*00b0*/ 	.word	0xffffffff


	//   ....[30]....
        /*00b4*/ 	.word	0xffffffff


	//   ....[31]....
        /*00b8*/ 	.word	0xffffffff


	//   ....[32]....
        /*00bc*/ 	.word	0xffffffff


	//   ....[33]....
        /*00c0*/ 	.word	0xffffffff


	//   ....[34]....
        /*00c4*/ 	.word	0xffffffff


	//   ....[35]....
        /*00c8*/ 	.word	0xffffffff


	//   ....[36]....
        /*00cc*/ 	.word	0xffffffff


	//   ....[37]....
        /*00d0*/ 	.word	0xffffffff


	//   ....[38]....
        /*00d4*/ 	.word	0xffffffff


	//   ....[39]....
        /*00d8*/ 	.word	0xffffffff


	//----- nvinfo : EIATTR_COOP_GROUP_INSTR_OFFSETS
	.align		4
.L_1655:
        /*00dc*/ 	.byte	0x04, 0x28
        /*00de*/ 	.short	(.L_1657 - .L_1656)


	//   ....[0]....
.L_1656:
        /*00e0*/ 	.word	0x00000b70


	//   ....[1]....
        /*00e4*/ 	.word	0x00000ba0


	//   ....[2]....
        /*00e8*/ 	.word	0x00000bb0


	//   ....[3]....
        /*00ec*/ 	.word	0x00000bc0


	//   ....[4]....
        /*00f0*/ 	.word	0x00000bf0


	//   ....[5]....
        /*00f4*/ 	.word	0x00000c10


	//   ....[6]....
        /*00f8*/ 	.word	0x00000c20


	//   ....[7]....
        /*00fc*/ 	.word	0x00000c30


	//   ....[8]....
        /*0100*/ 	.word	0x00000c60


	//   ....[9]....
        /*0104*/ 	.word	0x00000c80


	//   ....[10]....
        /*0108*/ 	.word	0x00000ca0


	//   ....[11]....
        /*010c*/ 	.word	0x00000cb0


	//   ....[12]....
        /*0110*/ 	.word	0x00000ce0


	//   ....[13]....
        /*0114*/ 	.word	0x00000d00


	//   ....[14]....
        /*0118*/ 	.word	0x00000d20


	//   ....[15]....
        /*011c*/ 	.word	0x00000d30


	//   ....[16]....
        /*0120*/ 	.word	0x00000d60


	//   ....[17]....
        /*0124*/ 	.word	0x00000d90


	//   ....[18]....
        /*0128*/ 	.word	0x00000da0


	//   ....[19]....
        /*012c*/ 	.word	0x00000db0


	//   ....[20]....
        /*0130*/ 	.word	0x000010c0


	//   ....[21]....
        /*0134*/ 	.word	0x00001130


	//   ....[22]....
        /*0138*/ 	.word	0x00001190


	//   ....[23]....
        /*013c*/ 	.word	0x000011f0


	//   ....[24]....
        /*0140*/ 	.word	0x00001260


	//   ....[25]....
        /*0144*/ 	.word	0x000012d0


	//   ....[26]....
        /*0148*/ 	.word	0x00001330


	//   ....[27]....
        /*014c*/ 	.word	0x00001390


	//   ....[28]....
        /*0150*/ 	.word	0x000013f0


	//   ....[29]....
        /*0154*/ 	.word	0x00001460


	//   ....[30]....
        /*0158*/ 	.word	0x000014d0


	//   ....[31]....
        /*015c*/ 	.word	0x00001530


	//   ....[32]....
        /*0160*/ 	.word	0x00001590


	//   ....[33]....
        /*0164*/ 	.word	0x000015f0


	//   ....[34]....
        /*0168*/ 	.word	0x00001660


	//   ....[35]....
        /*016c*/ 	.word	0x000016d0


	//   ....[36]....
        /*0170*/ 	.word	0x00001730


	//   ....[37]....
        /*0174*/ 	.word	0x00001790


	//   ....[38]....
        /*0178*/ 	.word	0x000017f0


	//   ....[39]....
        /*017c*/ 	.word	0x00001850


	//----- nvinfo : EIATTR_EXIT_INSTR_OFFSETS
	.align		4
.L_1657:
        /*0180*/ 	.byte	0x04, 0x1c
        /*0182*/ 	.short	(.L_1659 - .L_1658)


	//   ....[0]....
.L_1658:
        /*0184*/ 	.word	0x00000070


	//   ....[1]....
        /*0188*/ 	.word	0x00001060


	//----- nvinfo : EIATTR_MAX_THREADS
	.align		4
.L_1659:
        /*018c*/ 	.byte	0x04, 0x05
        /*018e*/ 	.short	(.L_1661 - .L_1660)
.L_1660:
        /*0190*/ 	.word	0x00000400
        /*0194*/ 	.word	0x00000001
        /*0198*/ 	.word	0x00000001


	//----- nvinfo : EIATTR_CRS_STACK_SIZE
	.align		4
.L_1661:
        /*019c*/ 	.byte	0x04, 0x1e
        /*019e*/ 	.short	(.L_1663 - .L_1662)
.L_1662:
        /*01a0*/ 	.word	0x00000000
.L_1663:


//--------------------- .nv.info._ZN10layer_norm31ln_parallel_residual_bwd_kernelINS_13Kernel_traitsI13__nv_bfloat16S2_fS2_fjLj512ELj1ELj4ELj1ELj16ENS_18Kernel_traits_baseILj512ES2_S2_fS2_fjLj128EEEEELb1ELb1ELb0EEEvNS_9BwdParamsE --------------------------
	.section	.nv.info._ZN10layer_norm31ln_parallel_residual_bwd_kernelINS_13Kernel_traitsI13__nv_bfloat16S2_fS2_fjLj512ELj1ELj4ELj1ELj16ENS_18Kernel_traits_baseILj512ES2_S2_fS2_fjLj128EEEEELb1ELb1ELb0EEEvNS_9BwdParamsE,"",@"SHT_CUDA_INFO"
	.sectionflags	@""
	.align	4


	//----- nvinfo : EIATTR_CUDA_API_VERSION
	.align		4
        /*0000*/ 	.byte	0x04, 0x37
        /*0002*/ 	.short	(.L_1665 - .L_1664)
.L_1664:
        /*0004*/ 	.word	0x00000082


	//----- nvinfo : EIATTR_SW2861232_WAR
	.align		4
.L_1665:
        /*0008*/ 	.byte	0x01, 0x35
	.zero		2


	//----- nvinfo : EIATTR_PARAM_CBANK
	.align		4
        /*000c*/ 	.byte	0x04, 0x0a
        /*000e*/ 	.short	(.L_1667 - .L_1666)
	.align		4
.L_1666:
        /*0010*/ 	.word	index@(.nv.constant0._ZN10layer_norm31ln_parallel_residual_bwd_kernelINS_13Kernel_traitsI13__nv_bfloat16S2_fS2_fjLj512ELj1ELj4ELj1ELj16ENS_18Kernel_traits_baseILj512ES2_S2_fS2_fjLj128EEEEELb1ELb1ELb0EEEvNS_9BwdParamsE)
        /*0014*/ 	.short	0x0160
        /*0016*/ 	.short	0x0128


	//----- nvinfo : EIATTR_CBANK_PARAM_SIZE
	.align		4
.L_1667:
        /*0018*/ 	.byte	0x03, 0x19
        /*001a*/ 	.short	0x0128


	//----- nvinfo : EIATTR_KPARAM_INFO
	.align		4
        /*001c*/ 	.byte	0x04, 0x17
        /*001e*/ 	.short	(.L_1669 - .L_1668)
.L_1668:
        /*0020*/ 	.word	0x00000000
        /*0024*/ 	.short	0x0000
        /*0026*/ 	.short	0x0000
        /*0028*/ 	.byte	0x00, 0xf0, 0xa1, 0x04


	//----- nvinfo : EIATTR_MAXREG_COUNT
	.align		4
.L_1669:
        /*002c*/ 	.byte	0x03, 0x1b
        /*002e*/ 	.short	0x00ff


	//----- nvinfo : EIATTR_NUM_BARRIERS
	.align		4
        /*0030*/ 	.byte	0x02, 0x4c
        /*0032*/ 	.byte	0x01
	.zero		1


	//----- nvinfo : EIATTR_MERCURY_ISA_VERSION
	.align		4
        /*0034*/ 	.byte	0x03, 0x5f
        /*0036*/ 	.short	0x0000


	//----- nvinfo : EIATTR_COOP_GROUP_MASK_REGIDS
	.align		4
        /*0038*/ 	.byte	0x04, 0x29
        /*003a*/ 	.short	(.L_1671 - .L_1670)


	//   ....[0]....
.L_1670:
        /*003c*/ 	.word	0xffffffff


	//   ....[1]....
        /*0040*/ 	.word	0xffffffff


	//   ....[2]....
        /*0044*/ 	.word	0xffffffff


	//   ....[3]....
        /*0048*/ 	.word	0xffffffff


	//   ....[4]....
        /*004c*/ 	.word	0xffffffff


	//   ....[5]....
        /*0050*/ 	.word	0xffffffff


	//   ....[6]....
        /*0054*/ 	.word	0xffffffff


	//   ....[7]....
        /*0058*/ 	.word	0xffffffff


	//   ....[8]....
        /*005c*/ 	.word	0xffffffff


	//   ....[9]....
        /*0060*/ 	.word	0xffffffff


	//   ....[10]....
        /*0064*/ 	.word	0xffffffff


	//   ....[11]....
        /*0068*/ 	.word	0xffffffff


	//   ....[12]....
        /*006c*/ 	.word	0xffffffff


	//   ....[13]....
        /*0070*/ 	.word	0xffffffff


	//   ....[14]....
        /*0074*/ 	.word	0xffffffff


	//   ....[15]....
        /*0078*/ 	.word	0xffffffff


	//   ....[16]....
        /*007c*/ 	.word	0xffffffff


	//   ....[17]....
        /*0080*/ 	.word	0xffffffff


	//   ....[18]....
        /*0084*/ 	.word	0xffffffff


	//   ....[19]....
        /*0088*/ 	.word	0xffffffff


	//----- nvinfo : EIATTR_COOP_GROUP_INSTR_OFFSETS
	.align		4
.L_1671:
        /*008c*/ 	.byte	0x04, 0x28
        /*008e*/ 	.short	(.L_1673 - .L_1672)


	//   ....[0]....
.L_1672:
        /*0090*/ 	.word	0x00000ff0


	//   ....[1]....
        /*0094*/ 	.word	0x00001010


	//   ....[2]....
        /*0098*/ 	.word	0x00001030


	//   ....[3]....
        /*009c*/ 	.word	0x00001050


	//   ....[4]....
        /*00a0*/ 	.word	0x00001070


	//   ....[5]....
        /*00a4*/ 	.word	0x00001090


	//   ....[6]....
        /*00a8*/ 	.word	0x000010b0


	//   ....[7]....
        /*00ac*/ 	.word	0x000010d0


	//   ....[8]....
        /*00b0*/ 	.word	0x000010f0


	//   ....[9]....
        /*00b4*/ 	.word	0x00001110


	//   ....[10]....
        /*00b8*/ 	.word	0x000029d0


	//   ....[11]....
        /*00bc*/ 	.word	0x00002a50


	//   ....[12]....
        /*00c0*/ 	.word	0x00002ad0


	//   ....[13]....
        /*00c4*/ 	.word	0x00002b40


	//   ....[14]....
        /*00c8*/ 	.word	0x00002bc0


	//   ....[15]....
        /*00cc*/ 	.word	0x00002c30


	//   ....[16]....
        /*00d0*/ 	.word	0x00002cb0


	//   ....[17]....
        /*00d4*/ 	.word	0x00002d20


	//   ....[18]....
        /*00d8*/ 	.word	0x00002da0


	//   ....[19]....
        /*00dc*/ 	.word	0x00002e10


	//----- nvinfo : EIATTR_EXIT_INSTR_OFFSETS
	.align		4
.L_1673:
        /*00e0*/ 	.byte	0x04, 0x1c
        /*00e2*/ 	.short	(.L_1675 - .L_1674)


	//   ....[0]....
.L_1674:
        /*00e4*/ 	.word	0x00002940


	//   ....[1]....
        /*00e8*/ 	.word	0x00002970


	//----- nvinfo : EIATTR_MAX_THREADS
	.align		4
.L_1675:
        /*00ec*/ 	.byte	0x04, 0x05
        /*00ee*/ 	.short	(.L_1677 - .L_1676)
.L_1676:
        /*00f0*/ 	.word	0x00000080
        /*00f4*/ 	.word	0x00000001
        /*00f8*/ 	.word	0x00000001


	//----- nvinfo : EIATTR_CRS_STACK_SIZE
	.align		4
.L_1677:
        /*00fc*/ 	.byte	0x04, 0x1e
        /*00fe*/ 	.short	(.L_1679 - .L_1678)
.L_1678:
        /*0100*/ 	.word	0x00000000
.L_1679:


//--------------------- .nv.info._ZN10layer_norm22ln_bwd_finalize_kernelINS_22Kernel_traits_finalizeILj512E13__nv_bfloat16S2_fS2_fjLb0ELj1024ELj4ENS_18Kernel_traits_baseILj512ES2_S2_fS2_fjLj1024EEEEELb0ELb1EEEvNS_9BwdParamsE --------------------------
	.section	.nv.info._ZN10layer_norm22ln_bwd_finalize_kernelINS_22Kernel_traits_finalizeILj512E13__nv_bfloat16S2_fS2_fjLb0ELj1024ELj4ENS_18Kernel_traits_baseILj512ES2_S2_fS2_fjLj1024EEEEELb0ELb1EEEvNS_9BwdParamsE,"",@"SHT_CUDA_INFO"
	.sectionflags	@""
	.align	4


	//----- nvinfo : EIATTR_CUDA_API_VERSION
	.align		4
        /*0000*/ 	.byte	0x04, 0x37
        /*0002*/ 	.short	(.L_1681 - .L_1680)
.L_1680:
        /*0004*/ 	.word	0x00000082


	//----- nvinfo : EIATTR_SW2861232_WAR
	.align		4
.L_1681:
        /*0008*/ 	.byte	0x01, 0x35
	.zero		2


	//----- nvinfo : EIATTR_PARAM_CBANK
	.align		4
        /*000c*/ 	.byte	0x04, 0x0a
        /*000e*/ 	.short	(.L_1683 - .L_1682)
	.align		4
.L_1682:
        /*0010*/ 	.word	index@(.nv.constant0._ZN10layer_norm22ln_bwd_finalize_kernelINS_22Kernel_traits_finalizeILj512E13__nv_bfloat16S2_fS2_fjLb0ELj1024ELj4ENS_18Kernel_traits_baseILj512ES2_S2_fS2_fjLj1024EEEEELb0ELb1EEEvNS_9BwdParamsE)
        /*0014*/ 	.short	0x0160
        /*0016*/ 	.short	0x0128


	//----- nvinfo : EIATTR_CBANK_PARAM_SIZE
	.align		4
.L_1683:
        /*0018*/ 	.byte	0x03, 0x19
        /*001a*/ 	.short	0x0128


	//----- nvinfo : EIATTR_KPARAM_INFO
	.align		4
        /*001c*/ 	.byte	0x04, 0x17
        /*001e*/ 	.short	(.L_1685 - .L_1684)
.L_1684:
        /*0020*/ 	.word	0x00000000
        /*0024*/ 	.short	0x0000
        /*0026*/ 	.short	0x0000
        /*0028*/ 	.byte	0x00, 0xf0, 0xa1, 0x04


	//----- nvinfo : EIATTR_MAXREG_COUNT
	.align		4
.L_1685:
        /*002c*/ 	.byte	0x03, 0x1b
        /*002e*/ 	.short	0x0040


	//----- nvinfo : EIATTR_NUM_BARRIERS
	.align		4
        /*0030*/ 	.byte	0x02, 0x4c
        /*0032*/ 	.byte	0x01
	.zero		1


	//----- nvinfo : EIATTR_MERCURY_ISA_VERSION
	.align		4
        /*0034*/ 	.byte	0x03, 0x5f
        /*0036*/ 	.short	0x0000


	//----- nvinfo : EIATTR_COOP_GROUP_MASK_REGIDS
	.align		4
        /*0038*/ 	.byte	0x04, 0x29
        /*003a*/ 	.short	(.L_1687 - .L_1686)


	//   ....[0]....
.L_1686:
        /*003c*/ 	.word	0xffffffff


	//   ....[1]....
        /*0040*/ 	.word	0xffffffff


	//   ....[2]....
        /*0044*/ 	.word	0xffffffff


	//   ....[3]....
        /*0048*/ 	.word	0xffffffff


	//   ....[4]....
        /*004c*/ 	.word	0xffffffff


	//   ....[5]....
        /*0050*/ 	.word	0xffffffff


	//   ....[6]....
        /*0054*/ 	.word	0xffffffff


	//   ....[7]....
        /*0058*/ 	.word	0xffffffff


	//   ....[8]....
        /*005c*/ 	.word	0xffffffff


	//   ....[9]....
        /*0060*/ 	.word	0xffffffff


	//   ....[10]....
        /*0064*/ 	.word	0xffffffff


	//   ....[11]....
        /*0068*/ 	.word	0xffffffff


	//   ....[12]....
        /*006c*/ 	.word	0xffffffff


	//   ....[13]....
        /*0070*/ 	.word	0xffffffff


	//   ....[14]....
        /*0074*/ 	.word	0xffffffff


	//   ....[15]....
        /*0078*/ 	.word	0xffffffff


	//   ....[16]....
        /*007c*/ 	.word	0xffffffff


	//   ....[17]....
        /*0080*/ 	.word	0xffffffff


	//   ....[18]....
        /*0084*/ 	.word	0xffffffff


	//   ....[19]....
        /*0088*/ 	.word	0xffffffff


	//----- nvinfo : EIATTR_COOP_GROUP_INSTR_OFFSETS
	.align		4
.L_1687:
        /*008c*/ 	.byte	0x04, 0x28
        /*008e*/ 	.short	(.L_1689 - .L_1688)


	//   ....[0]....
.L_1688:
        /*0090*/ 	.word	0x000007f0


	//   ....[1]....
        /*0094*/ 	.word	0x00000820


	//   ....[2]....
        /*0098*/ 	.word	0x00000840


	//   ....[3]....
        /*009c*/ 	.word	0x00000850


	//   ....[4]....
        /*00a0*/ 	.word	0x00000880


	//   ....[5]....
        /*00a4*/ 	.word	0x00000890


	//   ....[6]....
        /*00a8*/ 	.word	0x000008c0


	//   ....[7]....
        /*00ac*/ 	.word	0x000008d0


	//   ....[8]....
        /*00b0*/ 	.word	0x00000900


	//   ....[9]....
        /*00b4*/ 	.word	0x00000910


	//   ....[10]....
        /*00b8*/ 	.word	0x00000b00


	//   ....[11]....
        /*00bc*/ 	.word	0x00000b80


	//   ....[12]....
        /*00c0*/ 	.word	0x00000be0


	//   ....[13]....
        /*00c4*/ 	.word	0x00000c40


	//   ....[14]....
        /*00c8*/ 	.word	0x00000cb0


	//   ....[15]....
        /*00cc*/ 	.word	0x00000d20


	//   ....[16]....
        /*00d0*/ 	.word	0x00000d80


	//   ....[17]....
        /*00d4*/ 	.word	0x00000de0


	//   ....[18]....
        /*00d8*/ 	.word	0x00000e40


	//   ....[19]....
        /*00dc*/ 	.word	0x00000ea0


	//----- nvinfo : EIATTR_EXIT_INSTR_OFFSETS
	.align		4
.L_1689:
        /*00e0*/ 	.byte	0x04, 0x1c
        /*00e2*/ 	.short	(.L_1691 - .L_1690)


	//   ....[0]....
.L_1690:
        /*00e4*/ 	.word	0x00000070


	//   ....[1]....
        /*00e8*/ 	.word	0x00000aa0


	//----- nvinfo : EIATTR_MAX_THREADS
	.align		4
.L_1691:
        /*00ec*/ 	.byte	0x04, 0x05
        /*00ee*/ 	.short	(.L_1693 - .L_1692)
.L_1692:
        /*00f0*/ 	.word	0x00000400
        /*00f4*/ 	.word	0x00000001
        /*00f8*/ 	.word	0x00000001


	//----- nvinfo : EIATTR_CRS_STACK_SIZE
	.align		4
.L_1693:
        /*00fc*/ 	.byte	0x04, 0x1e
        /*00fe*/ 	.short	(.L_1695 - .L_1694)
.L_1694:
        /*0100*/ 	.word	0x00000000
.L_1695:


//--------------------- .nv.info._ZN10layer_norm40ln_parallel_residual_bwd_finalize_kernelINS_22Kernel_traits_finalizeILj512E13__nv_bfloat16S2_fS2_fjLb0ELj1024ELj4ENS_18Kernel_traits_baseILj512ES2_S2_fS2_fjLj1024EEEEELb1EEEvNS_9BwdParamsE --------------------------
	.section	.nv.info._ZN10layer_norm40ln_parallel_residual_bwd_finalize_kernelINS_22Kernel_traits_finalizeILj512E13__nv_bfloat16S2_fS2_fjLb0ELj1024ELj4ENS_18Kernel_traits_baseILj512ES2_S2_fS2_fjLj1024EEEEELb1EEEvNS_9BwdParamsE,"",@"SHT_CUDA_INFO"
	.sectionflags	@""
	.align	4


	//----- nvinfo : EIATTR_CUDA_API_VERSION
	.align		4
        /*0000*/ 	.byte	0x04, 0x37
        /*0002*/ 	.short	(.L_1697 - .L_1696)
.L_1696:
        /*0004*/ 	.word	0x00000082


	//----- nvinfo : EIATTR_SW2861232_WAR
	.align		4
.L_1697:
        /*0008*/ 	.byte	0x01, 0x35
	.zero		2


	//----- nvinfo : EIATTR_PARAM_CBANK
	.align		4
        /*000c*/ 	.byte	0x04, 0x0a
        /*000e*/ 	.short	(.L_1699 - .L_1698)
	.align		4
.L_1698:
        /*0010*/ 	.word	index@(.nv.constant0._ZN10layer_norm40ln_parallel_residual_bwd_finalize_kernelINS_22Kernel_traits_finalizeILj512E13__nv_bfloat16S2_fS2_fjLb0ELj1024ELj4ENS_18Kernel_traits_baseILj512ES2_S2_fS2_fjLj1024EEEEELb1EEEvNS_9BwdParamsE)
        /*0014*/ 	.short	0x0160
        /*0016*/ 	.short	0x0128


	//----- nvinfo : EIATTR_CBANK_PARAM_SIZE
	.align		4
.L_1699:
        /*0018*/ 	.byte	0x03, 0x19
        /*001a*/ 	.short	0x0128


	//----- nvinfo : EIATTR_KPARAM_INFO
	.align		4
        /*001c*/ 	.byte	0x04, 0x17
        /*001e*/ 	.short	(.L_1701 - .L_1700)
.L_1700:
        /*0020*/ 	.word	0x00000000
        /*0024*/ 	.short	0x0000
        /*0026*/ 	.short	0x0000
        /*0028*/ 	.byte	0x00, 0xf0, 0xa1, 0x04


	//----- nvinfo : EIATTR_MAXREG_COUNT
	.align		4
.L_1701:
        /*002c*/ 	.byte	0x03, 0x1b
        /*002e*/ 	.short	0x0040


	//----- nvinfo : EIATTR_NUM_BARRIERS
	.align		4
        /*0030*/ 	.byte	0x02, 0x4c
        /*0032*/ 	.byte	0x01
	.zero		1


	//----- nvinfo : EIATTR_MERCURY_ISA_VERSION
	.align		4
        /*0034*/ 	.byte	0x03, 0x5f
        /*0036*/ 	.short	0x0000


	//----- nvinfo : EIATTR_COOP_GROUP_MASK_REGIDS
	.align		4
        /*0038*/ 	.byte	0x04, 0x29
        /*003a*/ 	.short	(.L_1703 - .L_1702)


	//   ....[0]....
.L_1702:
        /*003c*/ 	.word	0xffffffff


	//   ....[1]....
        /*0040*/ 	.word	0xffffffff


	//   ....[2]....
        /*0044*/ 	.word	0xffffffff


	//   ....[3]....
        /*0048*/ 	.word	0xffffffff


	//   ....[4]....
        /*004c*/ 	.word	0xffffffff


	//   ....[5]....
        /*0050*/ 	.word	0xffffffff


	//   ....[6]....
        /*0054*/ 	.word	0xffffffff


	//   ....[7]....
        /*0058*/ 	.word	0xffffffff


	//   ....[8]....
        /*005c*/ 	.word	0xffffffff


	//   ....[9]....
        /*0060*/ 	.word	0xffffffff


	//   ....[10]....
        /*0064*/ 	.word	0xffffffff


	//   ....[11]....
        /*0068*/ 	.word	0xffffffff


	//   ....[12]....
        /*006c*/ 	.word	0xffffffff


	//   ....[13]....
        /*0070*/ 	.word	0xffffffff


	//   ....[14]....
        /*0074*/ 	.word	0xffffffff


	//   ....[15]....
        /*0078*/ 	.word	0xffffffff


	//   ....[16]....
        /*007c*/ 	.word	0xffffffff


	//   ....[17]....
        /*0080*/ 	.word	0xffffffff


	//   ....[18]....
        /*0084*/ 	.word	0xffffffff


	//   ....[19]....
        /*0088*/ 	.word	0xffffffff


	//   ....[20]....
        /*008c*/ 	.word	0xffffffff


	//   ....[21]....
        /*0090*/ 	.word	0xffffffff


	//   ....[22]....
        /*0094*/ 	.word	0xffffffff


	//   ....[23]....
        /*0098*/ 	.word	0xffffffff


	//   ....[24]....
        /*009c*/ 	.word	0xffffffff


	//   ....[25]....
        /*00a0*/ 	.word	0xffffffff


	//   ....[26]....
        /*00a4*/ 	.word	0xffffffff


	//   ....[27]....
        /*00a8*/ 	.word	0xffffffff


	//   ....[28]....
        /*00ac*/ 	.word	0xffffffff


	//   ....[29]....
        /*00b0*/ 	.word	0xffffffff


	//   ....[30]....
        /*00b4*/ 	.word	0xffffffff


	//   ....[31]....
        /*00b8*/ 	.word	0xffffffff


	//   ....[32]....
        /*00bc*/ 	.word	0xffffffff


	//   ....[33]....
        /*00c0*/ 	.word	0xffffffff


	//   ....[34]....
        /*00c4*/ 	.word	0xffffffff


	//   ....[35]....
        /*00c8*/ 	.word	0xffffffff


	//   ....[36]....
        /*00cc*/ 	.word	0xffffffff


	//   ....[37]....
        /*00d0*/ 	.word	0xffffffff


	//   ....[38]....
        /*00d4*/ 	.word	0xffffffff


	//   ....[39]....
        /*00d8*/ 	.word	0xffffffff


	//----- nvinfo : EIATTR_COOP_GROUP_INSTR_OFFSETS
	.align		4
.L_1703:
        /*00dc*/ 	.byte	0x04, 0x28
        /*00de*/ 	.short	(.L_1705 - .L_1704)


	//   ....[0]....
.L_1704:
        /*00e0*/ 	.word	0x00000b60


	//   ....[1]....
        /*00e4*/ 	.word	0x00000b90


	//   ....[2]....
        /*00e8*/ 	.word	0x00000ba0


	//   ....[3]....
        /*00ec*/ 	.word	0x00000bb0


	//   ....[4]....
        /*00f0*/ 	.word	0x00000be0


	//   ....[5]....
        /*00f4*/ 	.word	0x00000c00


	//   ....[6]....
        /*00f8*/ 	.word	0x00000c10


	//   ....[7]....
        /*00fc*/ 	.word	0x00000c20


	//   ....[8]....
        /*0100*/ 	.word	0x00000c50


	//   ....[9]....
        /*0104*/ 	.word	0x00000c70


	//   ....[10]....
        /*0108*/ 	.word	0x00000c90


	//   ....[11]....
        /*010c*/ 	.word	0x00000ca0


	//   ....[12]....
        /*0110*/ 	.word	0x00000cd0


	//   ....[13]....
        /*0114*/ 	.word	0x00000cf0


	//   ....[14]....
        /*0118*/ 	.word	0x00000d10


	//   ....[15]....
        /*011c*/ 	.word	0x00000d20


	//   ....[16]....
        /*0120*/ 	.word	0x00000d50


	//   ....[17]....
        /*0124*/ 	.word	0x00000d80


	//   ....[18]....
        /*0128*/ 	.word	0x00000d90


	//   ....[19]....
        /*012c*/ 	.word	0x00000da0


	//   ....[20]....
        /*0130*/ 	.word	0x00001090


	//   ....[21]....
        /*0134*/ 	.word	0x00001100


	//   ....[22]....
        /*0138*/ 	.word	0x00001160


	//   ....[23]....
        /*013c*/ 	.word	0x000011c0


	//   ....[24]....
        /*0140*/ 	.word	0x00001230


	//   ....[25]....
        /*0144*/ 	.word	0x000012a0


	//   ....[26]....
        /*0148*/ 	.word	0x00001300


	//   ....[27]....
        /*014c*/ 	.word	0x00001360


	//   ....[28]....
        /*0150*/ 	.word	0x000013c0


	//   ....[29]....
        /*0154*/ 	.word	0x00001430


	//   ....[30]....
        /*0158*/ 	.word	0x000014a0


	//   ....[31]....
        /*015c*/ 	.word	0x00001500


	//   ....[32]....
        /*0160*/ 	.word	0x00001560


	//   ....[33]....
        /*0164*/ 	.word	0x000015c0


	//   ....[34]....
        /*0168*/ 	.word	0x00001630


	//   ....[35]....
        /*016c*/ 	.word	0x000016a0


	//   ....[36]....
        /*0170*/ 	.word	0x00001700


	//   ....[37]....
        /*0174*/ 	.word	0x00001760


	//   ....[38]....
        /*0178*/ 	.word	0x000017c0


	//   ....[39]....
        /*017c*/ 	.word	0x00001820


	//----- nvinfo : EIATTR_EXIT_INSTR_OFFSETS
	.align		4
.L_1705:
        /*0180*/ 	.byte	0x04, 0x1c
        /*0182*/ 	.short	(.L_1707 - .L_1706)


	//   ....[0]....
.L_1706:
        /*0184*/ 	.word	0x00000070


	//   ....[1]....
        /*0188*/ 	.word	0x00001030


	//----- nvinfo : EIATTR_MAX_THREADS
	.align		4
.L_1707:
        /*018c*/ 	.byte	0x04, 0x05
        /*018e*/ 	.short	(.L_1709 - .L_1708)
.L_1708:
        /*0190*/ 	.word	0x00000400
        /*0194*/ 	.word	0x00000001
        /*0198*/ 	.word	0x00000001


	//----- nvinfo : EIATTR_CRS_STACK_SIZE
	.align		4
.L_1709:
        /*019c*/ 	.byte	0x04, 0x1e
        /*019e*/ 	.short	(.L_1711 - .L_1710)
.L_1710:
        /*01a0*/ 	.word	0x00000000
.L_1711:


//--------------------- .nv.info._ZN10layer_norm31ln_parallel_residual_bwd_kernelINS_13Kernel_traitsI13__nv_bfloat16S2_fS2_fjLj512ELj1ELj4ELj1ELj16ENS_18Kernel_traits_baseILj512ES2_S2_fS2_fjLj128EEEEELb1ELb1ELb1EEEvNS_9BwdParamsE --------------------------
	.section	.nv.info._ZN10layer_norm31ln_parallel_residual_bwd_kernelINS_13Kernel_traitsI13__nv_bfloat16S2_fS2_fjLj512ELj1ELj4ELj1ELj16ENS_18Kernel_traits_baseILj512ES2_S2_fS2_fjLj128EEEEELb1ELb1ELb1EEEvNS_9BwdParamsE,"",@"SHT_CUDA_INFO"
	.sectionflags	@""
	.align	4


	//----- nvinfo : EIATTR_CUDA_API_VERSION
	.align		4
        /*0000*/ 	.byte	0x04, 0x37
        /*0002*/ 	.short	(.L_1713 - .L_1712)
.L_1712:
        /*0004*/ 	.word	0x00000082


	//----- nvinfo : EIATTR_SW2861232_WAR
	.align		4
.L_1713:
        /*0008*/ 	.byte	0x01, 0x35
	.zero		2


	//----- nvinfo : EIATTR_PARAM_CBANK
	.align		4
        /*000c*/ 	.byte	0x04, 0x0a
        /*000e*/ 	.short	(.L_1715 - .L_1714)
	.align		4
.L_1714:
        /*0010*/ 	.word	index@(.nv.constant0._ZN10layer_norm31ln_parallel_residual_bwd_kernelINS_13Kernel_traitsI13__nv_bfloat16S2_fS2_fjLj512ELj1ELj4ELj1ELj16ENS_18Kernel_traits_baseILj512ES2_S2_fS2_fjLj128EEEEELb1ELb1ELb1EEEvNS_9BwdParamsE)
        /*0014*/ 	.short	0x0160
        /*0016*/ 	.short	0x0128


	//----- nvinfo : EIATTR_CBANK_PARAM_SIZE
	.align		4
.L_1715:
        /*0018*/ 	.byte	0x03, 0x19
        /*001a*/ 	.short	0x0128


	//----- nvinfo : EIATTR_KPARAM_INFO
	.align		4
        /*001c*/ 	.byte	0x04, 0x17
        /*001e*/ 	.short	(.L_1717 - .L_1716)
.L_1716:
        /*0020*/ 	.word	0x00000000
        /*0024*/ 	.short	0x0000
        /*0026*/ 	.short	0x0000
        /*0028*/ 	.byte	0x00, 0xf0, 0xa1, 0x04


	//----- nvinfo : EIATTR_MAXREG_COUNT
	.align		4
.L_1717:
        /*002c*/ 	.byte	0x03, 0x1b
        /*002e*/ 	.short	0x00ff


	//----- nvinfo : EIATTR_NUM_BARRIERS
	.align		4
        /*0030*/ 	.byte	0x02, 0x4c
        /*0032*/ 	.byte	0x01
	.zero		1


	//----- nvinfo : EIATTR_MERCURY_ISA_VERSION
	.align		4
        /*0034*/ 	.byte	0x03, 0x5f
        /*0036*/ 	.short	0x0000


	//----- nvinfo : EIATTR_COOP_GROUP_MASK_REGIDS
	.align		4
        /*0038*/ 	.byte	0x04, 0x29
        /*003a*/ 	.short	(.L_1719 - .L_1718)


	//   ....[0]....
.L_1718:
        /*003c*/ 	.word	0xffffffff


	//   ....[1]....
        /*0040*/ 	.word	0xffffffff


	//   ....[2]....
        /*0044*/ 	.word	0xffffffff


	//   ....[3]....
        /*0048*/ 	.word	0xffffffff


	//   ....[4]....
        /*004c*/ 	.word	0xffffffff


	//   ....[5]....
        /*0050*/ 	.word	0xffffffff


	//   ....[6]....
        /*0054*/ 	.word	0xffffffff


	//   ....[7]....
        /*0058*/ 	.word	0xffffffff


	//   ....[8]....
        /*005c*/ 	.word	0xffffffff


	//   ....[9]....
        /*0060*/ 	.word	0xffffffff


	//   ....[10]....
        /*0064*/ 	.word	0xffffffff


	//   ....[11]....
        /*0068*/ 	.word	0xffffffff


	//   ....[12]....
        /*006c*/ 	.word	0xffffffff


	//   ....[13]....
        /*0070*/ 	.word	0xffffffff


	//   ....[14]....
        /*0074*/ 	.word	0xffffffff


	//   ....[15]....
        /*0078*/ 	.word	0xffffffff


	//   ....[16]....
        /*007c*/ 	.word	0xffffffff


	//   ....[17]....
        /*0080*/ 	.word	0xffffffff


	//   ....[18]....
        /*0084*/ 	.word	0xffffffff


	//   ....[19]....
        /*0088*/ 	.word	0xffffffff


	//----- nvinfo : EIATTR_COOP_GROUP_INSTR_OFFSETS
	.align		4
.L_1719:
        /*008c*/ 	.byte	0x04, 0x28
        /*008e*/ 	.short	(.L_1721 - .L_1720)


	//   ....[0]....
.L_1720:
        /*0090*/ 	.word	0x00000f90


	//   ....[1]....
        /*0094*/ 	.word	0x00000fb0


	//   ....[2]....
        /*0098*/ 	.word	0x00000fd0


	//   ....[3]....
        /*009c*/ 	.word	0x00000ff0


	//   ....[4]....
        /*00a0*/ 	.word	0x00001010


	//   ....[5]....
        /*00a4*/ 	.word	0x00001030


	//   ....[6]....
        /*00a8*/ 	.word	0x00001050


	//   ....[7]....
        /*00ac*/ 	.word	0x00001070


	//   ....[8]....
        /*00b0*/ 	.word	0x00001090


	//   ....[9]....
        /*00b4*/ 	.word	0x000010b0


	//   ....[10]....
        /*00b8*/ 	.word	0x000028b0


	//   ....[11]....
        /*00bc*/ 	.word	0x00002930


	//   ....[12]....
        /*00c0*/ 	.word	0x000029b0


	//   ....[13]....
        /*00c4*/ 	.word	0x00002a20


	//   ....[14]....
        /*00c8*/ 	.word	0x00002aa0


	//   ....[15]....
        /*00cc*/ 	.word	0x00002b10


	//   ....[16]....
        /*00d0*/ 	.word	0x00002b90


	//   ....[17]....
        /*00d4*/ 	.word	0x00002c00


	//   ....[18]....
        /*00d8*/ 	.word	0x00002c80


	//   ....[19]....
        /*00dc*/ 	.word	0x00002cf0


	//----- nvinfo : EIATTR_EXIT_INSTR_OFFSETS
	.align		4
.L_1721:
        /*00e0*/ 	.byte	0x04, 0x1c
        /*00e2*/ 	.short	(.L_1723 - .L_1722)


	//   ....[0]....
.L_1722:
        /*00e4*/ 	.word	0x00002850


	//----- nvinfo : EIATTR_MAX_THREADS
	.align		4
.L_1723:
        /*00e8*/ 	.byte	0x04, 0x05
        /*00ea*/ 	.short	(.L_1725 - .L_1724)
.L_1724:
        /*00ec*/ 	.word	0x00000080
        /*00f0*/ 	.word	0x00000001
        /*00f4*/ 	.word	0x00000001


	//----- nvinfo : EIATTR_CRS_STACK_SIZE
	.align		4
.L_1725:
        /*00f8*/ 	.byte	0x04, 0x1e
        /*00fa*/ 	.short	(.L_1727 - .L_1726)
.L_1726:
        /*00fc*/ 	.word	0x00000000
.L_1727:


//--------------------- .nv.info._ZN10layer_norm31ln_parallel_residual_bwd_kernelINS_13Kernel_traitsIf13__nv_bfloat16fS2_fjLj512ELj1ELj4ELj1ELj16ENS_18Kernel_traits_baseILj512EfS2_fS2_fjLj128EEEEELb0ELb0ELb0EEEvNS_9BwdParamsE --------------------------
	.section	.nv.info._ZN10layer_norm31ln_parallel_residual_bwd_kernelINS_13Kernel_traitsIf13__nv_bfloat16fS2_fjLj512ELj1ELj4ELj1ELj16ENS_18Kernel_traits_baseILj512EfS2_fS2_fjLj128EEEEELb0ELb0ELb0EEEvNS_9BwdParamsE,"",@"SHT_CUDA_INFO"
	.sectionflags	@""
	.align	4


	//----- nvinfo : EIATTR_CUDA_API_VERSION
	.align		4
        /*0000*/ 	.byte	0x04, 0x37
        /*0002*/ 	.short	(.L_1729 - .L_1728)
.L_1728:
        /*0004*/ 	.word	0x00000082


	//----- nvinfo : EIATTR_SW2861232_WAR
	.align		4
.L_1729:
        /*0008*/ 	.byte	0x01, 0x35
	.zero		2


	//----- nvinfo : EIATTR_PARAM_CBANK
	.align		4
        /*000c*/ 	.byte	0x04, 0x0a
        /*000e*/ 	.short	(.L_1731 - .L_1730)
	.align		4
.L_1730:
        /*0010*/ 	.word	index@(.nv.constant0._ZN10layer_norm31ln_parallel_residual_bwd_kernelINS_13Kernel_traitsIf13__nv_bfloat16fS2_fjLj512ELj1ELj4ELj1ELj16ENS_18Kernel_traits_baseILj512EfS2_fS2_fjLj128EEEEELb0ELb0ELb0EEEvNS_9BwdParamsE)
        /*0014*/ 	.short	0x0160
        /*0016*/ 	.short	0x0128


	//----- nvinfo : EIATTR_CBANK_PARAM_SIZE
	.align		4
.L_1731:
        /*0018*/ 	.byte	0x03, 0x19
        /*001a*/ 	.short	0x0128


	//----- nvinfo : EIATTR_KPARAM_INFO
	.align		4
        /*001c*/ 	.byte	0x04, 0x17
        /*001e*/ 	.short	(.L_1733 - .L_1732)
.L_1732:
        /*0020*/ 	.word	0x00000000
        /*0024*/ 	.short	0x0000
        /*0026*/ 	.short	0x0000
        /*0028*/ 	.byte	0x00, 0xf0, 0xa1, 0x04


	//----- nvinfo : EIATTR_MAXREG_COUNT
	.align		4
.L_1733:
        /*002c*/ 	.byte	0x03, 0x1b
        /*002e*/ 	.short	0x00ff


	//----- nvinfo : EIATTR_NUM_BARRIERS
	.align		4
        /*0030*/ 	.byte	0x02, 0x4c
        /*0032*/ 	.byte	0x01
	.zero		1


	//----- nvinfo : EIATTR_MERCURY_ISA_VERSION
	.align		4
        /*0034*/ 	.byte	0x03, 0x5f
        /*0036*/ 	.short	0x0000


	//----- nvinfo : EIATTR_COOP_GROUP_MASK_REGIDS
	.align		4
        /*0038*/ 	.byte	0x04, 0x29
        /*003a*/ 	.short	(.L_1735 - .L_1734)


	//   ....[0]....
.L_1734:
        /*003c*/ 	.word	0xffffffff


	//   ....[1]....
        /*0040*/ 	.word	0xffffffff


	//   ....[2]....
        /*0044*/ 	.word	0xffffffff


	//   ....[3]....
        /*0048*/ 	.word	0xffffffff


	//   ....[4]....
        /*004c*/ 	.word	0xffffffff


	//   ....[5]....
        /*0050*/ 	.word	0xffffffff


	//   ....[6]....
        /*0054*/ 	.word	0xffffffff


	//   ....[7]....
        /*0058*/ 	.word	0xffffffff


	//   ....[8]....
        /*005c*/ 	.word	0xffffffff


	//   ....[9]....
        /*0060*/ 	.word	0xffffffff


	//   ....[10]....
        /*0064*/ 	.word	0xffffffff


	//   ....[11]....
        /*0068*/ 	.word	0xffffffff


	//   ....[12]....
        /*006c*/ 	.word	0xffffffff


	//   ....[13]....
        /*0070*/ 	.word	0xffffffff


	//   ....[14]....
        /*0074*/ 	.word	0xffffffff


	//   ....[15]....
        /*0078*/ 	.word	0xffffffff


	//   ....[16]....
        /*007c*/ 	.word	0xffffffff


	//   ....[17]....
        /*0080*/ 	.word	0xffffffff


	//   ....[18]....
        /*0084*/ 	.word	0xffffffff


	//   ....[19]....
        /*0088*/ 	.word	0xffffffff


	//----- nvinfo : EIATTR_COOP_GROUP_INSTR_OFFSETS
	.align		4
.L_1735:
        /*008c*/ 	.byte	0x04, 0x28
        /*008e*/ 	.short	(.L_1737 - .L_1736)


	//   ....[0]....
.L_1736:
        /*0090*/ 	.word	0x00001390


	//   ....[1]....
        /*0094*/ 	.word	0x000013b0


	//   ....[2]....
        /*0098*/ 	.word	0x000013d0


	//   ....[3]....
        /*009c*/ 	.word	0x000013f0


	//   ....[4]....
        /*00a0*/ 	.word	0x00001410


	//   ....[5]....
        /*00a4*/ 	.word	0x00001430


	//   ....[6]....
        /*00a8*/ 	.word	0x00001450


	//   ....[7]....
        /*00ac*/ 	.word	0x00001470


	//   ....[8]....
        /*00b0*/ 	.word	0x00001490


	//   ....[9]....
        /*00b4*/ 	.word	0x000014b0


	//   ....[10]....
        /*00b8*/ 	.word	0x00003000


	//   ....[11]....
        /*00bc*/ 	.word	0x00003080


	//   ....[12]....
        /*00c0*/ 	.word	0x00003100


	//   ....[13]....
        /*00c4*/ 	.word	0x00003170


	//   ....[14]....
        /*00c8*/ 	.word	0x000031f0


	//   ....[15]....
        /*00cc*/ 	.word	0x00003260


	//   ....[16]....
        /*00d0*/ 	.word	0x000032e0


	//   ....[17]....
        /*00d4*/ 	.word	0x00003350


	//   ....[18]....
        /*00d8*/ 	.word	0x000033d0


	//   ....[19]....
        /*00dc*/ 	.word	0x00003440


	//----- nvinfo : EIATTR_EXIT_INSTR_OFFSETS
	.align		4
.L_1737:
        /*00e0*/ 	.byte	0x04, 0x1c
        /*00e2*/ 	.short	(.L_1739 - .L_1738)


	//   ....[0]....
.L_1738:
        /*00e4*/ 	.word	0x00002ee0


	//   ....[1]....
        /*00e8*/ 	.word	0x00002fa0


	//----- nvinfo : EIATTR_MAX_THREADS
	.align		4
.L_1739:
        /*00ec*/ 	.byte	0x04, 0x05
        /*00ee*/ 	.short	(.L_1741 - .L_1740)
.L_1740:
        /*00f0*/ 	.word	0x00000080
        /*00f4*/ 	.word	0x00000001
        /*00f8*/ 	.word	0x00000001


	//----- nvinfo : EIATTR_CRS_STACK_SIZE
	.align		4
.L_1741:
        /*00fc*/ 	.byte	0x04, 0x1e
        /*00fe*/ 	.short	(.L_1743 - .L_1742)
.L_1742:
        /*0100*/ 	.word	0x00000000
.L_1743:


//--------------------- .nv.info._ZN10layer_norm31ln_parallel_residual_bwd_kernelINS_13Kernel_traitsIf13__nv_bfloat16fS2_fjLj512ELj1ELj4ELj1ELj16ENS_18Kernel_traits_baseILj512EfS2_fS2_fjLj128EEEEELb0ELb0ELb1EEEvNS_9BwdParamsE --------------------------
	.section	.nv.info._ZN10layer_norm31ln_parallel_residual_bwd_kernelINS_13Kernel_traitsIf13__nv_bfloat16fS2_fjLj512ELj1ELj4ELj1ELj16ENS_18Kernel_traits_baseILj512EfS2_fS2_fjLj128EEEEELb0ELb0ELb1EEEvNS_9BwdParamsE,"",@"SHT_CUDA_INFO"
	.sectionflags	@""
	.align	4


	//----- nvinfo : EIATTR_CUDA_API_VERSION
	.align		4
        /*0000*/ 	.byte	0x04, 0x37
        /*0002*/ 	.short	(.L_1745 - .L_1744)
.L_1744:
        /*0004*/ 	.word	0x00000082


	//----- nvinfo : EIATTR_SW2861232_WAR
	.align		4
.L_1745:
        /*0008*/ 	.byte	0x01, 0x35
	.zero		2


	//----- nvinfo : EIATTR_PARAM_CBANK
	.align		4
        /*000c*/ 	.byte	0x04, 0x0a
        /*000e*/ 	.short	(.L_1747 - .L_1746)
	.align		4
.L_1746:
        /*0010*/ 	.word	index@(.nv.constant0._ZN10layer_norm31ln_parallel_residual_bwd_kernelINS_13Kernel_traitsIf13__nv_bfloat16fS2_fjLj512ELj1ELj4ELj1ELj16ENS_18Kernel_traits_baseILj512EfS2_fS2_fjLj128EEEEELb0ELb0ELb1EEEvNS_9BwdParamsE)
        /*0014*/ 	.short	0x0160
        /*0016*/ 	.short	0x0128


	//----- nvinfo : EIATTR_CBANK_PARAM_SIZE
	.align		4
.L_1747:
        /*0018*/ 	.byte	0x03, 0x19
        /*001a*/ 	.short	0x0128


	//----- nvinfo : EIATTR_KPARAM_INFO
	.align		4
        /*001c*/ 	.byte	0x04, 0x17
        /*001e*/ 	.short	(.L_1749 - .L_1748)
.L_1748:
        /*0020*/ 	.word	0x00000000
        /*0024*/ 	.short	0x0000
        /*0026*/ 	.short	0x0000
        /*0028*/ 	.byte	0x00, 0xf0, 0xa1, 0x04


	//----- nvinfo : EIATTR_MAXREG_COUNT
	.align		4
.L_1749:
        /*002c*/ 	.byte	0x03, 0x1b
        /*002e*/ 	.short	0x00ff


	//----- nvinfo : EIATTR_NUM_BARRIERS
	.align		4
        /*0030*/ 	.byte	0x02, 0x4c
        /*0032*/ 	.byte	0x01
	.zero		1


	//----- nvinfo : EIATTR_MERCURY_ISA_VERSION
	.align		4
        /*0034*/ 	.byte	0x03, 0x5f
        /*0036*/ 	.short	0x0000


	//----- nvinfo : EIATTR_COOP_GROUP_MASK_REGIDS
	.align		4
        /*0038*/ 	.byte	0x04, 0x29
        /*003a*/ 	.short	(.L_1751 - .L_1750)


	//   ....[0]....
.L_1750:
        /*003c*/ 	.word	0xffffffff


	//   ....[1]....
        /*0040*/ 	.word	0xffffffff


	//   ....[2]....
        /*0044*/ 	.word	0xffffffff


	//   ....[3]....
        /*0048*/ 	.word	0xffffffff


	//   ....[4]....
        /*004c*/ 	.word	0xffffffff


	//   ....[5]....
        /*0050*/ 	.word	0xffffffff


	//   ....[6]....
        /*0054*/ 	.word	0xffffffff


	//   ....[7]....
        /*0058*/ 	.word	0xffffffff


	//   ....[8]....
        /*005c*/ 	.word	0xffffffff


	//   ....[9]....
        /*0060*/ 	.word	0xffffffff


	//   ....[10]....
        /*0064*/ 	.word	0xffffffff


	//   ....[11]....
        /*0068*/ 	.word	0xffffffff


	//   ....[12]....
        /*006c*/ 	.word	0xffffffff


	//   ....[13]....
        /*0070*/ 	.word	0xffffffff


	//   ....[14]....
        /*0074*/ 	.word	0xffffffff


	//   ....[15]....
        /*0078*/ 	.word	0xffffffff


	//   ....[16]....
        /*007c*/ 	.word	0xffffffff


	//   ....[17]....
        /*0080*/ 	.word	0xffffffff


	//   ....[18]....
        /*0084*/ 	.word	0xffffffff


	//   ....[19]....
        /*0088*/ 	.word	0xffffffff


	//----- nvinfo : EIATTR_COOP_GROUP_INSTR_OFFSETS
	.align		4
.L_1751:
        /*008c*/ 	.byte	0x04, 0x28
        /*008e*/ 	.short	(.L_1753 - .L_1752)


	//   ....[0]....
.L_1752:
        /*0090*/ 	.word	0x00001410


	//   ....[1]....
        /*0094*/ 	.word	0x00001430


	//   ....[2]....
        /*0098*/ 	.word	0x00001450


	//   ....[3]....
        /*009c*/ 	.word	0x00001470


	//   ....[4]....
        /*00a0*/ 	.word	0x00001490


	//   ....[5]....
        /*00a4*/ 	.word	0x000014b0


	//   ....[6]....
        /*00a8*/ 	.word	0x000014d0


	//   ....[7]....
        /*00ac*/ 	.word	0x000014f0


	//   ....[8]....
        /*00b0*/ 	.word	0x00001510


	//   ....[9]....
        /*00b4*/ 	.word	0x00001530


	//   ....[10]....
        /*00b8*/ 	.word	0x00002f70


	//   ....[11]....
        /*00bc*/ 	.word	0x00002ff0


	//   ....[12]....
        /*00c0*/ 	.word	0x00003070


	//   ....[13]....
        /*00c4*/ 	.word	0x000030e0


	//   ....[14]....
        /*00c8*/ 	.word	0x00003160


	//   ....[15]....
        /*00cc*/ 	.word	0x000031d0


	//   ....[16]....
        /*00d0*/ 	.word	0x00003250


	//   ....[17]....
        /*00d4*/ 	.word	0x000032c0


	//   ....[18]....
        /*00d8*/ 	.word	0x00003340


	//   ....[19]....
        /*00dc*/ 	.word	0x000033b0


	//----- nvinfo : EIATTR_EXIT_INSTR_OFFSETS
	.align		4
.L_1753:
        /*00e0*/ 	.byte	0x04, 0x1c
        /*00e2*/ 	.short	(.L_1755 - .L_1754)


	//   ....[0]....
.L_1754:
        /*00e4*/ 	.word	0x00002f10


	//----- nvinfo : EIATTR_MAX_THREADS
	.align		4
.L_1755:
        /*00e8*/ 	.byte	0x04, 0x05
        /*00ea*/ 	.short	(.L_1757 - .L_1756)
.L_1756:
        /*00ec*/ 	.word	0x00000080
        /*00f0*/ 	.word	0x00000001
        /*00f4*/ 	.word	0x00000001


	//----- nvinfo : EIATTR_CRS_STACK_SIZE
	.align		4
.L_1757:
        /*00f8*/ 	.byte	0x04, 0x1e
        /*00fa*/ 	.short	(.L_1759 - .L_1758)
.L_1758:
        /*00fc*/ 	.word	0x00000000
.L_1759:


//--------------------- .nv.info._ZN10layer_norm31ln_parallel_residual_bwd_kernelINS_13Kernel_traitsIf13__nv_bfloat16fS2_fjLj512ELj1ELj4ELj1ELj16ENS_18Kernel_traits_baseILj512EfS2_fS2_fjLj128EEEEELb0ELb1ELb0EEEvNS_9BwdParamsE --------------------------
	.section	.nv.info._ZN10layer_norm31ln_parallel_residual_bwd_kernelINS_13Kernel_traitsIf13__nv_bfloat16fS2_fjLj512ELj1ELj4ELj1ELj16ENS_18Kernel_traits_baseILj512EfS2_fS2_fjLj128EEEEELb0ELb1ELb0EEEvNS_9BwdParamsE,"",@"SHT_CUDA_INFO"
	.sectionflags	@""
	.align	4


	//----- nvinfo : EIATTR_CUDA_API_VERSION
	.align		4
        /*0000*/ 	.byte	0x04, 0x37
        /*0002*/ 	.short	(.L_1761 - .L_1760)
.L_1760:
        /*0004*/ 	.word	0x00000082


	//----- nvinfo : EIATTR_SW2861232_WAR
	.align		4
.L_1761:
        /*0008*/ 	.byte	0x01, 0x35
	.zero		2


	//----- nvinfo : EIATTR_PARAM_CBANK
	.align		4
        /*000c*/ 	.byte	0x04, 0x0a
        /*000e*/ 	.short	(.L_1763 - .L_1762)
	.align		4
.L_1762:
        /*0010*/ 	.word	index@(.nv.constant0._ZN10layer_norm31ln_parallel_residual_bwd_kernelINS_13Kernel_traitsIf13__nv_bfloat16fS2_fjLj512ELj1ELj4ELj1ELj16ENS_18Kernel_traits_baseILj512EfS2_fS2_fjLj128EEEEELb0ELb1ELb0EEEvNS_9BwdParamsE)
        /*0014*/ 	.short	0x0160
        /*0016*/ 	.short	0x0128


	//----- nvinfo : EIATTR_CBANK_PARAM_SIZE
	.align		4
.L_1763:
        /*0018*/ 	.byte	0x03, 0x19
        /*001a*/ 	.short	0x0128


	//----- nvinfo : EIATTR_KPARAM_INFO
	.align		4
        /*001c*/ 	.byte	0x04, 0x17
        /*001e*/ 	.short	(.L_1765 - .L_1764)
.L_1764:
        /*0020*/ 	.word	0x00000000
        /*0024*/ 	.short	0x0000
        /*0026*/ 	.short	0x0000
        /*0028*/ 	.byte	0x00, 0xf0, 0xa1, 0x04


	//----- nvinfo : EIATTR_MAXREG_COUNT
	.align		4
.L_1765:
        /*002c*/ 	.byte	0x03, 0x1b
        /*002e*/ 	.short	0x00ff


	//----- nvinfo : EIATTR_NUM_BARRIERS
	.align		4
        /*0030*/ 	.byte	0x02, 0x4c
        /*0032*/ 	.byte	0x01
	.zero		1


	//----- nvinfo : EIATTR_MERCURY_ISA_VERSION
	.align		4
        /*0034*/ 	.byte	0x03, 0x5f
        /*0036*/ 	.short	0x0000


	//----- nvinfo : EIATTR_COOP_GROUP_MASK_REGIDS
	.align		4
        /*0038*/ 	.byte	0x04, 0x29
        /*003a*/ 	.short	(.L_1767 - .L_1766)


	//   ....[0]....
.L_1766:
        /*003c*/ 	.word	0xffffffff


	//   ....[1]....
        /*0040*/ 	.word	0xffffffff


	//   ....[2]....
        /*0044*/ 	.word	0xffffffff


	//   ....[3]....
        /*0048*/ 	.word	0xffffffff


	//   ....[4]....
        /*004c*/ 	.word	0xffffffff


	//   ....[5]....
        /*0050*/ 	.word	0xffffffff


	//   ....[6]....
        /*0054*/ 	.word	0xffffffff


	//   ....[7]....
        /*0058*/ 	.word	0xffffffff


	//   ....[8]....
        /*005c*/ 	.word	0xffffffff


	//   ....[9]....
        /*0060*/ 	.word	0xffffffff


	//   ....[10]....
        /*0064*/ 	.word	0xffffffff


	//   ....[11]....
        /*0068*/ 	.word	0xffffffff


	//   ....[12]....
        /*006c*/ 	.word	0xffffffff


	//   ....[13]....
        /*0070*/ 	.word	0xffffffff


	//   ....[14]....
        /*0074*/ 	.word	0xffffffff


	//   ....[15]....
        /*0078*/ 	.word	0xffffffff


	//   ....[16]....
        /*007c*/ 	.word	0xffffffff


	//   ....[17]....
        /*0080*/ 	.word	0xffffffff


	//   ....[18]....
        /*0084*/ 	.word	0xffffffff


	//   ....[19]....
        /*0088*/ 	.word	0xffffffff


	//----- nvinfo : EIATTR_COOP_GROUP_INSTR_OFFSETS
	.align		4
.L_1767:
        /*008c*/ 	.byte	0x04, 0x28
        /*008e*/ 	.short	(.L_1769 - .L_1768)


	//   ....[0]....
.L_1768:
        /*0090*/ 	.word	0x00000dc0


	//   ....[1]....
        /*0094*/ 	.word	0x00000de0


	//   ....[2]....
        /*0098*/ 	.word	0x00000e00


	//   ....[3]....
        /*009c*/ 	.word	0x00000e20


	//   ....[4]....
        /*00a0*/ 	.word	0x00000e40


	//   ....[5]....
        /*00a4*/ 	.word	0x00000e60


	//   ....[6]....
        /*00a8*/ 	.word	0x00000e90


	//   ....[7]....
        /*00ac*/ 	.word	0x00000ea0


	//   ....[8]....
        /*00b0*/ 	.word	0x00000ed0


	//   ....[9]....
        /*00b4*/ 	.word	0x00000ee0


	//   ....[10]....
        /*00b8*/ 	.word	0x00002250


	//   ....[11]....
        /*00bc*/ 	.word	0x000022d0


	//   ....[12]....
        /*00c0*/ 	.word	0x00002350


	//   ....[13]....
        /*00c4*/ 	.word	0x000023c0


	//   ....[14]....
        /*00c8*/ 	.word	0x00002440


	//   ....[15]....
        /*00cc*/ 	.word	0x000024b0


	//   ....[16]....
        /*00d0*/ 	.word	0x00002530


	//   ....[17]....
        /*00d4*/ 	.word	0x000025a0


	//   ....[18]....
        /*00d8*/ 	.word	0x00002620


	//   ....[19]....
        /*00dc*/ 	.word	0x00002690


	//----- nvinfo : EIATTR_EXIT_INSTR_OFFSETS
	.align		4
.L_1769:
        /*00e0*/ 	.byte	0x04, 0x1c
        /*00e2*/ 	.short	(.L_1771 - .L_1770)


	//   ....[0]....
.L_1770:
        /*00e4*/ 	.word	0x000021c0


	//   ....[1]....
        /*00e8*/ 	.word	0x000021f0


	//----- nvinfo : EIATTR_MAX_THREADS
	.align		4
.L_1771:
        /*00ec*/ 	.byte	0x04, 0x05
        /*00ee*/ 	.short	(.L_1773 - .L_1772)
.L_1772:
        /*00f0*/ 	.word	0x00000080
        /*00f4*/ 	.word	0x00000001
        /*00f8*/ 	.word	0x00000001


	//----- nvinfo : EIATTR_CRS_STACK_SIZE
	.align		4
.L_1773:
        /*00fc*/ 	.byte	0x04, 0x1e
        /*00fe*/ 	.short	(.L_1775 - .L_1774)
.L_1774:
        /*0100*/ 	.word	0x00000000
.L_1775:


//--------------------- .nv.info._ZN10layer_norm31ln_parallel_residual_bwd_kernelINS_13Kernel_traitsIf13__nv_bfloat16fS2_fjLj512ELj1ELj4ELj1ELj16ENS_18Kernel_traits_baseILj512EfS2_fS2_fjLj128EEEEELb0ELb1ELb1EEEvNS_9BwdParamsE --------------------------
	.section	.nv.info._ZN10layer_norm31ln_parallel_residual_bwd_kernelINS_13Kernel_traitsIf13__nv_bfloat16fS2_fjLj512ELj1ELj4ELj1ELj16ENS_18Kernel_traits_baseILj512EfS2_fS2_fjLj128EEEEELb0ELb1ELb1EEEvNS_9BwdParamsE,"",@"SHT_CUDA_INFO"
	.sectionflags	@""
	.align	4


	//----- nvinfo : EIATTR_CUDA_API_VERSION
	.align		4
        /*0000*/ 	.byte	0x04, 0x37
        /*0002*/ 	.short	(.L_1777 - .L_1776)
.L_1776:
        /*0004*/ 	.word	0x00000082


	//----- nvinfo : EIATTR_SW2861232_WAR
	.align		4
.L_1777:
        /*0008*/ 	.byte	0x01, 0x35
	.zero		2


	//----- nvinfo : EIATTR_PARAM_CBANK
	.align		4
        /*000c*/ 	.byte	0x04, 0x0a
        /*000e*/ 	.short	(.L_1779 - .L_1778)
	.align		4
.L_1778:
        /*0010*/ 	.word	index@(.nv.constant0._ZN10layer_norm31ln_parallel_residual_bwd_kernelINS_13Kernel_traitsIf13__nv_bfloat16fS2_fjLj512ELj1ELj4ELj1ELj16ENS_18Kernel_traits_baseILj512EfS2_fS2_fjLj128EEEEELb0ELb1ELb1EEEvNS_9BwdParamsE)
        /*0014*/ 	.short	0x0160
        /*0016*/ 	.short	0x0128


	//----- nvinfo : EIATTR_CBANK_PARAM_SIZE
	.align		4
.L_1779:
        /*0018*/ 	.byte	0x03, 0x19
        /*001a*/ 	.short	0x0128


	//----- nvinfo : EIATTR_KPARAM_INFO
	.align		4
        /*001c*/ 	.byte	0x04, 0x17
        /*001e*/ 	.short	(.L_1781 - .L_1780)
.L_1780:
        /*0020*/ 	.word	0x00000000
        /*0024*/ 	.short	0x0000
        /*0026*/ 	.short	0x0000
        /*0028*/ 	.byte	0x00, 0xf0, 0xa1, 0x04


	//----- nvinfo : EIATTR_MAXREG_COUNT
	.align		4
.L_1781:
        /*002c*/ 	.byte	0x03, 0x1b
        /*002e*/ 	.short	0x00ff


	//----- nvinfo : EIATTR_NUM_BARRIERS
	.align		4
        /*0030*/ 	.byte	0x02, 0x4c
        /*0032*/ 	.byte	0x01
	.zero		1


	//----- nvinfo : EIATTR_MERCURY_ISA_VERSION
	.align		4
        /*0034*/ 	.byte	0x03, 0x5f
        /*0036*/ 	.short	0x0000


	//----- nvinfo : EIATTR_COOP_GROUP_MASK_REGIDS
	.align		4
        /*0038*/ 	.byte	0x04, 0x29
        /*003a*/ 	.short	(.L_1783 - .L_1782)


	//   ....[0]....
.L_1782:
        /*003c*/ 	.word	0xffffffff


	//   ....[1]....
        /*0040*/ 	.word	0xffffffff


	//   ....[2]....
        /*0044*/ 	.word	0xffffffff


	//   ....[3]....
        /*0048*/ 	.word	0xffffffff


	//   ....[4]....
        /*004c*/ 	.word	0xffffffff


	//   ....[5]....
        /*0050*/ 	.word	0xffffffff


	//   ....[6]....
        /*0054*/ 	.word	0xffffffff


	//   ....[7]....
        /*0058*/ 	.word	0xffffffff


	//   ....[8]....
        /*005c*/ 	.word	0xffffffff


	//   ....[9]....
        /*0060*/ 	.word	0xffffffff


	//   ....[10]....
        /*0064*/ 	.word	0xffffffff


	//   ....[11]....
        /*0068*/ 	.word	0xffffffff


	//   ....[12]....
        /*006c*/ 	.word	0xffffffff


	//   ....[13]....
        /*0070*/ 	.word	0xffffffff


	//   ....[14]....
        /*0074*/ 	.word	0xffffffff


	//   ....[15]....
        /*0078*/ 	.word	0xffffffff


	//   ....[16]....
        /*007c*/ 	.word	0xffffffff


	//   ....[17]....
        /*0080*/ 	.word	0xffffffff


	//   ....[18]....
        /*0084*/ 	.word	0xffffffff


	//   ....[19]....
        /*0088*/ 	.word	0xffffffff


	//----- nvinfo : EIATTR_COOP_GROUP_INSTR_OFFSETS
	.align		4
.L_1783:
        /*008c*/ 	.byte	0x04, 0x28
        /*008e*/ 	.short	(.L_1785 - .L_1784)


	//   ....[0]....
.L_1784:
        /*0090*/ 	.word	0x00000d60


	//   ....[1]....
        /*0094*/ 	.word	0x00000d80


	//   ....[2]....
        /*0098*/ 	.word	0x00000da0


	//   ....[3]....
        /*009c*/ 	.word	0x00000dc0


	//   ....[4]....
        /*00a0*/ 	.word	0x00000de0


	//   ....[5]....
        /*00a4*/ 	.word	0x00000e00


	//   ....[6]....
        /*00a8*/ 	.word	0x00000e20


	//   ....[7]....
        /*00ac*/ 	.word	0x00000e40


	//   ....[8]....
        /*00b0*/ 	.word	0x00000e60


	//   ....[9]....
        /*00b4*/ 	.word	0x00000e80


	//   ....[10]....
        /*00b8*/ 	.word	0x000020d0


	//   ....[11]....
        /*00bc*/ 	.word	0x00002150


	//   ....[12]....
        /*00c0*/ 	.word	0x000021d0


	//   ....[13]....
        /*00c4*/ 	.word	0x00002240


	//   ....[14]....
        /*00c8*/ 	.word	0x000022c0


	//   ....[15]....
        /*00cc*/ 	.word	0x00002330


	//   ....[16]....
        /*00d0*/ 	.word	0x000023b0


	//   ....[17]....
        /*00d4*/ 	.word	0x00002420


	//   ....[18]....
        /*00d8*/ 	.word	0x000024a0


	//   ....[19]....
        /*00dc*/ 	.word	0x00002510


	//----- nvinfo : EIATTR_EXIT_INSTR_OFFSETS
	.align		4
.L_1785:
        /*00e0*/ 	.byte	0x04, 0x1c
        /*00e2*/ 	.short	(.L_1787 - .L_1786)


	//   ....[0]....
.L_1786:
        /*00e4*/ 	.word	0x00002070


	//----- nvinfo : EIATTR_MAX_THREADS
	.align		4
.L_1787:
        /*00e8*/ 	.byte	0x04, 0x05
        /*00ea*/ 	.short	(.L_1789 - .L_1788)
.L_1788:
        /*00ec*/ 	.word	0x00000080
        /*00f0*/ 	.word	0x00000001
        /*00f4*/ 	.word	0x00000001


	//----- nvinfo : EIATTR_CRS_STACK_SIZE
	.align		4
.L_1789:
        /*00f8*/ 	.byte	0x04, 0x1e
        /*00fa*/ 	.short	(.L_1791 - .L_1790)
.L_1790:
        /*00fc*/ 	.word	0x00000000
.L_1791:


//--------------------- .nv.info._ZN10layer_norm31ln_parallel_residual_bwd_kernelINS_13Kernel_traitsIf13__nv_bfloat16fS2_fjLj512ELj1ELj4ELj1ELj16ENS_18Kernel_traits_baseILj512EfS2_fS2_fjLj128EEEEELb1ELb0ELb0EEEvNS_9BwdParamsE --------------------------
	.section	.nv.info._ZN10layer_norm31ln_parallel_residual_bwd_kernelINS_13Kernel_traitsIf13__nv_bfloat16fS2_fjLj512ELj1ELj4ELj1ELj16ENS_18Kernel_traits_baseILj512EfS2_fS2_fjLj128EEEEELb1ELb0ELb0EEEvNS_9BwdParamsE,"",@"SHT_CUDA_INFO"
	.sectionflags	@""
	.align	4


	//----- nvinfo : EIATTR_CUDA_API_VERSION
	.align		4
        /*0000*/ 	.byte	0x04, 0x37
        /*0002*/ 	.short	(.L_1793 - .L_1792)
.L_1792:
        /*0004*/ 	.word	0x00000082


	//----- nvinfo : EIATTR_SW2861232_WAR
	.align		4
.L_1793:
        /*0008*/ 	.byte	0x01, 0x35
	.zero		2


	//----- nvinfo : EIATTR_PARAM_CBANK
	.align		4
        /*000c*/ 	.byte	0x04, 0x0a
        /*000e*/ 	.short	(.L_1795 - .L_1794)
	.align		4
.L_1794:
        /*0010*/ 	.word	index@(.nv.constant0._ZN10layer_norm31ln_parallel_residual_bwd_kernelINS_13Kernel_traitsIf13__nv_bfloat16fS2_fjLj512ELj1ELj4ELj1ELj16ENS_18Kernel_traits_baseILj512EfS2_fS2_fjLj128EEEEELb1ELb0ELb0EEEvNS_9BwdParamsE)
        /*0014*/ 	.short	0x0160
        /*0016*/ 	.short	0x0128


	//----- nvinfo : EIATTR_CBANK_PARAM_SIZE
	.align		4
.L_1795:
        /*0018*/ 	.byte	0x03, 0x19
        /*001a*/ 	.short	0x0128


	//----- nvinfo : EIATTR_KPARAM_INFO
	.align		4
        /*001c*/ 	.byte	0x04, 0x17
        /*001e*/ 	.short	(.L_1797 - .L_1796)
.L_1796:
        /*0020*/ 	.word	0x00000000
        /*0024*/ 	.short	0x0000
        /*0026*/ 	.short	0x0000
        /*0028*/ 	.byte	0x00, 0xf0, 0xa1, 0x04


	//----- nvinfo : EIATTR_MAXREG_COUNT
	.align		4
.L_1797:
        /*002c*/ 	.byte	0x03, 0x1b
        /*002e*/ 	.short	0x00ff


	//----- nvinfo : EIATTR_NUM_BARRIERS
	.align		4
        /*0030*/ 	.byte	0x02, 0x4c
        /*0032*/ 	.byte	0x01
	.zero		1


	//----- nvinfo : EIATTR_MERCURY_ISA_VERSION
	.align		4
        /*0034*/ 	.byte	0x03, 0x5f
        /*0036*/ 	.short	0x0000


	//----- nvinfo : EIATTR_COOP_GROUP_MASK_REGIDS
	.align		4
        /*0038*/ 	.byte	0x04, 0x29
        /*003a*/ 	.short	(.L_1799 - .L_1798)


	//   ....[0]....
.L_1798:
        /*003c*/ 	.word	0xffffffff


	//   ....[1]....
        /*0040*/ 	.word	0xffffffff


	//   ....[2]....
        /*0044*/ 	.word	0xffffffff


	//   ....[3]....
        /*0048*/ 	.word	0xffffffff


	//   ....[4]....
        /*004c*/ 	.word	0xffffffff


	//   ....[5]....
        /*0050*/ 	.word	0xffffffff


	//   ....[6]....
        /*0054*/ 	.word	0xffffffff


	//   ....[7]....
        /*0058*/ 	.word	0xffffffff


	//   ....[8]....
        /*005c*/ 	.word	0xffffffff


	//   ....[9]....
        /*0060*/ 	.word	0xffffffff


	//   ....[10]....
        /*0064*/ 	.word	0xffffffff


	//   ....[11]....
        /*0068*/ 	.word	0xffffffff


	//   ....[12]....
        /*006c*/ 	.word	0xffffffff


	//   ....[13]....
        /*0070*/ 	.word	0xffffffff


	//   ....[14]....
        /*0074*/ 	.word	0xffffffff


	//   ....[15]....
        /*0078*/ 	.word	0xffffffff


	//   ....[16]....
        /*007c*/ 	.word	0xffffffff


	//   ....[17]....
        /*0080*/ 	.word	0xffffffff


	//   ....[18]....
        /*0084*/ 	.word	0xffffffff


	//   ....[19]....
        /*0088*/ 	.word	0xffffffff


	//----- nvinfo : EIATTR_COOP_GROUP_INSTR_OFFSETS
	.align		4
.L_1799:
        /*008c*/ 	.byte	0x04, 0x28
        /*008e*/ 	.short	(.L_1801 - .L_1800)


	//   ....[0]....
.L_1800:
        /*0090*/ 	.word	0x000014d0


	//   ....[1]....
        /*0094*/ 	.word	0x000014f0


	//   ....[2]....
        /*0098*/ 	.word	0x00001510


	//   ....[3]....
        /*009c*/ 	.word	0x00001530


	//   ....[4]....
        /*00a0*/ 	.word	0x00001550


	//   ....[5]....
        /*00a4*/ 	.word	0x00001570


	//   ....[6]....
        /*00a8*/ 	.word	0x00001590


	//   ....[7]....
        /*00ac*/ 	.word	0x000015b0


	//   ....[8]....
        /*00b0*/ 	.word	0x000015d0


	//   ....[9]....
        /*00b4*/ 	.word	0x000015f0


	//   ....[10]....
        /*00b8*/ 	.word	0x000036a0


	//   ....[11]....
        /*00bc*/ 	.word	0x00003720


	//   ....[12]....
        /*00c0*/ 	.word	0x000037a0


	//   ....[13]....
        /*00c4*/ 	.word	0x00003810


	//   ....[14]....
        /*00c8*/ 	.word	0x00003890


	//   ....[15]....
        /*00cc*/ 	.word	0x00003900


	//   ....[16]....
        /*00d0*/ 	.word	0x00003980


	//   ....[17]....
        /*00d4*/ 	.word	0x000039f0


	//   ....[18]....
        /*00d8*/ 	.word	0x00003a70


	//   ....[19]....
        /*00dc*/ 	.word	0x00003ae0


	//----- nvinfo : EIATTR_EXIT_INSTR_OFFSETS
	.align		4
.L_1801:
        /*00e0*/ 	.byte	0x04, 0x1c
        /*00e2*/ 	.short	(.L_1803 - .L_1802)


	//   ....[0]....
.L_1802:
        /*00e4*/ 	.word	0x00003580


	//   ....[1]....
        /*00e8*/ 	.word	0x00003640


	//----- nvinfo : EIATTR_MAX_THREADS
	.align		4
.L_1803:
        /*00ec*/ 	.byte	0x04, 0x05
        /*00ee*/ 	.short	(.L_1805 - .L_1804)
.L_1804:
        /*00f0*/ 	.word	0x00000080
        /*00f4*/ 	.word	0x00000001
        /*00f8*/ 	.word	0x00000001


	//----- nvinfo : EIATTR_CRS_STACK_SIZE
	.align		4
.L_1805:
        /*00fc*/ 	.byte	0x04, 0x1e
        /*00fe*/ 	.short	(.L_1807 - .L_1806)
.L_1806:
        /*0100*/ 	.word	0x00000000
.L_1807:


//--------------------- .nv.info._ZN10layer_norm31ln_parallel_residual_bwd_kernelINS_13Kernel_traitsIf13__nv_bfloat16fS2_fjLj512ELj1ELj4ELj1ELj16ENS_18Kernel_traits_baseILj512EfS2_fS2_fjLj128EEEEELb1ELb0ELb1EEEvNS_9BwdParamsE --------------------------
	.section	.nv.info._ZN10layer_norm31ln_parallel_residual_bwd_kernelINS_13Kernel_traitsIf13__nv_bfloat16fS2_fjLj512ELj1ELj4ELj1ELj16ENS_18Kernel_traits_baseILj512EfS2_fS2_fjLj128EEEEELb1ELb0ELb1EEEvNS_9BwdParamsE,"",@"SHT_CUDA_INFO"
	.sectionflags	@""
	.align	4


	//----- nvinfo : EIATTR_CUDA_API_VERSION
	.align		4
        /*0000*/ 	.byte	0x04, 0x37
        /*0002*/ 	.short	(.L_1809 - .L_1808)
.L_1808:
        /*0004*/ 	.word	0x00000082


	//----- nvinfo : EIATTR_SW2861232_WAR
	.align		4
.L_1809:
        /*0008*/ 	.byte	0x01, 0x35
	.zero		2


	//----- nvinfo : EIATTR_PARAM_CBANK
	.align		4
        /*000c*/ 	.byte	0x04, 0x0a
        /*000e*/ 	.short	(.L_1811 - .L_1810)
	.align		4
.L_1810:
        /*0010*/ 	.word	index@(.nv.constant0._ZN10layer_norm31ln_parallel_residual_bwd_kernelINS_13Kernel_traitsIf13__nv_bfloat16fS2_fjLj512ELj1ELj4ELj1ELj16ENS_18Kernel_traits_baseILj512EfS2_fS2_fjLj128EEEEELb1ELb0ELb1EEEvNS_9BwdParamsE)
        /*0014*/ 	.short	0x0160
        /*0016*/ 	.short	0x0128


	//----- nvinfo : EIATTR_CBANK_PARAM_SIZE
	.align		4
.L_1811:
        /*0018*/ 	.byte	0x03, 0x19
        /*001a*/ 	.short	0x0128


	//----- nvinfo : EIATTR_KPARAM_INFO
	.align		4
        /*001c*/ 	.byte	0x04, 0x17
        /*001e*/ 	.short	(.L_1813 - .L_1812)
.L_1812:
        /*0020*/ 	.word	0x00000000
        /*0024*/ 	.short	0x0000
        /*0026*/ 	.short	0x0000
        /*0028*/ 	.byte	0x00, 0xf0, 0xa1, 0x04


	//----- nvinfo : EIATTR_MAXREG_COUNT
	.align		4
.L_1813:
        /*002c*/ 	.byte	0x03, 0x1b
        /*002e*/ 	.short	0x00ff


	//----- nvinfo : EIATTR_NUM_BARRIERS
	.align		4
        /*0030*/ 	.byte	0x02, 0x4c
        /*0032*/ 	.byte	0x01
	.zero		1


	//----- nvinfo : EIATTR_MERCURY_ISA_VERSION
	.align		4
        /*0034*/ 	.byte	0x03, 0x5f
        /*0036*/ 	.short	0x0000


	//----- nvinfo : EIATTR_COOP_GROUP_MASK_REGIDS
	.align		4
        /*0038*/ 	.byte	0x04, 0x29
        /*003a*/ 	.short	(.L_1815 - .L_1814)


	//   ....[0]....
.L_1814:
        /*003c*/ 	.word	0xffffffff


	//   ....[1]....
        /*0040*/ 	.word	0xffffffff


	//   ....[2]....
        /*0044*/ 	.word	0xffffffff


	//   ....[3]....
        /*0048*/ 	.word	0xffffffff


	//   ....[4]....
        /*004c*/ 	.word	0xffffffff


	//   ....[5]....
        /*0050*/ 	.word	0xffffffff


	//   ....[6]....
        /*0054*/ 	.word	0xffffffff


	//   ....[7]....
        /*0058*/ 	.word	0xffffffff


	//   ....[8]....
        /*005c*/ 	.word	0xffffffff


	//   ....[9]....
        /*0060*/ 	.word	0xffffffff


	//   ....[10]....
        /*0064*/ 	.word	0xffffffff


	//   ....[11]....
        /*0068*/ 	.word	0xffffffff


	//   ....[12]....
        /*006c*/ 	.word	0xffffffff


	//   ....[13]....
        /*0070*/ 	.word	0xffffffff


	//   ....[14]....
        /*0074*/ 	.word	0xffffffff


	//   ....[15]....
        /*0078*/ 	.word	0xffffffff


	//   ....[16]....
        /*007c*/ 	.word	0xffffffff


	//   ....[17]....
        /*0080*/ 	.word	0xffffffff


	//   ....[18]....
        /*0084*/ 	.word	0xffffffff


	//   ....[19]....
        /*0088*/ 	.word	0xffffffff


	//----- nvinfo : EIATTR_COOP_GROUP_INSTR_OFFSETS
	.align		4
.L_1815:
        /*008c*/ 	.byte	0x04, 0x28
        /*008e*/ 	.short	(.L_1817 - .L_1816)


	//   ....[0]....
.L_1816:
        /*0090*/ 	.word	0x000014c0


	//   ....[1]....
        /*0094*/ 	.word	0x000014e0


	//   ....[2]....
        /*0098*/ 	.word	0x00001500


	//   ....[3]....
        /*009c*/ 	.word	0x00001520


	//   ....[4]....
        /*00a0*/ 	.word	0x00001540


	//   ....[5]....
        /*00a4*/ 	.word	0x00001560


	//   ....[6]....
        /*00a8*/ 	.word	0x00001580


	//   ....[7]....
        /*00ac*/ 	.word	0x000015a0


	//   ....[8]....
        /*00b0*/ 	.word	0x000015c0


	//   ....[9]....
        /*00b4*/ 	.word	0x000015e0


	//   ....[10]....
        /*00b8*/ 	.word	0x00003530


	//   ....[11]....
        /*00bc*/ 	.word	0x000035b0


	//   ....[12]....
        /*00c0*/ 	.word	0x00003630


	//   ....[13]....
        /*00c4*/ 	.word	0x000036a0


	//   ....[14]....
        /*00c8*/ 	.word	0x00003720


	//   ....[15]....
        /*00cc*/ 	.word	0x00003790


	//   ....[16]....
        /*00d0*/ 	.word	0x00003810


	//   ....[17]....
        /*00d4*/ 	.word	0x00003880


	//   ....[18]....
        /*00d8*/ 	.word	0x00003900


	//   ....[19]....
        /*00dc*/ 	.word	0x00003970


	//----- nvinfo : EIATTR_EXIT_INSTR_OFFSETS
	.align		4
.L_1817:
        /*00e0*/ 	.byte	0x04, 0x1c
        /*00e2*/ 	.short	(.L_1819 - .L_1818)


	//   ....[0]....
.L_1818:
        /*00e4*/ 	.word	0x000034d0


	//----- nvinfo : EIATTR_MAX_THREADS
	.align		4
.L_1819:
        /*00e8*/ 	.byte	0x04, 0x05
        /*00ea*/ 	.short	(.L_1821 - .L_1820)
.L_1820:
        /*00ec*/ 	.word	0x00000080
        /*00f0*/ 	.word	0x00000001
        /*00f4*/ 	.word	0x00000001


	//----- nvinfo : EIATTR_CRS_STACK_SIZE
	.align		4
.L_1821:
        /*00f8*/ 	.byte	0x04, 0x1e
        /*00fa*/ 	.short	(.L_1823 - .L_1822)
.L_1822:
        /*00fc*/ 	.word	0x00000000
.L_1823:


//--------------------- .nv.info._ZN10layer_norm22ln_bwd_finalize_kernelINS_22Kernel_traits_finalizeILj512Ef13__nv_bfloat16fS2_fjLb0ELj1024ELj4ENS_18Kernel_traits_baseILj512EfS2_fS2_fjLj1024EEEEELb0ELb0EEEvNS_9BwdParamsE --------------------------
	.section	.nv.info._ZN10layer_norm22ln_bwd_finalize_kernelINS_22Kernel_traits_finalizeILj512Ef13__nv_bfloat16fS2_fjLb0ELj1024ELj4ENS_18Kernel_traits_baseILj512EfS2_fS2_fjLj1024EEEEELb0ELb0EEEvNS_9BwdParamsE,"",@"SHT_CUDA_INFO"
	.sectionflags	@""
	.align	4


	//----- nvinfo : EIATTR_CUDA_API_VERSION
	.align		4
        /*0000*/ 	.byte	0x04, 0x37
        /*0002*/ 	.short	(.L_1825 - .L_1824)
.L_1824:
        /*0004*/ 	.word	0x00000082


	//----- nvinfo : EIATTR_SW2861232_WAR
	.align		4
.L_1825:
        /*0008*/ 	.byte	0x01, 0x35
	.zero		2


	//----- nvinfo : EIATTR_PARAM_CBANK
	.align		4
        /*000c*/ 	.byte	0x04, 0x0a
        /*000e*/ 	.short	(.L_1827 - .L_1826)
	.align		4
.L_1826:
        /*0010*/ 	.word	index@(.nv.constant0._ZN10layer_norm22ln_bwd_finalize_kernelINS_22Kernel_traits_finalizeILj512Ef13__nv_bfloat16fS2_fjLb0ELj1024ELj4ENS_18Kernel_traits_baseILj512EfS2_fS2_fjLj1024EEEEELb0ELb0EEEvNS_9BwdParamsE)
        /*0014*/ 	.short	0x0160
        /*0016*/ 	.short	0x0128


	//----- nvinfo : EIATTR_CBANK_PARAM_SIZE
	.align		4
.L_1827:
        /*0018*/ 	.byte	0x03, 0x19
        /*001a*/ 	.short	0x0128


	//----- nvinfo : EIATTR_KPARAM_INFO
	.align		4
        /*001c*/ 	.byte	0x04, 0x17
        /*001e*/ 	.short	(.L_1829 - .L_1828)
.L_1828:
        /*0020*/ 	.word	0x00000000
        /*0024*/ 	.short	0x0000
        /*0026*/ 	.short	0x0000
        /*0028*/ 	.byte	0x00, 0xf0, 0xa1, 0x04


	//----- nvinfo : EIATTR_MAXREG_COUNT
	.align		4
.L_1829:
        /*002c*/ 	.byte	0x03, 0x1b
        /*002e*/ 	.short	0x0040


	//----- nvinfo : EIATTR_NUM_BARRIERS
	.align		4
        /*0030*/ 	.byte	0x02, 0x4c
        /*0032*/ 	.byte	0x01
	.zero		1


	//----- nvinfo : EIATTR_MERCURY_ISA_VERSION
	.align		4
        /*0034*/ 	.byte	0x03, 0x5f
        /*0036*/ 	.short	0x0000


	//----- nvinfo : EIATTR_COOP_GROUP_MASK_REGIDS
	.align		4
        /*0038*/ 	.byte	0x04, 0x29
        /*003a*/ 	.short	(.L_1831 - .L_1830)


	//   ....[0]....
.L_1830:
        /*003c*/ 	.word	0xffffffff


	//   ....[1]....
        /*0040*/ 	.word	0xffffffff


	//   ....[2]....
        /*0044*/ 	.word	0xffffffff


	//   ....[3]....
        /*0048*/ 	.word	0xffffffff


	//   ....[4]....
        /*004c*/ 	.word	0xffffffff


	//   ....[5]....
        /*0050*/ 	.word	0xffffffff


	//   ....[6]....
        /*0054*/ 	.word	0xffffffff


	//   ....[7]....
        /*0058*/ 	.word	0xffffffff


	//   ....[8]....
        /*005c*/ 	.word	0xffffffff


	//   ....[9]....
        /*0060*/ 	.word	0xffffffff


	//   ....[10]....
        /*0064*/ 	.word	0xffffffff


	//   ....[11]....
        /*0068*/ 	.word	0xffffffff


	//   ....[12]....
        /*006c*/ 	.word	0xffffffff


	//   ....[13]....
        /*0070*/ 	.word	0xffffffff


	//   ....[14]....
        /*0074*/ 	.word	0xffffffff


	//   ....[15]....
        /*0078*/ 	.word	0xffffffff


	//   ....[16]....
        /*007c*/ 	.word	0xffffffff


	//   ....[17]....
        /*0080*/ 	.word	0xffffffff


	//   ....[18]....
        /*0084*/ 	.word	0xffffffff


	//   ....[19]....
        /*0088*/ 	.word	0xffffffff


	//----- nvinfo : EIATTR_COOP_GROUP_INSTR_OFFSETS
	.align		4
.L_1831:
        /*008c*/ 	.byte	0x04, 0x28
        /*008e*/ 	.short	(.L_1833 - .L_1832)


	//   ....[0]....
.L_1832:
        /*0090*/ 	.word	0x00000820


	//   ....[1]....
        /*0094*/ 	.word	0x00000850


	//   ....[2]....
        /*0098*/ 	.word	0x00000860


	//   ....[3]....
        /*009c*/ 	.word	0x00000890


	//   ....[4]....
        /*00a0*/ 	.word	0x000008a0


	//   ....[5]....
        /*00a4*/ 	.word	0x000008d0


	//   ....[6]....
        /*00a8*/ 	.word	0x000008f0


	//   ....[7]....
        /*00ac*/ 	.word	0x00000900


	//   ....[8]....
        /*00b0*/ 	.word	0x00000930


	//   ....[9]....
        /*00b4*/ 	.word	0x00000940


	//   ....[10]....
        /*00b8*/ 	.word	0x00000b30


	//   ....[11]....
        /*00bc*/ 	.word	0x00000ba0


	//   ....[12]....
        /*00c0*/ 	.word	0x00000c00


	//   ....[13]....
        /*00c4*/ 	.word	0x00000c60


	//   ....[14]....
        /*00c8*/ 	.word	0x00000cd0


	//   ....[15]....
        /*00cc*/ 	.word	0x00000d40


	//   ....[16]....
        /*00d0*/ 	.word	0x00000da0


	//   ....[17]....
        /*00d4*/ 	.word	0x00000e00


	//   ....[18]....
        /*00d8*/ 	.word	0x00000e60


	//   ....[19]....
        /*00dc*/ 	.word	0x00000ec0


	//----- nvinfo : EIATTR_EXIT_INSTR_OFFSETS
	.align		4
.L_1833:
        /*00e0*/ 	.byte	0x04, 0x1c
        /*00e2*/ 	.short	(.L_1835 - .L_1834)


	//   ....[0]....
.L_1834:
        /*00e4*/ 	.word	0x00000070


	//   ....[1]....
        /*00e8*/ 	.word	0x00000ad0


	//----- nvinfo : EIATTR_MAX_THREADS
	.align		4
.L_1835:
        /*00ec*/ 	.byte	0x04, 0x05
        /*00ee*/ 	.short	(.L_1837 - .L_1836)
.L_1836:
        /*00f0*/ 	.word	0x00000400
        /*00f4*/ 	.word	0x00000001
        /*00f8*/ 	.word	0x00000001


	//----- nvinfo : EIATTR_CRS_STACK_SIZE
	.align		4
.L_1837:
        /*00fc*/ 	.byte	0x04, 0x1e
        /*00fe*/ 	.short	(.L_1839 - .L_1838)
.L_1838:
        /*0100*/ 	.word	0x00000000
.L_1839:


//--------------------- .nv.info._ZN10layer_norm40ln_parallel_residual_bwd_finalize_kernelINS_22Kernel_traits_finalizeILj512Ef13__nv_bfloat16fS2_fjLb0ELj1024ELj4ENS_18Kernel_traits_baseILj512EfS2_fS2_fjLj1024EEEEELb0EEEvNS_9BwdParamsE --------------------------
	.section	.nv.info._ZN10layer_norm40ln_parallel_residual_bwd_finalize_kernelINS_22Kernel_traits_finalizeILj512Ef13__nv_bfloat16fS2_fjLb0ELj1024ELj4ENS_18Kernel_traits_baseILj512EfS2_fS2_fjLj1024EEEEELb0EEEvNS_9BwdParamsE,"",@"SHT_CUDA_INFO"
	.sectionflags	@""
	.align	4


	//----- nvinfo : EIATTR_CUDA_API_VERSION
	.align		4
        /*0000*/ 	.byte	0x04, 0x37
        /*0002*/ 	.short	(.L_1841 - .L_1840)
.L_1840:
        /*0004*/ 	.word	0x00000082


	//----- nvinfo : EIATTR_SW2861232_WAR
	.align		4
.L_1841:
        /*0008*/ 	.byte	0x01, 0x35
	.zero		2


	//----- nvinfo : EIATTR_PARAM_CBANK
	.align		4
        /*000c*/ 	.byte	0x04, 0x0a
        /*000e*/ 	.short	(.L_1843 - .L_1842)
	.align		4
.L_1842:
        /*0010*/ 	.word	index@(.nv.constant0._ZN10layer_norm40ln_parallel_residual_bwd_finalize_kernelINS_22Kernel_traits_finalizeILj512Ef13__nv_bfloat16fS2_fjLb0ELj1024ELj4ENS_18Kernel_traits_baseILj512EfS2_fS2_fjLj1024EEEEELb0EEEvNS_9BwdParamsE)
        /*0014*/ 	.short	0x0160
        /*0016*/ 	.short	0x0128


	//----- nvinfo : EIATTR_CBANK_PARAM_SIZE
	.align		4
.L_1843:
        /*0018*/ 	.byte	0x03, 0x19
        /*001a*/ 	.short	0x0128


	//----- nvinfo : EIATTR_KPARAM_INFO
	.align		4
        /*001c*/ 	.byte	0x04, 0x17
        /*001e*/ 	.short	(.L_1845 - .L_1844)
.L_1844:
        /*0020*/ 	.word	0x00000000
        /*0024*/ 	.short	0x0000
        /*0026*/ 	.short	0x0000
        /*0028*/ 	.byte	0x00, 0xf0, 0xa1, 0x04


	//----- nvinfo : EIATTR_MAXREG_COUNT
	.align		4
.L_1845:
        /*002c*/ 	.byte	0x03, 0x1b
        /*002e*/ 	.short	0x0040


	//----- nvinfo : EIATTR_NUM_BARRIERS
	.align		4
        /*0030*/ 	.byte	0x02, 0x4c
        /*0032*/ 	.byte	0x01
	.zero		1


	//----- nvinfo : EIATTR_MERCURY_ISA_VERSION
	.align		4
        /*0034*/ 	.byte	0x03, 0x5f
        /*0036*/ 	.short	0x0000


	//----- nvinfo : EIATTR_COOP_GROUP_MASK_REGIDS
	.align		4
        /*0038*/ 	.byte	0x04, 0x29
        /*003a*/ 	.short	(.L_1847 - .L_1846)


	//   ....[0]....
.L_1846:
        /*003c*/ 	.word	0xffffffff


	//   ....[1]....
        /*0040*/ 	.word	0xffffffff


	//   ....[2]....
        /*0044*/ 	.word	0xffffffff


	//   ....[3]....
        /*0048*/ 	.word	0xffffffff


	//   ....[4]....
        /*004c*/ 	.word	0xffffffff


	//   ....[5]....
        /*0050*/ 	.word	0xffffffff


	//   ....[6]....
        /*0054*/ 	.word	0xffffffff


	//   ....[7]....
        /*0058*/ 	.word	0xffffffff


	//   ....[8]....
        /*005c*/ 	.word	0xffffffff


	//   ....[9]....
        /*0060*/ 	.word	0xffffffff


	//   ....[10]....
        /*0064*/ 	.word	0xffffffff


	//   ....[11]....
        /*0068*/ 	.word	0xffffffff


	//   ....[12]....
        /*006c*/ 	.word	0xffffffff


	//   ....[13]....
        /*0070*/ 	.word	0xffffffff


	//   ....[14]....
        /*0074*/ 	.word	0xffffffff


	//   ....[15]....
        /*0078*/ 	.word	0xffffffff


	//   ....[16]....
        /*007c*/ 	.word	0xffffffff


	//   ....[17]....
        /*0080*/ 	.word	0xffffffff


	//   ....[18]....
        /*0084*/ 	.word	0xffffffff


	//   ....[19]....
        /*0088*/ 	.word	0xffffffff


	//   ....[20]....
        /*008c*/ 	.word	0xffffffff


	//   ....[21]....
        /*0090*/ 	.word	0xffffffff


	//   ....[22]....
        /*0094*/ 	.word	0xffffffff


	//   ....[23]....
        /*0098*/ 	.word	0xffffffff


	//   ....[24]....
        /*009c*/ 	.word	0xffffffff


	//   ....[25]....
        /*00a0*/ 	.word	0xffffffff


	//   ....[26]....
        /*00a4*/ 	.word	0xffffffff


	//   ....[27]....
        /*00a8*/ 	.word	0xffffffff


	//   ....[28]....
        /*00ac*/ 	.word	0xffffffff


	//   ....[29]....
        /*00b0*/ 	.word	0xffffffff


	//   ....[30]....
        /*00b4*/ 	.word	0xffffffff


	//   ....[31]....
        /*00b8*/ 	.word	0xffffffff


	//   ....[32]....
        /*00bc*/ 	.word	0xffffffff


	//   ....[33]....
        /*00c0*/ 	.word	0xffffffff


	//   ....[34]....
        /*00c4*/ 	.word	0xffffffff


	//   ....[35]....
        /*00c8*/ 	.word	0xffffffff


	//   ....[36]....
        /*00cc*/ 	.word	0xffffffff


	//   ....[37]....
        /*00d0*/ 	.word	0xffffffff


	//   ....[38]....
        /*00d4*/ 	.word	0xffffffff


	//   ....[39]....
        /*00d8*/ 	.word	0xffffffff


	//----- nvinfo : EIATTR_COOP_GROUP_INSTR_OFFSETS
	.align		4
.L_1847:
        /*00dc*/ 	.byte	0x04, 0x28
        /*00de*/ 	.short	(.L_1849 - .L_1848)


	//   ....[0]....
.L_1848:
        /*00e0*/ 	.word	0x00000b70


	//   ....[1]....
        /*00e4*/ 	.word	0x00000ba0


	//   ....[2]....
        /*00e8*/ 	.word	0x00000bb0


	//   ....[3]....
        /*00ec*/ 	.word	0x00000bc0


	//   ....[4]....
        /*00f0*/ 	.word	0x00000bf0


	//   ....[5]....
        /*00f4*/ 	.word	0x00000c10


	//   ....[6]....
        /*00f8*/ 	.word	0x00000c20


	//   ....[7]....
        /*00fc*/ 	.word	0x00000c30


	//   ....[8]....
        /*0100*/ 	.word	0x00000c60


	//   ....[9]....
        /*0104*/ 	.word	0x00000c80


	//   ....[10]....
        /*0108*/ 	.word	0x00000ca0


	//   ....[11]....
        /*010c*/ 	.word	0x00000cb0


	//   ....[12]....
        /*0110*/ 	.word	0x00000ce0


	//   ....[13]....
        /*0114*/ 	.word	0x00000d00


	//   ....[14]....
        /*0118*/ 	.word	0x00000d20


	//   ....[15]....
        /*011c*/ 	.word	0x00000d30


	//   ....[16]....
        /*0120*/ 	.word	0x00000d60


	//   ....[17]....
        /*0124*/ 	.word	0x00000d90


	//   ....[18]....
        /*0128*/ 	.word	0x00000da0


	//   ....[19]....
        /*012c*/ 	.word	0x00000db0


	//   ....[20]....
        /*0130*/ 	.word	0x00001080


	//   ....[21]....
        /*0134*/ 	.word	0x000010f0


	//   ....[22]....
        /*0138*/ 	.word	0x00001150


	//   ....[23]....
        /*013c*/ 	.word	0x000011b0


	//   ....[24]....
        /*0140*/ 	.word	0x00001220


	//   ....[25]....
        /*0144*/ 	.word	0x00001290


	//   ....[26]....
        /*0148*/ 	.word	0x000012f0


	//   ....[27]....
        /*014c*/ 	.word	0x00001350


	//   ....[28]....
        /*0150*/ 	.word	0x000013b0


	//   ....[29]....
        /*0154*/ 	.word	0x00001420


	//   ....[30]....
        /*0158*/ 	.word	0x00001490


	//   ....[31]....
        /*015c*/ 	.word	0x000014f0


	//   ....[32]....
        /*0160*/ 	.word	0x00001550


	//   ....[33]....
        /*0164*/ 	.word	0x000015b0


	//   ....[34]....
        /*0168*/ 	.word	0x00001620


	//   ....[35]....
        /*016c*/ 	.word	0x00001690


	//   ....[36]....
        /*0170*/ 	.word	0x000016f0


	//   ....[37]....
        /*0174*/ 	.word	0x00001750


	//   ....[38]....
        /*0178*/ 	.word	0x000017b0


	//   ....[39]....
        /*017c*/ 	.word	0x00001810


	//----- nvinfo : EIATTR_EXIT_INSTR_OFFSETS
	.align		4
.L_1849:
        /*0180*/ 	.byte	0x04, 0x1c
        /*0182*/ 	.short	(.L_1851 - .L_1850)


	//   ....[0]....
.L_1850:
        /*0184*/ 	.word	0x00000070


	//   ....[1]....
        /*0188*/ 	.word	0x00001020


	//----- nvinfo : EIATTR_MAX_THREADS
	.align		4
.L_1851:
        /*018c*/ 	.byte	0x04, 0x05
        /*018e*/ 	.short	(.L_1853 - .L_1852)
.L_1852:
        /*0190*/ 	.word	0x00000400
        /*0194*/ 	.word	0x00000001
        /*0198*/ 	.word	0x00000001


	//----- nvinfo : EIATTR_CRS_STACK_SIZE
	.align		4
.L_1853:
        /*019c*/ 	.byte	0x04, 0x1e
        /*019e*/ 	.short	(.L_1855 - .L_1854)
.L_1854:
        /*01a0*/ 	.word	0x00000000
.L_1855:


//--------------------- .nv.info._ZN10layer_norm31ln_parallel_residual_bwd_kernelINS_13Kernel_traitsIf13__nv_bfloat16fS2_fjLj512ELj1ELj4ELj1ELj16ENS_18Kernel_traits_baseILj512EfS2_fS2_fjLj128EEEEELb1ELb1ELb0EEEvNS_9BwdParamsE --------------------------
	.section	.nv.info._ZN10layer_norm31ln_parallel_residual_bwd_kernelINS_13Kernel_traitsIf13__nv_bfloat16fS2_fjLj512ELj1ELj4ELj1ELj16ENS_18Kernel_traits_baseILj512EfS2_fS2_fjLj128EEEEELb1ELb1ELb0EEEvNS_9BwdParamsE,"",@"SHT_CUDA_INFO"
	.sectionflags	@""
	.align	4


	//----- nvinfo : EIATTR_CUDA_API_VERSION
	.align		4
        /*0000*/ 	.byte	0x04, 0x37
        /*0002*/ 	.short	(.L_1857 - .L_1856)
.L_1856:
        /*0004*/ 	.word	0x00000082


	//----- nvinfo : EIATTR_SW2861232_WAR
	.align		4
.L_1857:
        /*0008*/ 	.byte	0x01, 0x35
	.zero		2


	//----- nvinfo : EIATTR_PARAM_CBANK
	.align		4
        /*000c*/ 	.byte	0x04, 0x0a
        /*000e*/ 	.short	(.L_1859 - .L_1858)
	.align		4
.L_1858:
        /*0010*/ 	.word	index@(.nv.constant0._ZN10layer_norm31ln_parallel_residual_bwd_kernelINS_13Kernel_traitsIf13__nv_bfloat16fS2_fjLj512ELj1ELj4ELj1ELj16ENS_18Kernel_traits_baseILj512EfS2_fS2_fjLj128EEEEELb1ELb1ELb0EEEvNS_9BwdParamsE)
        /*0014*/ 	.short	0x0160
        /*0016*/ 	.short	0x0128


	//----- nvinfo : EIATTR_CBANK_PARAM_SIZE
	.align		4
.L_1859:
        /*0018*/ 	.byte	0x03, 0x19
        /*001a*/ 	.short	0x0128


	//----- nvinfo : EIATTR_KPARAM_INFO
	.align		4
        /*001c*/ 	.byte	0x04, 0x17
        /*001e*/ 	.short	(.L_1861 - .L_1860)
.L_1860:
        /*0020*/ 	.word	0x00000000
        /*0024*/ 	.short	0x0000
        /*0026*/ 	.short	0x0000
        /*0028*/ 	.byte	0x00, 0xf0, 0xa1, 0x04


	//----- nvinfo : EIATTR_MAXREG_COUNT
	.align		4
.L_1861:
        /*002c*/ 	.byte	0x03, 0x1b
        /*002e*/ 	.short	0x00ff


	//----- nvinfo : EIATTR_NUM_BARRIERS
	.align		4
        /*0030*/ 	.byte	0x02, 0x4c
        /*0032*/ 	.byte	0x01
	.zero		1


	//----- nvinfo : EIATTR_MERCURY_ISA_VERSION
	.align		4
        /*0034*/ 	.byte	0x03, 0x5f
        /*0036*/ 	.short	0x0000


	//----- nvinfo : EIATTR_COOP_GROUP_MASK_REGIDS
	.align		4
        /*0038*/ 	.byte	0x04, 0x29
        /*003a*/ 	.short	(.L_1863 - .L_1862)


	//   ....[0]....
.L_1862:
        /*003c*/ 	.word	0xffffffff


	//   ....[1]....
        /*0040*/ 	.word	0xffffffff


	//   ....[2]....
        /*0044*/ 	.word	0xffffffff


	//   ....[3]....
        /*0048*/ 	.word	0xffffffff


	//   ....[4]....
        /*004c*/ 	.word	0xffffffff


	//   ....[5]....
        /*0050*/ 	.word	0xffffffff


	//   ....[6]....
        /*0054*/ 	.word	0xffffffff


	//   ....[7]....
        /*0058*/ 	.word	0xffffffff


	//   ....[8]....
        /*005c*/ 	.word	0xffffffff


	//   ....[9]....
        /*0060*/ 	.word	0xffffffff


	//   ....[10]....
        /*0064*/ 	.word	0xffffffff


	//   ....[11]....
        /*0068*/ 	.word	0xffffffff


	//   ....[12]....
        /*006c*/ 	.word	0xffffffff


	//   ....[13]....
        /*0070*/ 	.word	0xffffffff


	//   ....[14]....
        /*0074*/ 	.word	0xffffffff


	//   ....[15]....
        /*0078*/ 	.word	0xffffffff


	//   ....[16]....
        /*007c*/ 	.word	0xffffffff


	//   ....[17]....
        /*0080*/ 	.word	0xffffffff


	//   ....[18]....
        /*0084*/ 	.word	0xffffffff


	//   ....[19]....
        /*0088*/ 	.word	0xffffffff


	//----- nvinfo : EIATTR_COOP_GROUP_INSTR_OFFSETS
	.align		4
.L_1863:
        /*008c*/ 	.byte	0x04, 0x28
        /*008e*/ 	.short	(.L_1865 - .L_1864)


	//   ....[0]....
.L_1864:
        /*0090*/ 	.word	0x00000f00


	//   ....[1]....
        /*0094*/ 	.word	0x00000f20


	//   ....[2]....
        /*0098*/ 	.word	0x00000f40


	//   ....[3]....
        /*009c*/ 	.word	0x00000f60


	//   ....[4]....
        /*00a0*/ 	.word	0x00000f80


	//   ....[5]....
        /*00a4*/ 	.word	0x00000fa0


	//   ....[6]....
        /*00a8*/ 	.word	0x00000fc0


	//   ....[7]....
        /*00ac*/ 	.word	0x00000fe0


	//   ....[8]....
        /*00b0*/ 	.word	0x00001000


	//   ....[9]....
        /*00b4*/ 	.word	0x00001020


	//   ....[10]....
        /*00b8*/ 	.word	0x000028e0


	//   ....[11]....
        /*00bc*/ 	.word	0x00002960


	//   ....[12]....
        /*00c0*/ 	.word	0x000029e0


	//   ....[13]....
        /*00c4*/ 	.word	0x00002a50


	//   ....[14]....
        /*00c8*/ 	.word	0x00002ad0


	//   ....[15]....
        /*00cc*/ 	.word	0x00002b40


	//   ....[16]....
        /*00d0*/ 	.word	0x00002bc0


	//   ....[17]....
        /*00d4*/ 	.word	0x00002c30


	//   ....[18]....
        /*00d8*/ 	.word	0x00002cb0


	//   ....[19]....
        /*00dc*/ 	.word	0x00002d20


	//----- nvinfo : EIATTR_EXIT_INSTR_OFFSETS
	.align		4
.L_1865:
        /*00e0*/ 	.byte	0x04, 0x1c
        /*00e2*/ 	.short	(.L_1867 - .L_1866)


	//   ....[0]....
.L_1866:
        /*00e4*/ 	.word	0x00002850


	//   ....[1]....
        /*00e8*/ 	.word	0x00002880


	//----- nvinfo : EIATTR_MAX_THREADS
	.align		4
.L_1867:
        /*00ec*/ 	.byte	0x04, 0x05
        /*00ee*/ 	.short	(.L_1869 - .L_1868)
.L_1868:
        /*00f0*/ 	.word	0x00000080
        /*00f4*/ 	.word	0x00000001
        /*00f8*/ 	.word	0x00000001


	//----- nvinfo : EIATTR_CRS_STACK_SIZE
	.align		4
.L_1869:
        /*00fc*/ 	.byte	0x04, 0x1e
        /*00fe*/ 	.short	(.L_1871 - .L_1870)
.L_1870:
        /*0100*/ 	.word	0x00000000
.L_1871:


//--------------------- .nv.info._ZN10layer_norm22ln_bwd_finalize_kernelINS_22Kernel_traits_finalizeILj512Ef13__nv_bfloat16fS2_fjLb0ELj1024ELj4ENS_18Kernel_traits_baseILj512EfS2_fS2_fjLj1024EEEEELb0ELb1EEEvNS_9BwdParamsE --------------------------
	.section	.nv.info._ZN10layer_norm22ln_bwd_finalize_kernelINS_22Kernel_traits_finalizeILj512Ef13__nv_bfloat16fS2_fjLb0ELj1024ELj4ENS_18Kernel_traits_baseILj512EfS2_fS2_fjLj1024EEEEELb0ELb1EEEvNS_9BwdParamsE,"",@"SHT_CUDA_INFO"
	.sectionflags	@""
	.align	4


	//----- nvinfo : EIATTR_CUDA_API_VERSION
	.align		4
        /*0000*/ 	.byte	0x04, 0x37
        /*0002*/ 	.short	(.L_1873 - .L_1872)
.L_1872:
        /*0004*/ 	.word	0x00000082


	//----- nvinfo : EIATTR_SW2861232_WAR
	.align		4
.L_1873:
        /*0008*/ 	.byte	0x01, 0x35
	.zero		2


	//----- nvinfo : EIATTR_PARAM_CBANK
	.align		4
        /*000c*/ 	.byte	0x04, 0x0a
        /*000e*/ 	.short	(.L_1875 - .L_1874)
	.align		4
.L_1874:
        /*0010*/ 	.word	index@(.nv.constant0._ZN10layer_norm22ln_bwd_finalize_kernelINS_22Kernel_traits_finalizeILj512Ef13__nv_bfloat16fS2_fjLb0ELj1024ELj4ENS_18Kernel_traits_baseILj512EfS2_fS2_fjLj1024EEEEELb0ELb1EEEvNS_9BwdParamsE)
        /*0014*/ 	.short	0x0160
        /*0016*/ 	.short	0x0128


	//----- nvinfo : EIATTR_CBANK_PARAM_SIZE
	.align		4
.L_1875:
        /*0018*/ 	.byte	0x03, 0x19
        /*001a*/ 	.short	0x0128


	//----- nvinfo : EIATTR_KPARAM_INFO
	.align		4
        /*001c*/ 	.byte	0x04, 0x17
        /*001e*/ 	.short	(.L_1877 - .L_1876)
.L_1876:
        /*0020*/ 	.word	0x00000000
        /*0024*/ 	.short	0x0000
        /*0026*/ 	.short	0x0000
        /*0028*/ 	.byte	0x00, 0xf0, 0xa1, 0x04


	//----- nvinfo : EIATTR_MAXREG_COUNT
	.align		4
.L_1877:
        /*002c*/ 	.byte	0x03, 0x1b
        /*002e*/ 	.short	0x0040


	//----- nvinfo : EIATTR_NUM_BARRIERS
	.align		4
        /*0030*/ 	.byte	0x02, 0x4c
        /*0032*/ 	.byte	0x01
	.zero		1


	//----- nvinfo : EIATTR_MERCURY_ISA_VERSION
	.align		4
        /*0034*/ 	.byte	0x03, 0x5f
        /*0036*/ 	.short	0x0000


	//----- nvinfo : EIATTR_COOP_GROUP_MASK_REGIDS
	.align		4
        /*0038*/ 	.byte	0x04, 0x29
        /*003a*/ 	.short	(.L_1879 - .L_1878)


	//   ....[0]....
.L_1878:
        /*003c*/ 	.word	0xffffffff


	//   ....[1]....
        /*0040*/ 	.word	0xffffffff


	//   ....[2]....
        /*0044*/ 	.word	0xffffffff


	//   ....[3]....
        /*0048*/ 	.word	0xffffffff


	//   ....[4]....
        /*004c*/ 	.word	0xffffffff


	//   ....[5]....
        /*0050*/ 	.word	0xffffffff


	//   ....[6]....
        /*0054*/ 	.word	0xffffffff


	//   ....[7]....
        /*0058*/ 	.word	0xffffffff


	//   ....[8]....
        /*005c*/ 	.word	0xffffffff


	//   ....[9]....
        /*0060*/ 	.word	0xffffffff


	//   ....[10]....
        /*0064*/ 	.word	0xffffffff


	//   ....[11]....
        /*0068*/ 	.word	0xffffffff


	//   ....[12]....
        /*006c*/ 	.word	0xffffffff


	//   ....[13]....
        /*0070*/ 	.word	0xffffffff


	//   ....[14]....
        /*0074*/ 	.word	0xffffffff


	//   ....[15]....
        /*0078*/ 	.word	0xffffffff


	//   ....[16]....
        /*007c*/ 	.word	0xffffffff


	//   ....[17]....
        /*0080*/ 	.word	0xffffffff


	//   ....[18]....
        /*0084*/ 	.word	0xffffffff


	//   ....[19]....
        /*0088*/ 	.word	0xffffffff


	//----- nvinfo : EIATTR_COOP_GROUP_INSTR_OFFSETS
	.align		4
.L_1879:
        /*008c*/ 	.byte	0x04, 0x28
        /*008e*/ 	.short	(.L_1881 - .L_1880)


	//   ....[0]....
.L_1880:
        /*0090*/ 	.word	0x000007f0


	//   ....[1]....
        /*0094*/ 	.word	0x00000820


	//   ....[2]....
        /*0098*/ 	.word	0x00000840


	//   ....[3]....
        /*009c*/ 	.word	0x00000850


	//   ....[4]....
        /*00a0*/ 	.word	0x00000880


	//   ....[5]....
        /*00a4*/ 	.word	0x00000890


	//   ....[6]....
        /*00a8*/ 	.word	0x000008c0


	//   ....[7]....
        /*00ac*/ 	.word	0x000008d0


	//   ....[8]....
        /*00b0*/ 	.word	0x00000900


	//   ....[9]....
        /*00b4*/ 	.word	0x00000910


	//   ....[10]....
        /*00b8*/ 	.word	0x00000ab0


	//   ....[11]....
        /*00bc*/ 	.word	0x00000b30


	//   ....[12]....
        /*00c0*/ 	.word	0x00000b90


	//   ....[13]....
        /*00c4*/ 	.word	0x00000bf0


	//   ....[14]....
        /*00c8*/ 	.word	0x00000c60


	//   ....[15]....
        /*00cc*/ 	.word	0x00000cd0


	//   ....[16]....
        /*00d0*/ 	.word	0x00000d30


	//   ....[17]....
        /*00d4*/ 	.word	0x00000d90


	//   ....[18]....
        /*00d8*/ 	.word	0x00000df0


	//   ....[19]....
        /*00dc*/ 	.word	0x00000e50


	//----- nvinfo : EIATTR_EXIT_INSTR_OFFSETS
	.align		4
.L_1881:
        /*00e0*/ 	.byte	0x04, 0x1c
        /*00e2*/ 	.short	(.L_1883 - .L_1882)


	//   ....[0]....
.L_1882:
        /*00e4*/ 	.word	0x00000070


	//   ....[1]....
        /*00e8*/ 	.word	0x00000a50


	//----- nvinfo : EIATTR_MAX_THREADS
	.align		4
.L_1883:
        /*00ec*/ 	.byte	0x04, 0x05
        /*00ee*/ 	.short	(.L_1885 - .L_1884)
.L_1884:
        /*00f0*/ 	.word	0x00000400
        /*00f4*/ 	.word	0x00000001
        /*00f8*/ 	.word	0x00000001


	//----- nvinfo : EIATTR_CRS_STACK_SIZE
	.align		4
.L_1885:
        /*00fc*/ 	.byte	0x04, 0x1e
        /*00fe*/ 	.short	(.L_1887 - .L_1886)
.L_1886:
        /*0100*/ 	.word	0x00000000
.L_1887:


//--------------------- .nv.info._ZN10layer_norm40ln_parallel_residual_bwd_finalize_kernelINS_22Kernel_traits_finalizeILj512Ef13__nv_bfloat16fS2_fjLb0ELj1024ELj4ENS_18Kernel_traits_baseILj512EfS2_fS2_fjLj1024EEEEELb1EEEvNS_9BwdParamsE --------------------------
	.section	.nv.info._ZN10layer_norm40ln_parallel_residual_bwd_finalize_kernelINS_22Kernel_traits_finalizeILj512Ef13__nv_bfloat16fS2_fjLb0ELj1024ELj4ENS_18Kernel_traits_baseILj512EfS2_fS2_fjLj1024EEEEELb1EEEvNS_9BwdParamsE,"",@"SHT_CUDA_INFO"
	.sectionflags	@""
	.align	4


	//----- nvinfo : EIATTR_CUDA_API_VERSION
	.align		4
        /*0000*/ 	.byte	0x04, 0x37
        /*0002*/ 	.short	(.L_1889 - .L_1888)
.L_1888:
        /*0004*/ 	.word	0x00000082


	//----- nvinfo : EIATTR_SW2861232_WAR
	.align		4
.L_1889:
        /*0008*/ 	.byte	0x01, 0x35
	.zero		2


	//----- nvinfo : EIATTR_PARAM_CBANK
	.align		4
        /*000c*/ 	.byte	0x04, 0x0a
        /*000e*/ 	.short	(.L_1891 - .L_1890)
	.align		4
.L_1890:
        /*0010*/ 	.word	index@(.nv.constant0._ZN10layer_norm40ln_parallel_residual_bwd_finalize_kernelINS_22Kernel_traits_finalizeILj512Ef13__nv_bfloat16fS2_fjLb0ELj1024ELj4ENS_18Kernel_traits_baseILj512EfS2_fS2_fjLj1024EEEEELb1EEEvNS_9BwdParamsE)
        /*0014*/ 	.short	0x0160
        /*0016*/ 	.short	0x0128


	//----- nvinfo : EIATTR_CBANK_PARAM_SIZE
	.align		4
.L_1891:
        /*0018*/ 	.byte	0x03, 0x19
        /*001a*/ 	.short	0x0128


	//----- nvinfo : EIATTR_KPARAM_INFO
	.align		4
        /*001c*/ 	.byte	0x04, 0x17
        /*001e*/ 	.short	(.L_1893 - .L_1892)
.L_1892:
        /*0020*/ 	.word	0x00000000
        /*0024*/ 	.short	0x0000
        /*0026*/ 	.short	0x0000
        /*0028*/ 	.byte	0x00, 0xf0, 0xa1, 0x04


	//----- nvinfo : EIATTR_MAXREG_COUNT
	.align		4
.L_1893:
        /*002c*/ 	.byte	0x03, 0x1b
        /*002e*/ 	.short	0x0040


	//----- nvinfo : EIATTR_NUM_BARRIERS
	.align		4
        /*0030*/ 	.byte	0x02, 0x4c
        /*0032*/ 	.byte	0x01
	.zero		1


	//----- nvinfo : EIATTR_MERCURY_ISA_VERSION
	.align		4
        /*0034*/ 	.byte	0x03, 0x5f
        /*0036*/ 	.short	0x0000


	//----- nvinfo : EIATTR_COOP_GROUP_MASK_REGIDS
	.align		4
        /*0038*/ 	.byte	0x04, 0x29
        /*003a*/ 	.short	(.L_1895 - .L_1894)


	//   ....[0]....
.L_1894:
        /*003c*/ 	.word	0xffffffff


	//   ....[1]....
        /*0040*/ 	.word	0xffffffff


	//   ....[2]....
        /*0044*/ 	.word	0xffffffff


	//   ....[3]....
        /*0048*/ 	.word	0xffffffff


	//   ....[4]....
        /*004c*/ 	.word	0xffffffff


	//   ....[5]....
        /*0050*/ 	.word	0xffffffff


	//   ....[6]....
        /*0054*/ 	.word	0xffffffff


	//   ....[7]....
        /*0058*/ 	.word	0xffffffff


	//   ....[8]....
        /*005c*/ 	.word	0xffffffff


	//   ....[9]....
        /*0060*/ 	.word	0xffffffff


	//   ....[10]....
        /*0064*/ 	.word	0xffffffff


	//   ....[11]....
        /*0068*/ 	.word	0xffffffff


	//   ....[12]....
        /*006c*/ 	.word	0xffffffff


	//   ....[13]....
        /*0070*/ 	.word	0xffffffff


	//   ....[14]....
        /*0074*/ 	.word	0xffffffff


	//   ....[15]....
        /*0078*/ 	.word	0xffffffff


	//   ....[16]....
        /*007c*/ 	.word	0xffffffff


	//   ....[17]....
        /*0080*/ 	.word	0xffffffff


	//   ....[18]....
        /*0084*/ 	.word	0xffffffff


	//   ....[19]....
        /*0088*/ 	.word	0xffffffff


	//   ....[20]....
        /*008c*/ 	.word	0xffffffff


	//   ....[21]....
        /*0090*/ 	.word	0xffffffff


	//   ....[22]....
        /*0094*/ 	.word	0xffffffff


	//   ....[23]....
        /*0098*/ 	.word	0xffffffff


	//   ....[24]....
        /*009c*/ 	.word	0xffffffff


	//   ....[25]....
        /*00a0*/ 	.word	0xffffffff


	//   ....[26]....
        /*00a4*/ 	.word	0xffffffff


	//   ....[27]....
        /*00a8*/ 	.word	0xffffffff


	//   ....[28]....
        /*00ac*/ 	.word	0xffffffff


	//   ....[29]....
        /*00b0*/ 	.word	0xffffffff


	//   ....[30]....
        /*00b4*/ 	.word	0xffffffff


	//   ....[31]....
        /*00b8*/ 	.word	0xffffffff


	//   ....[32]....
        /*00bc*/ 	.word	0xffffffff


	//   ....[33]....
        /*00c0*/ 	.word	0xffffffff


	//   ....[34]....
        /*00c4*/ 	.word	0xffffffff


	//   ....[35]....
        /*00c8*/ 	.word	0xffffffff


	//   ....[36]....
        /*00cc*/ 	.word	0xffffffff


	//   ....[37]....
        /*00d0*/ 	.word	0xffffffff


	//   ....[38]....
        /*00d4*/ 	.word	0xffffffff


	//   ....[39]....
        /*00d8*/ 	.word	0xffffffff


	//----- nvinfo : EIATTR_COOP_GROUP_INSTR_OFFSETS
	.align		4
.L_1895:
        /*00dc*/ 	.byte	0x04, 0x28
        /*00de*/ 	.short	(.L_1897 - .L_1896)


	//   ....[0]....
.L_1896:
        /*00e0*/ 	.word	0x00000b60


	//   ....[1]....
        /*00e4*/ 	.word	0x00000b90


	//   ....[2]....
        /*00e8*/ 	.word	0x00000ba0


	//   ....[3]....
        /*00ec*/ 	.word	0x00000bb0


	//   ....[4]....
        /*00f0*/ 	.word	0x00000be0


	//   ....[5]....
        /*00f4*/ 	.word	0x00000c00


	//   ....[6]....
        /*00f8*/ 	.word	0x00000c10


	//   ....[7]....
        /*00fc*/ 	.word	0x00000c20


	//   ....[8]....
        /*0100*/ 	.word	0x00000c50


	//   ....[9]....
        /*0104*/ 	.word	0x00000c70


	//   ....[10]....
        /*0108*/ 	.word	0x00000c90


	//   ....[11]....
        /*010c*/ 	.word	0x00000ca0


	//   ....[12]....
        /*0110*/ 	.word	0x00000cd0


	//   ....[13]....
        /*0114*/ 	.word	0x00000cf0


	//   ....[14]....
        /*0118*/ 	.word	0x00000d10


	//   ....[15]....
        /*011c*/ 	.word	0x00000d20


	//   ....[16]....
        /*0120*/ 	.word	0x00000d50


	//   ....[17]....
        /*0124*/ 	.word	0x00000d80


	//   ....[18]....
        /*0128*/ 	.word	0x00000d90


	//   ....[19]....
        /*012c*/ 	.word	0x00000da0


	//   ....[20]....
        /*0130*/ 	.word	0x00001050


	//   ....[21]....
        /*0134*/ 	.word	0x000010c0


	//   ....[22]....
        /*0138*/ 	.word	0x00001120


	//   ....[23]....
        /*013c*/ 	.word	0x00001180


	//   ....[24]....
        /*0140*/ 	.word	0x000011f0


	//   ....[25]....
        /*0144*/ 	.word	0x00001260


	//   ....[26]....
        /*0148*/ 	.word	0x000012c0


	//   ....[27]....
        /*014c*/ 	.word	0x00001320


	//   ....[28]....
        /*0150*/ 	.word	0x00001380


	//   ....[29]....
        /*0154*/ 	.word	0x000013f0


	//   ....[30]....
        /*0158*/ 	.word	0x00001460


	//   ....[31]....
        /*015c*/ 	.word	0x000014c0


	//   ....[32]....
        /*0160*/ 	.word	0x00001520


	//   ....[33]....
        /*0164*/ 	.word	0x00001580


	//   ....[34]....
        /*0168*/ 	.word	0x000015f0


	//   ....[35]....
        /*016c*/ 	.word	0x00001660


	//   ....[36]....
        /*0170*/ 	.word	0x000016c0


	//   ....[37]....
        /*0174*/ 	.word	0x00001720


	//   ....[38]....
        /*0178*/ 	.word	0x00001780


	//   ....[39]....
        /*017c*/ 	.word	0x000017e0


	//----- nvinfo : EIATTR_EXIT_INSTR_OFFSETS
	.align		4
.L_1897:
        /*0180*/ 	.byte	0x04, 0x1c
        /*0182*/ 	.short	(.L_1899 - .L_1898)


	//   ....[0]....
.L_1898:
        /*0184*/ 	.word	0x00000070


	//   ....[1]....
        /*0188*/ 	.word	0x00000ff0


	//----- nvinfo : EIATTR_MAX_THREADS
	.align		4
.L_1899:
        /*018c*/ 	.byte	0x04, 0x05
        /*018e*/ 	.short	(.L_1901 - .L_1900)
.L_1900:
        /*0190*/ 	.word	0x00000400
        /*0194*/ 	.word	0x00000001
        /*0198*/ 	.word	0x00000001


	//----- nvinfo : EIATTR_CRS_STACK_SIZE
	.align		4
.L_1901:
        /*019c*/ 	.byte	0x04, 0x1e
        /*019e*/ 	.short	(.L_1903 - .L_1902)
.L_1902:
        /*01a0*/ 	.word	0x00000000
.L_1903:


//--------------------- .nv.info._ZN10layer_norm31ln_parallel_residual_bwd_kernelINS_13Kernel_traitsIf13__nv_bfloat16fS2_fjLj512ELj1ELj4ELj1ELj16ENS_18Kernel_traits_baseILj512EfS2_fS2_fjLj128EEEEELb1ELb1ELb1EEEvNS_9BwdParamsE --------------------------
	.section	.nv.info._ZN10layer_norm31ln_parallel_residual_bwd_kernelINS_13Kernel_traitsIf13__nv_bfloat16fS2_fjLj512ELj1ELj4ELj1ELj16ENS_18Kernel_traits_baseILj512EfS2_fS2_fjLj128EEEEELb1ELb1ELb1EEEvNS_9BwdParamsE,"",@"SHT_CUDA_INFO"
	.sectionflags	@""
	.align	4


	//----- nvinfo : EIATTR_CUDA_API_VERSION
	.align		4
        /*0000*/ 	.byte	0x04, 0x37
        /*0002*/ 	.short	(.L_1905 - .L_1904)
.L_1904:
        /*0004*/ 	.word	0x00000082


	//----- nvinfo : EIATTR_SW2861232_WAR
	.align		4
.L_1905:
        /*0008*/ 	.byte	0x01, 0x35
	.zero		2


	//----- nvinfo : EIATTR_PARAM_CBANK
	.align		4
        /*000c*/ 	.byte	0x04, 0x0a
        /*000e*/ 	.short	(.L_1907 - .L_1906)
	.align		4
.L_1906:
        /*0010*/ 	.word	index@(.nv.constant0._ZN10layer_norm31ln_parallel_residual_bwd_kernelINS_13Kernel_traitsIf13__nv_bfloat16fS2_fjLj512ELj1ELj4ELj1ELj16ENS_18Kernel_traits_baseILj512EfS2_fS2_fjLj128EEEEELb1ELb1ELb1EEEvNS_9BwdParamsE)
        /*0014*/ 	.short	0x0160
        /*0016*/ 	.short	0x0128


	//----- nvinfo : EIATTR_CBANK_PARAM_SIZE
	.align		4
.L_1907:
        /*0018*/ 	.byte	0x03, 0x19
        /*001a*/ 	.short	0x0128


	//----- nvinfo : EIATTR_KPARAM_INFO
	.align		4
        /*001c*/ 	.byte	0x04, 0x17
        /*001e*/ 	.short	(.L_1909 - .L_1908)
.L_1908:
        /*0020*/ 	.word	0x00000000
        /*0024*/ 	.short	0x0000
        /*0026*/ 	.short	0x0000
        /*0028*/ 	.byte	0x00, 0xf0, 0xa1, 0x04


	//----- nvinfo : EIATTR_MAXREG_COUNT
	.align		4
.L_1909:
        /*002c*/ 	.byte	0x03, 0x1b
        /*002e*/ 	.short	0x00ff


	//----- nvinfo : EIATTR_NUM_BARRIERS
	.align		4
        /*0030*/ 	.byte	0x02, 0x4c
        /*0032*/ 	.byte	0x01
	.zero		1


	//----- nvinfo : EIATTR_MERCURY_ISA_VERSION
	.align		4
        /*0034*/ 	.byte	0x03, 0x5f
        /*0036*/ 	.short	0x0000


	//----- nvinfo : EIATTR_COOP_GROUP_MASK_REGIDS
	.align		4
        /*0038*/ 	.byte	0x04, 0x29
        /*003a*/ 	.short	(.L_1911 - .L_1910)


	//   ....[0]....
.L_1910:
        /*003c*/ 	.word	0xffffffff


	//   ....[1]....
        /*0040*/ 	.word	0xffffffff


	//   ....[2]....
        /*0044*/ 	.word	0xffffffff


	//   ....[3]....
        /*0048*/ 	.word	0xffffffff


	//   ....[4]....
        /*004c*/ 	.word	0xffffffff


	//   ....[5]....
        /*0050*/ 	.word	0xffffffff


	//   ....[6]....
        /*0054*/ 	.word	0xffffffff


	//   ....[7]....
        /*0058*/ 	.word	0xffffffff


	//   ....[8]....
        /*005c*/ 	.word	0xffffffff


	//   ....[9]....
        /*0060*/ 	.word	0xffffffff


	//   ....[10]....
        /*0064*/ 	.word	0xffffffff


	//   ....[11]....
        /*0068*/ 	.word	0xffffffff


	//   ....[12]....
        /*006c*/ 	.word	0xffffffff


	//   ....[13]....
        /*0070*/ 	.word	0xffffffff


	//   ....[14]....
        /*0074*/ 	.word	0xffffffff


	//   ....[15]....
        /*0078*/ 	.word	0xffffffff


	//   ....[16]....
        /*007c*/ 	.word	0xffffffff


	//   ....[17]....
        /*0080*/ 	.word	0xffffffff


	//   ....[18]....
        /*0084*/ 	.word	0xffffffff


	//   ....[19]....
        /*0088*/ 	.word	0xffffffff


	//----- nvinfo : EIATTR_COOP_GROUP_INSTR_OFFSETS
	.align		4
.L_1911:
        /*008c*/ 	.byte	0x04, 0x28
        /*008e*/ 	.short	(.L_1913 - .L_1912)


	//   ....[0]....
.L_1912:
        /*0090*/ 	.word	0x00000ec0


	//   ....[1]....
        /*0094*/ 	.word	0x00000ee0


	//   ....[2]....
        /*0098*/ 	.word	0x00000f00


	//   ....[3]....
        /*009c*/ 	.word	0x00000f20


	//   ....[4]....
        /*00a0*/ 	.word	0x00000f40


	//   ....[5]....
        /*00a4*/ 	.word	0x00000f60


	//   ....[6]....
        /*00a8*/ 	.word	0x00000f80


	//   ....[7]....
        /*00ac*/ 	.word	0x00000fa0


	//   ....[8]....
        /*00b0*/ 	.word	0x00000fc0


	//   ....[9]....
        /*00b4*/ 	.word	0x00000fe0


	//   ....[10]....
        /*00b8*/ 	.word	0x00002710


	//   ....[11]....
        /*00bc*/ 	.word	0x00002790


	//   ....[12]....
        /*00c0*/ 	.word	0x00002810


	//   ....[13]....
        /*00c4*/ 	.word	0x00002880


	//   ....[14]....
        /*00c8*/ 	.word	0x00002900


	//   ....[15]....
        /*00cc*/ 	.word	0x00002970


	//   ....[16]....
        /*00d0*/ 	.word	0x000029f0


	//   ....[17]....
        /*00d4*/ 	.word	0x00002a60


	//   ....[18]....
        /*00d8*/ 	.word	0x00002ae0


	//   ....[19]....
        /*00dc*/ 	.word	0x00002b50


	//----- nvinfo : EIATTR_EXIT_INSTR_OFFSETS
	.align		4
.L_1913:
        /*00e0*/ 	.byte	0x04, 0x1c
        /*00e2*/ 	.short	(.L_1915 - .L_1914)


	//   ....[0]....
.L_1914:
        /*00e4*/ 	.word	0x000026b0


	//----- nvinfo : EIATTR_MAX_THREADS
	.align		4
.L_1915:
        /*00e8*/ 	.byte	0x04, 0x05
        /*00ea*/ 	.short	(.L_1917 - .L_1916)
.L_1916:
        /*00ec*/ 	.word	0x00000080
        /*00f0*/ 	.word	0x00000001
        /*00f4*/ 	.word	0x00000001


	//----- nvinfo : EIATTR_CRS_STACK_SIZE
	.align		4
.L_1917:
        /*00f8*/ 	.byte	0x04, 0x1e
        /*00fa*/ 	.short	(.L_1919 - .L_1918)
.L_1918:
        /*00fc*/ 	.word	0x00000000
.L_1919:


//--------------------- .nv.info._ZN10layer_norm31ln_parallel_residual_bwd_kernelINS_13Kernel_traitsIf6__halfS2_S2_fjLj512ELj1ELj4ELj1ELj16ENS_18Kernel_traits_baseILj512EfS2_S2_S2_fjLj128EEEEELb0ELb0ELb0EEEvNS_9BwdParamsE --------------------------
	.section	.nv.info._ZN10layer_norm31ln_parallel_residual_bwd_kernelINS_13Kernel_traitsIf6__halfS2_S2_fjLj512ELj1ELj4ELj1ELj16ENS_18Kernel_traits_baseILj512EfS2_S2_S2_fjLj128EEEEELb0ELb0ELb0EEEvNS_9BwdParamsE,"",@"SHT_CUDA_INFO"
	.sectionflags	@""
	.align	4


	//----- nvinfo : EIATTR_CUDA_API_VERSION
	.align		4
        /*0000*/ 	.byte	0x04, 0x37
        /*0002*/ 	.short	(.L_1921 - .L_1920)
.L_1920:
        /*0004*/ 	.word	0x00000082


	//----- nvinfo : EIATTR_SW2861232_WAR
	.align		4
.L_1921:
        /*0008*/ 	.byte	0x01, 0x35
	.zero		2


	//----- nvinfo : EIATTR_PARAM_CBANK
	.align		4
        /*000c*/ 	.byte	0x04, 0x0a
        /*000e*/ 	.short	(.L_1923 - .L_1922)
	.align		4
.L_1922:
        /*0010*/ 	.word	index@(.nv.constant0._ZN10layer_norm31ln_parallel_residual_bwd_kernelINS_13Kernel_traitsIf6__halfS2_S2_fjLj512ELj1ELj4ELj1ELj16ENS_18Kernel_traits_baseILj512EfS2_S2_S2_fjLj128EEEEELb0ELb0ELb0EEEvNS_9BwdParamsE)
        /*0014*/ 	.short	0x0160
        /*0016*/ 	.short	0x0128


	//----- nvinfo : EIATTR_CBANK_PARAM_SIZE
	.align		4
.L_1923:
        /*0018*/ 	.byte	0x03, 0x19
        /*001a*/ 	.short	0x0128


	//----- nvinfo : EIATTR_KPARAM_INFO
	.align		4
        /*001c*/ 	.byte	0x04, 0x17
        /*001e*/ 	.short	(.L_1925 - .L_1924)
.L_1924:
        /*0020*/ 	.word	0x00000000
        /*0024*/ 	.short	0x0000
        /*0026*/ 	.short	0x0000
        /*0028*/ 	.byte	0x00, 0xf0, 0xa1, 0x04


	//----- nvinfo : EIATTR_MAXREG_COUNT
	.align		4
.L_1925:
        /*002c*/ 	.byte	0x03, 0x1b
        /*002e*/ 	.short	0x00ff


	//----- nvinfo : EIATTR_NUM_BARRIERS
	.align		4
        /*0030*/ 	.byte	0x02, 0x4c
        /*0032*/ 	.byte	0x01
	.zero		1


	//----- nvinfo : EIATTR_MERCURY_ISA_VERSION
	.align		4
        /*0034*/ 	.byte	0x03, 0x5f
        /*0036*/ 	.short	0x0000


	//----- nvinfo : EIATTR_COOP_GROUP_MASK_REGIDS
	.align		4
        /*0038*/ 	.byte	0x04, 0x29
        /*003a*/ 	.short	(.L_1927 - .L_1926)


	//   ....[0]....
.L_1926:
        /*003c*/ 	.word	0xffffffff


	//   ....[1]....
        /*0040*/ 	.word	0xffffffff


	//   ....[2]....
        /*0044*/ 	.word	0xffffffff


	//   ....[3]....
        /*0048*/ 	.word	0xffffffff


	//   ....[4]....
        /*004c*/ 	.word	0xffffffff


	//   ....[5]....
        /*0050*/ 	.word	0xffffffff


	//   ....[6]....
        /*0054*/ 	.word	0xffffffff


	//   ....[7]....
        /*0058*/ 	.word	0xffffffff


	//   ....[8]....
        /*005c*/ 	.word	0xffffffff


	//   ....[9]....
        /*0060*/ 	.word	0xffffffff


	//   ....[10]....
        /*0064*/ 	.word	0xffffffff


	//   ....[11]....
        /*0068*/ 	.word	0xffffffff


	//   ....[12]....
        /*006c*/ 	.word	0xffffffff


	//   ....[13]....
        /*0070*/ 	.word	0xffffffff


	//   ....[14]....
        /*0074*/ 	.word	0xffffffff


	//   ....[15]....
        /*0078*/ 	.word	0xffffffff


	//   ....[16]....
        /*007c*/ 	.word	0xffffffff


	//   ....[17]....
        /*0080*/ 	.word	0xffffffff


	//   ....[18]....
        /*0084*/ 	.word	0xffffffff


	//   ....[19]....
        /*0088*/ 	.word	0xffffffff


	//----- nvinfo : EIATTR_COOP_GROUP_INSTR_OFFSETS
	.align		4
.L_1927:
        /*008c*/ 	.byte	0x04, 0x28
        /*008e*/ 	.short	(.L_1929 - .L_1928)


	//   ....[0]....
.L_1928:
        /*0090*/ 	.word	0x00001450


	//   ....[1]....
        /*0094*/ 	.word	0x00001470


	//   ....[2]....
        /*0098*/ 	.word	0x00001490


	//   ....[3]....
        /*009c*/ 	.word	0x000014b0


	//   ....[4]....
        /*00a0*/ 	.word	0x000014d0


	//   ....[5]....
        /*00a4*/ 	.word	0x000014f0


	//   ....[6]....
        /*00a8*/ 	.word	0x00001510


	//   ....[7]....
        /*00ac*/ 	.word	0x00001530


	//   ....[8]....
        /*00b0*/ 	.word	0x00001550


	//   ....[9]....
        /*00b4*/ 	.word	0x00001570


	//   ....[10]....
        /*00b8*/ 	.word	0x000032c0


	//   ....[11]....
        /*00bc*/ 	.word	0x00003340


	//   ....[12]....
        /*00c0*/ 	.word	0x000033c0


	//   ....[13]....
        /*00c4*/ 	.word	0x00003430


	//   ....[14]....
        /*00c8*/ 	.word	0x000034b0


	//   ....[15]....
        /*00cc*/ 	.word	0x00003520


	//   ....[16]....
        /*00d0*/ 	.word	0x000035a0


	//   ....[17]....
        /*00d4*/ 	.word	0x00003610


	//   ....[18]....
        /*00d8*/ 	.word	0x00003690


	//   ....[19]....
        /*00dc*/ 	.word	0x00003700


	//----- nvinfo : EIATTR_EXIT_INSTR_OFFSETS
	.align		4
.L_1929:
        /*00e0*/ 	.byte	0x04, 0x1c
        /*00e2*/ 	.short	(.L_1931 - .L_1930)


	//   ....[0]....
.L_1930:
        /*00e4*/ 	.word	0x000031a0


	//   ....[1]....
        /*00e8*/ 	.word	0x00003260


	//----- nvinfo : EIATTR_MAX_THREADS
	.align		4
.L_1931:
        /*00ec*/ 	.byte	0x04, 0x05
        /*00ee*/ 	.short	(.L_1933 - .L_1932)
.L_1932:
        /*00f0*/ 	.word	0x00000080
        /*00f4*/ 	.word	0x00000001
        /*00f8*/ 	.word	0x00000001


	//----- nvinfo : EIATTR_CRS_STACK_SIZE
	.align		4
.L_1933:
        /*00fc*/ 	.byte	0x04, 0x1e
        /*00fe*/ 	.short	(.L_1935 - .L_1934)
.L_1934:
        /*0100*/ 	.word	0x00000000
.L_1935:


//--------------------- .nv.info._ZN10layer_norm31ln_parallel_residual_bwd_kernelINS_13Kernel_traitsIf6__halfS2_S2_fjLj512ELj1ELj4ELj1ELj16ENS_18Kernel_traits_baseILj512EfS2_S2_S2_fjLj128EEEEELb0ELb0ELb1EEEvNS_9BwdParamsE --------------------------
	.section	.nv.info._ZN10layer_norm31ln_parallel_residual_bwd_kernelINS_13Kernel_traitsIf6__halfS2_S2_fjLj512ELj1ELj4ELj1ELj16ENS_18Kernel_traits_baseILj512EfS2_S2_S2_fjLj128EEEEELb0ELb0ELb1EEEvNS_9BwdParamsE,"",@"SHT_CUDA_INFO"
	.sectionflags	@""
	.align	4


	//----- nvinfo : EIATTR_CUDA_API_VERSION
	.align		4
        /*0000*/ 	.byte	0x04, 0x37
        /*0002*/ 	.short	(.L_1937 - .L_1936)
.L_1936:
        /*0004*/ 	.word	0x00000082


	//----- nvinfo : EIATTR_SW2861232_WAR
	.align		4
.L_1937:
        /*0008*/ 	.byte	0x01, 0x35
	.zero		2


	//----- nvinfo : EIATTR_PARAM_CBANK
	.align		4
        /*000c*/ 	.byte	0x04, 0x0a
        /*000e*/ 	.short	(.L_1939 - .L_1938)
	.align		4
.L_1938:
        /*0010*/ 	.word	index@(.nv.constant0._ZN10layer_norm31ln_parallel_residual_bwd_kernelINS_13Kernel_traitsIf6__halfS2_S2_fjLj512ELj1ELj4ELj1ELj16ENS_18Kernel_traits_baseILj512EfS2_S2_S2_fjLj128EEEEELb0ELb0ELb1EEEvNS_9BwdParamsE)
        /*0014*/ 	.short	0x0160
        /*0016*/ 	.short	0x0128


	//----- nvinfo : EIATTR_CBANK_PARAM_SIZE
	.align		4
.L_1939:
        /*0018*/ 	.byte	0x03, 0x19
        /*001a*/ 	.short	0x0128


	//----- nvinfo : EIATTR_KPARAM_INFO
	.align		4
        /*001c*/ 	.byte	0x04, 0x17
        /*001e*/ 	.short	(.L_1941 - .L_1940)
.L_1940:
        /*0020*/ 	.word	0x00000000
        /*0024*/ 	.short	0x0000
        /*0026*/ 	.short	0x0000
        /*0028*/ 	.byte	0x00, 0xf0, 0xa1, 0x04


	//----- nvinfo : EIATTR_MAXREG_COUNT
	.align		4
.L_1941:
        /*002c*/ 	.byte	0x03, 0x1b
        /*002e*/ 	.short	0x00ff


	//----- nvinfo : EIATTR_NUM_BARRIERS
	.align		4
        /*0030*/ 	.byte	0x02, 0x4c
        /*0032*/ 	.byte	0x01
	.zero		1


	//----- nvinfo : EIATTR_MERCURY_ISA_VERSION
	.align		4
        /*0034*/ 	.byte	0x03, 0x5f
        /*0036*/ 	.short	0x0000


	//----- nvinfo : EIATTR_COOP_GROUP_MASK_REGIDS
	.align		4
        /*0038*/ 	.byte	0x04, 0x29
        /*003a*/ 	.short	(.L_1943 - .L_1942)


	//   ....[0]....
.L_1942:
        /*003c*/ 	.word	0xffffffff


	//   ....[1]....
        /*0040*/ 	.word	0xffffffff


	//   ....[2]....
        /*0044*/ 	.word	0xffffffff


	//   ....[3]....
        /*0048*/ 	.word	0xffffffff


	//   ....[4]....
        /*004c*/ 	.word	0xffffffff


	//   ....[5]....
        /*0050*/ 	.word	0xffffffff


	//   ....[6]....
        /*0054*/ 	.word	0xffffffff


	//   ....[7]....
        /*0058*/ 	.word	0xffffffff


	//   ....[8]....
        /*005c*/ 	.word	0xffffffff


	//   ....[9]....
        /*0060*/ 	.word	0xffffffff


	//   ....[10]....
        /*0064*/ 	.word	0xffffffff


	//   ....[11]....
        /*0068*/ 	.word	0xffffffff


	//   ....[12]....
        /*006c*/ 	.word	0xffffffff


	//   ....[13]....
        /*0070*/ 	.word	0xffffffff


	//   ....[14]....
        /*0074*/ 	.word	0xffffffff


	//   ....[15]....
        /*0078*/ 	.word	0xffffffff


	//   ....[16]....
        /*007c*/ 	.word	0xffffffff


	//   ....[17]....
        /*0080*/ 	.word	0xffffffff


	//   ....[18]....
        /*0084*/ 	.word	0xffffffff


	//   ....[19]....
        /*0088*/ 	.word	0xffffffff


	//----- nvinfo : EIATTR_COOP_GROUP_INSTR_OFFSETS
	.align		4
.L_1943:
        /*008c*/ 	.byte	0x04, 0x28
        /*008e*/ 	.short	(.L_1945 - .L_1944)


	//   ....[0]....
.L_1944:
        /*0090*/ 	.word	0x00001540


	//   ....[1]....
        /*0094*/ 	.word	0x00001560


	//   ....[2]....
        /*0098*/ 	.word	0x00001580


	//   ....[3]....
        /*009c*/ 	.word	0x000015a0


	//   ....[4]....
        /*00a0*/ 	.word	0x000015c0


	//   ....[5]....
        /*00a4*/ 	.word	0x000015e0


	//   ....[6]....
        /*00a8*/ 	.word	0x00001600


	//   ....[7]....
        /*00ac*/ 	.word	0x00001620


	//   ....[8]....
        /*00b0*/ 	.word	0x00001640


	//   ....[9]....
        /*00b4*/ 	.word	0x00001660


	//   ....[10]....
        /*00b8*/ 	.word	0x000031e0


	//   ....[11]....
        /*00bc*/ 	.word	0x00003260


	//   ....[12]....
        /*00c0*/ 	.word	0x000032e0


	//   ....[13]....
        /*00c4*/ 	.word	0x00003350


	//   ....[14]....
        /*00c8*/ 	.word	0x000033d0


	//   ....[15]....
        /*00cc*/ 	.word	0x00003440


	//   ....[16]....
        /*00d0*/ 	.word	0x000034c0


	//   ....[17]....
        /*00d4*/ 	.word	0x00003530


	//   ....[18]....
        /*00d8*/ 	.word	0x000035b0


	//   ....[19]....
        /*00dc*/ 	.word	0x00003620


	//----- nvinfo : EIATTR_EXIT_INSTR_OFFSETS
	.align		4
.L_1945:
        /*00e0*/ 	.byte	0x04, 0x1c
        /*00e2*/ 	.short	(.L_1947 - .L_1946)


	//   ....[0]....
.L_1946:
        /*00e4*/ 	.word	0x00003180


	//----- nvinfo : EIATTR_MAX_THREADS
	.align		4
.L_1947:
        /*00e8*/ 	.byte	0x04, 0x05
        /*00ea*/ 	.short	(.L_1949 - .L_1948)
.L_1948:
        /*00ec*/ 	.word	0x00000080
        /*00f0*/ 	.word	0x00000001
        /*00f4*/ 	.word	0x00000001


	//----- nvinfo : EIATTR_CRS_STACK_SIZE
	.align		4
.L_1949:
        /*00f8*/ 	.byte	0x04, 0x1e
        /*00fa*/ 	.short	(.L_1951 - .L_1950)
.L_1950:
        /*00fc*/ 	.word	0x00000000
.L_1951:


//--------------------- .nv.info._ZN10layer_norm31ln_parallel_residual_bwd_kernelINS_13Kernel_traitsIf6__halfS2_S2_fjLj512ELj1ELj4ELj1ELj16ENS_18Kernel_traits_baseILj512EfS2_S2_S2_fjLj128EEEEELb0ELb1ELb0EEEvNS_9BwdParamsE --------------------------
	.section	.nv.info._ZN10layer_norm31ln_parallel_residual_bwd_kernelINS_13Kernel_traitsIf6__halfS2_S2_fjLj512ELj1ELj4ELj1ELj16ENS_18Kernel_traits_baseILj512EfS2_S2_S2_fjLj128EEEEELb0ELb1ELb0EEEvNS_9BwdParamsE,"",@"SHT_CUDA_INFO"
	.sectionflags	@""
	.align	4


	//----- nvinfo : EIATTR_CUDA_API_VERSION
	.align		4
        /*0000*/ 	.byte	0x04, 0x37
        /*0002*/ 	.short	(.L_1953 - .L_1952)
.L_1952:
        /*0004*/ 	.word	0x00000082


	//----- nvinfo : EIATTR_SW2861232_WAR
	.align		4
.L_1953:
        /*0008*/ 	.byte	0x01, 0x35
	.zero		2


	//----- nvinfo : EIATTR_PARAM_CBANK
	.align		4
        /*000c*/ 	.byte	0x04, 0x0a
        /*000e*/ 	.short	(.L_1955 - .L_1954)
	.align		4
.L_1954:
        /*0010*/ 	.word	index@(.nv.constant0._ZN10layer_norm31ln_parallel_residual_bwd_kernelINS_13Kernel_traitsIf6__halfS2_S2_fjLj512ELj1ELj4ELj1ELj16ENS_18Kernel_traits_baseILj512EfS2_S2_S2_fjLj128EEEEELb0ELb1ELb0EEEvNS_9BwdParamsE)
        /*0014*/ 	.short	0x0160
        /*0016*/ 	.short	0x0128


	//----- nvinfo : EIATTR_CBANK_PARAM_SIZE
	.align		4
.L_1955:
        /*0018*/ 	.byte	0x03, 0x19
        /*001a*/ 	.short	0x0128


	//----- nvinfo : EIATTR_KPARAM_INFO
	.align		4
        /*001c*/ 	.byte	0x04, 0x17
        /*001e*/ 	.short	(.L_1957 - .L_1956)
.L_1956:
        /*0020*/ 	.word	0x00000000
        /*0024*/ 	.short	0x0000
        /*0026*/ 	.short	0x0000
        /*0028*/ 	.byte	0x00, 0xf0, 0xa1, 0x04


	//----- nvinfo : EIATTR_MAXREG_COUNT
	.align		4
.L_1957:
        /*002c*/ 	.byte	0x03, 0x1b
        /*002e*/ 	.short	0x00ff


	//----- nvinfo : EIATTR_NUM_BARRIERS
	.align		4
        /*0030*/ 	.byte	0x02, 0x4c
        /*0032*/ 	.byte	0x01
	.zero		1


	//----- nvinfo : EIATTR_MERCURY_ISA_VERSION
	.align		4
        /*0034*/ 	.byte	0x03, 0x5f
        /*0036*/ 	.short	0x0000


	//----- nvinfo : EIATTR_COOP_GROUP_MASK_REGIDS
	.align		4
        /*0038*/ 	.byte	0x04, 0x29
        /*003a*/ 	.short	(.L_1959 - .L_1958)


	//   ....[0]....
.L_1958:
        /*003c*/ 	.word	0xffffffff


	//   ....[1]....
        /*0040*/ 	.word	0xffffffff


	//   ....[2]....
        /*0044*/ 	.word	0xffffffff


	//   ....[3]....
        /*0048*/ 	.word	0xffffffff


	//   ....[4]....
        /*004c*/ 	.word	0xffffffff


	//   ....[5]....
        /*0050*/ 	.word	0xffffffff


	//   ....[6]....
        /*0054*/ 	.word	0xffffffff


	//   ....[7]....
        /*0058*/ 	.word	0xffffffff


	//   ....[8]....
        /*005c*/ 	.word	0xffffffff


	//   ....[9]....
        /*0060*/ 	.word	0xffffffff


	//   ....[10]....
        /*0064*/ 	.word	0xffffffff


	//   ....[11]....
        /*0068*/ 	.word	0xffffffff


	//   ....[12]....
        /*006c*/ 	.word	0xffffffff


	//   ....[13]....
        /*0070*/ 	.word	0xffffffff


	//   ....[14]....
        /*0074*/ 	.word	0xffffffff


	//   ....[15]....
        /*0078*/ 	.word	0xffffffff


	//   ....[16]....
        /*007c*/ 	.word	0xffffffff


	//   ....[17]....
        /*0080*/ 	.word	0xffffffff


	//   ....[18]....
        /*0084*/ 	.word	0xffffffff


	//   ....[19]....
        /*0088*/ 	.word	0xffffffff


	//----- nvinfo : EIATTR_COOP_GROUP_INSTR_OFFSETS
	.align		4
.L_1959:
        /*008c*/ 	.byte	0x04, 0x28
        /*008e*/ 	.short	(.L_1961 - .L_1960)


	//   ....[0]....
.L_1960:
        /*0090*/ 	.word	0x00000e90


	//   ....[1]....
        /*0094*/ 	.word	0x00000eb0


	//   ....[2]....
        /*0098*/ 	.word	0x00000ed0


	//   ....[3]....
        /*009c*/ 	.word	0x00000ef0


	//   ....[4]....
        /*00a0*/ 	.word	0x00000f10


	//   ....[5]....
        /*00a4*/ 	.word	0x00000f30


	//   ....[6]....
        /*00a8*/ 	.word	0x00000f50


	//   ....[7]....
        /*00ac*/ 	.word	0x00000f70


	//   ....[8]....
        /*00b0*/ 	.word	0x00000f90


	//   ....[9]....
        /*00b4*/ 	.word	0x00000fb0


	//   ....[10]....
        /*00b8*/ 	.word	0x00002520


	//   ....[11]....
        /*00bc*/ 	.word	0x000025a0


	//   ....[12]....
        /*00c0*/ 	.word	0x00002620


	//   ....[13]....
        /*00c4*/ 	.word	0x00002690


	//   ....[14]....
        /*00c8*/ 	.word	0x00002710


	//   ....[15]....
        /*00cc*/ 	.word	0x00002780


	//   ....[16]....
        /*00d0*/ 	.word	0x00002800


	//   ....[17]....
        /*00d4*/ 	.word	0x00002870


	//   ....[18]....
        /*00d8*/ 	.word	0x000028f0


	//   ....[19]....
        /*00dc*/ 	.word	0x00002960


	//----- nvinfo : EIATTR_EXIT_INSTR_OFFSETS
	.align		4
.L_1961:
        /*00e0*/ 	.byte	0x04, 0x1c
        /*00e2*/ 	.short	(.L_1963 - .L_1962)


	//   ....[0]....
.L_1962:
        /*00e4*/ 	.word	0x00002490


	//   ....[1]....
        /*00e8*/ 	.word	0x000024c0


	//----- nvinfo : EIATTR_MAX_THREADS
	.align		4
.L_1963:
        /*00ec*/ 	.byte	0x04, 0x05
        /*00ee*/ 	.short	(.L_1965 - .L_1964)
.L_1964:
        /*00f0*/ 	.word	0x00000080
        /*00f4*/ 	.word	0x00000001
        /*00f8*/ 	.word	0x00000001


	//----- nvinfo : EIATTR_CRS_STACK_SIZE
	.align		4
.L_1965:
        /*00fc*/ 	.byte	0x04, 0x1e
        /*00fe*/ 	.short	(.L_1967 - .L_1966)
.L_1966:
        /*0100*/ 	.word	0x00000000
.L_1967:


//--------------------- .nv.info._ZN10layer_norm31ln_parallel_residual_bwd_kernelINS_13Kernel_traitsIf6__halfS2_S2_fjLj512ELj1ELj4ELj1ELj16ENS_18Kernel_traits_baseILj512EfS2_S2_S2_fjLj128EEEEELb0ELb1ELb1EEEvNS_9BwdParamsE --------------------------
	.section	.nv.info._ZN10layer_norm31ln_parallel_residual_bwd_kernelINS_13Kernel_traitsIf6__halfS2_S2_fjLj512ELj1ELj4ELj1ELj16ENS_18Kernel_traits_baseILj512EfS2_S2_S2_fjLj128EEEEELb0ELb1ELb1EEEvNS_9BwdParamsE,"",@"SHT_CUDA_INFO"
	.sectionflags	@""
	.align	4


	//----- nvinfo : EIATTR_CUDA_API_VERSION
	.align		4
        /*0000*/ 	.byte	0x04, 0x37
        /*0002*/ 	.short	(.L_1969 - .L_1968)
.L_1968:
        /*0004*/ 	.word	0x00000082


	//----- nvinfo : EIATTR_SW2861232_WAR
	.align		4
.L_1969:
        /*0008*/ 	.byte	0x01, 0x35
	.zero		2


	//----- nvinfo : EIATTR_PARAM_CBANK
	.align		4
        /*000c*/ 	.byte	0x04, 0x0a
        /*000e*/ 	.short	(.L_1971 - .L_1970)
	.align		4
.L_1970:
        /*0010*/ 	.word	index@(.nv.constant0._ZN10layer_norm31ln_parallel_residual_bwd_kernelINS_13Kernel_traitsIf6__halfS2_S2_fjLj512ELj1ELj4ELj1ELj16ENS_18Kernel_traits_baseILj512EfS2_S2_S2_fjLj128EEEEELb0ELb1ELb1EEEvNS_9BwdParamsE)
        /*0014*/ 	.short	0x0160
        /*0016*/ 	.short	0x0128


	//----- nvinfo : EIATTR_CBANK_PARAM_SIZE
	.align		4
.L_1971:
        /*0018*/ 	.byte	0x03, 0x19
        /*001a*/ 	.short	0x0128


	//----- nvinfo : EIATTR_KPARAM_INFO
	.align		4
        /*001c*/ 	.byte	0x04, 0x17
        /*001e*/ 	.short	(.L_1973 - .L_1972)
.L_1972:
        /*0020*/ 	.word	0x00000000
        /*0024*/ 	.short	0x0000
        /*0026*/ 	.short	0x0000
        /*0028*/ 	.byte	0x00, 0xf0, 0xa1, 0x04


	//----- nvinfo : EIATTR_MAXREG_COUNT
	.align		4
.L_1973:
        /*002c*/ 	.byte	0x03, 0x1b
        /*002e*/ 	.short	0x00ff


	//----- nvinfo : EIATTR_NUM_BARRIERS
	.align		4
        /*0030*/ 	.byte	0x02, 0x4c
        /*0032*/ 	.byte	0x01
	.zero		1


	//----- nvinfo : EIATTR_MERCURY_ISA_VERSION
	.align		4
        /*0034*/ 	.byte	0x03, 0x5f
        /*0036*/ 	.short	0x0000


	//----- nvinfo : EIATTR_COOP_GROUP_MASK_REGIDS
	.align		4
        /*0038*/ 	.byte	0x04, 0x29
        /*003a*/ 	.short	(.L_1975 - .L_1974)


	//   ....[0]....
.L_1974:
        /*003c*/ 	.word	0xffffffff


	//   ....[1]....
        /*0040*/ 	.word	0xffffffff


	//   ....[2]....
        /*0044*/ 	.word	0xffffffff


	//   ....[3]....
        /*0048*/ 	.word	0xffffffff


	//   ....[4]....
        /*004c*/ 	.word	0xffffffff


	//   ....[5]....
        /*0050*/ 	.word	0xffffffff


	//   ....[6]....
        /*0054*/ 	.word	0xffffffff


	//   ....[7]....
        /*0058*/ 	.word	0xffffffff


	//   ....[8]....
        /*005c*/ 	.word	0xffffffff


	//   ....[9]....
        /*0060*/ 	.word	0xffffffff


	//   ....[10]....
        /*0064*/ 	.word	0xffffffff


	//   ....[11]....
        /*0068*/ 	.word	0xffffffff


	//   ....[12]....
        /*006c*/ 	.word	0xffffffff


	//   ....[13]....
        /*0070*/ 	.word	0xffffffff


	//   ....[14]....
        /*0074*/ 	.word	0xffffffff


	//   ....[15]....
        /*0078*/ 	.word	0xffffffff


	//   ....[16]....
        /*007c*/ 	.word	0xffffffff


	//   ....[17]....
        /*0080*/ 	.word	0xffffffff


	//   ....[18]....
        /*0084*/ 	.word	0xffffffff


	//   ....[19]....
        /*0088*/ 	.word	0xffffffff


	//----- nvinfo : EIATTR_COOP_GROUP_INSTR_OFFSETS
	.align		4
.L_1975:
        /*008c*/ 	.byte	0x04, 0x28
        /*008e*/ 	.short	(.L_1977 - .L_1976)


	//   ....[0]....
.L_1976:
        /*0090*/ 	.word	0x00000e20


	//   ....[1]....
        /*0094*/ 	.word	0x00000e40


	//   ....[2]....
        /*0098*/ 	.word	0x00000e60


	//   ....[3]....
        /*009c*/ 	.word	0x00000e80


	//   ....[4]....
        /*00a0*/ 	.word	0x00000ea0


	//   ....[5]....
        /*00a4*/ 	.word	0x00000ec0


	//   ....[6]....
        /*00a8*/ 	.word	0x00000ee0


	//   ....[7]....
        /*00ac*/ 	.word	0x00000f00


	//   ....[8]....
        /*00b0*/ 	.word	0x00000f20


	//   ....[9]....
        /*00b4*/ 	.word	0x00000f40


	//   ....[10]....
        /*00b8*/ 	.word	0x000022f0


	//   ....[11]....
        /*00bc*/ 	.word	0x00002370


	//   ....[12]....
        /*00c0*/ 	.word	0x000023f0


	//   ....[13]....
        /*00c4*/ 	.word	0x00002460


	//   ....[14]....
        /*00c8*/ 	.word	0x000024e0


	//   ....[15]....
        /*00cc*/ 	.word	0x00002550


	//   ....[16]....
        /*00d0*/ 	.word	0x000025d0


	//   ....[17]....
        /*00d4*/ 	.word	0x00002640


	//   ....[18]....
        /*00d8*/ 	.word	0x000026c0


	//   ....[19]....
        /*00dc*/ 	.word	0x00002730


	//----- nvinfo : EIATTR_EXIT_INSTR_OFFSETS
	.align		4
.L_1977:
        /*00e0*/ 	.byte	0x04, 0x1c
        /*00e2*/ 	.short	(.L_1979 - .L_1978)


	//   ....[0]....
.L_1978:
        /*00e4*/ 	.word	0x00002290


	//----- nvinfo : EIATTR_MAX_THREADS
	.align		4
.L_1979:
        /*00e8*/ 	.byte	0x04, 0x05
        /*00ea*/ 	.short	(.L_1981 - .L_1980)
.L_1980:
        /*00ec*/ 	.word	0x00000080
        /*00f0*/ 	.word	0x00000001
        /*00f4*/ 	.word	0x00000001


	//----- nvinfo : EIATTR_CRS_STACK_SIZE
	.align		4
.L_1981:
        /*00f8*/ 	.byte	0x04, 0x1e
        /*00fa*/ 	.short	(.L_1983 - .L_1982)
.L_1982:
        /*00fc*/ 	.word	0x00000000
.L_1983:


//--------------------- .nv.info._ZN10layer_norm31ln_parallel_residual_bwd_kernelINS_13Kernel_traitsIf6__halfS2_S2_fjLj512ELj1ELj4ELj1ELj16ENS_18Kernel_traits_baseILj512EfS2_S2_S2_fjLj128EEEEELb1ELb0ELb0EEEvNS_9BwdParamsE --------------------------
	.section	.nv.info._ZN10layer_norm31ln_parallel_residual_bwd_kernelINS_13Kernel_traitsIf6__halfS2_S2_fjLj512ELj1ELj4ELj1ELj16ENS_18Kernel_traits_baseILj512EfS2_S2_S2_fjLj128EEEEELb1ELb0ELb0EEEvNS_9BwdParamsE,"",@"SHT_CUDA_INFO"
	.sectionflags	@""
	.align	4


	//----- nvinfo : EIATTR_CUDA_API_VERSION
	.align		4
        /*0000*/ 	.byte	0x04, 0x37
        /*0002*/ 	.short	(.L_1985 - .L_1984)
.L_1984:
        /*0004*/ 	.word	0x00000082


	//----- nvinfo : EIATTR_SW2861232_WAR
	.align		4
.L_1985:
        /*0008*/ 	.byte	0x01, 0x35
	.zero		2


	//----- nvinfo : EIATTR_PARAM_CBANK
	.align		4
        /*000c*/ 	.byte	0x04, 0x0a
        /*000e*/ 	.short	(.L_1987 - .L_1986)
	.align		4
.L_1986:
        /*0010*/ 	.word	index@(.nv.constant0._ZN10layer_norm31ln_parallel_residual_bwd_kernelINS_13Kernel_traitsIf6__halfS2_S2_fjLj512ELj1ELj4ELj1ELj16ENS_18Kernel_traits_baseILj512EfS2_S2_S2_fjLj128EEEEELb1ELb0ELb0EEEvNS_9BwdParamsE)
        /*0014*/ 	.short	0x0160
        /*0016*/ 	.short	0x0128


	//----- nvinfo : EIATTR_CBANK_PARAM_SIZE
	.align		4
.L_1987:
        /*0018*/ 	.byte	0x03, 0x19
        /*001a*/ 	.short	0x0128


	//----- nvinfo : EIATTR_KPARAM_INFO
	.align		4
        /*001c*/ 	.byte	0x04, 0x17
        /*001e*/ 	.short	(.L_1989 - .L_1988)
.L_1988:
        /*0020*/ 	.word	0x00000000
        /*0024*/ 	.short	0x0000
        /*0026*/ 	.short	0x0000
        /*0028*/ 	.byte	0x00, 0xf0, 0xa1, 0x04


	//----- nvinfo : EIATTR_MAXREG_COUNT
	.align		4
.L_1989:
        /*002c*/ 	.byte	0x03, 0x1b
        /*002e*/ 	.short	0x00ff


	//----- nvinfo : EIATTR_NUM_BARRIERS
	.align		4
        /*0030*/ 	.byte	0x02, 0x4c
        /*0032*/ 	.byte	0x01
	.zero		1


	//----- nvinfo : EIATTR_MERCURY_ISA_VERSION
	.align		4
        /*0034*/ 	.byte	0x03, 0x5f
        /*0036*/ 	.short	0x0000


	//----- nvinfo : EIATTR_COOP_GROUP_MASK_REGIDS
	.align		4
        /*0038*/ 	.byte	0x04, 0x29
        /*003a*/ 	.short	(.L_1991 - .L_1990)


	//   ....[0]....
.L_1990:
        /*003c*/ 	.word	0xffffffff


	//   ....[1]....
        /*0040*/ 	.word	0xffffffff


	//   ....[2]....
        /*0044*/ 	.word	0xffffffff


	//   ....[3]....
        /*0048*/ 	.word	0xffffffff


	//   ....[4]....
        /*004c*/ 	.word	0xffffffff


	//   ....[5]....
        /*0050*/ 	.word	0xffffffff


	//   ....[6]....
        /*0054*/ 	.word	0xffffffff


	//   ....[7]....
        /*0058*/ 	.word	0xffffffff


	//   ....[8]....
        /*005c*/ 	.word	0xffffffff


	//   ....[9]....
        /*0060*/ 	.word	0xffffffff


	//   ....[10]....
        /*0064*/ 	.word	0xffffffff


	//   ....[11]....
        /*0068*/ 	.word	0xffffffff


	//   ....[12]....
        /*006c*/ 	.word	0xffffffff


	//   ....[13]....
        /*0070*/ 	.word	0xffffffff


	//   ....[14]....
        /*0074*/ 	.word	0xffffffff


	//   ....[15]....
        /*0078*/ 	.word	0xffffffff


	//   ....[16]....
        /*007c*/ 	.word	0xffffffff


	//   ....[17]....
        /*0080*/ 	.word	0xffffffff


	//   ....[18]....
        /*0084*/ 	.word	0xffffffff


	//   ....[19]....
        /*0088*/ 	.word	0xffffffff


	//----- nvinfo : EIATTR_COOP_GROUP_INSTR_OFFSETS
	.align		4
.L_1991:
        /*008c*/ 	.byte	0x04, 0x28
        /*008e*/ 	.short	(.L_1993 - .L_1992)


	//   ....[0]....
.L_1992:
        /*0090*/ 	.word	0x00001580


	//   ....[1]....
        /*0094*/ 	.word	0x000015a0


	//   ....[2]....
        /*0098*/ 	.word	0x000015c0


	//   ....[3]....
        /*009c*/ 	.word	0x000015e0


	//   ....[4]....
        /*00a0*/ 	.word	0x00001600


	//   ....[5]....
        /*00a4*/ 	.word	0x00001620


	//   ....[6]....
        /*00a8*/ 	.word	0x00001640


	//   ....[7]....
        /*00ac*/ 	.word	0x00001660


	//   ....[8]....
        /*00b0*/ 	.word	0x00001680


	//   ....[9]....
        /*00b4*/ 	.word	0x000016a0


	//   ....[10]....
        /*00b8*/ 	.word	0x00003950


	//   ....[11]....
        /*00bc*/ 	.word	0x000039d0


	//   ....[12]....
        /*00c0*/ 	.word	0x00003a50


	//   ....[13]....
        /*00c4*/ 	.word	0x00003ac0


	//   ....[14]....
        /*00c8*/ 	.word	0x00003b40


	//   ....[15]....
        /*00cc*/ 	.word	0x00003bb0


	//   ....[16]....
        /*00d0*/ 	.word	0x00003c30


	//   ....[17]....
        /*00d4*/ 	.word	0x00003ca0


	//   ....[18]....
        /*00d8*/ 	.word	0x00003d20


	//   ....[19]....
        /*00dc*/ 	.word	0x00003d90


	//----- nvinfo : EIATTR_EXIT_INSTR_OFFSETS
	.align		4
.L_1993:
        /*00e0*/ 	.byte	0x04, 0x1c
        /*00e2*/ 	.short	(.L_1995 - .L_1994)


	//   ....[0]....
.L_1994:
        /*00e4*/ 	.word	0x00003830


	//   ....[1]....
        /*00e8*/ 	.word	0x000038f0


	//----- nvinfo : EIATTR_MAX_THREADS
	.align		4
.L_1995:
        /*00ec*/ 	.byte	0x04, 0x05
        /*00ee*/ 	.short	(.L_1997 - .L_1996)
.L_1996:
        /*00f0*/ 	.word	0x00000080
        /*00f4*/ 	.word	0x00000001
        /*00f8*/ 	.word	0x00000001


	//----- nvinfo : EIATTR_CRS_STACK_SIZE
	.align		4
.L_1997:
        /*00fc*/ 	.byte	0x04, 0x1e
        /*00fe*/ 	.short	(.L_1999 - .L_1998)
.L_1998:
        /*0100*/ 	.word	0x00000000
.L_1999:


//--------------------- .nv.info._ZN10layer_norm31ln_parallel_residual_bwd_kernelINS_13Kernel_traitsIf6__halfS2_S2_fjLj512ELj1ELj4ELj1ELj16ENS_18Kernel_traits_baseILj512EfS2_S2_S2_fjLj128EEEEELb1ELb0ELb1EEEvNS_9BwdParamsE --------------------------
	.section	.nv.info._ZN10layer_norm31ln_parallel_residual_bwd_kernelINS_13Kernel_traitsIf6__halfS2_S2_fjLj512ELj1ELj4ELj1ELj16ENS_18Kernel_traits_baseILj512EfS2_S2_S2_fjLj128EEEEELb1ELb0ELb1EEEvNS_9BwdParamsE,"",@"SHT_CUDA_INFO"
	.sectionflags	@""
	.align	4


	//----- nvinfo : EIATTR_CUDA_API_VERSION
	.align		4
        /*0000*/ 	.byte	0x04, 0x37
        /*0002*/ 	.short	(.L_2001 - .L_2000)
.L_2000:
        /*0004*/ 	.word	0x00000082


	//----- nvinfo : EIATTR_SW2861232_WAR
	.align		4
.L_2001:
        /*0008*/ 	.byte	0x01, 0x35
	.zero		2


	//----- nvinfo : EIATTR_PARAM_CBANK
	.align		4
        /*000c*/ 	.byte	0x04, 0x0a
        /*000e*/ 	.short	(.L_2003 - .L_2002)
	.align		4
.L_2002:
        /*0010*/ 	.word	index@(.nv.constant0._ZN10layer_norm31ln_parallel_residual_bwd_kernelINS_13Kernel_traitsIf6__halfS2_S2_fjLj512ELj1ELj4ELj1ELj16ENS_18Kernel_traits_baseILj512EfS2_S2_S2_fjLj128EEEEELb1ELb0ELb1EEEvNS_9BwdParamsE)
        /*0014*/ 	.short	0x0160
        /*0016*/ 	.short	0x0128


	//----- nvinfo : EIATTR_CBANK_PARAM_SIZE
	.align		4
.L_2003:
        /*0018*/ 	.byte	0x03, 0x19
        /*001a*/ 	.short	0x0128


	//----- nvinfo : EIATTR_KPARAM_INFO
	.align		4
        /*001c*/ 	.byte	0x04, 0x17
        /*001e*/ 	.short	(.L_2005 - .L_2004)
.L_2004:
        /*0020*/ 	.word	0x00000000
        /*0024*/ 	.short	0x0000
        /*0026*/ 	.short	0x0000
        /*0028*/ 	.byte	0x00, 0xf0, 0xa1, 0x04


	//----- nvinfo : EIATTR_MAXREG_COUNT
	.align		4
.L_2005:
        /*002c*/ 	.byte	0x03, 0x1b
        /*002e*/ 	.short	0x00ff


	//----- nvinfo : EIATTR_NUM_BARRIERS
	.align		4
        /*0030*/ 	.byte	0x02, 0x4c
        /*0032*/ 	.byte	0x01
	.zero		1


	//----- nvinfo : EIATTR_MERCURY_ISA_VERSION
	.align		4
        /*0034*/ 	.byte	0x03, 0x5f
        /*0036*/ 	.short	0x0000


	//----- nvinfo : EIATTR_COOP_GROUP_MASK_REGIDS
	.align		4
        /*0038*/ 	.byte	0x04, 0x29
        /*003a*/ 	.short	(.L_2007 - .L_2006)


	//   ....[0]....
.L_2006:
        /*003c*/ 	.word	0xffffffff


	//   ....[1]....
        /*0040*/ 	.word	0xffffffff


	//   ....[2]....
        /*0044*/ 	.word	0xffffffff


	//   ....[3]....
        /*0048*/ 	.word	0xffffffff


	//   ....[4]....
        /*004c*/ 	.word	0xffffffff


	//   ....[5]....
        /*0050*/ 	.word	0xffffffff


	//   ....[6]....
        /*0054*/ 	.word	0xffffffff


	//   ....[7]....
        /*0058*/ 	.word	0xffffffff


	//   ....[8]....
        /*005c*/ 	.word	0xffffffff


	//   ....[9]....
        /*0060*/ 	.word	0xffffffff


	//   ....[10]....
        /*0064*/ 	.word	0xffffffff


	//   ....[11]....
        /*0068*/ 	.word	0xffffffff


	//   ....[12]....
        /*006c*/ 	.word	0xffffffff


	//   ....[13]....
        /*0070*/ 	.word	0xffffffff


	//   ....[14]....
        /*0074*/ 	.word	0xffffffff


	//   ....[15]....
        /*0078*/ 	.word	0xffffffff


	//   ....[16]....
        /*007c*/ 	.word	0xffffffff


	//   ....[17]....
        /*0080*/ 	.word	0xffffffff


	//   ....[18]....
        /*0084*/ 	.word	0xffffffff


	//   ....[19]....
        /*0088*/ 	.word	0xffffffff


	//----- nvinfo : EIATTR_COOP_GROUP_INSTR_OFFSETS
	.align		4
.L_2007:
        /*008c*/ 	.byte	0x04, 0x28
        /*008e*/ 	.short	(.L_2009 - .L_2008)


	//   ....[0]....
.L_2008:
        /*0090*/ 	.word	0x00001660


	//   ....[1]....
        /*0094*/ 	.word	0x00001680


	//   ....[2]....
        /*0098*/ 	.word	0x000016a0


	//   ....[3]....
        /*009c*/ 	.word	0x000016c0


	//   ....[4]....
        /*00a0*/ 	.word	0x000016e0


	//   ....[5]....
        /*00a4*/ 	.word	0x00001700


	//   ....[6]....
        /*00a8*/ 	.word	0x00001720


	//   ....[7]....
        /*00ac*/ 	.word	0x00001740


	//   ....[8]....
        /*00b0*/ 	.word	0x00001760


	//   ....[9]....
        /*00b4*/ 	.word	0x00001780


	//   ....[10]....
        /*00b8*/ 	.word	0x00003830


	//   ....[11]....
        /*00bc*/ 	.word	0x000038b0


	//   ....[12]....
        /*00c0*/ 	.word	0x00003930


	//   ....[13]....
        /*00c4*/ 	.word	0x000039a0


	//   ....[14]....
        /*00c8*/ 	.word	0x00003a20


	//   ....[15]....
        /*00cc*/ 	.word	0x00003a90


	//   ....[16]....
        /*00d0*/ 	.word	0x00003b10


	//   ....[17]....
        /*00d4*/ 	.word	0x00003b80


	//   ....[18]....
        /*00d8*/ 	.word	0x00003c00


	//   ....[19]....
        /*00dc*/ 	.word	0x00003c70


	//----- nvinfo : EIATTR_EXIT_INSTR_OFFSETS
	.align		4
.L_2009:
        /*00e0*/ 	.byte	0x04, 0x1c
        /*00e2*/ 	.short	(.L_2011 - .L_2010)


	//   ....[0]....
.L_2010:
        /*00e4*/ 	.word	0x000037d0


	//----- nvinfo : EIATTR_MAX_THREADS
	.align		4
.L_2011:
        /*00e8*/ 	.byte	0x04, 0x05
        /*00ea*/ 	.short	(.L_2013 - .L_2012)
.L_2012:
        /*00ec*/ 	.word	0x00000080
        /*00f0*/ 	.word	0x00000001
        /*00f4*/ 	.word	0x00000001


	//----- nvinfo : EIATTR_CRS_STACK_SIZE
	.align		4
.L_2013:
        /*00f8*/ 	.byte	0x04, 0x1e
        /*00fa*/ 	.short	(.L_2015 - .L_2014)
.L_2014:
        /*00fc*/ 	.word	0x00000000
.L_2015:


//--------------------- .nv.info._ZN10layer_norm22ln_bwd_finalize_kernelINS_22Kernel_traits_finalizeILj512Ef6__halfS2_S2_fjLb0ELj1024ELj4ENS_18Kernel_traits_baseILj512EfS2_S2_S2_fjLj1024EEEEELb0ELb0EEEvNS_9BwdParamsE --------------------------
	.section	.nv.info._ZN10layer_norm22ln_bwd_finalize_kernelINS_22Kernel_traits_finalizeILj512Ef6__halfS2_S2_fjLb0ELj1024ELj4ENS_18Kernel_traits_baseILj512EfS2_S2_S2_fjLj1024EEEEELb0ELb0EEEvNS_9BwdParamsE,"",@"SHT_CUDA_INFO"
	.sectionflags	@""
	.align	4


	//----- nvinfo : EIATTR_CUDA_API_VERSION
	.align		4
        /*0000*/ 	.byte	0x04, 0x37
        /*0002*/ 	.short	(.L_2017 - .L_2016)
.L_2016:
        /*0004*/ 	.word	0x00000082


	//----- nvinfo : EIATTR_SW2861232_WAR
	.align		4
.L_2017:
        /*0008*/ 	.byte	0x01, 0x35
	.zero		2


	//----- nvinfo : EIATTR_PARAM_CBANK
	.align		4
        /*000c*/ 	.byte	0x04, 0x0a
        /*000e*/ 	.short	(.L_2019 - .L_2018)
	.align		4
.L_2018:
        /*0010*/ 	.word	index@(.nv.constant0._ZN10layer_norm22ln_bwd_finalize_kernelINS_22Kernel_traits_finalizeILj512Ef6__halfS2_S2_fjLb0ELj1024ELj4ENS_18Kernel_traits_baseILj512EfS2_S2_S2_fjLj1024EEEEELb0ELb0EEEvNS_9BwdParamsE)
        /*0014*/ 	.short	0x0160
        /*0016*/ 	.short	0x0128


	//----- nvinfo : EIATTR_CBANK_PARAM_SIZE
	.align		4
.L_2019:
        /*0018*/ 	.byte	0x03, 0x19
        /*001a*/ 	.short	0x0128


	//----- nvinfo : EIATTR_KPARAM_INFO
	.align		4
        /*001c*/ 	.byte	0x04, 0x17
        /*001e*/ 	.short	(.L_2021 - .L_2020)
.L_2020:
        /*0020*/ 	.word	0x00000000
        /*0024*/ 	.short	0x0000
        /*0026*/ 	.short	0x0000
        /*0028*/ 	.byte	0x00, 0xf0, 0xa1, 0x04


	//----- nvinfo : EIATTR_MAXREG_COUNT
	.align		4
.L_2021:
        /*002c*/ 	.byte	0x03, 0x1b
        /*002e*/ 	.short	0x0040


	//----- nvinfo : EIATTR_NUM_BARRIERS
	.align		4
        /*0030*/ 	.byte	0x02, 0x4c
        /*0032*/ 	.byte	0x01
	.zero		1


	//----- nvinfo : EIATTR_MERCURY_ISA_VERSION
	.align		4
        /*0034*/ 	.byte	0x03, 0x5f
        /*0036*/ 	.short	0x0000


	//----- nvinfo : EIATTR_COOP_GROUP_MASK_REGIDS
	.align		4
        /*0038*/ 	.byte	0x04, 0x29
        /*003a*/ 	.short	(.L_2023 - .L_2022)


	//   ....[0]....
.L_2022:
        /*003c*/ 	.word	0xffffffff


	//   ....[1]....
        /*0040*/ 	.word	0xffffffff


	//   ....[2]....
        /*0044*/ 	.word	0xffffffff


	//   ....[3]....
        /*0048*/ 	.word	0xffffffff


	//   ....[4]....
        /*004c*/ 	.word	0xffffffff


	//   ....[5]....
        /*0050*/ 	.word	0xffffffff


	//   ....[6]....
        /*0054*/ 	.word	0xffffffff


	//   ....[7]....
        /*0058*/ 	.word	0xffffffff


	//   ....[8]....
        /*005c*/ 	.word	0xffffffff


	//   ....[9]....
        /*0060*/ 	.word	0xffffffff


	//   ....[10]....
        /*0064*/ 	.word	0xffffffff


	//   ....[11]....
        /*0068*/ 	.word	0xffffffff


	//   ....[12]....
        /*006c*/ 	.word	0xffffffff


	//   ....[13]....
        /*0070*/ 	.word	0xffffffff


	//   ....[14]....
        /*0074*/ 	.word	0xffffffff


	//   ....[15]....
        /*0078*/ 	.word	0xffffffff


	//   ....[16]....
        /*007c*/ 	.word	0xffffffff


	//   ....[17]....
        /*0080*/ 	.word	0xffffffff


	//   ....[18]....
        /*0084*/ 	.word	0xffffffff


	//   ....[19]....
        /*0088*/ 	.word	0xffffffff


	//----- nvinfo : EIATTR_COOP_GROUP_INSTR_OFFSETS
	.align		4
.L_2023:
        /*008c*/ 	.byte	0x04, 0x28
        /*008e*/ 	.short	(.L_2025 - .L_2024)


	//   ....[0]....
.L_2024:
        /*0090*/ 	.word	0x00000820


	//   ....[1]....
        /*0094*/ 	.word	0x00000850


	//   ....[2]....
        /*0098*/ 	.word	0x00000860


	//   ....[3]....
        /*009c*/ 	.word	0x00000890


	//   ....[4]....
        /*00a0*/ 	.word	0x000008a0


	//   ....[5]....
        /*00a4*/ 	.word	0x000008d0


	//   ....[6]....
        /*00a8*/ 	.word	0x000008f0


	//   ....[7]....
        /*00ac*/ 	.word	0x00000900


	//   ....[8]....
        /*00b0*/ 	.word	0x00000930


	//   ....[9]....
        /*00b4*/ 	.word	0x00000940


	//   ....[10]....
        /*00b8*/ 	.word	0x00000b30


	//   ....[11]....
        /*00bc*/ 	.word	0x00000ba0


	//   ....[12]....
        /*00c0*/ 	.word	0x00000c00


	//   ....[13]....
        /*00c4*/ 	.word	0x00000c60


	//   ....[14]....
        /*00c8*/ 	.word	0x00000cd0


	//   ....[15]....
        /*00cc*/ 	.word	0x00000d40


	//   ....[16]....
        /*00d0*/ 	.word	0x00000da0


	//   ....[17]....
        /*00d4*/ 	.word	0x00000e00


	//   ....[18]....
        /*00d8*/ 	.word	0x00000e60


	//   ....[19]....
        /*00dc*/ 	.word	0x00000ec0


	//----- nvinfo : EIATTR_EXIT_INSTR_OFFSETS
	.align		4
.L_2025:
        /*00e0*/ 	.byte	0x04, 0x1c
        /*00e2*/ 	.short	(.L_2027 - .L_2026)


	//   ....[0]....
.L_2026:
        /*00e4*/ 	.word	0x00000070


	//   ....[1]....
        /*00e8*/ 	.word	0x00000ad0


	//----- nvinfo : EIATTR_MAX_THREADS
	.align		4
.L_2027:
        /*00ec*/ 	.byte	0x04, 0x05
        /*00ee*/ 	.short	(.L_2029 - .L_2028)
.L_2028:
        /*00f0*/ 	.word	0x00000400
        /*00f4*/ 	.word	0x00000001
        /*00f8*/ 	.word	0x00000001


	//----- nvinfo : EIATTR_CRS_STACK_SIZE
	.align		4
.L_2029:
        /*00fc*/ 	.byte	0x04, 0x1e
        /*00fe*/ 	.short	(.L_2031 - .L_2030)
.L_2030:
        /*0100*/ 	.word	0x00000000
.L_2031:


//--------------------- .nv.info._ZN10layer_norm40ln_parallel_residual_bwd_finalize_kernelINS_22Kernel_traits_finalizeILj512Ef6__halfS2_S2_fjLb0ELj1024ELj4ENS_18Kernel_traits_baseILj512EfS2_S2_S2_fjLj1024EEEEELb0EEEvNS_9BwdParamsE --------------------------
	.section	.nv.info._ZN10layer_norm40ln_parallel_residual_bwd_finalize_kernelINS_22Kernel_traits_finalizeILj512Ef6__halfS2_S2_fjLb0ELj1024ELj4ENS_18Kernel_traits_baseILj512EfS2_S2_S2_fjLj1024EEEEELb0EEEvNS_9BwdParamsE,"",@"SHT_CUDA_INFO"
	.sectionflags	@""
	.align	4


	//----- nvinfo : EIATTR_CUDA_API_VERSION
	.align		4
        /*0000*/ 	.byte	0x04, 0x37
        /*0002*/ 	.short	(.L_2033 - .L_2032)
.L_2032:
        /*0004*/ 	.word	0x00000082


	//----- nvinfo : EIATTR_SW2861232_WAR
	.align		4
.L_2033:
        /*0008*/ 	.byte	0x01, 0x35
	.zero		2


	//----- nvinfo : EIATTR_PARAM_CBANK
	.align		4
        /*000c*/ 	.byte	0x04, 0x0a
        /*000e*/ 	.short	(.L_2035 - .L_2034)
	.align		4
.L_2034:
        /*0010*/ 	.word	index@(.nv.constant0._ZN10layer_norm40ln_parallel_residual_bwd_finalize_kernelINS_22Kernel_traits_finalizeILj512Ef6__halfS2_S2_fjLb0ELj1024ELj4ENS_18Kernel_traits_baseILj512EfS2_S2_S2_fjLj1024EEEEELb0EEEvNS_9BwdParamsE)
        /*0014*/ 	.short	0x0160
        /*0016*/ 	.short	0x0128


	//----- nvinfo : EIATTR_CBANK_PARAM_SIZE
	.align		4
.L_2035:
        /*0018*/ 	.byte	0x03, 0x19
        /*001a*/ 	.short	0x0128


	//----- nvinfo : EIATTR_KPARAM_INFO
	.align		4
        /*001c*/ 	.byte	0x04, 0x17
        /*001e*/ 	.short	(.L_2037 - .L_2036)
.L_2036:
        /*0020*/ 	.word	0x00000000
        /*0024*/ 	.short	0x0000
        /*0026*/ 	.short	0x0000
        /*0028*/ 	.byte	0x00, 0xf0, 0xa1, 0x04


	//----- nvinfo : EIATTR_MAXREG_COUNT
	.align		4
.L_2037:
        /*002c*/ 	.byte	0x03, 0x1b
        /*002e*/ 	.short	0x0040


	//----- nvinfo : EIATTR_NUM_BARRIERS
	.align		4
        /*0030*/ 	.byte	0x02, 0x4c
        /*0032*/ 	.byte	0x01
	.zero		1


	//----- nvinfo : EIATTR_MERCURY_ISA_VERSION
	.align		4
        /*0034*/ 	.byte	0x03, 0x5f
        /*0036*/ 	.short	0x0000


	//----- nvinfo : EIATTR_COOP_GROUP_MASK_REGIDS
	.align		4
        /*0038*/ 	.byte	0x04, 0x29
        /*003a*/ 	.short	(.L_2039 - .L_2038)


	//   ....[0]....
.L_2038:
        /*003c*/ 	.word	0xffffffff


	//   ....[1]....
        /*0040*/ 	.word	0xffffffff


	//   ....[2]....
        /*0044*/ 	.word	0xffffffff


	//   ....[3]....
        /*0048*/ 	.word	0xffffffff


	//   ....[4]....
        /*004c*/ 	.word	0xffffffff


	//   ....[5]....
        /*0050*/ 	.word	0xffffffff


	//   ....[6]....
        /*0054*/ 	.word	0xffffffff


	//   ....[7]....
        /*0058*/ 	.word	0xffffffff


	//   ....[8]....
        /*005c*/ 	.word	0xffffffff


	//   ....[9]....
        /*0060*/ 	.word	0xffffffff


	//   ....[10]....
        /*0064*/ 	.word	0xffffffff


	//   ....[11]....
        /*0068*/ 	.word	0xffffffff


	//   ....[12]....
        /*006c*/ 	.word	0xffffffff


	//   ....[13]....
        /*0070*/ 	.word	0xffffffff


	//   ....[14]....
        /*0074*/ 	.word	0xffffffff


	//   ....[15]....
        /*0078*/ 	.word	0xffffffff


	//   ....[16]....
        /*007c*/ 	.word	0xffffffff


	//   ....[17]....
        /*0080*/ 	.word	0xffffffff


	//   ....[18]....
        /*0084*/ 	.word	0xffffffff


	//   ....[19]....
        /*0088*/ 	.word	0xffffffff


	//   ....[20]....
        /*008c*/ 	.word	0xffffffff


	//   ....[21]....
        /*0090*/ 	.word	0xffffffff


	//   ....[22]....
        /*0094*/ 	.word	0xffffffff


	//   ....[23]....
        /*0098*/ 	.word	0xffffffff


	//   ....[24]....
        /*009c*/ 	.word	0xffffffff


	//   ....[25]....
        /*00a0*/ 	.word	0xffffffff


	//   ....[26]....
        /*00a4*/ 	.word	0xffffffff


	//   ....[27]....
        /*00a8*/ 	.word	0xffffffff


	//   ....[28]....
        /*00ac*/ 	.word	0xffffffff


	//   ....[29]....
        /*00b0*/ 	.word	0xffffffff


	//   ....[30]....
        /*00b4*/ 	.word	0xffffffff


	//   ....[31]....
        /*00b8*/ 	.word	0xffffffff


	//   ....[32]....
        /*00bc*/ 	.word	0xffffffff


	//   ....[33]....
        /*00c0*/ 	.word	0xffffffff


	//   ....[34]....
        /*00c4*/ 	.word	0xffffffff


	//   ....[35]....
        /*00c8*/ 	.word	0xffffffff


	//   ....[36]....
        /*00cc*/ 	.word	0xffffffff


	//   ....[37]....
        /*00d0*/ 	.word	0xffffffff


	//   ....[38]....
        /*00d4*/ 	.word	0xffffffff


	//   ....[39]....
        /*00d8*/ 	.word	0xffffffff


	//----- nvinfo : EIATTR_COOP_GROUP_INSTR_OFFSETS
	.align		4
.L_2039:
        /*00dc*/ 	.byte	0x04, 0x28
        /*00de*/ 	.short	(.L_2041 - .L_2040)


	//   ....[0]....
.L_2040:
        /*00e0*/ 	.word	0x00000b70


	//   ....[1]....
        /*00e4*/ 	.word	0x00000ba0


	//   ....[2]....
        /*00e8*/ 	.word	0x00000bb0


	//   ....[3]....
        /*00ec*/ 	.word	0x00000bc0


	//   ....[4]....
        /*00f0*/ 	.word	0x00000bf0


	//   ....[5]....
        /*00f4*/ 	.word	0x00000c10


	//   ....[6]....
        /*00f8*/ 	.word	0x00000c20


	//   ....[7]....
        /*00fc*/ 	.word	0x00000c30


	//   ....[8]....
        /*0100*/ 	.word	0x00000c60


	//   ....[9]....
        /*0104*/ 	.word	0x00000c80


	//   ....[10]....
        /*0108*/ 	.word	0x00000ca0


	//   ....[11]....
        /*010c*/ 	.word	0x00000cb0


	//   ....[12]....
        /*0110*/ 	.word	0x00000ce0


	//   ....[13]....
        /*0114*/ 	.word	0x00000d00


	//   ....[14]....
        /*0118*/ 	.word	0x00000d20


	//   ....[15]....
        /*011c*/ 	.word	0x00000d30


	//   ....[16]....
        /*0120*/ 	.word	0x00000d60


	//   ....[17]....
        /*0124*/ 	.word	0x00000d90


	//   ....[18]....
        /*0128*/ 	.word	0x00000da0


	//   ....[19]....
        /*012c*/ 	.word	0x00000db0


	//   ....[20]....
        /*0130*/ 	.word	0x00001080


	//   ....[21]....
        /*0134*/ 	.word	0x000010f0


	//   ....[22]....
        /*0138*/ 	.word	0x00001150


	//   ....[23]....
        /*013c*/ 	.word	0x000011b0


	//   ....[24]....
        /*0140*/ 	.word	0x00001220


	//   ....[25]....
        /*0144*/ 	.word	0x00001290


	//   ....[26]....
        /*0148*/ 	.word	0x000012f0


	//   ....[27]....
        /*014c*/ 	.word	0x00001350


	//   ....[28]....
        /*0150*/ 	.word	0x000013b0


	//   ....[29]....
        /*0154*/ 	.word	0x00001420


	//   ....[30]....
        /*0158*/ 	.word	0x00001490


	//   ....[31]....
        /*015c*/ 	.word	0x000014f0


	//   ....[32]....
        /*0160*/ 	.word	0x00001550


	//   ....[33]....
        /*0164*/ 	.word	0x000015b0


	//   ....[34]....
        /*0168*/ 	.word	0x00001620


	//   ....[35]....
        /*016c*/ 	.word	0x00001690


	//   ....[36]....
        /*0170*/ 	.word	0x000016f0


	//   ....[37]....
        /*0174*/ 	.word	0x00001750


	//   ....[38]....
        /*0178*/ 	.word	0x000017b0


	//   ....[39]....
        /*017c*/ 	.word	0x00001810


	//----- nvinfo : EIATTR_EXIT_INSTR_OFFSETS
	.align		4
.L_2041:
        /*0180*/ 	.byte	0x04, 0x1c
        /*0182*/ 	.short	(.L_2043 - .L_2042)


	//   ....[0]....
.L_2042:
        /*0184*/ 	.word	0x00000070


	//   ....[1]....
        /*0188*/ 	.word	0x00001020


	//----- nvinfo : EIATTR_MAX_THREADS
	.align		4
.L_2043:
        /*018c*/ 	.byte	0x04, 0x05
        /*018e*/ 	.short	(.L_2045 - .L_2044)
.L_2044:
        /*0190*/ 	.word	0x00000400
        /*0194*/ 	.word	0x00000001
        /*0198*/ 	.word	0x00000001


	//----- nvinfo : EIATTR_CRS_STACK_SIZE
	.align		4
.L_2045:
        /*019c*/ 	.byte	0x04, 0x1e
        /*019e*/ 	.short	(.L_2047 - .L_2046)
.L_2046:
        /*01a0*/ 	.word	0x00000000
.L_2047:


//--------------------- .nv.info._ZN10layer_norm31ln_parallel_residual_bwd_kernelINS_13Kernel_traitsIf6__halfS2_S2_fjLj512ELj1ELj4ELj1ELj16ENS_18Kernel_traits_baseILj512EfS2_S2_S2_fjLj128EEEEELb1ELb1ELb0EEEvNS_9BwdParamsE --------------------------
	.section	.nv.info._ZN10layer_norm31ln_parallel_residual_bwd_kernelINS_13Kernel_traitsIf6__halfS2_S2_fjLj512ELj1ELj4ELj1ELj16ENS_18Kernel_traits_baseILj512EfS2_S2_S2_fjLj128EEEEELb1ELb1ELb0EEEvNS_9BwdParamsE,"",@"SHT_CUDA_INFO"
	.sectionflags	@""
	.align	4


	//----- nvinfo : EIATTR_CUDA_API_VERSION
	.align		4
        /*0000*/ 	.byte	0x04, 0x37
        /*0002*/ 	.short	(.L_2049 - .L_2048)
.L_2048:
        /*0004*/ 	.word	0x00000082


	//----- nvinfo : EIATTR_SW2861232_WAR
	.align		4
.L_2049:
        /*0008*/ 	.byte	0x01, 0x35
	.zero		2


	//----- nvinfo : EIATTR_PARAM_CBANK
	.align		4
        /*000c*/ 	.byte	0x04, 0x0a
        /*000e*/ 	.short	(.L_2051 - .L_2050)
	.align		4
.L_2050:
        /*0010*/ 	.word	index@(.nv.constant0._ZN10layer_norm31ln_parallel_residual_bwd_kernelINS_13Kernel_traitsIf6__halfS2_S2_fjLj512ELj1ELj4ELj1ELj16ENS_18Kernel_traits_baseILj512EfS2_S2_S2_fjLj128EEEEELb1ELb1ELb0EEEvNS_9BwdParamsE)
        /*0014*/ 	.short	0x0160
        /*0016*/ 	.short	0x0128


	//----- nvinfo : EIATTR_CBANK_PARAM_SIZE
	.align		4
.L_2051:
        /*0018*/ 	.byte	0x03, 0x19
        /*001a*/ 	.short	0x0128


	//----- nvinfo : EIATTR_KPARAM_INFO
	.align		4
        /*001c*/ 	.byte	0x04, 0x17
        /*001e*/ 	.short	(.L_2053 - .L_2052)
.L_2052:
        /*0020*/ 	.word	0x00000000
        /*0024*/ 	.short	0x0000
        /*0026*/ 	.short	0x0000
        /*0028*/ 	.byte	0x00, 0xf0, 0xa1, 0x04


	//----- nvinfo : EIATTR_MAXREG_COUNT
	.align		4
.L_2053:
        /*002c*/ 	.byte	0x03, 0x1b
        /*002e*/ 	.short	0x00ff


	//----- nvinfo : EIATTR_NUM_BARRIERS
	.align		4
        /*0030*/ 	.byte	0x02, 0x4c
        /*0032*/ 	.byte	0x01
	.zero		1


	//----- nvinfo : EIATTR_MERCURY_ISA_VERSION
	.align		4
        /*0034*/ 	.byte	0x03, 0x5f
        /*0036*/ 	.short	0x0000


	//----- nvinfo : EIATTR_COOP_GROUP_MASK_REGIDS
	.align		4
        /*0038*/ 	.byte	0x04, 0x29
        /*003a*/ 	.short	(.L_2055 - .L_2054)


	//   ....[0]....
.L_2054:
        /*003c*/ 	.word	0xffffffff


	//   ....[1]....
        /*0040*/ 	.word	0xffffffff


	//   ....[2]....
        /*0044*/ 	.word	0xffffffff


	//   ....[3]....
        /*0048*/ 	.word	0xffffffff


	//   ....[4]....
        /*004c*/ 	.word	0xffffffff


	//   ....[5]....
        /*0050*/ 	.word	0xffffffff


	//   ....[6]....
        /*0054*/ 	.word	0xffffffff


	//   ....[7]....
        /*0058*/ 	.word	0xffffffff


	//   ....[8]....
        /*005c*/ 	.word	0xffffffff


	//   ....[9]....
        /*0060*/ 	.word	0xffffffff


	//   ....[10]....
        /*0064*/ 	.word	0xffffffff


	//   ....[11]....
        /*0068*/ 	.word	0xffffffff


	//   ....[12]....
        /*006c*/ 	.word	0xffffffff


	//   ....[13]....
        /*0070*/ 	.word	0xffffffff


	//   ....[14]....
        /*0074*/ 	.word	0xffffffff


	//   ....[15]....
        /*0078*/ 	.word	0xffffffff


	//   ....[16]....
        /*007c*/ 	.word	0xffffffff


	//   ....[17]....
        /*0080*/ 	.word	0xffffffff


	//   ....[18]....
        /*0084*/ 	.word	0xffffffff


	//   ....[19]....
        /*0088*/ 	.word	0xffffffff


	//----- nvinfo : EIATTR_COOP_GROUP_INSTR_OFFSETS
	.align		4
.L_2055:
        /*008c*/ 	.byte	0x04, 0x28
        /*008e*/ 	.short	(.L_2057 - .L_2056)


	//   ....[0]....
.L_2056:
        /*0090*/ 	.word	0x00000fe0


	//   ....[1]....
        /*0094*/ 	.word	0x00001000


	//   ....[2]....
        /*0098*/ 	.word	0x00001020


	//   ....[3]....
        /*009c*/ 	.word	0x00001040


	//   ....[4]....
        /*00a0*/ 	.word	0x00001060


	//   ....[5]....
        /*00a4*/ 	.word	0x00001080


	//   ....[6]....
        /*00a8*/ 	.word	0x000010a0


	//   ....[7]....
        /*00ac*/ 	.word	0x000010c0


	//   ....[8]....
        /*00b0*/ 	.word	0x000010e0


	//   ....[9]....
        /*00b4*/ 	.word	0x00001100


	//   ....[10]....
        /*00b8*/ 	.word	0x00002be0


	//   ....[11]....
        /*00bc*/ 	.word	0x00002c60


	//   ....[12]....
        /*00c0*/ 	.word	0x00002ce0


	//   ....[13]....
        /*00c4*/ 	.word	0x00002d50


	//   ....[14]....
        /*00c8*/ 	.word	0x00002dd0


	//   ....[15]....
        /*00cc*/ 	.word	0x00002e40


	//   ....[16]....
        /*00d0*/ 	.word	0x00002ec0


	//   ....[17]....
        /*00d4*/ 	.word	0x00002f30


	//   ....[18]....
        /*00d8*/ 	.word	0x00002fb0


	//   ....[19]....
        /*00dc*/ 	.word	0x00003020


	//----- nvinfo : EIATTR_EXIT_INSTR_OFFSETS
	.align		4
.L_2057:
        /*00e0*/ 	.byte	0x04, 0x1c
        /*00e2*/ 	.short	(.L_2059 - .L_2058)


	//   ....[0]....
.L_2058:
        /*00e4*/ 	.word	0x00002b50


	//   ....[1]....
        /*00e8*/ 	.word	0x00002b80


	//----- nvinfo : EIATTR_MAX_THREADS
	.align		4
.L_2059:
        /*00ec*/ 	.byte	0x04, 0x05
        /*00ee*/ 	.short	(.L_2061 - .L_2060)
.L_2060:
        /*00f0*/ 	.word	0x00000080
        /*00f4*/ 	.word	0x00000001
        /*00f8*/ 	.word	0x00000001


	//----- nvinfo : EIATTR_CRS_STACK_SIZE
	.align		4
.L_2061:
        /*00fc*/ 	.byte	0x04, 0x1e
        /*00fe*/ 	.short	(.L_2063 - .L_2062)
.L_2062:
        /*0100*/ 	.word	0x00000000
.L_2063:


//--------------------- .nv.info._ZN10layer_norm22ln_bwd_finalize_kernelINS_22Kernel_traits_finalizeILj512Ef6__halfS2_S2_fjLb0ELj1024ELj4ENS_18Kernel_traits_baseILj512EfS2_S2_S2_fjLj1024EEEEELb0ELb1EEEvNS_9BwdParamsE --------------------------
	.section	.nv.info._ZN10layer_norm22ln_bwd_finalize_kernelINS_22Kernel_traits_finalizeILj512Ef6__halfS2_S2_fjLb0ELj1024ELj4ENS_18Kernel_traits_baseILj512EfS2_S2_S2_fjLj1024EEEEELb0ELb1EEEvNS_9BwdParamsE,"",@"SHT_CUDA_INFO"
	.sectionflags	@""
	.align	4


	//----- nvinfo : EIATTR_CUDA_API_VERSION
	.align		4
        /*0000*/ 	.byte	0x04, 0x37
        /*0002*/ 	.short	(.L_2065 - .L_2064)
.L_2064:
        /*0004*/ 	.word	0x00000082


	//----- nvinfo : EIATTR_SW2861232_WAR
	.align		4
.L_2065:
        /*0008*/ 	.byte	0x01, 0x35
	.zero		2


	//----- nvinfo : EIATTR_PARAM_CBANK
	.align		4
        /*000c*/ 	.byte	0x04, 0x0a
        /*000e*/ 	.short	(.L_2067 - .L_2066)
	.align		4
.L_2066:
        /*0010*/ 	.word	index@(.nv.constant0._ZN10layer_norm22ln_bwd_finalize_kernelINS_22Kernel_traits_finalizeILj512Ef6__halfS2_S2_fjLb0ELj1024ELj4ENS_18Kernel_traits_baseILj512EfS2_S2_S2_fjLj1024EEEEELb0ELb1EEEvNS_9BwdParamsE)
        /*0014*/ 	.short	0x0160
        /*0016*/ 	.short	0x0128


	//----- nvinfo : EIATTR_CBANK_PARAM_SIZE
	.align		4
.L_2067:
        /*0018*/ 	.byte	0x03, 0x19
        /*001a*/ 	.short	0x0128


	//----- nvinfo : EIATTR_KPARAM_INFO
	.align		4
        /*001c*/ 	.byte	0x04, 0x17
        /*001e*/ 	.short	(.L_2069 - .L_2068)
.L_2068:
        /*0020*/ 	.word	0x00000000
        /*0024*/ 	.short	0x0000
        /*0026*/ 	.short	0x0000
        /*0028*/ 	.byte	0x00, 0xf0, 0xa1, 0x04


	//----- nvinfo : EIATTR_MAXREG_COUNT
	.align		4
.L_2069:
        /*002c*/ 	.byte	0x03, 0x1b
        /*002e*/ 	.short	0x0040


	//----- nvinfo : EIATTR_NUM_BARRIERS
	.align		4
        /*0030*/ 	.byte	0x02, 0x4c
        /*0032*/ 	.byte	0x01
	.zero		1


	//----- nvinfo : EIATTR_MERCURY_ISA_VERSION
	.align		4
        /*0034*/ 	.byte	0x03, 0x5f
        /*0036*/ 	.short	0x0000


	//----- nvinfo : EIATTR_COOP_GROUP_MASK_REGIDS
	.align		4
        /*0038*/ 	.byte	0x04, 0x29
        /*003a*/ 	.short	(.L_2071 - .L_2070)


	//   ....[0]....
.L_2070:
        /*003c*/ 	.word	0xffffffff


	//   ....[1]....
        /*0040*/ 	.word	0xffffffff


	//   ....[2]....
        /*0044*/ 	.word	0xffffffff


	//   ....[3]....
        /*0048*/ 	.word	0xffffffff


	//   ....[4]....
        /*004c*/ 	.word	0xffffffff


	//   ....[5]....
        /*0050*/ 	.word	0xffffffff


	//   ....[6]....
        /*0054*/ 	.word	0xffffffff


	//   ....[7]....
        /*0058*/ 	.word	0xffffffff


	//   ....[8]....
        /*005c*/ 	.word	0xffffffff


	//   ....[9]....
        /*0060*/ 	.word	0xffffffff


	//   ....[10]....
        /*0064*/ 	.word	0xffffffff


	//   ....[11]....
        /*0068*/ 	.word	0xffffffff


	//   ....[12]....
        /*006c*/ 	.word	0xffffffff


	//   ....[13]....
        /*0070*/ 	.word	0xffffffff


	//   ....[14]....
        /*0074*/ 	.word	0xffffffff


	//   ....[15]....
        /*0078*/ 	.word	0xffffffff


	//   ....[16]....
        /*007c*/ 	.word	0xffffffff


	//   ....[17]....
        /*0080*/ 	.word	0xffffffff


	//   ....[18]....
        /*0084*/ 	.word	0xffffffff


	//   ....[19]....
        /*0088*/ 	.word	0xffffffff


	//----- nvinfo : EIATTR_COOP_GROUP_INSTR_OFFSETS
	.align		4
.L_2071:
        /*008c*/ 	.byte	0x04, 0x28
        /*008e*/ 	.short	(.L_2073 - .L_2072)


	//   ....[0]....
.L_2072:
        /*0090*/ 	.word	0x000007f0


	//   ....[1]....
        /*0094*/ 	.word	0x00000820


	//   ....[2]....
        /*0098*/ 	.word	0x00000840


	//   ....[3]....
        /*009c*/ 	.word	0x00000850


	//   ....[4]....
        /*00a0*/ 	.word	0x00000880


	//   ....[5]....
        /*00a4*/ 	.word	0x00000890


	//   ....[6]....
        /*00a8*/ 	.word	0x000008c0


	//   ....[7]....
        /*00ac*/ 	.word	0x000008d0


	//   ....[8]....
        /*00b0*/ 	.word	0x00000900


	//   ....[9]....
        /*00b4*/ 	.word	0x00000910


	//   ....[10]....
        /*00b8*/ 	.word	0x00000ab0


	//   ....[11]....
        /*00bc*/ 	.word	0x00000b30


	//   ....[12]....
        /*00c0*/ 	.word	0x00000b90


	//   ....[13]....
        /*00c4*/ 	.word	0x00000bf0


	//   ....[14]....
        /*00c8*/ 	.word	0x00000c60


	//   ....[15]....
        /*00cc*/ 	.word	0x00000cd0


	//   ....[16]....
        /*00d0*/ 	.word	0x00000d30


	//   ....[17]....
        /*00d4*/ 	.word	0x00000d90


	//   ....[18]....
        /*00d8*/ 	.word	0x00000df0


	//   ....[19]....
        /*00dc*/ 	.word	0x00000e50


	//----- nvinfo : EIATTR_EXIT_INSTR_OFFSETS
	.align		4
.L_2073:
        /*00e0*/ 	.byte	0x04, 0x1c
        /*00e2*/ 	.short	(.L_2075 - .L_2074)


	//   ....[0]....
.L_2074:
        /*00e4*/ 	.word	0x00000070


	//   ....[1]....
        /*00e8*/ 	.word	0x00000a50


	//----- nvinfo : EIATTR_MAX_THREADS
	.align		4
.L_2075:
        /*00ec*/ 	.byte	0x04, 0x05
        /*00ee*/ 	.short	(.L_2077 - .L_2076)
.L_2076:
        /*00f0*/ 	.word	0x00000400
        /*00f4*/ 	.word	0x00000001
        /*00f8*/ 	.word	0x00000001


	//----- nvinfo : EIATTR_CRS_STACK_SIZE
	.align		4
.L_2077:
        /*00fc*/ 	.byte	0x04, 0x1e
        /*00fe*/ 	.short	(.L_2079 - .L_2078)
.L_2078:
        /*0100*/ 	.word	0x00000000
.L_2079:


//--------------------- .nv.info._ZN10layer_norm40ln_parallel_residual_bwd_finalize_kernelINS_22Kernel_traits_finalizeILj512Ef6__halfS2_S2_fjLb0ELj1024ELj4ENS_18Kernel_traits_baseILj512EfS2_S2_S2_fjLj1024EEEEELb1EEEvNS_9BwdParamsE --------------------------
	.section	.nv.info._ZN10layer_norm40ln_parallel_residual_bwd_finalize_kernelINS_22Kernel_traits_finalizeILj512Ef6__halfS2_S2_fjLb0ELj1024ELj4ENS_18Kernel_traits_baseILj512EfS2_S2_S2_fjLj1024EEEEELb1EEEvNS_9BwdParamsE,"",@"SHT_CUDA_INFO"
	.sectionflags	@""
	.align	4


	//----- nvinfo : EIATTR_CUDA_API_VERSION
	.align		4
        /*0000*/ 	.byte	0x04, 0x37
        /*0002*/ 	.short	(.L_2081 - .L_2080)
.L_2080:
        /*0004*/ 	.word	0x00000082


	//----- nvinfo : EIATTR_SW2861232_WAR
	.align		4
.L_2081:
        /*0008*/ 	.byte	0x01, 0x35
	.zero		2


	//----- nvinfo : EIATTR_PARAM_CBANK
	.align		4
        /*000c*/ 	.byte	0x04, 0x0a
        /*000e*/ 	.short	(.L_2083 - .L_2082)
	.align		4
.L_2082:
        /*0010*/ 	.word	index@(.nv.constant0._ZN10layer_norm40ln_parallel_residual_bwd_finalize_kernelINS_22Kernel_traits_finalizeILj512Ef6__halfS2_S2_fjLb0ELj1024ELj4ENS_18Kernel_traits_baseILj512EfS2_S2_S2_fjLj1024EEEEELb1EEEvNS_9BwdParamsE)
        /*0014*/ 	.short	0x0160
        /*0016*/ 	.short	0x0128


	//----- nvinfo : EIATTR_CBANK_PARAM_SIZE
	.align		4
.L_2083:
        /*0018*/ 	.byte	0x03, 0x19
        /*001a*/ 	.short	0x0128


	//----- nvinfo : EIATTR_KPARAM_INFO
	.align		4
        /*001c*/ 	.byte	0x04, 0x17
        /*001e*/ 	.short	(.L_2085 - .L_2084)
.L_2084:
        /*0020*/ 	.word	0x00000000
        /*0024*/ 	.short	0x0000
        /*0026*/ 	.short	0x0000
        /*0028*/ 	.byte	0x00, 0xf0, 0xa1, 0x04


	//----- nvinfo : EIATTR_MAXREG_COUNT
	.align		4
.L_2085:
        /*002c*/ 	.byte	0x03, 0x1b
        /*002e*/ 	.short	0x0040


	//----- nvinfo : EIATTR_NUM_BARRIERS
	.align		4
        /*0030*/ 	.byte	0x02, 0x4c
        /*0032*/ 	.byte	0x01
	.zero		1


	//----- nvinfo : EIATTR_MERCURY_ISA_VERSION
	.align		4
        /*0034*/ 	.byte	0x03, 0x5f
        /*0036*/ 	.short	0x0000


	//----- nvinfo : EIATTR_COOP_GROUP_MASK_REGIDS
	.align		4
        /*0038*/ 	.byte	0x04, 0x29
        /*003a*/ 	.short	(.L_2087 - .L_2086)


	//   ....[0]....
.L_2086:
        /*003c*/ 	.word	0xffffffff


	//   ....[1]....
        /*0040*/ 	.word	0xffffffff


	//   ....[2]....
        /*0044*/ 	.word	0xffffffff


	//   ....[3]....
        /*0048*/ 	.word	0xffffffff


	//   ....[4]....
        /*004c*/ 	.word	0xffffffff


	//   ....[5]....
        /*0050*/ 	.word	0xffffffff


	//   ....[6]....
        /*0054*/ 	.word	0xffffffff


	//   ....[7]....
        /*0058*/ 	.word	0xffffffff


	//   ....[8]....
        /*005c*/ 	.word	0xffffffff


	//   ....[9]....
        /*0060*/ 	.word	0xffffffff


	//   ....[10]....
        /*0064*/ 	.word	0xffffffff


	//   ....[11]....
        /*0068*/ 	.word	0xffffffff


	//   ....[12]....
        /*006c*/ 	.word	0xffffffff


	//   ....[13]....
        /*0070*/ 	.word	0xffffffff


	//   ....[14]....
        /*0074*/ 	.word	0xffffffff


	//   ....[15]....
        /*0078*/ 	.word	0xffffffff


	//   ....[16]....
        /*007c*/ 	.word	0xffffffff


	//   ....[17]....
        /*0080*/ 	.word	0xffffffff


	//   ....[18]....
        /*0084*/ 	.word	0xffffffff


	//   ....[19]....
        /*0088*/ 	.word	0xffffffff


	//   ....[20]....
        /*008c*/ 	.word	0xffffffff


	//   ....[21]....
        /*0090*/ 	.word	0xffffffff


	//   ....[22]....
        /*0094*/ 	.word	0xffffffff


	//   ....[23]....
        /*0098*/ 	.word	0xffffffff


	//   ....[24]....
        /*009c*/ 	.word	0xffffffff


	//   ....[25]....
        /*00a0*/ 	.word	0xffffffff


	//   ....[26]....
        /*00a4*/ 	.word	0xffffffff


	//   ....[27]....
        /*00a8*/ 	.word	0xffffffff


	//   ....[28]....
        /*00ac*/ 	.word	0xffffffff


	//   ....[29]....
        /*00b0*/ 	.word	0xffffffff


	//   ....[30]....
        /*00b4*/ 	.word	0xffffffff


	//   ....[31]....
        /*00b8*/ 	.word	0xffffffff


	//   ....[32]....
        /*00bc*/ 	.word	0xffffffff


	//   ....[33]....
        /*00c0*/ 	.word	0xffffffff


	//   ....[34]....
        /*00c4*/ 	.word	0xffffffff


	//   ....[35]....
        /*00c8*/ 	.word	0xffffffff


	//   ....[36]....
        /*00cc*/ 	.word	0xffffffff


	//   ....[37]....
        /*00d0*/ 	.word	0xffffffff


	//   ....[38]....
        /*00d4*/ 	.word	0xffffffff


	//   ....[39]....
        /*00d8*/ 	.word	0xffffffff


	//----- nvinfo : EIATTR_COOP_GROUP_INSTR_OFFSETS
	.align		4
.L_2087:
        /*00dc*/ 	.byte	0x04, 0x28
        /*00de*/ 	.short	(.L_2089 - .L_2088)


	//   ....[0]....
.L_2088:
        /*00e0*/ 	.word	0x00000b60


	//   ....[1]....
        /*00e4*/ 	.word	0x00000b90


	//   ....[2]....
        /*00e8*/ 	.word	0x00000ba0


	//   ....[3]....
        /*00ec*/ 	.word	0x00000bb0


	//   ....[4]....
        /*00f0*/ 	.word	0x00000be0


	//   ....[5]....
        /*00f4*/ 	.word	0x00000c00


	//   ....[6]....
        /*00f8*/ 	.word	0x00000c10


	//   ....[7]....
        /*00fc*/ 	.word	0x00000c20


	//   ....[8]....
        /*0100*/ 	.word	0x00000c50


	//   ....[9]....
        /*0104*/ 	.word	0x00000c70


	//   ....[10]....
        /*0108*/ 	.word	0x00000c90


	//   ....[11]....
        /*010c*/ 	.word	0x00000ca0


	//   ....[12]....
        /*0110*/ 	.word	0x00000cd0


	//   ....[13]....
        /*0114*/ 	.word	0x00000cf0


	//   ....[14]....
        /*0118*/ 	.word	0x00000d10


	//   ....[15]....
        /*011c*/ 	.word	0x00000d20


	//   ....[16]....
        /*0120*/ 	.word	0x00000d50


	//   ....[17]....
        /*0124*/ 	.word	0x00000d80


	//   ....[18]....
        /*0128*/ 	.word	0x00000d90


	//   ....[19]....
        /*012c*/ 	.word	0x00000da0


	//   ....[20]....
        /*0130*/ 	.word	0x00001050


	//   ....[21]....
        /*0134*/ 	.word	0x000010c0


	//   ....[22]....
        /*0138*/ 	.word	0x00001120


	//   ....[23]....
        /*013c*/ 	.word	0x00001180


	//   ....[24]....
        /*0140*/ 	.word	0x000011f0


	//   ....[25]....
        /*0144*/ 	.word	0x00001260


	//   ....[26]....
        /*0148*/ 	.word	0x000012c0


	//   ....[27]....
        /*014c*/ 	.word	0x00001320


	//   ....[28]....
        /*0150*/ 	.word	0x00001380


	//   ....[29]....
        /*0154*/ 	.word	0x000013f0


	//   ....[30]....
        /*0158*/ 	.word	0x00001460


	//   ....[31]....
        /*015c*/ 	.word	0x000014c0


	//   ....[32]....
        /*0160*/ 	.word	0x00001520


	//   ....[33]....
        /*0164*/ 	.word	0x00001580


	//   ....[34]....
        /*0168*/ 	.word	0x000015f0


	//   ....[35]....
        /*016c*/ 	.word	0x00001660


	//   ....[36]....
        /*0170*/ 	.word	0x000016c0


	//   ....[37]....
        /*0174*/ 	.word	0x00001720


	//   ....[38]....
        /*0178*/ 	.word	0x00001780


	//   ....[39]....
        /*017c*/ 	.word	0x000017e0


	//----- nvinfo : EIATTR_EXIT_INSTR_OFFSETS
	.align		4
.L_2089:
        /*0180*/ 	.byte	0x04, 0x1c
        /*0182*/ 	.short	(.L_2091 - .L_2090)


	//   ....[0]....
.L_2090:
        /*0184*/ 	.word	0x00000070


	//   ....[1]....
        /*0188*/ 	.word	0x00000ff0


	//----- nvinfo : EIATTR_MAX_THREADS
	.align		4
.L_2091:
        /*018c*/ 	.byte	0x04, 0x05
        /*018e*/ 	.short	(.L_2093 - .L_2092)
.L_2092:
        /*0190*/ 	.word	0x00000400
        /*0194*/ 	.word	0x00000001
        /*0198*/ 	.word	0x00000001


	//----- nvinfo : EIATTR_CRS_STACK_SIZE
	.align		4
.L_2093:
        /*019c*/ 	.byte	0x04, 0x1e
        /*019e*/ 	.short	(.L_2095 - .L_2094)
.L_2094:
        /*01a0*/ 	.word	0x00000000
.L_2095:


//--------------------- .nv.info._ZN10layer_norm31ln_parallel_residual_bwd_kernelINS_13Kernel_traitsIf6__halfS2_S2_fjLj512ELj1ELj4ELj1ELj16ENS_18Kernel_traits_baseILj512EfS2_S2_S2_fjLj128EEEEELb1ELb1ELb1EEEvNS_9BwdParamsE --------------------------
	.section	.nv.info._ZN10layer_norm31ln_parallel_residual_bwd_kernelINS_13Kernel_traitsIf6__halfS2_S2_fjLj512ELj1ELj4ELj1ELj16ENS_18Kernel_traits_baseILj512EfS2_S2_S2_fjLj128EEEEELb1ELb1ELb1EEEvNS_9BwdParamsE,"",@"SHT_CUDA_INFO"
	.sectionflags	@""
	.align	4


	//----- nvinfo : EIATTR_CUDA_API_VERSION
	.align		4
        /*0000*/ 	.byte	0x04, 0x37
        /*0002*/ 	.short	(.L_2097 - .L_2096)
.L_2096:
        /*0004*/ 	.word	0x00000082


	//----- nvinfo : EIATTR_SW2861232_WAR
	.align		4
.L_2097:
        /*0008*/ 	.byte	0x01, 0x35
	.zero		2


	//----- nvinfo : EIATTR_PARAM_CBANK
	.align		4
        /*000c*/ 	.byte	0x04, 0x0a
        /*000e*/ 	.short	(.L_2099 - .L_2098)
	.align		4
.L_2098:
        /*0010*/ 	.word	index@(.nv.constant0._ZN10layer_norm31ln_parallel_residual_bwd_kernelINS_13Kernel_traitsIf6__halfS2_S2_fjLj512ELj1ELj4ELj1ELj16ENS_18Kernel_traits_baseILj512EfS2_S2_S2_fjLj128EEEEELb1ELb1ELb1EEEvNS_9BwdParamsE)
        /*0014*/ 	.short	0x0160
        /*0016*/ 	.short	0x0128


	//----- nvinfo : EIATTR_CBANK_PARAM_SIZE
	.align		4
.L_2099:
        /*0018*/ 	.byte	0x03, 0x19
        /*001a*/ 	.short	0x0128


	//----- nvinfo : EIATTR_KPARAM_INFO
	.align		4
        /*001c*/ 	.byte	0x04, 0x17
        /*001e*/ 	.short	(.L_2101 - .L_2100)
.L_2100:
        /*0020*/ 	.word	0x00000000
        /*0024*/ 	.short	0x0000
        /*0026*/ 	.short	0x0000
        /*0028*/ 	.byte	0x00, 0xf0, 0xa1, 0x04


	//----- nvinfo : EIATTR_MAXREG_COUNT
	.align		4
.L_2101:
        /*002c*/ 	.byte	0x03, 0x1b
        /*002e*/ 	.short	0x00ff


	//----- nvinfo : EIATTR_NUM_BARRIERS
	.align		4
        /*0030*/ 	.byte	0x02, 0x4c
        /*0032*/ 	.byte	0x01
	.zero		1


	//----- nvinfo : EIATTR_MERCURY_ISA_VERSION
	.align		4
        /*0034*/ 	.byte	0x03, 0x5f
        /*0036*/ 	.short	0x0000


	//----- nvinfo : EIATTR_COOP_GROUP_MASK_REGIDS
	.align		4
        /*0038*/ 	.byte	0x04, 0x29
        /*003a*/ 	.short	(.L_2103 - .L_2102)


	//   ....[0]....
.L_2102:
        /*003c*/ 	.word	0xffffffff


	//   ....[1]....
        /*0040*/ 	.word	0xffffffff


	//   ....[2]....
        /*0044*/ 	.word	0xffffffff


	//   ....[3]....
        /*0048*/ 	.word	0xffffffff


	//   ....[4]....
        /*004c*/ 	.word	0xffffffff


	//   ....[5]....
        /*0050*/ 	.word	0xffffffff


	//   ....[6]....
        /*0054*/ 	.word	0xffffffff


	//   ....[7]....
        /*0058*/ 	.word	0xffffffff


	//   ....[8]....
        /*005c*/ 	.word	0xffffffff


	//   ....[9]....
        /*0060*/ 	.word	0xffffffff


	//   ....[10]....
        /*0064*/ 	.word	0xffffffff


	//   ....[11]....
        /*0068*/ 	.word	0xffffffff


	//   ....[12]....
        /*006c*/ 	.word	0xffffffff


	//   ....[13]....
        /*0070*/ 	.word	0xffffffff


	//   ....[14]....
        /*0074*/ 	.word	0xffffffff


	//   ....[15]....
        /*0078*/ 	.word	0xffffffff


	//   ....[16]....
        /*007c*/ 	.word	0xffffffff


	//   ....[17]....
        /*0080*/ 	.word	0xffffffff


	//   ....[18]....
        /*0084*/ 	.word	0xffffffff


	//   ....[19]....
        /*0088*/ 	.word	0xffffffff


	//----- nvinfo : EIATTR_COOP_GROUP_INSTR_OFFSETS
	.align		4
.L_2103:
        /*008c*/ 	.byte	0x04, 0x28
        /*008e*/ 	.short	(.L_2105 - .L_2104)


	//   ....[0]....
.L_2104:
        /*0090*/ 	.word	0x00000ef0


	//   ....[1]....
        /*0094*/ 	.word	0x00000f10


	//   ....[2]....
        /*0098*/ 	.word	0x00000f30


	//   ....[3]....
        /*009c*/ 	.word	0x00000f50


	//   ....[4]....
        /*00a0*/ 	.word	0x00000f70


	//   ....[5]....
        /*00a4*/ 	.word	0x00000f90


	//   ....[6]....
        /*00a8*/ 	.word	0x00000fb0


	//   ....[7]....
        /*00ac*/ 	.word	0x00000fd0


	//   ....[8]....
        /*00b0*/ 	.word	0x00000ff0


	//   ....[9]....
        /*00b4*/ 	.word	0x00001010


	//   ....[10]....
        /*00b8*/ 	.word	0x000028f0


	//   ....[11]....
        /*00bc*/ 	.word	0x00002970


	//   ....[12]....
        /*00c0*/ 	.word	0x000029f0


	//   ....[13]....
        /*00c4*/ 	.word	0x00002a60


	//   ....[14]....
        /*00c8*/ 	.word	0x00002ae0


	//   ....[15]....
        /*00cc*/ 	.word	0x00002b50


	//   ....[16]....
        /*00d0*/ 	.word	0x00002bd0


	//   ....[17]....
        /*00d4*/ 	.word	0x00002c40


	//   ....[18]....
        /*00d8*/ 	.word	0x00002cc0


	//   ....[19]....
        /*00dc*/ 	.word	0x00002d30


	//----- nvinfo : EIATTR_EXIT_INSTR_OFFSETS
	.align		4
.L_2105:
        /*00e0*/ 	.byte	0x04, 0x1c
        /*00e2*/ 	.short	(.L_2107 - .L_2106)


	//   ....[0]....
.L_2106:
        /*00e4*/ 	.word	0x00002890


	//----- nvinfo : EIATTR_MAX_THREADS
	.align		4
.L_2107:
        /*00e8*/ 	.byte	0x04, 0x05
        /*00ea*/ 	.short	(.L_2109 - .L_2108)
.L_2108:
        /*00ec*/ 	.word	0x00000080
        /*00f0*/ 	.word	0x00000001
        /*00f4*/ 	.word	0x00000001


	//----- nvinfo : EIATTR_CRS_STACK_SIZE
	.align		4
.L_2109:
        /*00f8*/ 	.byte	0x04, 0x1e
        /*00fa*/ 	.short	(.L_2111 - .L_2110)
.L_2110:
        /*00fc*/ 	.word	0x00000000
.L_2111:


//--------------------- .nv.info._ZN10layer_norm31ln_parallel_residual_bwd_kernelINS_13Kernel_traitsI6__halfS2_fS2_fjLj512ELj1ELj4ELj1ELj16ENS_18Kernel_traits_baseILj512ES2_S2_fS2_fjLj128EEEEELb0ELb0ELb0EEEvNS_9BwdParamsE --------------------------
	.section	.nv.info._ZN10layer_norm31ln_parallel_residual_bwd_kernelINS_13Kernel_traitsI6__halfS2_fS2_fjLj512ELj1ELj4ELj1ELj16ENS_18Kernel_traits_baseILj512ES2_S2_fS2_fjLj128EEEEELb0ELb0ELb0EEEvNS_9BwdParamsE,"",@"SHT_CUDA_INFO"
	.sectionflags	@""
	.align	4


	//----- nvinfo : EIATTR_CUDA_API_VERSION
	.align		4
        /*0000*/ 	.byte	0x04, 0x37
        /*0002*/ 	.short	(.L_2113 - .L_2112)
.L_2112:
        /*0004*/ 	.word	0x00000082


	//----- nvinfo : EIATTR_SW2861232_WAR
	.align		4
.L_2113:
        /*0008*/ 	.byte	0x01, 0x35
	.zero		2


	//----- nvinfo : EIATTR_PARAM_CBANK
	.align		4
        /*000c*/ 	.byte	0x04, 0x0a
        /*000e*/ 	.short	(.L_2115 - .L_2114)
	.align		4
.L_2114:
        /*0010*/ 	.word	index@(.nv.constant0._ZN10layer_norm31ln_parallel_residual_bwd_kernelINS_13Kernel_traitsI6__halfS2_fS2_fjLj512ELj1ELj4ELj1ELj16ENS_18Kernel_traits_baseILj512ES2_S2_fS2_fjLj128EEEEELb0ELb0ELb0EEEvNS_9BwdParamsE)
        /*0014*/ 	.short	0x0160
        /*0016*/ 	.short	0x0128


	//----- nvinfo : EIATTR_CBANK_PARAM_SIZE
	.align		4
.L_2115:
        /*0018*/ 	.byte	0x03, 0x19
        /*001a*/ 	.short	0x0128


	//----- nvinfo : EIATTR_KPARAM_INFO
	.align		4
        /*001c*/ 	.byte	0x04, 0x17
        /*001e*/ 	.short	(.L_2117 - .L_2116)
.L_2116:
        /*0020*/ 	.word	0x00000000
        /*0024*/ 	.short	0x0000
        /*0026*/ 	.short	0x0000
        /*0028*/ 	.byte	0x00, 0xf0, 0xa1, 0x04


	//----- nvinfo : EIATTR_MAXREG_COUNT
	.align		4
.L_2117:
        /*002c*/ 	.byte	0x03, 0x1b
        /*002e*/ 	.short	0x00ff


	//----- nvinfo : EIATTR_NUM_BARRIERS
	.align		4
        /*0030*/ 	.byte	0x02, 0x4c
        /*0032*/ 	.byte	0x01
	.zero		1


	//----- nvinfo : EIATTR_MERCURY_ISA_VERSION
	.align		4
        /*0034*/ 	.byte	0x03, 0x5f
        /*0036*/ 	.short	0x0000


	//----- nvinfo : EIATTR_COOP_GROUP_MASK_REGIDS
	.align		4
        /*0038*/ 	.byte	0x04, 0x29
        /*003a*/ 	.short	(.L_2119 - .L_2118)


	//   ....[0]....
.L_2118:
        /*003c*/ 	.word	0xffffffff


	//   ....[1]....
        /*0040*/ 	.word	0xffffffff


	//   ....[2]....
        /*0044*/ 	.word	0xffffffff


	//   ....[3]....
        /*0048*/ 	.word	0xffffffff


	//   ....[4]....
        /*004c*/ 	.word	0xffffffff


	//   ....[5]....
        /*0050*/ 	.word	0xffffffff


	//   ....[6]....
        /*0054*/ 	.word	0xffffffff


	//   ....[7]....
        /*0058*/ 	.word	0xffffffff


	//   ....[8]....
        /*005c*/ 	.word	0xffffffff


	//   ....[9]....
        /*0060*/ 	.word	0xffffffff


	//   ....[10]....
        /*0064*/ 	.word	0xffffffff


	//   ....[11]....
        /*0068*/ 	.word	0xffffffff


	//   ....[12]....
        /*006c*/ 	.word	0xffffffff


	//   ....[13]....
        /*0070*/ 	.word	0xffffffff


	//   ....[14]....
        /*0074*/ 	.word	0xffffffff


	//   ....[15]....
        /*0078*/ 	.word	0xffffffff


	//   ....[16]....
        /*007c*/ 	.word	0xffffffff


	//   ....[17]....
        /*0080*/ 	.word	0xffffffff


	//   ....[18]....
        /*0084*/ 	.word	0xffffffff


	//   ....[19]....
        /*0088*/ 	.word	0xffffffff


	//----- nvinfo : EIATTR_COOP_GROUP_INSTR_OFFSETS
	.align		4
.L_2119:
        /*008c*/ 	.byte	0x04, 0x28
        /*008e*/ 	.short	(.L_2121 - .L_2120)


	//   ....[0]....
.L_2120:
        /*0090*/ 	.word	0x00001550


	//   ....[1]....
        /*0094*/ 	.word	0x00001570


	//   ....[2]....
        /*0098*/ 	.word	0x00001590


	//   ....[3]....
        /*009c*/ 	.word	0x000015b0


	//   ....[4]....
        /*00a0*/ 	.word	0x000015d0


	//   ....[5]....
        /*00a4*/ 	.word	0x000015f0


	//   ....[6]....
        /*00a8*/ 	.word	0x00001610


	//   ....[7]....
        /*00ac*/ 	.word	0x00001630


	//   ....[8]....
        /*00b0*/ 	.word	0x00001650


	//   ....[9]....
        /*00b4*/ 	.word	0x00001670


	//   ....[10]....
        /*00b8*/ 	.word	0x000031c0


	//   ....[11]....
        /*00bc*/ 	.word	0x00003240


	//   ....[12]....
        /*00c0*/ 	.word	0x000032c0


	//   ....[13]....
        /*00c4*/ 	.word	0x00003330


	//   ....[14]....
        /*00c8*/ 	.word	0x000033b0


	//   ....[15]....
        /*00cc*/ 	.word	0x00003420


	//   ....[16]....
        /*00d0*/ 	.word	0x000034a0


	//   ....[17]....
        /*00d4*/ 	.word	0x00003510


	//   ....[18]....
        /*00d8*/ 	.word	0x00003590


	//   ....[19]....
        /*00dc*/ 	.word	0x00003600


	//----- nvinfo : EIATTR_EXIT_INSTR_OFFSETS
	.align		4
.L_2121:
        /*00e0*/ 	.byte	0x04, 0x1c
        /*00e2*/ 	.short	(.L_2123 - .L_2122)


	//   ....[0]....
.L_2122:
        /*00e4*/ 	.word	0x000030a0


	//   ....[1]....
        /*00e8*/ 	.word	0x00003160


	//----- nvinfo : EIATTR_MAX_THREADS
	.align		4
.L_2123:
        /*00ec*/ 	.byte	0x04, 0x05
        /*00ee*/ 	.short	(.L_2125 - .L_2124)
.L_2124:
        /*00f0*/ 	.word	0x00000080
        /*00f4*/ 	.word	0x00000001
        /*00f8*/ 	.word	0x00000001


	//----- nvinfo : EIATTR_CRS_STACK_SIZE
	.align		4
.L_2125:
        /*00fc*/ 	.byte	0x04, 0x1e
        /*00fe*/ 	.short	(.L_2127 - .L_2126)
.L_2126:
        /*0100*/ 	.word	0x00000000
.L_2127:


//--------------------- .nv.info._ZN10layer_norm31ln_parallel_residual_bwd_kernelINS_13Kernel_traitsI6__halfS2_fS2_fjLj512ELj1ELj4ELj1ELj16ENS_18Kernel_traits_baseILj512ES2_S2_fS2_fjLj128EEEEELb0ELb0ELb1EEEvNS_9BwdParamsE --------------------------
	.section	.nv.info._ZN10layer_norm31ln_parallel_residual_bwd_kernelINS_13Kernel_traitsI6__halfS2_fS2_fjLj512ELj1ELj4ELj1ELj16ENS_18Kernel_traits_baseILj512ES2_S2_fS2_fjLj128EEEEELb0ELb0ELb1EEEvNS_9BwdParamsE,"",@"SHT_CUDA_INFO"
	.sectionflags	@""
	.align	4


	//----- nvinfo : EIATTR_CUDA_API_VERSION
	.align		4
        /*0000*/ 	.byte	0x04, 0x37
        /*0002*/ 	.short	(.L_2129 - .L_2128)
.L_2128:
        /*0004*/ 	.word	0x00000082


	//----- nvinfo : EIATTR_SW2861232_WAR
	.align		4
.L_2129:
        /*0008*/ 	.byte	0x01, 0x35
	.zero		2


	//----- nvinfo : EIATTR_PARAM_CBANK
	.align		4
        /*000c*/ 	.byte	0x04, 0x0a
        /*000e*/ 	.short	(.L_2131 - .L_2130)
	.align		4
.L_2130:
        /*0010*/ 	.word	index@(.nv.constant0._ZN10layer_norm31ln_parallel_residual_bwd_kernelINS_13Kernel_traitsI6__halfS2_fS2_fjLj512ELj1ELj4ELj1ELj16ENS_18Kernel_traits_baseILj512ES2_S2_fS2_fjLj128EEEEELb0ELb0ELb1EEEvNS_9BwdParamsE)
        /*0014*/ 	.short	0x0160
        /*0016*/ 	.short	0x0128


	//----- nvinfo : EIATTR_CBANK_PARAM_SIZE
	.align		4
.L_2131:
        /*0018*/ 	.byte	0x03, 0x19
        /*001a*/ 	.short	0x0128


	//----- nvinfo : EIATTR_KPARAM_INFO
	.align		4
        /*001c*/ 	.byte	0x04, 0x17
        /*001e*/ 	.short	(.L_2133 - .L_2132)
.L_2132:
        /*0020*/ 	.word	0x00000000
        /*0024*/ 	.short	0x0000
        /*0026*/ 	.short	0x0000
        /*0028*/ 	.byte	0x00, 0xf0, 0xa1, 0x04


	//----- nvinfo : EIATTR_MAXREG_COUNT
	.align		4
.L_2133:
        /*002c*/ 	.byte	0x03, 0x1b
        /*002e*/ 	.short	0x00ff


	//----- nvinfo : EIATTR_NUM_BARRIERS
	.align		4
        /*0030*/ 	.byte	0x02, 0x4c
        /*0032*/ 	.byte	0x01
	.zero		1


	//----- nvinfo : EIATTR_MERCURY_ISA_VERSION
	.align		4
        /*0034*/ 	.byte	0x03, 0x5f
        /*0036*/ 	.short	0x0000


	//----- nvinfo : EIATTR_COOP_GROUP_MASK_REGIDS
	.align		4
        /*0038*/ 	.byte	0x04, 0x29
        /*003a*/ 	.short	(.L_2135 - .L_2134)


	//   ....[0]....
.L_2134:
        /*003c*/ 	.word	0xffffffff


	//   ....[1]....
        /*0040*/ 	.word	0xffffffff


	//   ....[2]....
        /*0044*/ 	.word	0xffffffff


	//   ....[3]....
        /*0048*/ 	.word	0xffffffff


	//   ....[4]....
        /*004c*/ 	.word	0xffffffff


	//   ....[5]....
        /*0050*/ 	.word	0xffffffff


	//   ....[6]....
        /*0054*/ 	.word	0xffffffff


	//   ....[7]....
        /*0058*/ 	.word	0xffffffff


	//   ....[8]....
        /*005c*/ 	.word	0xffffffff


	//   ....[9]....
        /*0060*/ 	.word	0xffffffff


	//   ....[10]....
        /*0064*/ 	.word	0xffffffff


	//   ....[11]....
        /*0068*/ 	.word	0xffffffff


	//   ....[12]....
        /*006c*/ 	.word	0xffffffff


	//   ....[13]....
        /*0070*/ 	.word	0xffffffff


	//   ....[14]....
        /*0074*/ 	.word	0xffffffff


	//   ....[15]....
        /*0078*/ 	.word	0xffffffff


	//   ....[16]....
        /*007c*/ 	.word	0xffffffff


	//   ....[17]....
        /*0080*/ 	.word	0xffffffff


	//   ....[18]....
        /*0084*/ 	.word	0xffffffff


	//   ....[19]....
        /*0088*/ 	.word	0xffffffff


	//----- nvinfo : EIATTR_COOP_GROUP_INSTR_OFFSETS
	.align		4
.L_2135:
        /*008c*/ 	.byte	0x04, 0x28
        /*008e*/ 	.short	(.L_2137 - .L_2136)


	//   ....[0]....
.L_2136:
        /*0090*/ 	.word	0x00001610


	//   ....[1]....
        /*0094*/ 	.word	0x00001630


	//   ....[2]....
        /*0098*/ 	.word	0x00001650


	//   ....[3]....
        /*009c*/ 	.word	0x00001670


	//   ....[4]....
        /*00a0*/ 	.word	0x00001690


	//   ....[5]....
        /*00a4*/ 	.word	0x000016b0


	//   ....[6]....
        /*00a8*/ 	.word	0x000016d0


	//   ....[7]....
        /*00ac*/ 	.word	0x000016f0


	//   ....[8]....
        /*00b0*/ 	.word	0x00001710


	//   ....[9]....
        /*00b4*/ 	.word	0x00001730


	//   ....[10]....
        /*00b8*/ 	.word	0x00003190


	//   ....[11]....
        /*00bc*/ 	.word	0x00003210


	//   ....[12]....
        /*00c0*/ 	.word	0x00003290


	//   ....[13]....
        /*00c4*/ 	.word	0x00003300


	//   ....[14]....
        /*00c8*/ 	.word	0x00003380


	//   ....[15]....
        /*00cc*/ 	.word	0x000033f0


	//   ....[16]....
        /*00d0*/ 	.word	0x00003470


	//   ....[17]....
        /*00d4*/ 	.word	0x000034e0


	//   ....[18]....
        /*00d8*/ 	.word	0x00003560


	//   ....[19]....
        /*00dc*/ 	.word	0x000035d0


	//----- nvinfo : EIATTR_EXIT_INSTR_OFFSETS
	.align		4
.L_2137:
        /*00e0*/ 	.byte	0x04, 0x1c
        /*00e2*/ 	.short	(.L_2139 - .L_2138)


	//   ....[0]....
.L_2138:
        /*00e4*/ 	.word	0x00003130


	//----- nvinfo : EIATTR_MAX_THREADS
	.align		4
.L_2139:
        /*00e8*/ 	.byte	0x04, 0x05
        /*00ea*/ 	.short	(.L_2141 - .L_2140)
.L_2140:
        /*00ec*/ 	.word	0x00000080
        /*00f0*/ 	.word	0x00000001
        /*00f4*/ 	.word	0x00000001


	//----- nvinfo : EIATTR_CRS_STACK_SIZE
	.align		4
.L_2141:
        /*00f8*/ 	.byte	0x04, 0x1e
        /*00fa*/ 	.short	(.L_2143 - .L_2142)
.L_2142:
        /*00fc*/ 	.word	0x00000000
.L_2143:


//--------------------- .nv.info._ZN10layer_norm31ln_parallel_residual_bwd_kernelINS_13Kernel_traitsI6__halfS2_fS2_fjLj512ELj1ELj4ELj1ELj16ENS_18Kernel_traits_baseILj512ES2_S2_fS2_fjLj128EEEEELb0ELb1ELb0EEEvNS_9BwdParamsE --------------------------
	.section	.nv.info._ZN10layer_norm31ln_parallel_residual_bwd_kernelINS_13Kernel_traitsI6__halfS2_fS2_fjLj512ELj1ELj4ELj1ELj16ENS_18Kernel_traits_baseILj512ES2_S2_fS2_fjLj128EEEEELb0ELb1ELb0EEEvNS_9BwdParamsE,"",@"SHT_CUDA_INFO"
	.sectionflags	@""
	.align	4


	//----- nvinfo : EIATTR_CUDA_API_VERSION
	.align		4
        /*0000*/ 	.byte	0x04, 0x37
        /*0002*/ 	.short	(.L_2145 - .L_2144)
.L_2144:
        /*0004*/ 	.word	0x00000082


	//----- nvinfo : EIATTR_SW2861232_WAR
	.align		4
.L_2145:
        /*0008*/ 	.byte	0x01, 0x35
	.zero		2


	//----- nvinfo : EIATTR_PARAM_CBANK
	.align		4
        /*000c*/ 	.byte	0x04, 0x0a
        /*000e*/ 	.short	(.L_2147 - .L_2146)
	.align		4
.L_2146:
        /*0010*/ 	.word	index@(.nv.constant0._ZN10layer_norm31ln_parallel_residual_bwd_kernelINS_13Kernel_traitsI6__halfS2_fS2_fjLj512ELj1ELj4ELj1ELj16ENS_18Kernel_traits_baseILj512ES2_S2_fS2_fjLj128EEEEELb0ELb1ELb0EEEvNS_9BwdParamsE)
        /*0014*/ 	.short	0x0160
        /*0016*/ 	.short	0x0128


	//----- nvinfo : EIATTR_CBANK_PARAM_SIZE
	.align		4
.L_2147:
        /*0018*/ 	.byte	0x03, 0x19
        /*001a*/ 	.short	0x0128


	//----- nvinfo : EIATTR_KPARAM_INFO
	.align		4
        /*001c*/ 	.byte	0x04, 0x17
        /*001e*/ 	.short	(.L_2149 - .L_2148)
.L_2148:
        /*0020*/ 	.word	0x00000000
        /*0024*/ 	.short	0x0000
        /*0026*/ 	.short	0x0000
        /*0028*/ 	.byte	0x00, 0xf0, 0xa1, 0x04


	//----- nvinfo : EIATTR_MAXREG_COUNT
	.align		4
.L_2149:
        /*002c*/ 	.byte	0x03, 0x1b
        /*002e*/ 	.short	0x00ff


	//----- nvinfo : EIATTR_NUM_BARRIERS
	.align		4
        /*0030*/ 	.byte	0x02, 0x4c
        /*0032*/ 	.byte	0x01
	.zero		1


	//----- nvinfo : EIATTR_MERCURY_ISA_VERSION
	.align		4
        /*0034*/ 	.byte	0x03, 0x5f
        /*0036*/ 	.short	0x0000


	//----- nvinfo : EIATTR_COOP_GROUP_MASK_REGIDS
	.align		4
        /*0038*/ 	.byte	0x04, 0x29
        /*003a*/ 	.short	(.L_2151 - .L_2150)


	//   ....[0]....
.L_2150:
        /*003c*/ 	.word	0xffffffff


	//   ....[1]....
        /*0040*/ 	.word	0xffffffff


	//   ....[2]....
        /*0044*/ 	.word	0xffffffff


	//   ....[3]....
        /*0048*/ 	.word	0xffffffff


	//   ....[4]....
        /*004c*/ 	.word	0xffffffff


	//   ....[5]....
        /*0050*/ 	.word	0xffffffff


	//   ....[6]....
        /*0054*/ 	.word	0xffffffff


	//   ....[7]....
        /*0058*/ 	.word	0xffffffff


	//   ....[8]....
        /*005c*/ 	.word	0xffffffff


	//   ....[9]....
        /*0060*/ 	.word	0xffffffff


	//   ....[10]....
        /*0064*/ 	.word	0xffffffff


	//   ....[11]....
        /*0068*/ 	.word	0xffffffff


	//   ....[12]....
        /*006c*/ 	.word	0xffffffff


	//   ....[13]....
        /*0070*/ 	.word	0xffffffff


	//   ....[14]....
        /*0074*/ 	.word	0xffffffff


	//   ....[15]....
        /*0078*/ 	.word	0xffffffff


	//   ....[16]....
        /*007c*/ 	.word	0xffffffff


	//   ....[17]....
        /*0080*/ 	.word	0xffffffff


	//   ....[18]....
        /*0084*/ 	.word	0xffffffff


	//   ....[19]....
        /*0088*/ 	.word	0xffffffff


	//----- nvinfo : EIATTR_COOP_GROUP_INSTR_OFFSETS
	.align		4
.L_2151:
        /*008c*/ 	.byte	0x04, 0x28
        /*008e*/ 	.short	(.L_2153 - .L_2152)


	//   ....[0]....
.L_2152:
        /*0090*/ 	.word	0x00000eb0


	//   ....[1]....
        /*0094*/ 	.word	0x00000ed0


	//   ....[2]....
        /*0098*/ 	.word	0x00000ef0


	//   ....[3]....
        /*009c*/ 	.word	0x00000f10


	//   ....[4]....
        /*00a0*/ 	.word	0x00000f30


	//   ....[5]....
        /*00a4*/ 	.word	0x00000f50


	//   ....[6]....
        /*00a8*/ 	.word	0x00000f70


	//   ....[7]....
        /*00ac*/ 	.word	0x00000f90


	//   ....[8]....
        /*00b0*/ 	.word	0x00000fc0


	//   ....[9]....
        /*00b4*/ 	.word	0x00000fd0


	//   ....[10]....
        /*00b8*/ 	.word	0x00002340


	//   ....[11]....
        /*00bc*/ 	.word	0x000023c0


	//   ....[12]....
        /*00c0*/ 	.word	0x00002440


	//   ....[13]....
        /*00c4*/ 	.word	0x000024b0


	//   ....[14]....
        /*00c8*/ 	.word	0x00002530


	//   ....[15]....
        /*00cc*/ 	.word	0x000025a0


	//   ....[16]....
        /*00d0*/ 	.word	0x00002620


	//   ....[17]....
        /*00d4*/ 	.word	0x00002690


	//   ....[18]....
        /*00d8*/ 	.word	0x00002710


	//   ....[19]....
        /*00dc*/ 	.word	0x00002780


	//----- nvinfo : EIATTR_EXIT_INSTR_OFFSETS
	.align		4
.L_2153:
        /*00e0*/ 	.byte	0x04, 0x1c
        /*00e2*/ 	.short	(.L_2155 - .L_2154)


	//   ....[0]....
.L_2154:
        /*00e4*/ 	.word	0x000022b0


	//   ....[1]....
        /*00e8*/ 	.word	0x000022e0


	//----- nvinfo : EIATTR_MAX_THREADS
	.align		4
.L_2155:
        /*00ec*/ 	.byte	0x04, 0x05
        /*00ee*/ 	.short	(.L_2157 - .L_2156)
.L_2156:
        /*00f0*/ 	.word	0x00000080
        /*00f4*/ 	.word	0x00000001
        /*00f8*/ 	.word	0x00000001


	//----- nvinfo : EIATTR_CRS_STACK_SIZE
	.align		4
.L_2157:
        /*00fc*/ 	.byte	0x04, 0x1e
        /*00fe*/ 	.short	(.L_2159 - .L_2158)
.L_2158:
        /*0100*/ 	.word	0x00000000
.L_2159:


//--------------------- .nv.info._ZN10layer_norm31ln_parallel_residual_bwd_kernelINS_13Kernel_traitsI6__halfS2_fS2_fjLj512ELj1ELj4ELj1ELj16ENS_18Kernel_traits_baseILj512ES2_S2_fS2_fjLj128EEEEELb0ELb1ELb1EEEvNS_9BwdParamsE --------------------------
	.section	.nv.info._ZN10layer_norm31ln_parallel_residual_bwd_kernelINS_13Kernel_traitsI6__halfS2_fS2_fjLj512ELj1ELj4ELj1ELj16ENS_18Kernel_traits_baseILj512ES2_S2_fS2_fjLj128EEEEELb0ELb1ELb1EEEvNS_9BwdParamsE,"",@"SHT_CUDA_INFO"
	.sectionflags	@""
	.align	4


	//----- nvinfo : EIATTR_CUDA_API_VERSION
	.align		4
        /*0000*/ 	.byte	0x04, 0x37
        /*0002*/ 	.short	(.L_2161 - .L_2160)
.L_2160:
        /*0004*/ 	.word	0x00000082


	//----- nvinfo : EIATTR_SW2861232_WAR
	.align		4
.L_2161:
        /*0008*/ 	.byte	0x01, 0x35
	.zero		2


	//----- nvinfo : EIATTR_PARAM_CBANK
	.align		4
        /*000c*/ 	.byte	0x04, 0x0a
        /*000e*/ 	.short	(.L_2163 - .L_2162)
	.align		4
.L_2162:
        /*0010*/ 	.word	index@(.nv.constant0._ZN10layer_norm31ln_parallel_residual_bwd_kernelINS_13Kernel_traitsI6__halfS2_fS2_fjLj512ELj1ELj4ELj1ELj16ENS_18Kernel_traits_baseILj512ES2_S2_fS2_fjLj128EEEEELb0ELb1ELb1EEEvNS_9BwdParamsE)
        /*0014*/ 	.short	0x0160
        /*0016*/ 	.short	0x0128


	//----- nvinfo : EIATTR_CBANK_PARAM_SIZE
	.align		4
.L_2163:
        /*0018*/ 	.byte	0x03, 0x19
        /*001a*/ 	.short	0x0128


	//----- nvinfo : EIATTR_KPARAM_INFO
	.align		4
        /*001c*/ 	.byte	0x04, 0x17
        /*001e*/ 	.short	(.L_2165 - .L_2164)
.L_2164:
        /*0020*/ 	.word	0x00000000
        /*0024*/ 	.short	0x0000
        /*0026*/ 	.short	0x0000
        /*0028*/ 	.byte	0x00, 0xf0, 0xa1, 0x04


	//----- nvinfo : EIATTR_MAXREG_COUNT
	.align		4
.L_2165:
        /*002c*/ 	.byte	0x03, 0x1b
        /*002e*/ 	.short	0x00ff


	//----- nvinfo : EIATTR_NUM_BARRIERS
	.align		4
        /*0030*/ 	.byte	0x02, 0x4c
        /*0032*/ 	.byte	0x01
	.zero		1


	//----- nvinfo : EIATTR_MERCURY_ISA_VERSION
	.align		4
        /*0034*/ 	.byte	0x03, 0x5f
        /*0036*/ 	.short	0x0000


	//----- nvinfo : EIATTR_COOP_GROUP_MASK_REGIDS
	.align		4
        /*0038*/ 	.byte	0x04, 0x29
        /*003a*/ 	.short	(.L_2167 - .L_2166)


	//   ....[0]....
.L_2166:
        /*003c*/ 	.word	0xffffffff


	//   ....[1]....
        /*0040*/ 	.word	0xffffffff


	//   ....[2]....
        /*0044*/ 	.word	0xffffffff


	//   ....[3]....
        /*0048*/ 	.word	0xffffffff


	//   ....[4]....
        /*004c*/ 	.word	0xffffffff


	//   ....[5]....
        /*0050*/ 	.word	0xffffffff


	//   ....[6]....
        /*0054*/ 	.word	0xffffffff


	//   ....[7]....
        /*0058*/ 	.word	0xffffffff


	//   ....[8]....
        /*005c*/ 	.word	0xffffffff


	//   ....[9]....
        /*0060*/ 	.word	0xffffffff


	//   ....[10]....
        /*0064*/ 	.word	0xffffffff


	//   ....[11]....
        /*0068*/ 	.word	0xffffffff


	//   ....[12]....
        /*006c*/ 	.word	0xffffffff


	//   ....[13]....
        /*0070*/ 	.word	0xffffffff


	//   ....[14]....
        /*0074*/ 	.word	0xffffffff


	//   ....[15]....
        /*0078*/ 	.word	0xffffffff


	//   ....[16]....
        /*007c*/ 	.word	0xffffffff


	//   ....[17]....
        /*0080*/ 	.word	0xffffffff


	//   ....[18]....
        /*0084*/ 	.word	0xffffffff


	//   ....[19]....
        /*0088*/ 	.word	0xffffffff


	//----- nvinfo : EIATTR_COOP_GROUP_INSTR_OFFSETS
	.align		4
.L_2167:
        /*008c*/ 	.byte	0x04, 0x28
        /*008e*/ 	.short	(.L_2169 - .L_2168)


	//   ....[0]....
.L_2168:
        /*0090*/ 	.word	0x00000e50


	//   ....[1]....
        /*0094*/ 	.word	0x00000e70


	//   ....[2]....
        /*0098*/ 	.word	0x00000e90


	//   ....[3]....
        /*009c*/ 	.word	0x00000eb0


	//   ....[4]....
        /*00a0*/ 	.word	0x00000ed0


	//   ....[5]....
        /*00a4*/ 	.word	0x00000ef0


	//   ....[6]....
        /*00a8*/ 	.word	0x00000f10


	//   ....[7]....
        /*00ac*/ 	.word	0x00000f30


	//   ....[8]....
        /*00b0*/ 	.word	0x00000f50


	//   ....[9]....
        /*00b4*/ 	.word	0x00000f70


	//   ....[10]....
        /*00b8*/ 	.word	0x000021c0


	//   ....[11]....
        /*00bc*/ 	.word	0x00002240


	//   ....[12]....
        /*00c0*/ 	.word	0x000022c0


	//   ....[13]....
        /*00c4*/ 	.word	0x00002330


	//   ....[14]....
        /*00c8*/ 	.word	0x000023b0


	//   ....[15]....
        /*00cc*/ 	.word	0x00002420


	//   ....[16]....
        /*00d0*/ 	.word	0x000024a0


	//   ....[17]....
        /*00d4*/ 	.word	0x00002510


	//   ....[18]....
        /*00d8*/ 	.word	0x00002590


	//   ....[19]....
        /*00dc*/ 	.word	0x00002600


	//----- nvinfo : EIATTR_EXIT_INSTR_OFFSETS
	.align		4
.L_2169:
        /*00e0*/ 	.byte	0x04, 0x1c
        /*00e2*/ 	.short	(.L_2171 - .L_2170)


	//   ....[0]....
.L_2170:
        /*00e4*/ 	.word	0x00002160


	//----- nvinfo : EIATTR_MAX_THREADS
	.align		4
.L_2171:
        /*00e8*/ 	.byte	0x04, 0x05
        /*00ea*/ 	.short	(.L_2173 - .L_2172)
.L_2172:
        /*00ec*/ 	.word	0x00000080
        /*00f0*/ 	.word	0x00000001
        /*00f4*/ 	.word	0x00000001


	//----- nvinfo : EIATTR_CRS_STACK_SIZE
	.align		4
.L_2173:
        /*00f8*/ 	.byte	0x04, 0x1e
        /*00fa*/ 	.short	(.L_2175 - .L_2174)
.L_2174:
        /*00fc*/ 	.word	0x00000000
.L_2175:


//--------------------- .nv.info._ZN10layer_norm31ln_parallel_residual_bwd_kernelINS_13Kernel_traitsI6__halfS2_fS2_fjLj512ELj1ELj4ELj1ELj16ENS_18Kernel_traits_baseILj512ES2_S2_fS2_fjLj128EEEEELb1ELb0ELb0EEEvNS_9BwdParamsE --------------------------
	.section	.nv.info._ZN10layer_norm31ln_parallel_residual_bwd_kernelINS_13Kernel_traitsI6__halfS2_fS2_fjLj512ELj1ELj4ELj1ELj16ENS_18Kernel_traits_baseILj512ES2_S2_fS2_fjLj128EEEEELb1ELb0ELb0EEEvNS_9BwdParamsE,"",@"SHT_CUDA_INFO"
	.sectionflags	@""
	.align	4


	//----- nvinfo : EIATTR_CUDA_API_VERSION
	.align		4
        /*0000*/ 	.byte	0x04, 0x37
        /*0002*/ 	.short	(.L_2177 - .L_2176)
.L_2176:
        /*0004*/ 	.word	0x00000082


	//----- nvinfo : EIATTR_SW2861232_WAR
	.align		4
.L_2177:
        /*0008*/ 	.byte	0x01, 0x35
	.zero		2


	//----- nvinfo : EIATTR_PARAM_CBANK
	.align		4
        /*000c*/ 	.byte	0x04, 0x0a
        /*000e*/ 	.short	(.L_2179 - .L_2178)
	.align		4
.L_2178:
        /*0010*/ 	.word	index@(.nv.constant0._ZN10layer_norm31ln_parallel_residual_bwd_kernelINS_13Kernel_traitsI6__halfS2_fS2_fjLj512ELj1ELj4ELj1ELj16ENS_18Kernel_traits_baseILj512ES2_S2_fS2_fjLj128EEEEELb1ELb0ELb0EEEvNS_9BwdParamsE)
        /*0014*/ 	.short	0x0160
        /*0016*/ 	.short	0x0128


	//----- nvinfo : EIATTR_CBANK_PARAM_SIZE
	.align		4
.L_2179:
        /*0018*/ 	.byte	0x03, 0x19
        /*001a*/ 	.short	0x0128


	//----- nvinfo : EIATTR_KPARAM_INFO
	.align		4
        /*001c*/ 	.byte	0x04, 0x17
        /*001e*/ 	.short	(.L_2181 - .L_2180)
.L_2180:
        /*0020*/ 	.word	0x00000000
        /*0024*/ 	.short	0x0000
        /*0026*/ 	.short	0x0000
        /*0028*/ 	.byte	0x00, 0xf0, 0xa1, 0x04


	//----- nvinfo : EIATTR_MAXREG_COUNT
	.align		4
.L_2181:
        /*002c*/ 	.byte	0x03, 0x1b
        /*002e*/ 	.short	0x00ff


	//----- nvinfo : EIATTR_NUM_BARRIERS
	.align		4
        /*0030*/ 	.byte	0x02, 0x4c
        /*0032*/ 	.byte	0x01
	.zero		1


	//----- nvinfo : EIATTR_MERCURY_ISA_VERSION
	.align		4
        /*0034*/ 	.byte	0x03, 0x5f
        /*0036*/ 	.short	0x0000


	//----- nvinfo : EIATTR_COOP_GROUP_MASK_REGIDS
	.align		4
        /*0038*/ 	.byte	0x04, 0x29
        /*003a*/ 	.short	(.L_2183 - .L_2182)


	//   ....[0]....
.L_2182:
        /*003c*/ 	.word	0xffffffff


	//   ....[1]....
        /*0040*/ 	.word	0xffffffff


	//   ....[2]....
        /*0044*/ 	.word	0xffffffff


	//   ....[3]....
        /*0048*/ 	.word	0xffffffff


	//   ....[4]....
        /*004c*/ 	.word	0xffffffff


	//   ....[5]....
        /*0050*/ 	.word	0xffffffff


	//   ....[6]....
        /*0054*/ 	.word	0xffffffff


	//   ....[7]....
        /*0058*/ 	.word	0xffffffff


	//   ....[8]....
        /*005c*/ 	.word	0xffffffff


	//   ....[9]....
        /*0060*/ 	.word	0xffffffff


	//   ....[10]....
        /*0064*/ 	.word	0xffffffff


	//   ....[11]....
        /*0068*/ 	.word	0xffffffff


	//   ....[12]....
        /*006c*/ 	.word	0xffffffff


	//   ....[13]....
        /*0070*/ 	.word	0xffffffff


	//   ....[14]....
        /*0074*/ 	.word	0xffffffff


	//   ....[15]....
        /*0078*/ 	.word	0xffffffff


	//   ....[16]....
        /*007c*/ 	.word	0xffffffff


	//   ....[17]....
        /*0080*/ 	.word	0xffffffff


	//   ....[18]....
        /*0084*/ 	.word	0xffffffff


	//   ....[19]....
        /*0088*/ 	.word	0xffffffff


	//----- nvinfo : EIATTR_COOP_GROUP_INSTR_OFFSETS
	.align		4
.L_2183:
        /*008c*/ 	.byte	0x04, 0x28
        /*008e*/ 	.short	(.L_2185 - .L_2184)


	//   ....[0]....
.L_2184:
        /*0090*/ 	.word	0x00001690


	//   ....[1]....
        /*0094*/ 	.word	0x000016b0


	//   ....[2]....
        /*0098*/ 	.word	0x000016d0


	//   ....[3]....
        /*009c*/ 	.word	0x000016f0


	//   ....[4]....
        /*00a0*/ 	.word	0x00001710


	//   ....[5]....
        /*00a4*/ 	.word	0x00001730


	//   ....[6]....
        /*00a8*/ 	.word	0x00001750


	//   ....[7]....
        /*00ac*/ 	.word	0x00001770


	//   ....[8]....
        /*00b0*/ 	.word	0x00001790


	//   ....[9]....
        /*00b4*/ 	.word	0x000017b0


	//   ....[10]....
        /*00b8*/ 	.word	0x00003860


	//   ....[11]....
        /*00bc*/ 	.word	0x000038e0


	//   ....[12]....
        /*00c0*/ 	.word	0x00003960


	//   ....[13]....
        /*00c4*/ 	.word	0x000039d0


	//   ....[14]....
        /*00c8*/ 	.word	0x00003a50


	//   ....[15]....
        /*00cc*/ 	.word	0x00003ac0


	//   ....[16]....
        /*00d0*/ 	.word	0x00003b40


	//   ....[17]....
        /*00d4*/ 	.word	0x00003bb0


	//   ....[18]....
        /*00d8*/ 	.word	0x00003c30


	//   ....[19]....
        /*00dc*/ 	.word	0x00003ca0


	//----- nvinfo : EIATTR_EXIT_INSTR_OFFSETS
	.align		4
.L_2185:
        /*00e0*/ 	.byte	0x04, 0x1c
        /*00e2*/ 	.short	(.L_2187 - .L_2186)


	//   ....[0]....
.L_2186:
        /*00e4*/ 	.word	0x00003740


	//   ....[1]....
        /*00e8*/ 	.word	0x00003800


	//----- nvinfo : EIATTR_MAX_THREADS
	.align		4
.L_2187:
        /*00ec*/ 	.byte	0x04, 0x05
        /*00ee*/ 	.short	(.L_2189 - .L_2188)
.L_2188:
        /*00f0*/ 	.word	0x00000080
        /*00f4*/ 	.word	0x00000001
        /*00f8*/ 	.word	0x00000001


	//----- nvinfo : EIATTR_CRS_STACK_SIZE
	.align		4
.L_2189:
        /*00fc*/ 	.byte	0x04, 0x1e
        /*00fe*/ 	.short	(.L_2191 - .L_2190)
.L_2190:
        /*0100*/ 	.word	0x00000000
.L_2191:


//--------------------- .nv.info._ZN10layer_norm31ln_parallel_residual_bwd_kernelINS_13Kernel_traitsI6__halfS2_fS2_fjLj512ELj1ELj4ELj1ELj16ENS_18Kernel_traits_baseILj512ES2_S2_fS2_fjLj128EEEEELb1ELb0ELb1EEEvNS_9BwdParamsE --------------------------
	.section	.nv.info._ZN10layer_norm31ln_parallel_residual_bwd_kernelINS_13Kernel_traitsI6__halfS2_fS2_fjLj512ELj1ELj4ELj1ELj16ENS_18Kernel_traits_baseILj512ES2_S2_fS2_fjLj128EEEEELb1ELb0ELb1EEEvNS_9BwdParamsE,"",@"SHT_CUDA_INFO"
	.sectionflags	@""
	.align	4


	//----- nvinfo : EIATTR_CUDA_API_VERSION
	.align		4
        /*0000*/ 	.byte	0x04, 0x37
        /*0002*/ 	.short	(.L_2193 - .L_2192)
.L_2192:
        /*0004*/ 	.word	0x00000082


	//----- nvinfo : EIATTR_SW2861232_WAR
	.align		4
.L_2193:
        /*0008*/ 	.byte	0x01, 0x35
	.zero		2


	//----- nvinfo : EIATTR_PARAM_CBANK
	.align		4
        /*000c*/ 	.byte	0x04, 0x0a
        /*000e*/ 	.short	(.L_2195 - .L_2194)
	.align		4
.L_2194:
        /*0010*/ 	.word	index@(.nv.constant0._ZN10layer_norm31ln_parallel_residual_bwd_kernelINS_13Kernel_traitsI6__halfS2_fS2_fjLj512ELj1ELj4ELj1ELj16ENS_18Kernel_traits_baseILj512ES2_S2_fS2_fjLj128EEEEELb1ELb0ELb1EEEvNS_9BwdParamsE)
        /*0014*/ 	.short	0x0160
        /*0016*/ 	.short	0x0128


	//----- nvinfo : EIATTR_CBANK_PARAM_SIZE
	.align		4
.L_2195:
        /*0018*/ 	.byte	0x03, 0x19
        /*001a*/ 	.short	0x0128


	//----- nvinfo : EIATTR_KPARAM_INFO
	.align		4
        /*001c*/ 	.byte	0x04, 0x17
        /*001e*/ 	.short	(.L_2197 - .L_2196)
.L_2196:
        /*0020*/ 	.word	0x00000000
        /*0024*/ 	.short	0x0000
        /*0026*/ 	.short	0x0000
        /*0028*/ 	.byte	0x00, 0xf0, 0xa1, 0x04


	//----- nvinfo : EIATTR_MAXREG_COUNT
	.align		4
.L_2197:
        /*002c*/ 	.byte	0x03, 0x1b
        /*002e*/ 	.short	0x00ff


	//----- nvinfo : EIATTR_NUM_BARRIERS
	.align		4
        /*0030*/ 	.byte	0x02, 0x4c
        /*0032*/ 	.byte	0x01
	.zero		1


	//----- nvinfo : EIATTR_MERCURY_ISA_VERSION
	.align		4
        /*0034*/ 	.byte	0x03, 0x5f
        /*0036*/ 	.short	0x0000


	//----- nvinfo : EIATTR_COOP_GROUP_MASK_REGIDS
	.align		4
        /*0038*/ 	.byte	0x04, 0x29
        /*003a*/ 	.short	(.L_2199 - .L_2198)


	//   ....[0]....
.L_2198:
        /*003c*/ 	.word	0xffffffff


	//   ....[1]....
        /*0040*/ 	.word	0xffffffff


	//   ....[2]....
        /*0044*/ 	.word	0xffffffff


	//   ....[3]....
        /*0048*/ 	.word	0xffffffff


	//   ....[4]....
        /*004c*/ 	.word	0xffffffff


	//   ....[5]....
        /*0050*/ 	.word	0xffffffff


	//   ....[6]....
        /*0054*/ 	.word	0xffffffff


	//   ....[7]....
        /*0058*/ 	.word	0xffffffff


	//   ....[8]....
        /*005c*/ 	.word	0xffffffff


	//   ....[9]....
        /*0060*/ 	.word	0xffffffff


	//   ....[10]....
        /*0064*/ 	.word	0xffffffff


	//   ....[11]....
        /*0068*/ 	.word	0xffffffff


	//   ....[12]....
        /*006c*/ 	.word	0xffffffff


	//   ....[13]....
        /*0070*/ 	.word	0xffffffff


	//   ....[14]....
        /*0074*/ 	.word	0xffffffff


	//   ....[15]....
        /*0078*/ 	.word	0xffffffff


	//   ....[16]....
        /*007c*/ 	.word	0xffffffff


	//   ....[17]....
        /*0080*/ 	.word	0xffffffff


	//   ....[18]....
        /*0084*/ 	.word	0xffffffff


	//   ....[19]....
        /*0088*/ 	.word	0xffffffff


	//----- nvinfo : EIATTR_COOP_GROUP_INSTR_OFFSETS
	.align		4
.L_2199:
        /*008c*/ 	.byte	0x04, 0x28
        /*008e*/ 	.short	(.L_2201 - .L_2200)


	//   ....[0]....
.L_2200:
        /*0090*/ 	.word	0x00001690


	//   ....[1]....
        /*0094*/ 	.word	0x000016b0


	//   ....[2]....
        /*0098*/ 	.word	0x000016d0


	//   ....[3]....
        /*009c*/ 	.word	0x000016f0


	//   ....[4]....
        /*00a0*/ 	.word	0x00001710


	//   ....[5]....
        /*00a4*/ 	.word	0x00001730


	//   ....[6]....
        /*00a8*/ 	.word	0x00001750


	//   ....[7]....
        /*00ac*/ 	.word	0x00001770


	//   ....[8]....
        /*00b0*/ 	.word	0x00001790


	//   ....[9]....
        /*00b4*/ 	.word	0x000017b0


	//   ....[10]....
        /*00b8*/ 	.word	0x00003630


	//   ....[11]....
        /*00bc*/ 	.word	0x000036b0


	//   ....[12]....
        /*00c0*/ 	.word	0x00003730


	//   ....[13]....
        /*00c4*/ 	.word	0x000037a0


	//   ....[14]....
        /*00c8*/ 	.word	0x00003820


	//   ....[15]....
        /*00cc*/ 	.word	0x00003890


	//   ....[16]....
        /*00d0*/ 	.word	0x00003910


	//   ....[17]....
        /*00d4*/ 	.word	0x00003980


	//   ....[18]....
        /*00d8*/ 	.word	0x00003a00


	//   ....[19]....
        /*00dc*/ 	.word	0x00003a70


	//----- nvinfo : EIATTR_EXIT_INSTR_OFFSETS
	.align		4
.L_2201:
        /*00e0*/ 	.byte	0x04, 0x1c
        /*00e2*/ 	.short	(.L_2203 - .L_2202)


	//   ....[0]....
.L_2202:
        /*00e4*/ 	.word	0x000035d0


	//----- nvinfo : EIATTR_MAX_THREADS
	.align		4
.L_2203:
        /*00e8*/ 	.byte	0x04, 0x05
        /*00ea*/ 	.short	(.L_2205 - .L_2204)
.L_2204:
        /*00ec*/ 	.word	0x00000080
        /*00f0*/ 	.word	0x00000001
        /*00f4*/ 	.word	0x00000001


	//----- nvinfo : EIATTR_CRS_STACK_SIZE
	.align		4
.L_2205:
        /*00f8*/ 	.byte	0x04, 0x1e
        /*00fa*/ 	.short	(.L_2207 - .L_2206)
.L_2206:
        /*00fc*/ 	.word	0x00000000
.L_2207:


//--------------------- .nv.info._ZN10layer_norm22ln_bwd_finalize_kernelINS_22Kernel_traits_finalizeILj512E6__halfS2_fS2_fjLb0ELj1024ELj4ENS_18Kernel_traits_baseILj512ES2_S2_fS2_fjLj1024EEEEELb0ELb0EEEvNS_9BwdParamsE --------------------------
	.section	.nv.info._ZN10layer_norm22ln_bwd_finalize_kernelINS_22Kernel_traits_finalizeILj512E6__halfS2_fS2_fjLb0ELj1024ELj4ENS_18Kernel_traits_baseILj512ES2_S2_fS2_fjLj1024EEEEELb0ELb0EEEvNS_9BwdParamsE,"",@"SHT_CUDA_INFO"
	.sectionflags	@""
	.align	4


	//----- nvinfo : EIATTR_CUDA_API_VERSION
	.align		4
        /*0000*/ 	.byte	0x04, 0x37
        /*0002*/ 	.short	(.L_2209 - .L_2208)
.L_2208:
        /*0004*/ 	.word	0x00000082


	//----- nvinfo : EIATTR_SW2861232_WAR
	.align		4
.L_2209:
        /*0008*/ 	.byte	0x01, 0x35
	.zero		2


	//----- nvinfo : EIATTR_PARAM_CBANK
	.align		4
        /*000c*/ 	.byte	0x04, 0x0a
        /*000e*/ 	.short	(.L_2211 - .L_2210)
	.align		4
.L_2210:
        /*0010*/ 	.word	index@(.nv.constant0._ZN10layer_norm22ln_bwd_finalize_kernelINS_22Kernel_traits_finalizeILj512E6__halfS2_fS2_fjLb0ELj1024ELj4ENS_18Kernel_traits_baseILj512ES2_S2_fS2_fjLj1024EEEEELb0ELb0EEEvNS_9BwdParamsE)
        /*0014*/ 	.short	0x0160
        /*0016*/ 	.short	0x0128


	//----- nvinfo : EIATTR_CBANK_PARAM_SIZE
	.align		4
.L_2211:
        /*0018*/ 	.byte	0x03, 0x19
        /*001a*/ 	.short	0x0128


	//----- nvinfo : EIATTR_KPARAM_INFO
	.align		4
        /*001c*/ 	.byte	0x04, 0x17
        /*001e*/ 	.short	(.L_2213 - .L_2212)
.L_2212:
        /*0020*/ 	.word	0x00000000
        /*0024*/ 	.short	0x0000
        /*0026*/ 	.short	0x0000
        /*0028*/ 	.byte	0x00, 0xf0, 0xa1, 0x04


	//----- nvinfo : EIATTR_MAXREG_COUNT
	.align		4
.L_2213:
        /*002c*/ 	.byte	0x03, 0x1b
        /*002e*/ 	.short	0x0040


	//----- nvinfo : EIATTR_NUM_BARRIERS
	.align		4
        /*0030*/ 	.byte	0x02, 0x4c
        /*0032*/ 	.byte	0x01
	.zero		1


	//----- nvinfo : EIATTR_MERCURY_ISA_VERSION
	.align		4
        /*0034*/ 	.byte	0x03, 0x5f
        /*0036*/ 	.short	0x0000


	//----- nvinfo : EIATTR_COOP_GROUP_MASK_REGIDS
	.align		4
        /*0038*/ 	.byte	0x04, 0x29
        /*003a*/ 	.short	(.L_2215 - .L_2214)


	//   ....[0]....
.L_2214:
        /*003c*/ 	.word	0xffffffff


	//   ....[1]....
        /*0040*/ 	.word	0xffffffff


	//   ....[2]....
        /*0044*/ 	.word	0xffffffff


	//   ....[3]....
        /*0048*/ 	.word	0xffffffff


	//   ....[4]....
        /*004c*/ 	.word	0xffffffff


	//   ....[5]....
        /*0050*/ 	.word	0xffffffff


	//   ....[6]....
        /*0054*/ 	.word	0xffffffff


	//   ....[7]....
        /*0058*/ 	.word	0xffffffff


	//   ....[8]....
        /*005c*/ 	.word	0xffffffff


	//   ....[9]....
        /*0060*/ 	.word	0xffffffff


	//   ....[10]....
        /*0064*/ 	.word	0xffffffff


	//   ....[11]....
        /*0068*/ 	.word	0xffffffff


	//   ....[12]....
        /*006c*/ 	.word	0xffffffff


	//   ....[13]....
        /*0070*/ 	.word	0xffffffff


	//   ....[14]....
        /*0074*/ 	.word	0xffffffff


	//   ....[15]....
        /*0078*/ 	.word	0xffffffff


	//   ....[16]....
        /*007c*/ 	.word	0xffffffff


	//   ....[17]....
        /*0080*/ 	.word	0xffffffff


	//   ....[18]....
        /*0084*/ 	.word	0xffffffff


	//   ....[19]....
        /*0088*/ 	.word	0xffffffff


	//----- nvinfo : EIATTR_COOP_GROUP_INSTR_OFFSETS
	.align		4
.L_2215:
        /*008c*/ 	.byte	0x04, 0x28
        /*008e*/ 	.short	(.L_2217 - .L_2216)


	//   ....[0]....
.L_2216:
        /*0090*/ 	.word	0x00000820


	//   ....[1]....
        /*0094*/ 	.word	0x00000850


	//   ....[2]....
        /*0098*/ 	.word	0x00000860


	//   ....[3]....
        /*009c*/ 	.word	0x00000890


	//   ....[4]....
        /*00a0*/ 	.word	0x000008a0


	//   ....[5]....
        /*00a4*/ 	.word	0x000008d0


	//   ....[6]....
        /*00a8*/ 	.word	0x000008f0


	//   ....[7]....
        /*00ac*/ 	.word	0x00000900


	//   ....[8]....
        /*00b0*/ 	.word	0x00000930


	//   ....[9]....
        /*00b4*/ 	.word	0x00000940


	//   ....[10]....
        /*00b8*/ 	.word	0x00000b50


	//   ....[11]....
        /*00bc*/ 	.word	0x00000bc0


	//   ....[12]....
        /*00c0*/ 	.word	0x00000c20


	//   ....[13]....
        /*00c4*/ 	.word	0x00000c80


	//   ....[14]....
        /*00c8*/ 	.word	0x00000cf0


	//   ....[15]....
        /*00cc*/ 	.word	0x00000d60


	//   ....[16]....
        /*00d0*/ 	.word	0x00000dc0


	//   ....[17]....
        /*00d4*/ 	.word	0x00000e20


	//   ....[18]....
        /*00d8*/ 	.word	0x00000e80


	//   ....[19]....
        /*00dc*/ 	.word	0x00000ee0


	//----- nvinfo : EIATTR_EXIT_INSTR_OFFSETS
	.align		4
.L_2217:
        /*00e0*/ 	.byte	0x04, 0x1c
        /*00e2*/ 	.short	(.L_2219 - .L_2218)


	//   ....[0]....
.L_2218:
        /*00e4*/ 	.word	0x00000070


	//   ....[1]....
        /*00e8*/ 	.word	0x00000af0


	//----- nvinfo : EIATTR_MAX_THREADS
	.align		4
.L_2219:
        /*00ec*/ 	.byte	0x04, 0x05
        /*00ee*/ 	.short	(.L_2221 - .L_2220)
.L_2220:
        /*00f0*/ 	.word	0x00000400
        /*00f4*/ 	.word	0x00000001
        /*00f8*/ 	.word	0x00000001


	//----- nvinfo : EIATTR_CRS_STACK_SIZE
	.align		4
.L_2221:
        /*00fc*/ 	.byte	0x04, 0x1e
        /*00fe*/ 	.short	(.L_2223 - .L_2222)
.L_2222:
        /*0100*/ 	.word	0x00000000
.L_2223:


//--------------------- .nv.info._ZN10layer_norm40ln_parallel_residual_bwd_finalize_kernelINS_22Kernel_traits_finalizeILj512E6__halfS2_fS2_fjLb0ELj1024ELj4ENS_18Kernel_traits_baseILj512ES2_S2_fS2_fjLj1024EEEEELb0EEEvNS_9BwdParamsE --------------------------
	.section	.nv.info._ZN10layer_norm40ln_parallel_residual_bwd_finalize_kernelINS_22Kernel_traits_finalizeILj512E6__halfS2_fS2_fjLb0ELj1024ELj4ENS_18Kernel_traits_baseILj512ES2_S2_fS2_fjLj1024EEEEELb0EEEvNS_9BwdParamsE,"",@"SHT_CUDA_INFO"
	.sectionflags	@""
	.align	4


	//----- nvinfo : EIATTR_CUDA_API_VERSION
	.align		4
        /*0000*/ 	.byte	0x04, 0x37
        /*0002*/ 	.short	(.L_2225 - .L_2224)
.L_2224:
        /*0004*/ 	.word	0x00000082


	//----- nvinfo : EIATTR_SW2861232_WAR
	.align		4
.L_2225:
        /*0008*/ 	.byte	0x01, 0x35
	.zero		2


	//----- nvinfo : EIATTR_PARAM_CBANK
	.align		4
        /*000c*/ 	.byte	0x04, 0x0a
        /*000e*/ 	.short	(.L_2227 - .L_2226)
	.align		4
.L_2226:
        /*0010*/ 	.word	index@(.nv.constant0._ZN10layer_norm40ln_parallel_residual_bwd_finalize_kernelINS_22Kernel_traits_finalizeILj512E6__halfS2_fS2_fjLb0ELj1024ELj4ENS_18Kernel_traits_baseILj512ES2_S2_fS2_fjLj1024EEEEELb0EEEvNS_9BwdParamsE)
        /*0014*/ 	.short	0x0160
        /*0016*/ 	.short	0x0128


	//----- nvinfo : EIATTR_CBANK_PARAM_SIZE
	.align		4
.L_2227:
        /*0018*/ 	.byte	0x03, 0x19
        /*001a*/ 	.short	0x0128


	//----- nvinfo : EIATTR_KPARAM_INFO
	.align		4
        /*001c*/ 	.byte	0x04, 0x17
        /*001e*/ 	.short	(.L_2229 - .L_2228)
.L_2228:
        /*0020*/ 	.word	0x00000000
        /*0024*/ 	.short	0x0000
        /*0026*/ 	.short	0x0000
        /*0028*/ 	.byte	0x00, 0xf0, 0xa1, 0x04


	//----- nvinfo : EIATTR_MAXREG_COUNT
	.align		4
.L_2229:
        /*002c*/ 	.byte	0x03, 0x1b
        /*002e*/ 	.short	0x0040


	//----- nvinfo : EIATTR_NUM_BARRIERS
	.align		4
        /*0030*/ 	.byte	0x02, 0x4c
        /*0032*/ 	.byte	0x01
	.zero		1


	//----- nvinfo : EIATTR_MERCURY_ISA_VERSION
	.align		4
        /*0034*/ 	.byte	0x03, 0x5f
        /*0036*/ 	.short	0x0000


	//----- nvinfo : EIATTR_COOP_GROUP_MASK_REGIDS
	.align		4
        /*0038*/ 	.byte	0x04, 0x29
        /*003a*/ 	.short	(.L_2231 - .L_2230)


	//   ....[0]....
.L_2230:
        /*003c*/ 	.word	0xffffffff


	//   ....[1]....
        /*0040*/ 	.word	0xffffffff


	//   ....[2]....
        /*0044*/ 	.word	0xffffffff


	//   ....[3]....
        /*0048*/ 	.word	0xffffffff


	//   ....[4]....
        /*004c*/ 	.word	0xffffffff


	//   ....[5]....
        /*0050*/ 	.word	0xffffffff


	//   ....[6]....
        /*0054*/ 	.word	0xffffffff


	//   ....[7]....
        /*0058*/ 	.word	0xffffffff


	//   ....[8]....
        /*005c*/ 	.word	0xffffffff


	//   ....[9]....
        /*0060*/ 	.word	0xffffffff


	//   ....[10]....
        /*0064*/ 	.word	0xffffffff


	//   ....[11]....
        /*0068*/ 	.word	0xffffffff


	//   ....[12]....
        /*006c*/ 	.word	0xffffffff


	//   ....[13]....
        /*0070*/ 	.word	0xffffffff


	//   ....[14]....
        /*0074*/ 	.word	0xffffffff


	//   ....[15]....
        /*0078*/ 	.word	0xffffffff


	//   ....[16]....
        /*007c*/ 	.word	0xffffffff


	//   ....[17]....
        /*0080*/ 	.word	0xffffffff


	//   ....[18]....
        /*0084*/ 	.word	0xffffffff


	//   ....[19]....
        /*0088*/ 	.word	0xffffffff


	//   ....[20]....
        /*008c*/ 	.word	0xffffffff


	//   ....[21]....
        /*0090*/ 	.word	0xffffffff


	//   ....[22]....
        /*0094*/ 	.word	0xffffffff


	//   ....[23]....
        /*0098*/ 	.word	0xffffffff


	//   ....[24]....
        /*009c*/ 	.word	0xffffffff


	//   ....[25]....
        /*00a0*/ 	.word	0xffffffff


	//   ....[26]....
        /*00a4*/ 	.word	0xffffffff


	//   ....[27]....
        /*00a8*/ 	.word	0xffffffff


	//   ....[28]....
        /*00ac*/ 	.word	0xffffffff


	//   ....[29]....
        /*00b0*/ 	.word	0xffffffff


	//   ....[30]....
        /*00b4*/ 	.word	0xffffffff


	//   ....[31]....
        /*00b8*/ 	.word	0xffffffff


	//   ....[32]....
        /*00bc*/ 	.word	0xffffffff


	//   ....[33]....
        /*00c0*/ 	.word	0xffffffff


	//   ....[34]....
        /*00c4*/ 	.word	0xffffffff


	//   ....[35]....
        /*00c8*/ 	.word	0xffffffff


	//   ....[36]....
        /*00cc*/ 	.word	0xffffffff


	//   ....[37]....
        /*00d0*/ 	.word	0xffffffff


	//   ....[38]....
        /*00d4*/ 	.word	0xffffffff


	//   ....[39]....
        /*00d8*/ 	.word	0xffffffff


	//----- nvinfo : EIATTR_COOP_GROUP_INSTR_OFFSETS
	.align		4
.L_2231:
        /*00dc*/ 	.byte	0x04, 0x28
        /*00de*/ 	.short	(.L_2233 - .L_2232)


	//   ....[0]....
.L_2232:
        /*00e0*/ 	.word	0x00000b70


	//   ....[1]....
        /*00e4*/ 	.word	0x00000ba0


	//   ....[2]....
        /*00e8*/ 	.word	0x00000bb0


	//   ....[3]....
        /*00ec*/ 	.word	0x00000bc0


	//   ....[4]....
        /*00f0*/ 	.word	0x00000bf0


	//   ....[5]....
        /*00f4*/ 	.word	0x00000c10


	//   ....[6]....
        /*00f8*/ 	.word	0x00000c20


	//   ....[7]....
        /*00fc*/ 	.word	0x00000c30


	//   ....[8]....
        /*0100*/ 	.word	0x00000c60


	//   ....[9]....
        /*0104*/ 	.word	0x00000c80


	//   ....[10]....
        /*0108*/ 	.word	0x00000ca0


	//   ....[11]....
        /*010c*/ 	.word	0x00000cb0


	//   ....[12]....
        /*0110*/ 	.word	0x00000ce0


	//   ....[13]....
        /*0114*/ 	.word	0x00000d00


	//   ....[14]....
        /*0118*/ 	.word	0x00000d20


	//   ....[15]....
        /*011c*/ 	.word	0x00000d30


	//   ....[16]....
        /*0120*/ 	.word	0x00000d60


	//   ....[17]....
        /*0124*/ 	.word	0x00000d90


	//   ....[18]....
        /*0128*/ 	.word	0x00000da0


	//   ....[19]....
        /*012c*/ 	.word	0x00000db0


	//   ....[20]....
        /*0130*/ 	.word	0x000010c0


	//   ....[21]....
        /*0134*/ 	.word	0x00001130


	//   ....[22]....
        /*0138*/ 	.word	0x00001190


	//   ....[23]....
        /*013c*/ 	.word	0x000011f0


	//   ....[24]....
        /*0140*/ 	.word	0x00001260


	//   ....[25]....
        /*0144*/ 	.word	0x000012d0


	//   ....[26]....
        /*0148*/ 	.word	0x00001330


	//   ....[27]....
        /*014c*/ 	.word	0x00001390


	//   ....[28]....
        /*0150*/ 	.word	0x000013f0


	//   ....[29]....
        /*0154*/ 	.word	0x00001460


	//   ....[30]....
        /*0158*/ 	.word	0x000014d0


	//   ....[31]....
        /*015c*/ 	.word	0x00001530


	//   ....[32]....
        /*0160*/ 	.word	0x00001590


	//   ....[33]....
        /*0164*/ 	.word	0x000015f0


	//   ....[34]....
        /*0168*/ 	.word	0x00001660


	//   ....[35]....
        /*016c*/ 	.word	0x000016d0


	//   ....[36]....
        /*0170*/ 	.word	0x00001730


	//   ....[37]....
        /*0174*/ 	.word	0x00001790


	//   ....[38]....
        /*0178*/ 	.word	0x000017f0


	//   ....[39]....
        /*017c*/ 	.word	0x00001850


	//----- nvinfo : EIATTR_EXIT_INSTR_OFFSETS
	.align		4
.L_2233:
        /*0180*/ 	.byte	0x04, 0x1c
        /*0182*/ 	.short	(.L_2235 - .L_2234)


	//   ....[0]....
.L_2234:
        /*0184*/ 	.word	0x00000070


	//   ....[1]....
        /*0188*/ 	.word	0x00001060


	//----- nvinfo : EIATTR_MAX_THREADS
	.align		4
.L_2235:
        /*018c*/ 	.byte	0x04, 0x05
        /*018e*/ 	.short	(.L_2237 - .L_2236)
.L_2236:
        /*0190*/ 	.word	0x00000400
        /*0194*/ 	.word	0x00000001
        /*0198*/ 	.word	0x00000001


	//----- nvinfo : EIATTR_CRS_STACK_SIZE
	.align		4
.L_2237:
        /*019c*/ 	.byte	0x04, 0x1e
        /*019e*/ 	.short	(.L_2239 - .L_2238)
.L_2238:
        /*01a0*/ 	.word	0x00000000
.L_2239:


//--------------------- .nv.info._ZN10layer_norm31ln_parallel_residual_bwd_kernelINS_13Kernel_traitsI6__halfS2_fS2_fjLj512ELj1ELj4ELj1ELj16ENS_18Kernel_traits_baseILj512ES2_S2_fS2_fjLj128EEEEELb1ELb1ELb0EEEvNS_9BwdParamsE --------------------------
	.section	.nv.info._ZN10layer_norm31ln_parallel_residual_bwd_kernelINS_13Kernel_traitsI6__halfS2_fS2_fjLj512ELj1ELj4ELj1ELj16ENS_18Kernel_traits_baseILj512ES2_S2_fS2_fjLj128EEEEELb1ELb1ELb0EEEvNS_9BwdParamsE,"",@"SHT_CUDA_INFO"
	.sectionflags	@""
	.align	4


	//----- nvinfo : EIATTR_CUDA_API_VERSION
	.align		4
        /*0000*/ 	.byte	0x04, 0x37
        /*0002*/ 	.short	(.L_2241 - .L_2240)
.L_2240:
        /*0004*/ 	.word	0x00000082


	//----- nvinfo : EIATTR_SW2861232_WAR
	.align		4
.L_2241:
        /*0008*/ 	.byte	0x01, 0x35
	.zero		2


	//----- nvinfo : EIATTR_PARAM_CBANK
	.align		4
        /*000c*/ 	.byte	0x04, 0x0a
        /*000e*/ 	.short	(.L_2243 - .L_2242)
	.align		4
.L_2242:
        /*0010*/ 	.word	index@(.nv.constant0._ZN10layer_norm31ln_parallel_residual_bwd_kernelINS_13Kernel_traitsI6__halfS2_fS2_fjLj512ELj1ELj4ELj1ELj16ENS_18Kernel_traits_baseILj512ES2_S2_fS2_fjLj128EEEEELb1ELb1ELb0EEEvNS_9BwdParamsE)
        /*0014*/ 	.short	0x0160
        /*0016*/ 	.short	0x0128


	//----- nvinfo : EIATTR_CBANK_PARAM_SIZE
	.align		4
.L_2243:
        /*0018*/ 	.byte	0x03, 0x19
        /*001a*/ 	.short	0x0128


	//----- nvinfo : EIATTR_KPARAM_INFO
	.align		4
        /*001c*/ 	.byte	0x04, 0x17
        /*001e*/ 	.short	(.L_2245 - .L_2244)
.L_2244:
        /*0020*/ 	.word	0x00000000
        /*0024*/ 	.short	0x0000
        /*0026*/ 	.short	0x0000
        /*0028*/ 	.byte	0x00, 0xf0, 0xa1, 0x04


	//----- nvinfo : EIATTR_MAXREG_COUNT
	.align		4
.L_2245:
        /*002c*/ 	.byte	0x03, 0x1b
        /*002e*/ 	.short	0x00ff


	//----- nvinfo : EIATTR_NUM_BARRIERS
	.align		4
        /*0030*/ 	.byte	0x02, 0x4c
        /*0032*/ 	.byte	0x01
	.zero		1


	//----- nvinfo : EIATTR_MERCURY_ISA_VERSION
	.align		4
        /*0034*/ 	.byte	0x03, 0x5f
        /*0036*/ 	.short	0x0000


	//----- nvinfo : EIATTR_COOP_GROUP_MASK_REGIDS
	.align		4
        /*0038*/ 	.byte	0x04, 0x29
        /*003a*/ 	.short	(.L_2247 - .L_2246)


	//   ....[0]....
.L_2246:
        /*003c*/ 	.word	0xffffffff


	//   ....[1]....
        /*0040*/ 	.word	0xffffffff


	//   ....[2]....
        /*0044*/ 	.word	0xffffffff


	//   ....[3]....
        /*0048*/ 	.word	0xffffffff


	//   ....[4]....
        /*004c*/ 	.word	0xffffffff


	//   ....[5]....
        /*0050*/ 	.word	0xffffffff


	//   ....[6]....
        /*0054*/ 	.word	0xffffffff


	//   ....[7]....
        /*0058*/ 	.word	0xffffffff


	//   ....[8]....
        /*005c*/ 	.word	0xffffffff


	//   ....[9]....
        /*0060*/ 	.word	0xffffffff


	//   ....[10]....
        /*0064*/ 	.word	0xffffffff


	//   ....[11]....
        /*0068*/ 	.word	0xffffffff


	//   ....[12]....
        /*006c*/ 	.word	0xffffffff


	//   ....[13]....
        /*0070*/ 	.word	0xffffffff


	//   ....[14]....
        /*0074*/ 	.word	0xffffffff


	//   ....[15]....
        /*0078*/ 	.word	0xffffffff


	//   ....[16]....
        /*007c*/ 	.word	0xffffffff


	//   ....[17]....
        /*0080*/ 	.word	0xffffffff


	//   ....[18]....
        /*0084*/ 	.word	0xffffffff


	//   ....[19]....
        /*0088*/ 	.word	0xffffffff


	//----- nvinfo : EIATTR_COOP_GROUP_INSTR_OFFSETS
	.align		4
.L_2247:
        /*008c*/ 	.byte	0x04, 0x28
        /*008e*/ 	.short	(.L_2249 - .L_2248)


	//   ....[0]....
.L_2248:
        /*0090*/ 	.word	0x00000ff0


	//   ....[1]....
        /*0094*/ 	.word	0x00001010


	//   ....[2]....
        /*0098*/ 	.word	0x00001030


	//   ....[3]....
        /*009c*/ 	.word	0x00001050


	//   ....[4]....
        /*00a0*/ 	.word	0x00001070


	//   ....[5]....
        /*00a4*/ 	.word	0x00001090


	//   ....[6]....
        /*00a8*/ 	.word	0x000010b0


	//   ....[7]....
        /*00ac*/ 	.word	0x000010d0


	//   ....[8]....
        /*00b0*/ 	.word	0x000010f0


	//   ....[9]....
        /*00b4*/ 	.word	0x00001110


	//   ....[10]....
        /*00b8*/ 	.word	0x000029d0


	//   ....[11]....
        /*00bc*/ 	.word	0x00002a50


	//   ....[12]....
        /*00c0*/ 	.word	0x00002ad0


	//   ....[13]....
        /*00c4*/ 	.word	0x00002b40


	//   ....[14]....
        /*00c8*/ 	.word	0x00002bc0


	//   ....[15]....
        /*00cc*/ 	.word	0x00002c30


	//   ....[16]....
        /*00d0*/ 	.word	0x00002cb0


	//   ....[17]....
        /*00d4*/ 	.word	0x00002d20


	//   ....[18]....
        /*00d8*/ 	.word	0x00002da0


	//   ....[19]....
        /*00dc*/ 	.word	0x00002e10


	//----- nvinfo : EIATTR_EXIT_INSTR_OFFSETS
	.align		4
.L_2249:
        /*00e0*/ 	.byte	0x04, 0x1c
        /*00e2*/ 	.short	(.L_2251 - .L_2250)


	//   ....[0]....
.L_2250:
        /*00e4*/ 	.word	0x00002940


	//   ....[1]....
        /*00e8*/ 	.word	0x00002970


	//----- nvinfo : EIATTR_MAX_THREADS
	.align		4
.L_2251:
        /*00ec*/ 	.byte	0x04, 0x05
        /*00ee*/ 	.short	(.L_2253 - .L_2252)
.L_2252:
        /*00f0*/ 	.word	0x00000080
        /*00f4*/ 	.word	0x00000001
        /*00f8*/ 	.word	0x00000001


	//----- nvinfo : EIATTR_CRS_STACK_SIZE
	.align		4
.L_2253:
        /*00fc*/ 	.byte	0x04, 0x1e
        /*00fe*/ 	.short	(.L_2255 - .L_2254)
.L_2254:
        /*0100*/ 	.word	0x00000000
.L_2255:


//--------------------- .nv.info._ZN10layer_norm22ln_bwd_finalize_kernelINS_22Kernel_traits_finalizeILj512E6__halfS2_fS2_fjLb0ELj1024ELj4ENS_18Kernel_traits_baseILj512ES2_S2_fS2_fjLj1024EEEEELb0ELb1EEEvNS_9BwdParamsE --------------------------
	.section	.nv.info._ZN10layer_norm22ln_bwd_finalize_kernelINS_22Kernel_traits_finalizeILj512E6__halfS2_fS2_fjLb0ELj1024ELj4ENS_18Kernel_traits_baseILj512ES2_S2_fS2_fjLj1024EEEEELb0ELb1EEEvNS_9BwdParamsE,"",@"SHT_CUDA_INFO"
	.sectionflags	@""
	.align	4


	//----- nvinfo : EIATTR_CUDA_API_VERSION
	.align		4
        /*0000*/ 	.byte	0x04, 0x37
        /*0002*/ 	.short	(.L_2257 - .L_2256)
.L_2256:
        /*0004*/ 	.word	0x00000082


	//----- nvinfo : EIATTR_SW2861232_WAR
	.align		4
.L_2257:
        /*0008*/ 	.byte	0x01, 0x35
	.zero		2


	//----- nvinfo : EIATTR_PARAM_CBANK
	.align		4
        /*000c*/ 	.byte	0x04, 0x0a
        /*000e*/ 	.short	(.L_2259 - .L_2258)
	.align		4
.L_2258:
        /*0010*/ 	.word	index@(.nv.constant0._ZN10layer_norm22ln_bwd_finalize_kernelINS_22Kernel_traits_finalizeILj512E6__halfS2_fS2_fjLb0ELj1024ELj4ENS_18Kernel_traits_baseILj512ES2_S2_fS2_fjLj1024EEEEELb0ELb1EEEvNS_9BwdParamsE)
        /*0014*/ 	.short	0x0160
        /*0016*/ 	.short	0x0128


	//----- nvinfo : EIATTR_CBANK_PARAM_SIZE
	.align		4
.L_2259:
        /*0018*/ 	.byte	0x03, 0x19
        /*001a*/ 	.short	0x0128


	//----- nvinfo : EIATTR_KPARAM_INFO
	.align		4
        /*001c*/ 	.byte	0x04, 0x17
        /*001e*/ 	.short	(.L_2261 - .L_2260)
.L_2260:
        /*0020*/ 	.word	0x00000000
        /*0024*/ 	.short	0x0000
        /*0026*/ 	.short	0x0000
        /*0028*/ 	.byte	0x00, 0xf0, 0xa1, 0x04


	//----- nvinfo : EIATTR_MAXREG_COUNT
	.align		4
.L_2261:
        /*002c*/ 	.byte	0x03, 0x1b
        /*002e*/ 	.short	0x0040


	//----- nvinfo : EIATTR_NUM_BARRIERS
	.align		4
        /*0030*/ 	.byte	0x02, 0x4c
        /*0032*/ 	.byte	0x01
	.zero		1


	//----- nvinfo : EIATTR_MERCURY_ISA_VERSION
	.align		4
        /*0034*/ 	.byte	0x03, 0x5f
        /*0036*/ 	.short	0x0000


	//----- nvinfo : EIATTR_COOP_GROUP_MASK_REGIDS
	.align		4
        /*0038*/ 	.byte	0x04, 0x29
        /*003a*/ 	.short	(.L_2263 - .L_2262)


	//   ....[0]....
.L_2262:
        /*003c*/ 	.word	0xffffffff


	//   ....[1]....
        /*0040*/ 	.word	0xffffffff


	//   ....[2]....
        /*0044*/ 	.word	0xffffffff


	//   ....[3]....
        /*0048*/ 	.word	0xffffffff


	//   ....[4]....
        /*004c*/ 	.word	0xffffffff


	//   ....[5]....
        /*0050*/ 	.word	0xffffffff


	//   ....[6]....
        /*0054*/ 	.word	0xffffffff


	//   ....[7]....
        /*0058*/ 	.word	0xffffffff


	//   ....[8]....
        /*005c*/ 	.word	0xffffffff


	//   ....[9]....
        /*0060*/ 	.word	0xffffffff


	//   ....[10]....
        /*0064*/ 	.word	0xffffffff


	//   ....[11]....
        /*0068*/ 	.word	0xffffffff


	//   ....[12]....
        /*006c*/ 	.word	0xffffffff


	//   ....[13]....
        /*0070*/ 	.word	0xffffffff


	//   ....[14]....
        /*0074*/ 	.word	0xffffffff


	//   ....[15]....
        /*0078*/ 	.word	0xffffffff


	//   ....[16]....
        /*007c*/ 	.word	0xffffffff


	//   ....[17]....
        /*0080*/ 	.word	0xffffffff


	//   ....[18]....
        /*0084*/ 	.word	0xffffffff


	//   ....[19]....
        /*0088*/ 	.word	0xffffffff


	//----- nvinfo : EIATTR_COOP_GROUP_INSTR_OFFSETS
	.align		4
.L_2263:
        /*008c*/ 	.byte	0x04, 0x28
        /*008e*/ 	.short	(.L_2265 - .L_2264)


	//   ....[0]....
.L_2264:
        /*0090*/ 	.word	0x000007f0


	//   ....[1]....
        /*0094*/ 	.word	0x00000820


	//   ....[2]....
        /*0098*/ 	.word	0x00000840


	//   ....[3]....
        /*009c*/ 	.word	0x00000850


	//   ....[4]....
        /*00a0*/ 	.word	0x00000880


	//   ....[5]....
        /*00a4*/ 	.word	0x00000890


	//   ....[6]....
        /*00a8*/ 	.word	0x000008c0


	//   ....[7]....
        /*00ac*/ 	.word	0x000008d0


	//   ....[8]....
        /*00b0*/ 	.word	0x00000900


	//   ....[9]....
        /*00b4*/ 	.word	0x00000910


	//   ....[10]....
        /*00b8*/ 	.word	0x00000b00


	//   ....[11]....
        /*00bc*/ 	.word	0x00000b80


	//   ....[12]....
        /*00c0*/ 	.word	0x00000be0


	//   ....[13]....
        /*00c4*/ 	.word	0x00000c40


	//   ....[14]....
        /*00c8*/ 	.word	0x00000cb0


	//   ....[15]....
        /*00cc*/ 	.word	0x00000d20


	//   ....[16]....
        /*00d0*/ 	.word	0x00000d80


	//   ....[17]....
        /*00d4*/ 	.word	0x00000de0


	//   ....[18]....
        /*00d8*/ 	.word	0x00000e40


	//   ....[19]....
        /*00dc*/ 	.word	0x00000ea0


	//----- nvinfo : EIATTR_EXIT_INSTR_OFFSETS
	.align		4
.L_2265:
        /*00e0*/ 	.byte	0x04, 0x1c
        /*00e2*/ 	.short	(.L_2267 - .L_2266)


	//   ....[0]....
.L_2266:
        /*00e4*/ 	.word	0x00000070


	//   ....[1]....
        /*00e8*/ 	.word	0x00000aa0


	//----- nvinfo : EIATTR_MAX_THREADS
	.align		4
.L_2267:
        /*00ec*/ 	.byte	0x04, 0x05
        /*00ee*/ 	.short	(.L_2269 - .L_2268)
.L_2268:
        /*00f0*/ 	.word	0x00000400
        /*00f4*/ 	.word	0x00000001
        /*00f8*/ 	.word	0x00000001


	//----- nvinfo : EIATTR_CRS_STACK_SIZE
	.align		4
.L_2269:
        /*00fc*/ 	.byte	0x04, 0x1e
        /*00fe*/ 	.short	(.L_2271 - .L_2270)
.L_2270:
        /*0100*/ 	.word	0x00000000
.L_2271:


//--------------------- .nv.info._ZN10layer_norm40ln_parallel_residual_bwd_finalize_kernelINS_22Kernel_traits_finalizeILj512E6__halfS2_fS2_fjLb0ELj1024ELj4ENS_18Kernel_traits_baseILj512ES2_S2_fS2_fjLj1024EEEEELb1EEEvNS_9BwdParamsE --------------------------
	.section	.nv.info._ZN10layer_norm40ln_parallel_residual_bwd_finalize_kernelINS_22Kernel_traits_finalizeILj512E6__halfS2_fS2_fjLb0ELj1024ELj4ENS_18Kernel_traits_baseILj512ES2_S2_fS2_fjLj1024EEEEELb1EEEvNS_9BwdParamsE,"",@"SHT_CUDA_INFO"
	.sectionflags	@""
	.align	4


	//----- nvinfo : EIATTR_CUDA_API_VERSION
	.align		4
        /*0000*/ 	.byte	0x04, 0x37
        /*0002*/ 	.short	(.L_2273 - .L_2272)
.L_2272:
        /*0004*/ 	.word	0x00000082


	//----- nvinfo : EIATTR_SW2861232_WAR
	.align		4
.L_2273:
        /*0008*/ 	.byte	0x01, 0x35
	.zero		2


	//----- nvinfo : EIATTR_PARAM_CBANK
	.align		4
        /*000c*/ 	.byte	0x04, 0x0a
        /*000e*/ 	.short	(.L_2275 - .L_2274)
	.align		4
.L_2274:
        /*0010*/ 	.word	index@(.nv.constant0._ZN10layer_norm40ln_parallel_residual_bwd_finalize_kernelINS_22Kernel_traits_finalizeILj512E6__halfS2_fS2_fjLb0ELj1024ELj4ENS_18Kernel_traits_baseILj512ES2_S2_fS2_fjLj1024EEEEELb1EEEvNS_9BwdParamsE)
        /*0014*/ 	.short	0x0160
        /*0016*/ 	.short	0x0128


	//----- nvinfo : EIATTR_CBANK_PARAM_SIZE
	.align		4
.L_2275:
        /*0018*/ 	.byte	0x03, 0x19
        /*001a*/ 	.short	0x0128


	//----- nvinfo : EIATTR_KPARAM_INFO
	.align		4
        /*001c*/ 	.byte	0x04, 0x17
        /*001e*/ 	.short	(.L_2277 - .L_2276)
.L_2276:
        /*0020*/ 	.word	0x00000000
        /*0024*/ 	.short	0x0000
        /*0026*/ 	.short	0x0000
        /*0028*/ 	.byte	0x00, 0xf0, 0xa1, 0x04


	//----- nvinfo : EIATTR_MAXREG_COUNT
	.align		4
.L_2277:
        /*002c*/ 	.byte	0x03, 0x1b
        /*002e*/ 	.short	0x0040


	//----- nvinfo : EIATTR_NUM_BARRIERS
	.align		4
        /*0030*/ 	.byte	0x02, 0x4c
        /*0032*/ 	.byte	0x01
	.zero		1


	//----- nvinfo : EIATTR_MERCURY_ISA_VERSION
	.align		4
        /*0034*/ 	.byte	0x03, 0x5f
        /*0036*/ 	.short	0x0000


	//----- nvinfo : EIATTR_COOP_GROUP_MASK_REGIDS
	.align		4
        /*0038*/ 	.byte	0x04, 0x29
        /*003a*/ 	.short	(.L_2279 - .L_2278)


	//   ....[0]....
.L_2278:
        /*003c*/ 	.word	0xffffffff


	//   ....[1]....
        /*0040*/ 	.word	0xffffffff


	//   ....[2]....
        /*0044*/ 	.word	0xffffffff


	//   ....[3]....
        /*0048*/ 	.word	0xffffffff


	//   ....[4]....
        /*004c*/ 	.word	0xffffffff


	//   ....[5]....
        /*0050*/ 	.word	0xffffffff


	//   ....[6]....
        /*0054*/ 	.word	0xffffffff


	//   ....[7]....
        /*0058*/ 	.word	0xffffffff


	//   ....[8]....
        /*005c*/ 	.word	0xffffffff


	//   ....[9]....
        /*0060*/ 	.word	0xffffffff


	//   ....[10]....
        /*0064*/ 	.word	0xffffffff


	//   ....[11]....
        /*0068*/ 	.word	0xffffffff


	//   ....[12]....
        /*006c*/ 	.word	0xffffffff


	//   ....[13]....
        /*0070*/ 	.word	0xffffffff


	//   ....[14]....
        /*0074*/ 	.word	0xffffffff


	//   ....[15]....
        /*0078*/ 	.word	0xffffffff


	//   ....[16]....
        /*007c*/ 	.word	0xffffffff


	//   ....[17]....
        /*0080*/ 	.word	0xffffffff


	//   ....[18]....
        /*0084*/ 	.word	0xffffffff


	//   ....[19]....
        /*0088*/ 	.word	0xffffffff


	//   ....[20]....
        /*008c*/ 	.word	0xffffffff


	//   ....[21]....
        /*0090*/ 	.word	0xffffffff


	//   ....[22]....
        /*0094*/ 	.word	0xffffffff


	//   ....[23]....
        /*0098*/ 	.word	0xffffffff


	//   ....[24]....
        /*009c*/ 	.word	0xffffffff


	//   ....[25]....
        /*00a0*/ 	.word	0xffffffff


	//   ....[26]....
        /*00a4*/ 	.word	0xffffffff


	//   ....[27]....
        /*00a8*/ 	.word	0xffffffff


	//   ....[28]....
        /*00ac*/ 	.word	0xffffffff


	//   ....[29]....
        /*00b0*/ 	.word	0xffffffff


	//   ....[30]....
        /*00b4*/ 	.word	0xffffffff


	//   ....[31]....
        /*00b8*/ 	.word	0xffffffff


	//   ....[32]....
        /*00bc*/ 	.word	0xffffffff


	//   ....[33]....
        /*00c0*/ 	.word	0xffffffff


	//   ....[34]....
        /*00c4*/ 	.word	0xffffffff


	//   ....[35]....
        /*00c8*/ 	.word	0xffffffff


	//   ....[36]....
        /*00cc*/ 	.word	0xffffffff


	//   ....[37]....
        /*00d0*/ 	.word	0xffffffff


	//   ....[38]....
        /*00d4*/ 	.word	0xffffffff


	//   ....[39]....
        /*00d8*/ 	.word	0xffffffff


	//----- nvinfo : EIATTR_COOP_GROUP_INSTR_OFFSETS
	.align		4
.L_2279:
        /*00dc*/ 	.byte	0x04, 0x28
        /*00de*/ 	.short	(.L_2281 - .L_2280)


	//   ....[0]....
.L_2280:
        /*00e0*/ 	.word	0x00000b60


	//   ....[1]....
        /*00e4*/ 	.word	0x00000b90


	//   ....[2]....
        /*00e8*/ 	.word	0x00000ba0


	//   ....[3]....
        /*00ec*/ 	.word	0x00000bb0


	//   ....[4]....
        /*00f0*/ 	.word	0x00000be0


	//   ....[5]....
        /*00f4*/ 	.word	0x00000c00


	//   ....[6]....
        /*00f8*/ 	.word	0x00000c10


	//   ....[7]....
        /*00fc*/ 	.word	0x00000c20


	//   ....[8]....
        /*0100*/ 	.word	0x00000c50


	//   ....[9]....
        /*0104*/ 	.word	0x00000c70


	//   ....[10]....
        /*0108*/ 	.word	0x00000c90


	//   ....[11]....
        /*010c*/ 	.word	0x00000ca0


	//   ....[12]....
        /*0110*/ 	.word	0x00000cd0


	//   ....[13]....
        /*0114*/ 	.word	0x00000cf0


	//   ....[14]....
        /*0118*/ 	.word	0x00000d10


	//   ....[15]....
        /*011c*/ 	.word	0x00000d20


	//   ....[16]....
        /*0120*/ 	.word	0x00000d50


	//   ....[17]....
        /*0124*/ 	.word	0x00000d80


	//   ....[18]....
        /*0128*/ 	.word	0x00000d90


	//   ....[19]....
        /*012c*/ 	.word	0x00000da0


	//   ....[20]....
        /*0130*/ 	.word	0x00001090


	//   ....[21]....
        /*0134*/ 	.word	0x00001100


	//   ....[22]....
        /*0138*/ 	.word	0x00001160


	//   ....[23]....
        /*013c*/ 	.word	0x000011c0


	//   ....[24]....
        /*0140*/ 	.word	0x00001230


	//   ....[25]....
        /*0144*/ 	.word	0x000012a0


	//   ....[26]....
        /*0148*/ 	.word	0x00001300


	//   ....[27]....
        /*014c*/ 	.word	0x00001360


	//   ....[28]....
        /*0150*/ 	.word	0x000013c0


	//   ....[29]....
        /*0154*/ 	.word	0x00001430


	//   ....[30]....
        /*0158*/ 	.word	0x000014a0


	//   ....[31]....
        /*015c*/ 	.word	0x00001500


	//   ....[32]....
        /*0160*/ 	.word	0x00001560


	//   ....[33]....
        /*0164*/ 	.word	0x000015c0


	//   ....[34]....
        /*0168*/ 	.word	0x00001630


	//   ....[35]....
        /*016c*/ 	.word	0x000016a0


	//   ....[36]....
        /*0170*/ 	.word	0x00001700


	//   ....[37]....
        /*0174*/ 	.word	0x00001760


	//   ....[38]....
        /*0178*/ 	.word	0x000017c0


	//   ....[39]....
        /*017c*/ 	.word	0x00001820


	//----- nvinfo : EIATTR_EXIT_INSTR_OFFSETS
	.align		4
.L_2281:
        /*0180*/ 	.byte	0x04, 0x1c
        /*0182*/ 	.short	(.L_2283 - .L_2282)


	//   ....[0]....
.L_2282:
        /*0184*/ 	.word	0x00000070


	//   ....[1]....
        /*0188*/ 	.word	0x00001030


	//----- nvinfo : EIATTR_MAX_THREADS
	.align		4
.L_2283:
        /*018c*/ 	.byte	0x04, 0x05
        /*018e*/ 	.short	(.L_2285 - .L_2284)
.L_2284:
        /*0190*/ 	.word	0x00000400
        /*0194*/ 	.word	0x00000001
        /*0198*/ 	.word	0x00000001


	//----- nvinfo : EIATTR_CRS_STACK_SIZE
	.align		4
.L_2285:
        /*019c*/ 	.byte	0x04, 0x1e
        /*019e*/ 	.short	(.L_2287 - .L_2286)
.L_2286:
        /*01a0*/ 	.word	0x00000000
.L_2287:


//--------------------- .nv.info._ZN10layer_norm31ln_parallel_residual_bwd_kernelINS_13Kernel_traitsI6__halfS2_fS2_fjLj512ELj1ELj4ELj1ELj16ENS_18Kernel_traits_baseILj512ES2_S2_fS2_fjLj128EEEEELb1ELb1ELb1EEEvNS_9BwdParamsE --------------------------
	.section	.nv.info._ZN10layer_norm31ln_parallel_residual_bwd_kernelINS_13Kernel_traitsI6__halfS2_fS2_fjLj512ELj1ELj4ELj1ELj16ENS_18Kernel_traits_baseILj512ES2_S2_fS2_fjLj128EEEEELb1ELb1ELb1EEEvNS_9BwdParamsE,"",@"SHT_CUDA_INFO"
	.sectionflags	@""
	.align	4


	//----- nvinfo : EIATTR_CUDA_API_VERSION
	.align		4
        /*0000*/ 	.byte	0x04, 0x37
        /*0002*/ 	.short	(.L_2289 - .L_2288)
.L_2288:
        /*0004*/ 	.word	0x00000082


	//----- nvinfo : EIATTR_SW2861232_WAR
	.align		4
.L_2289:
        /*0008*/ 	.byte	0x01, 0x35
	.zero		2


	//----- nvinfo : EIATTR_PARAM_CBANK
	.align		4
        /*000c*/ 	.byte	0x04, 0x0a
        /*000e*/ 	.short	(.L_2291 - .L_2290)
	.align		4
.L_2290:
        /*0010*/ 	.word	index@(.nv.constant0._ZN10layer_norm31ln_parallel_residual_bwd_kernelINS_13Kernel_traitsI6__halfS2_fS2_fjLj512ELj1ELj4ELj1ELj16ENS_18Kernel_traits_baseILj512ES2_S2_fS2_fjLj128EEEEELb1ELb1ELb1EEEvNS_9BwdParamsE)
        /*0014*/ 	.short	0x0160
        /*0016*/ 	.short	0x0128


	//----- nvinfo : EIATTR_CBANK_PARAM_SIZE
	.align		4
.L_2291:
        /*0018*/ 	.byte	0x03, 0x19
        /*001a*/ 	.short	0x0128


	//----- nvinfo : EIATTR_KPARAM_INFO
	.align		4
        /*001c*/ 	.byte	0x04, 0x17
        /*001e*/ 	.short	(.L_2293 - .L_2292)
.L_2292:
        /*0020*/ 	.word	0x00000000
        /*0024*/ 	.short	0x0000
        /*0026*/ 	.short	0x0000
        /*0028*/ 	.byte	0x00, 0xf0, 0xa1, 0x04


	//----- nvinfo : EIATTR_MAXREG_COUNT
	.align		4
.L_2293:
        /*002c*/ 	.byte	0x03, 0x1b
        /*002e*/ 	.short	0x00ff


	//----- nvinfo : EIATTR_NUM_BARRIERS
	.align		4
        /*0030*/ 	.byte	0x02, 0x4c
        /*0032*/ 	.byte	0x01
	.zero		1


	//----- nvinfo : EIATTR_MERCURY_ISA_VERSION
	.align		4
        /*0034*/ 	.byte	0x03, 0x5f
        /*0036*/ 	.short	0x0000


	//----- nvinfo : EIATTR_COOP_GROUP_MASK_REGIDS
	.align		4
        /*0038*/ 	.byte	0x04, 0x29
        /*003a*/ 	.short	(.L_2295 - .L_2294)


	//   ....[0]....
.L_2294:
        /*003c*/ 	.word	0xffffffff


	//   ....[1]....
        /*0040*/ 	.word	0xffffffff


	//   ....[2]....
        /*0044*/ 	.word	0xffffffff


	//   ....[3]....
        /*0048*/ 	.word	0xffffffff


	//   ....[4]....
        /*004c*/ 	.word	0xffffffff


	//   ....[5]....
        /*0050*/ 	.word	0xffffffff


	//   ....[6]....
        /*0054*/ 	.word	0xffffffff


	//   ....[7]....
        /*0058*/ 	.word	0xffffffff


	//   ....[8]....
        /*005c*/ 	.word	0xffffffff


	//   ....[9]....
        /*0060*/ 	.word	0xffffffff


	//   ....[10]....
        /*0064*/ 	.word	0xffffffff


	//   ....[11]....
        /*0068*/ 	.word	0xffffffff


	//   ....[12]....
        /*006c*/ 	.word	0xffffffff


	//   ....[13]....
        /*0070*/ 	.word	0xffffffff


	//   ....[14]....
        /*0074*/ 	.word	0xffffffff


	//   ....[15]....
        /*0078*/ 	.word	0xffffffff


	//   ....[16]....
        /*007c*/ 	.word	0xffffffff


	//   ....[17]....
        /*0080*/ 	.word	0xffffffff


	//   ....[18]....
        /*0084*/ 	.word	0xffffffff


	//   ....[19]....
        /*0088*/ 	.word	0xffffffff


	//----- nvinfo : EIATTR_COOP_GROUP_INSTR_OFFSETS
	.align		4
.L_2295:
        /*008c*/ 	.byte	0x04, 0x28
        /*008e*/ 	.short	(.L_2297 - .L_2296)


	//   ....[0]....
.L_2296:
        /*0090*/ 	.word	0x00000fa0


	//   ....[1]....
        /*0094*/ 	.word	0x00000fc0


	//   ....[2]....
        /*0098*/ 	.word	0x00000fe0


	//   ....[3]....
        /*009c*/ 	.word	0x00001000


	//   ....[4]....
        /*00a0*/ 	.word	0x00001020


	//   ....[5]....
        /*00a4*/ 	.word	0x00001040


	//   ....[6]....
        /*00a8*/ 	.word	0x00001060


	//   ....[7]....
        /*00ac*/ 	.word	0x00001080


	//   ....[8]....
        /*00b0*/ 	.word	0x000010a0


	//   ....[9]....
        /*00b4*/ 	.word	0x000010c0


	//   ....[10]....
        /*00b8*/ 	.word	0x000027f0


	//   ....[11]....
        /*00bc*/ 	.word	0x00002870


	//   ....[12]....
        /*00c0*/ 	.word	0x000028f0


	//   ....[13]....
        /*00c4*/ 	.word	0x00002960


	//   ....[14]....
        /*00c8*/ 	.word	0x000029e0


	//   ....[15]....
        /*00cc*/ 	.word	0x00002a50


	//   ....[16]....
        /*00d0*/ 	.word	0x00002ad0


	//   ....[17]....
        /*00d4*/ 	.word	0x00002b40


	//   ....[18]....
        /*00d8*/ 	.word	0x00002bc0


	//   ....[19]....
        /*00dc*/ 	.word	0x00002c30


	//----- nvinfo : EIATTR_EXIT_INSTR_OFFSETS
	.align		4
.L_2297:
        /*00e0*/ 	.byte	0x04, 0x1c
        /*00e2*/ 	.short	(.L_2299 - .L_2298)


	//   ....[0]....
.L_2298:
        /*00e4*/ 	.word	0x00002790


	//----- nvinfo : EIATTR_MAX_THREADS
	.align		4
.L_2299:
        /*00e8*/ 	.byte	0x04, 0x05
        /*00ea*/ 	.short	(.L_2301 - .L_2300)
.L_2300:
        /*00ec*/ 	.word	0x00000080
        /*00f0*/ 	.word	0x00000001
        /*00f4*/ 	.word	0x00000001


	//----- nvinfo : EIATTR_CRS_STACK_SIZE
	.align		4
.L_2301:
        /*00f8*/ 	.byte	0x04, 0x1e
        /*00fa*/ 	.short	(.L_2303 - .L_2302)
.L_2302:
        /*00fc*/ 	.word	0x00000000
.L_2303:


//--------------------- .nv.info._ZN10layer_norm31ln_parallel_residual_bwd_kernelINS_13Kernel_traitsIf6__halffS2_fjLj512ELj1ELj4ELj1ELj16ENS_18Kernel_traits_baseILj512EfS2_fS2_fjLj128EEEEELb0ELb0ELb0EEEvNS_9BwdParamsE --------------------------
	.section	.nv.info._ZN10layer_norm31ln_parallel_residual_bwd_kernelINS_13Kernel_traitsIf6__halffS2_fjLj512ELj1ELj4ELj1ELj16ENS_18Kernel_traits_baseILj512EfS2_fS2_fjLj128EEEEELb0ELb0ELb0EEEvNS_9BwdParamsE,"",@"SHT_CUDA_INFO"
	.sectionflags	@""
	.align	4


	//----- nvinfo : EIATTR_CUDA_API_VERSION
	.align		4
        /*0000*/ 	.byte	0x04, 0x37
        /*0002*/ 	.short	(.L_2305 - .L_2304)
.L_2304:
        /*0004*/ 	.word	0x00000082


	//----- nvinfo : EIATTR_SW2861232_WAR
	.align		4
.L_2305:
        /*0008*/ 	.byte	0x01, 0x35
	.zero		2


	//----- nvinfo : EIATTR_PARAM_CBANK
	.align		4
        /*000c*/ 	.byte	0x04, 0x0a
        /*000e*/ 	.short	(.L_2307 - .L_2306)
	.align		4
.L_2306:
        /*0010*/ 	.word	index@(.nv.constant0._ZN10layer_norm31ln_parallel_residual_bwd_kernelINS_13Kernel_traitsIf6__halffS2_fjLj512ELj1ELj4ELj1ELj16ENS_18Kernel_traits_baseILj512EfS2_fS2_fjLj128EEEEELb0ELb0ELb0EEEvNS_9BwdParamsE)
        /*0014*/ 	.short	0x0160
        /*0016*/ 	.short	0x0128


	//----- nvinfo : EIATTR_CBANK_PARAM_SIZE
	.align		4
.L_2307:
        /*0018*/ 	.byte	0x03, 0x19
        /*001a*/ 	.short	0x0128


	//----- nvinfo : EIATTR_KPARAM_INFO
	.align		4
        /*001c*/ 	.byte	0x04, 0x17
        /*001e*/ 	.short	(.L_2309 - .L_2308)
.L_2308:
        /*0020*/ 	.word	0x00000000
        /*0024*/ 	.short	0x0000
        /*0026*/ 	.short	0x0000
        /*0028*/ 	.byte	0x00, 0xf0, 0xa1, 0x04


	//----- nvinfo : EIATTR_MAXREG_COUNT
	.align		4
.L_2309:
        /*002c*/ 	.byte	0x03, 0x1b
        /*002e*/ 	.short	0x00ff


	//----- nvinfo : EIATTR_NUM_BARRIERS
	.align		4
        /*0030*/ 	.byte	0x02, 0x4c
        /*0032*/ 	.byte	0x01
	.zero		1


	//----- nvinfo : EIATTR_MERCURY_ISA_VERSION
	.align		4
        /*0034*/ 	.byte	0x03, 0x5f
        /*0036*/ 	.short	0x0000


	//----- nvinfo : EIATTR_COOP_GROUP_MASK_REGIDS
	.align		4
        /*0038*/ 	.byte	0x04, 0x29
        /*003a*/ 	.short	(.L_2311 - .L_2310)


	//   ....[0]....
.L_2310:
        /*003c*/ 	.word	0xffffffff


	//   ....[1]....
        /*0040*/ 	.word	0xffffffff


	//   ....[2]....
        /*0044*/ 	.word	0xffffffff


	//   ....[3]....
        /*0048*/ 	.word	0xffffffff


	//   ....[4]....
        /*004c*/ 	.word	0xffffffff


	//   ....[5]....
        /*0050*/ 	.word	0xffffffff


	//   ....[6]....
        /*0054*/ 	.word	0xffffffff


	//   ....[7]....
        /*0058*/ 	.word	0xffffffff


	//   ....[8]....
        /*005c*/ 	.word	0xffffffff


	//   ....[9]....
        /*0060*/ 	.word	0xffffffff


	//   ....[10]....
        /*0064*/ 	.word	0xffffffff


	//   ....[11]....
        /*0068*/ 	.word	0xffffffff


	//   ....[12]....
        /*006c*/ 	.word	0xffffffff


	//   ....[13]....
        /*0070*/ 	.word	0xffffffff


	//   ....[14]....
        /*0074*/ 	.word	0xffffffff


	//   ....[15]....
        /*0078*/ 	.word	0xffffffff


	//   ....[16]....
        /*007c*/ 	.word	0xffffffff


	//   ....[17]....
        /*0080*/ 	.word	0xffffffff


	//   ....[18]....
        /*0084*/ 	.word	0xffffffff


	//   ....[19]....
        /*0088*/ 	.word	0xffffffff


	//----- nvinfo : EIATTR_COOP_GROUP_INSTR_OFFSETS
	.align		4
.L_2311:
        /*008c*/ 	.byte	0x04, 0x28
        /*008e*/ 	.short	(.L_2313 - .L_2312)


	//   ....[0]....
.L_2312:
        /*0090*/ 	.word	0x00001390


	//   ....[1]....
        /*0094*/ 	.word	0x000013b0


	//   ....[2]....
        /*0098*/ 	.word	0x000013d0


	//   ....[3]....
        /*009c*/ 	.word	0x000013f0


	//   ....[4]....
        /*00a0*/ 	.word	0x00001410


	//   ....[5]....
        /*00a4*/ 	.word	0x00001430


	//   ....[6]....
        /*00a8*/ 	.word	0x00001450


	//   ....[7]....
        /*00ac*/ 	.word	0x00001470


	//   ....[8]....
        /*00b0*/ 	.word	0x00001490


	//   ....[9]....
        /*00b4*/ 	.word	0x000014b0


	//   ....[10]....
        /*00b8*/ 	.word	0x00003000


	//   ....[11]....
        /*00bc*/ 	.word	0x00003080


	//   ....[12]....
        /*00c0*/ 	.word	0x00003100


	//   ....[13]....
        /*00c4*/ 	.word	0x00003170


	//   ....[14]....
        /*00c8*/ 	.word	0x000031f0


	//   ....[15]....
        /*00cc*/ 	.word	0x00003260


	//   ....[16]....
        /*00d0*/ 	.word	0x000032e0


	//   ....[17]....
        /*00d4*/ 	.word	0x00003350


	//   ....[18]....
        /*00d8*/ 	.word	0x000033d0


	//   ....[19]....
        /*00dc*/ 	.word	0x00003440


	//----- nvinfo : EIATTR_EXIT_INSTR_OFFSETS
	.align		4
.L_2313:
        /*00e0*/ 	.byte	0x04, 0x1c
        /*00e2*/ 	.short	(.L_2315 - .L_2314)


	//   ....[0]....
.L_2314:
        /*00e4*/ 	.word	0x00002ee0


	//   ....[1]....
        /*00e8*/ 	.word	0x00002fa0


	//----- nvinfo : EIATTR_MAX_THREADS
	.align		4
.L_2315:
        /*00ec*/ 	.byte	0x04, 0x05
        /*00ee*/ 	.short	(.L_2317 - .L_2316)
.L_2316:
        /*00f0*/ 	.word	0x00000080
        /*00f4*/ 	.word	0x00000001
        /*00f8*/ 	.word	0x00000001


	//----- nvinfo : EIATTR_CRS_STACK_SIZE
	.align		4
.L_2317:
        /*00fc*/ 	.byte	0x04, 0x1e
        /*00fe*/ 	.short	(.L_2319 - .L_2318)
.L_2318:
        /*0100*/ 	.word	0x00000000
.L_2319:


//--------------------- .nv.info._ZN10layer_norm31ln_parallel_residual_bwd_kernelINS_13Kernel_traitsIf6__halffS2_fjLj512ELj1ELj4ELj1ELj16ENS_18Kernel_traits_baseILj512EfS2_fS2_fjLj128EEEEELb0ELb0ELb1EEEvNS_9BwdParamsE --------------------------
	.section	.nv.info._ZN10layer_norm31ln_parallel_residual_bwd_kernelINS_13Kernel_traitsIf6__halffS2_fjLj512ELj1ELj4ELj1ELj16ENS_18Kernel_traits_baseILj512EfS2_fS2_fjLj128EEEEELb0ELb0ELb1EEEvNS_9BwdParamsE,"",@"SHT_CUDA_INFO"
	.sectionflags	@""
	.align	4


	//----- nvinfo : EIATTR_CUDA_API_VERSION
	.align		4
        /*0000*/ 	.byte	0x04, 0x37
        /*0002*/ 	.short	(.L_2321 - .L_2320)
.L_2320:
        /*0004*/ 	.word	0x00000082


	//----- nvinfo : EIATTR_SW2861232_WAR
	.align		4
.L_2321:
        /*0008*/ 	.byte	0x01, 0x35
	.zero		2


	//----- nvinfo : EIATTR_PARAM_CBANK
	.align		4
        /*000c*/ 	.byte	0x04, 0x0a
        /*000e*/ 	.short	(.L_2323 - .L_2322)
	.align		4
.L_2322:
        /*0010*/ 	.word	index@(.nv.constant0._ZN10layer_norm31ln_parallel_residual_bwd_kernelINS_13Kernel_traitsIf6__halffS2_fjLj512ELj1ELj4ELj1ELj16ENS_18Kernel_traits_baseILj512EfS2_fS2_fjLj128EEEEELb0ELb0ELb1EEEvNS_9BwdParamsE)
        /*0014*/ 	.short	0x0160
        /*0016*/ 	.short	0x0128


	//----- nvinfo : EIATTR_CBANK_PARAM_SIZE
	.align		4
.L_2323:
        /*0018*/ 	.byte	0x03, 0x19
        /*001a*/ 	.short	0x0128


	//----- nvinfo : EIATTR_KPARAM_INFO
	.align		4
        /*001c*/ 	.byte	0x04, 0x17
        /*001e*/ 	.short	(.L_2325 - .L_2324)
.L_2324:
        /*0020*/ 	.word	0x00000000
        /*0024*/ 	.short	0x0000
        /*0026*/ 	.short	0x0000
        /*0028*/ 	.byte	0x00, 0xf0, 0xa1, 0x04


	//----- nvinfo : EIATTR_MAXREG_COUNT
	.align		4
.L_2325:
        /*002c*/ 	.byte	0x03, 0x1b
        /*002e*/ 	.short	0x00ff


	//----- nvinfo : EIATTR_NUM_BARRIERS
	.align		4
        /*0030*/ 	.byte	0x02, 0x4c
        /*0032*/ 	.byte	0x01
	.zero		1


	//----- nvinfo : EIATTR_MERCURY_ISA_VERSION
	.align		4
        /*0034*/ 	.byte	0x03, 0x5f
        /*0036*/ 	.short	0x0000


	//----- nvinfo : EIATTR_COOP_GROUP_MASK_REGIDS
	.align		4
        /*0038*/ 	.byte	0x04, 0x29
        /*003a*/ 	.short	(.L_2327 - .L_2326)


	//   ....[0]....
.L_2326:
        /*003c*/ 	.word	0xffffffff


	//   ....[1]....
        /*0040*/ 	.word	0xffffffff


	//   ....[2]....
        /*0044*/ 	.word	0xffffffff


	//   ....[3]....
        /*0048*/ 	.word	0xffffffff


	//   ....[4]....
        /*004c*/ 	.word	0xffffffff


	//   ....[5]....
        /*0050*/ 	.word	0xffffffff


	//   ....[6]....
        /*0054*/ 	.word	0xffffffff


	//   ....[7]....
        /*0058*/ 	.word	0xffffffff


	//   ....[8]....
        /*005c*/ 	.word	0xffffffff


	//   ....[9]....
        /*0060*/ 	.word	0xffffffff


	//   ....[10]....
        /*0064*/ 	.word	0xffffffff


	//   ....[11]....
        /*0068*/ 	.word	0xffffffff


	//   ....[12]....
        /*006c*/ 	.word	0xffffffff


	//   ....[13]....
        /*0070*/ 	.word	0xffffffff


	//   ....[14]....
        /*0074*/ 	.word	0xffffffff


	//   ....[15]....
        /*0078*/ 	.word	0xffffffff


	//   ....[16]....
        /*007c*/ 	.word	0xffffffff


	//   ....[17]....
        /*0080*/ 	.word	0xffffffff


	//   ....[18]....
        /*0084*/ 	.word	0xffffffff


	//   ....[19]....
        /*0088*/ 	.word	0xffffffff


	//----- nvinfo : EIATTR_COOP_GROUP_INSTR_OFFSETS
	.align		4
.L_2327:
        /*008c*/ 	.byte	0x04, 0x28
        /*008e*/ 	.short	(.L_2329 - .L_2328)


	//   ....[0]....
.L_2328:
        /*0090*/ 	.word	0x00001410


	//   ....[1]....
        /*0094*/ 	.word	0x00001430


	//   ....[2]....
        /*0098*/ 	.word	0x00001450


	//   ....[3]....
        /*009c*/ 	.word	0x00001470


	//   ....[4]....
        /*00a0*/ 	.word	0x00001490


	//   ....[5]....
        /*00a4*/ 	.word	0x000014b0


	//   ....[6]....
        /*00a8*/ 	.word	0x000014d0


	//   ....[7]....
        /*00ac*/ 	.word	0x000014f0


	//   ....[8]....
        /*00b0*/ 	.word	0x00001510


	//   ....[9]....
        /*00b4*/ 	.word	0x00001530


	//   ....[10]....
        /*00b8*/ 	.word	0x00002f70


	//   ....[11]....
        /*00bc*/ 	.word	0x00002ff0


	//   ....[12]....
        /*00c0*/ 	.word	0x00003070


	//   ....[13]....
        /*00c4*/ 	.word	0x000030e0


	//   ....[14]....
        /*00c8*/ 	.word	0x00003160


	//   ....[15]....
        /*00cc*/ 	.word	0x000031d0


	//   ....[16]....
        /*00d0*/ 	.word	0x00003250


	//   ....[17]....
        /*00d4*/ 	.word	0x000032c0


	//   ....[18]....
        /*00d8*/ 	.word	0x00003340


	//   ....[19]....
        /*00dc*/ 	.word	0x000033b0


	//----- nvinfo : EIATTR_EXIT_INSTR_OFFSETS
	.align		4
.L_2329:
        /*00e0*/ 	.byte	0x04, 0x1c
        /*00e2*/ 	.short	(.L_2331 - .L_2330)


	//   ....[0]....
.L_2330:
        /*00e4*/ 	.word	0x00002f10


	//----- nvinfo : EIATTR_MAX_THREADS
	.align		4
.L_2331:
        /*00e8*/ 	.byte	0x04, 0x05
        /*00ea*/ 	.short	(.L_2333 - .L_2332)
.L_2332:
        /*00ec*/ 	.word	0x00000080
        /*00f0*/ 	.word	0x00000001
        /*00f4*/ 	.word	0x00000001


	//----- nvinfo : EIATTR_CRS_STACK_SIZE
	.align		4
.L_2333:
        /*00f8*/ 	.byte	0x04, 0x1e
        /*00fa*/ 	.short	(.L_2335 - .L_2334)
.L_2334:
        /*00fc*/ 	.word	0x00000000
.L_2335:


//--------------------- .nv.info._ZN10layer_norm31ln_parallel_residual_bwd_kernelINS_13Kernel_traitsIf6__halffS2_fjLj512ELj1ELj4ELj1ELj16ENS_18Kernel_traits_baseILj512EfS2_fS2_fjLj128EEEEELb0ELb1ELb0EEEvNS_9BwdParamsE --------------------------
	.section	.nv.info._ZN10layer_norm31ln_parallel_residual_bwd_kernelINS_13Kernel_traitsIf6__halffS2_fjLj512ELj1ELj4ELj1ELj16ENS_18Kernel_traits_baseILj512EfS2_fS2_fjLj128EEEEELb0ELb1ELb0EEEvNS_9BwdParamsE,"",@"SHT_CUDA_INFO"
	.sectionflags	@""
	.align	4


	//----- nvinfo : EIATTR_CUDA_API_VERSION
	.align		4
        /*0000*/ 	.byte	0x04, 0x37
        /*0002*/ 	.short	(.L_2337 - .L_2336)
.L_2336:
        /*0004*/ 	.word	0x00000082


	//----- nvinfo : EIATTR_SW2861232_WAR
	.align		4
.L_2337:
        /*0008*/ 	.byte	0x01, 0x35
	.zero		2


	//----- nvinfo : EIATTR_PARAM_CBANK
	.align		4
        /*000c*/ 	.byte	0x04, 0x0a
        /*000e*/ 	.short	(.L_2339 - .L_2338)
	.align		4
.L_2338:
        /*0010*/ 	.word	index@(.nv.constant0._ZN10layer_norm31ln_parallel_residual_bwd_kernelINS_13Kernel_traitsIf6__halffS2_fjLj512ELj1ELj4ELj1ELj16ENS_18Kernel_traits_baseILj512EfS2_fS2_fjLj128EEEEELb0ELb1ELb0EEEvNS_9BwdParamsE)
        /*0014*/ 	.short	0x0160
        /*0016*/ 	.short	0x0128


	//----- nvinfo : EIATTR_CBANK_PARAM_SIZE
	.align		4
.L_2339:
        /*0018*/ 	.byte	0x03, 0x19
        /*001a*/ 	.short	0x0128


	//----- nvinfo : EIATTR_KPARAM_INFO
	.align		4
        /*001c*/ 	.byte	0x04, 0x17
        /*001e*/ 	.short	(.L_2341 - .L_2340)
.L_2340:
        /*0020*/ 	.word	0x00000000
        /*0024*/ 	.short	0x0000
        /*0026*/ 	.short	0x0000
        /*0028*/ 	.byte	0x00, 0xf0, 0xa1, 0x04


	//----- nvinfo : EIATTR_MAXREG_COUNT
	.align		4
.L_2341:
        /*002c*/ 	.byte	0x03, 0x1b
        /*002e*/ 	.short	0x00ff


	//----- nvinfo : EIATTR_NUM_BARRIERS
	.align		4
        /*0030*/ 	.byte	0x02, 0x4c
        /*0032*/ 	.byte	0x01
	.zero		1


	//----- nvinfo : EIATTR_MERCURY_ISA_VERSION
	.align		4
        /*0034*/ 	.byte	0x03, 0x5f
        /*0036*/ 	.short	0x0000


	//----- nvinfo : EIATTR_COOP_GROUP_MASK_REGIDS
	.align		4
        /*0038*/ 	.byte	0x04, 0x29
        /*003a*/ 	.short	(.L_2343 - .L_2342)


	//   ....[0]....
.L_2342:
        /*003c*/ 	.word	0xffffffff


	//   ....[1]....
        /*0040*/ 	.word	0xffffffff


	//   ....[2]....
        /*0044*/ 	.word	0xffffffff


	//   ....[3]....
        /*0048*/ 	.word	0xffffffff


	//   ....[4]....
        /*004c*/ 	.word	0xffffffff


	//   ....[5]....
        /*0050*/ 	.word	0xffffffff


	//   ....[6]....
        /*0054*/ 	.word	0xffffffff


	//   ....[7]....
        /*0058*/ 	.word	0xffffffff


	//   ....[8]....
        /*005c*/ 	.word	0xffffffff


	//   ....[9]....
        /*0060*/ 	.word	0xffffffff


	//   ....[10]....
        /*0064*/ 	.word	0xffffffff


	//   ....[11]....
        /*0068*/ 	.word	0xffffffff


	//   ....[12]....
        /*006c*/ 	.word	0xffffffff


	//   ....[13]....
        /*0070*/ 	.word	0xffffffff


	//   ....[14]....
        /*0074*/ 	.word	0xffffffff


	//   ....[15]....
        /*0078*/ 	.word	0xffffffff


	//   ....[16]....
        /*007c*/ 	.word	0xffffffff


	//   ....[17]....
        /*0080*/ 	.word	0xffffffff


	//   ....[18]....
        /*0084*/ 	.word	0xffffffff


	//   ....[19]....
        /*0088*/ 	.word	0xffffffff


	//----- nvinfo : EIATTR_COOP_GROUP_INSTR_OFFSETS
	.align		4
.L_2343:
        /*008c*/ 	.byte	0x04, 0x28
        /*008e*/ 	.short	(.L_2345 - .L_2344)


	//   ....[0]....
.L_2344:
        /*0090*/ 	.word	0x00000dc0


	//   ....[1]....
        /*0094*/ 	.word	0x00000de0


	//   ....[2]....
        /*0098*/ 	.word	0x00000e00


	//   ....[3]....
        /*009c*/ 	.word	0x00000e20


	//   ....[4]....
        /*00a0*/ 	.word	0x00000e40


	//   ....[5]....
        /*00a4*/ 	.word	0x00000e60


	//   ....[6]....
        /*00a8*/ 	.word	0x00000e90


	//   ....[7]....
        /*00ac*/ 	.word	0x00000ea0


	//   ....[8]....
        /*00b0*/ 	.word	0x00000ed0


	//   ....[9]....
        /*00b4*/ 	.word	0x00000ee0


	//   ....[10]....
        /*00b8*/ 	.word	0x00002250


	//   ....[11]....
        /*00bc*/ 	.word	0x000022d0


	//   ....[12]....
        /*00c0*/ 	.word	0x00002350


	//   ....[13]....
        /*00c4*/ 	.word	0x000023c0


	//   ....[14]....
        /*00c8*/ 	.word	0x00002440


	//   ....[15]....
        /*00cc*/ 	.word	0x000024b0


	//   ....[16]....
        /*00d0*/ 	.word	0x00002530


	//   ....[17]....
        /*00d4*/ 	.word	0x000025a0


	//   ....[18]....
        /*00d8*/ 	.word	0x00002620


	//   ....[19]....
        /*00dc*/ 	.word	0x00002690


	//----- nvinfo : EIATTR_EXIT_INSTR_OFFSETS
	.align		4
.L_2345:
        /*00e0*/ 	.byte	0x04, 0x1c
        /*00e2*/ 	.short	(.L_2347 - .L_2346)


	//   ....[0]....
.L_2346:
        /*00e4*/ 	.word	0x000021c0


	//   ....[1]....
        /*00e8*/ 	.word	0x000021f0


	//----- nvinfo : EIATTR_MAX_THREADS
	.align		4
.L_2347:
        /*00ec*/ 	.byte	0x04, 0x05
        /*00ee*/ 	.short	(.L_2349 - .L_2348)
.L_2348:
        /*00f0*/ 	.word	0x00000080
        /*00f4*/ 	.word	0x00000001
        /*00f8*/ 	.word	0x00000001


	//----- nvinfo : EIATTR_CRS_STACK_SIZE
	.align		4
.L_2349:
        /*00fc*/ 	.byte	0x04, 0x1e
        /*00fe*/ 	.short	(.L_2351 - .L_2350)
.L_2350:
        /*0100*/ 	.word	0x00000000
.L_2351:


//--------------------- .nv.info._ZN10layer_norm31ln_parallel_residual_bwd_kernelINS_13Kernel_traitsIf6__halffS2_fjLj512ELj1ELj4ELj1ELj16ENS_18Kernel_traits_baseILj512EfS2_fS2_fjLj128EEEEELb0ELb1ELb1EEEvNS_9BwdParamsE --------------------------
	.section	.nv.info._ZN10layer_norm31ln_parallel_residual_bwd_kernelINS_13Kernel_traitsIf6__halffS2_fjLj512ELj1ELj4ELj1ELj16ENS_18Kernel_traits_baseILj512EfS2_fS2_fjLj128EEEEELb0ELb1ELb1EEEvNS_9BwdParamsE,"",@"SHT_CUDA_INFO"
	.sectionflags	@""
	.align	4


	//----- nvinfo : EIATTR_CUDA_API_VERSION
	.align		4
        /*0000*/ 	.byte	0x04, 0x37
        /*0002*/ 	.short	(.L_2353 - .L_2352)
.L_2352:
        /*0004*/ 	.word	0x00000082


	//----- nvinfo : EIATTR_SW2861232_WAR
	.align		4
.L_2353:
        /*0008*/ 	.byte	0x01, 0x35
	.zero		2


	//----- nvinfo : EIATTR_PARAM_CBANK
	.align		4
        /*000c*/ 	.byte	0x04, 0x0a
        /*000e*/ 	.short	(.L_2355 - .L_2354)
	.align		4
.L_2354:
        /*0010*/ 	.word	index@(.nv.constant0._ZN10layer_norm31ln_parallel_residual_bwd_kernelINS_13Kernel_traitsIf6__halffS2_fjLj512ELj1ELj4ELj1ELj16ENS_18Kernel_traits_baseILj512EfS2_fS2_fjLj128EEEEELb0ELb1ELb1EEEvNS_9BwdParamsE)
        /*0014*/ 	.short	0x0160
        /*0016*/ 	.short	0x0128


	//----- nvinfo : EIATTR_CBANK_PARAM_SIZE
	.align		4
.L_2355:
        /*0018*/ 	.byte	0x03, 0x19
        /*001a*/ 	.short	0x0128


	//----- nvinfo : EIATTR_KPARAM_INFO
	.align		4
        /*001c*/ 	.byte	0x04, 0x17
        /*001e*/ 	.short	(.L_2357 - .L_2356)
.L_2356:
        /*0020*/ 	.word	0x00000000
        /*0024*/ 	.short	0x0000
        /*0026*/ 	.short	0x0000
        /*0028*/ 	.byte	0x00, 0xf0, 0xa1, 0x04


	//----- nvinfo : EIATTR_MAXREG_COUNT
	.align		4
.L_2357:
        /*002c*/ 	.byte	0x03, 0x1b
        /*002e*/ 	.short	0x00ff


	//----- nvinfo : EIATTR_NUM_BARRIERS
	.align		4
        /*0030*/ 	.byte	0x02, 0x4c
        /*0032*/ 	.byte	0x01
	.zero		1


	//----- nvinfo : EIATTR_MERCURY_ISA_VERSION
	.align		4
        /*0034*/ 	.byte	0x03, 0x5f
        /*0036*/ 	.short	0x0000


	//----- nvinfo : EIATTR_COOP_GROUP_MASK_REGIDS
	.align		4
        /*0038*/ 	.byte	0x04, 0x29
        /*003a*/ 	.short	(.L_2359 - .L_2358)


	//   ....[0]....
.L_2358:
        /*003c*/ 	.word	0xffffffff


	//   ....[1]....
        /*0040*/ 	.word	0xffffffff


	//   ....[2]....
        /*0044*/ 	.word	0xffffffff


	//   ....[3]....
        /*0048*/ 	.word	0xffffffff


	//   ....[4]....
        /*004c*/ 	.word	0xffffffff


	//   ....[5]....
        /*0050*/ 	.word	0xffffffff


	//   ....[6]....
        /*0054*/ 	.word	0xffffffff


	//   ....[7]....
        /*0058*/ 	.word	0xffffffff


	//   ....[8]....
        /*005c*/ 	.word	0xffffffff


	//   ....[9]....
        /*0060*/ 	.word	0xffffffff


	//   ....[10]....
        /*0064*/ 	.word	0xffffffff


	//   ....[11]....
        /*0068*/ 	.word	0xffffffff


	//   ....[12]....
        /*006c*/ 	.word	0xffffffff


	//   ....[13]....
        /*0070*/ 	.word	0xffffffff


	//   ....[14]....
        /*0074*/ 	.word	0xffffffff


	//   ....[15]....
        /*0078*/ 	.word	0xffffffff


	//   ....[16]....
        /*007c*/ 	.word	0xffffffff


	//   ....[17]....
        /*0080*/ 	.word	0xffffffff


	//   ....[18]....
        /*0084*/ 	.word	0xffffffff


	//   ....[19]....
        /*0088*/ 	.word	0xffffffff


	//----- nvinfo : EIATTR_COOP_GROUP_INSTR_OFFSETS
	.align		4
.L_2359:
        /*008c*/ 	.byte	0x04, 0x28
        /*008e*/ 	.short	(.L_2361 - .L_2360)


	//   ....[0]....
.L_2360:
        /*0090*/ 	.word	0x00000d60


	//   ....[1]....
        /*0094*/ 	.word	0x00000d80


	//   ....[2]....
        /*0098*/ 	.word	0x00000da0


	//   ....[3]....
        /*009c*/ 	.word	0x00000dc0


	//   ....[4]....
        /*00a0*/ 	.word	0x00000de0


	//   ....[5]....
        /*00a4*/ 	.word	0x00000e00


	//   ....[6]....
        /*00a8*/ 	.word	0x00000e20


	//   ....[7]....
        /*00ac*/ 	.word	0x00000e40


	//   ....[8]....
        /*00b0*/ 	.word	0x00000e60


	//   ....[9]....
        /*00b4*/ 	.word	0x00000e80


	//   ....[10]....
        /*00b8*/ 	.word	0x000020d0


	//   ....[11]....
        /*00bc*/ 	.word	0x00002150


	//   ....[12]....
        /*00c0*/ 	.word	0x000021d0


	//   ....[13]....
        /*00c4*/ 	.word	0x00002240


	//   ....[14]....
        /*00c8*/ 	.word	0x000022c0


	//   ....[15]....
        /*00cc*/ 	.word	0x00002330


	//   ....[16]....
        /*00d0*/ 	.word	0x000023b0


	//   ....[17]....
        /*00d4*/ 	.word	0x00002420


	//   ....[18]....
        /*00d8*/ 	.word	0x000024a0


	//   ....[19]....
        /*00dc*/ 	.word	0x00002510


	//----- nvinfo : EIATTR_EXIT_INSTR_OFFSETS
	.align		4
.L_2361:
        /*00e0*/ 	.byte	0x04, 0x1c
        /*00e2*/ 	.short	(.L_2363 - .L_2362)


	//   ....[0]....
.L_2362:
        /*00e4*/ 	.word	0x00002070


	//----- nvinfo : EIATTR_MAX_THREADS
	.align		4
.L_2363:
        /*00e8*/ 	.byte	0x04, 0x05
        /*00ea*/ 	.short	(.L_2365 - .L_2364)
.L_2364:
        /*00ec*/ 	.word	0x00000080
        /*00f0*/ 	.word	0x00000001
        /*00f4*/ 	.word	0x00000001


	//----- nvinfo : EIATTR_CRS_STACK_SIZE
	.align		4
.L_2365:
        /*00f8*/ 	.byte	0x04, 0x1e
        /*00fa*/ 	.short	(.L_2367 - .L_2366)
.L_2366:
        /*00fc*/ 	.word	0x00000000
.L_2367:


//--------------------- .nv.info._ZN10layer_norm31ln_parallel_residual_bwd_kernelINS_13Kernel_traitsIf6__halffS2_fjLj512ELj1ELj4ELj1ELj16ENS_18Kernel_traits_baseILj512EfS2_fS2_fjLj128EEEEELb1ELb0ELb0EEEvNS_9BwdParamsE --------------------------
	.section	.nv.info._ZN10layer_norm31ln_parallel_residual_bwd_kernelINS_13Kernel_traitsIf6__halffS2_fjLj512ELj1ELj4ELj1ELj16ENS_18Kernel_traits_baseILj512EfS2_fS2_fjLj128EEEEELb1ELb0ELb0EEEvNS_9BwdParamsE,"",@"SHT_CUDA_INFO"
	.sectionflags	@""
	.align	4


	//----- nvinfo : EIATTR_CUDA_API_VERSION
	.align		4
        /*0000*/ 	.byte	0x04, 0x37
        /*0002*/ 	.short	(.L_2369 - .L_2368)
.L_2368:
        /*0004*/ 	.word	0x00000082


	//----- nvinfo : EIATTR_SW2861232_WAR
	.align		4
.L_2369:
        /*0008*/ 	.byte	0x01, 0x35
	.zero		2


	//----- nvinfo : EIATTR_PARAM_CBANK
	.align		4
        /*000c*/ 	.byte	0x04, 0x0a
        /*000e*/ 	.short	(.L_2371 - .L_2370)
	.align		4
.L_2370:
        /*0010*/ 	.word	index@(.nv.constant0._ZN10layer_norm31ln_parallel_residual_bwd_kernelINS_13Kernel_traitsIf6__halffS2_fjLj512ELj1ELj4ELj1ELj16ENS_18Kernel_traits_baseILj512EfS2_fS2_fjLj128EEEEELb1ELb0ELb0EEEvNS_9BwdParamsE)
        /*0014*/ 	.short	0x0160
        /*0016*/ 	.short	0x0128


	//----- nvinfo : EIATTR_CBANK_PARAM_SIZE
	.align		4
.L_2371:
        /*0018*/ 	.byte	0x03, 0x19
        /*001a*/ 	.short	0x0128


	//----- nvinfo : EIATTR_KPARAM_INFO
	.align		4
        /*001c*/ 	.byte	0x04, 0x17
        /*001e*/ 	.short	(.L_2373 - .L_2372)
.L_2372:
        /*0020*/ 	.word	0x00000000
        /*0024*/ 	.short	0x0000
        /*0026*/ 	.short	0x0000
        /*0028*/ 	.byte	0x00, 0xf0, 0xa1, 0x04


	//----- nvinfo : EIATTR_MAXREG_COUNT
	.align		4
.L_2373:
        /*002c*/ 	.byte	0x03, 0x1b
        /*002e*/ 	.short	0x00ff


	//----- nvinfo : EIATTR_NUM_BARRIERS
	.align		4
        /*0030*/ 	.byte	0x02, 0x4c
        /*0032*/ 	.byte	0x01
	.zero		1


	//----- nvinfo : EIATTR_MERCURY_ISA_VERSION
	.align		4
        /*0034*/ 	.byte	0x03, 0x5f
        /*0036*/ 	.short	0x0000


	//----- nvinfo : EIATTR_COOP_GROUP_MASK_REGIDS
	.align		4
        /*0038*/ 	.byte	0x04, 0x29
        /*003a*/ 	.short	(.L_2375 - .L_2374)


	//   ....[0]....
.L_2374:
        /*003c*/ 	.word	0xffffffff


	//   ....[1]....
        /*0040*/ 	.word	0xffffffff


	//   ....[2]....
        /*0044*/ 	.word	0xffffffff


	//   ....[3]....
        /*0048*/ 	.word	0xffffffff


	//   ....[4]....
        /*004c*/ 	.word	0xffffffff


	//   ....[5]....
        /*0050*/ 	.word	0xffffffff


	//   ....[6]....
        /*0054*/ 	.word	0xffffffff


	//   ....[7]....
        /*0058*/ 	.word	0xffffffff


	//   ....[8]....
        /*005c*/ 	.word	0xffffffff


	//   ....[9]....
        /*0060*/ 	.word	0xffffffff


	//   ....[10]....
        /*0064*/ 	.word	0xffffffff


	//   ....[11]....
        /*0068*/ 	.word	0xffffffff


	//   ....[12]....
        /*006c*/ 	.word	0xffffffff


	//   ....[13]....
        /*0070*/ 	.word	0xffffffff


	//   ....[14]....
        /*0074*/ 	.word	0xffffffff


	//   ....[15]....
        /*0078*/ 	.word	0xffffffff


	//   ....[16]....
        /*007c*/ 	.word	0xffffffff


	//   ....[17]....
        /*0080*/ 	.word	0xffffffff


	//   ....[18]....
        /*0084*/ 	.word	0xffffffff


	//   ....[19]....
        /*0088*/ 	.word	0xffffffff


	//----- nvinfo : EIATTR_COOP_GROUP_INSTR_OFFSETS
	.align		4
.L_2375:
        /*008c*/ 	.byte	0x04, 0x28
        /*008e*/ 	.short	(.L_2377 - .L_2376)


	//   ....[0]....
.L_2376:
        /*0090*/ 	.word	0x000014d0


	//   ....[1]....
        /*0094*/ 	.word	0x000014f0


	//   ....[2]....
        /*0098*/ 	.word	0x00001510


	//   ....[3]....
        /*009c*/ 	.word	0x00001530


	//   ....[4]....
        /*00a0*/ 	.word	0x00001550


	//   ....[5]....
        /*00a4*/ 	.word	0x00001570


	//   ....[6]....
        /*00a8*/ 	.word	0x00001590


	//   ....[7]....
        /*00ac*/ 	.word	0x000015b0


	//   ....[8]....
        /*00b0*/ 	.word	0x000015d0


	//   ....[9]....
        /*00b4*/ 	.word	0x000015f0


	//   ....[10]....
        /*00b8*/ 	.word	0x000036a0


	//   ....[11]....
        /*00bc*/ 	.word	0x00003720


	//   ....[12]....
        /*00c0*/ 	.word	0x000037a0


	//   ....[13]....
        /*00c4*/ 	.word	0x00003810


	//   ....[14]....
        /*00c8*/ 	.word	0x00003890


	//   ....[15]....
        /*00cc*/ 	.word	0x00003900


	//   ....[16]....
        /*00d0*/ 	.word	0x00003980


	//   ....[17]....
        /*00d4*/ 	.word	0x000039f0


	//   ....[18]....
        /*00d8*/ 	.word	0x00003a70


	//   ....[19]....
        /*00dc*/ 	.word	0x00003ae0


	//----- nvinfo : EIATTR_EXIT_INSTR_OFFSETS
	.align		4
.L_2377:
        /*00e0*/ 	.byte	0x04, 0x1c
        /*00e2*/ 	.short	(.L_2379 - .L_2378)


	//   ....[0]....
.L_2378:
        /*00e4*/ 	.word	0x00003580


	//   ....[1]....
        /*00e8*/ 	.word	0x00003640


	//----- nvinfo : EIATTR_MAX_THREADS
	.align		4
.L_2379:
        /*00ec*/ 	.byte	0x04, 0x05
        /*00ee*/ 	.short	(.L_2381 - .L_2380)
.L_2380:
        /*00f0*/ 	.word	0x00000080
        /*00f4*/ 	.word	0x00000001
        /*00f8*/ 	.word	0x00000001


	//----- nvinfo : EIATTR_CRS_STACK_SIZE
	.align		4
.L_2381:
        /*00fc*/ 	.byte	0x04, 0x1e
        /*00fe*/ 	.short	(.L_2383 - .L_2382)
.L_2382:
        /*0100*/ 	.word	0x00000000
.L_2383:


//--------------------- .nv.info._ZN10layer_norm31ln_parallel_residual_bwd_kernelINS_13Kernel_traitsIf6__halffS2_fjLj512ELj1ELj4ELj1ELj16ENS_18Kernel_traits_baseILj512EfS2_fS2_fjLj128EEEEELb1ELb0ELb1EEEvNS_9BwdParamsE --------------------------
	.section	.nv.info._ZN10layer_norm31ln_parallel_residual_bwd_kernelINS_13Kernel_traitsIf6__halffS2_fjLj512ELj1ELj4ELj1ELj16ENS_18Kernel_traits_baseILj512EfS2_fS2_fjLj128EEEEELb1ELb0ELb1EEEvNS_9BwdParamsE,"",@"SHT_CUDA_INFO"
	.sectionflags	@""
	.align	4


	//----- nvinfo : EIATTR_CUDA_API_VERSION
	.align		4
        /*0000*/ 	.byte	0x04, 0x37
        /*0002*/ 	.short	(.L_2385 - .L_2384)
.L_2384:
        /*0004*/ 	.word	0x00000082


	//----- nvinfo : EIATTR_SW2861232_WAR
	.align		4
.L_2385:
        /*0008*/ 	.byte	0x01, 0x35
	.zero		2


	//----- nvinfo : EIATTR_PARAM_CBANK
	.align		4
        /*000c*/ 	.byte	0x04, 0x0a
        /*000e*/ 	.short	(.L_2387 - .L_2386)
	.align		4
.L_2386:
        /*0010*/ 	.word	index@(.nv.constant0._ZN10layer_norm31ln_parallel_residual_bwd_kernelINS_13Kernel_traitsIf6__halffS2_fjLj512ELj1ELj4ELj1ELj16ENS_18Kernel_traits_baseILj512EfS2_fS2_fjLj128EEEEELb1ELb0ELb1EEEvNS_9BwdParamsE)
        /*0014*/ 	.short	0x0160
        /*0016*/ 	.short	0x0128


	//----- nvinfo : EIATTR_CBANK_PARAM_SIZE
	.align		4
.L_2387:
        /*0018*/ 	.byte	0x03, 0x19
        /*001a*/ 	.short	0x0128


	//----- nvinfo : EIATTR_KPARAM_INFO
	.align		4
        /*001c*/ 	.byte	0x04, 0x17
        /*001e*/ 	.short	(.L_2389 - .L_2388)
.L_2388:
        /*0020*/ 	.word	0x00000000
        /*0024*/ 	.short	0x0000
        /*0026*/ 	.short	0x0000
        /*0028*/ 	.byte	0x00, 0xf0, 0xa1, 0x04


	//----- nvinfo : EIATTR_MAXREG_COUNT
	.align		4
.L_2389:
        /*002c*/ 	.byte	0x03, 0x1b
        /*002e*/ 	.short	0x00ff


	//----- nvinfo : EIATTR_NUM_BARRIERS
	.align		4
        /*0030*/ 	.byte	0x02, 0x4c
        /*0032*/ 	.byte	0x01
	.zero		1


	//----- nvinfo : EIATTR_MERCURY_ISA_VERSION
	.align		4
        /*0034*/ 	.byte	0x03, 0x5f
        /*0036*/ 	.short	0x0000


	//----- nvinfo : EIATTR_COOP_GROUP_MASK_REGIDS
	.align		4
        /*0038*/ 	.byte	0x04, 0x29
        /*003a*/ 	.short	(.L_2391 - .L_2390)


	//   ....[0]....
.L_2390:
        /*003c*/ 	.word	0xffffffff


	//   ....[1]....
        /*0040*/ 	.word	0xffffffff


	//   ....[2]....
        /*0044*/ 	.word	0xffffffff


	//   ....[3]....
        /*0048*/ 	.word	0xffffffff


	//   ....[4]....
        /*004c*/ 	.word	0xffffffff


	//   ....[5]....
        /*0050*/ 	.word	0xffffffff


	//   ....[6]....
        /*0054*/ 	.word	0xffffffff


	//   ....[7]....
        /*0058*/ 	.word	0xffffffff


	//   ....[8]....
        /*005c*/ 	.word	0xffffffff


	//   ....[9]....
        /*0060*/ 	.word	0xffffffff


	//   ....[10]....
        /*0064*/ 	.word	0xffffffff


	//   ....[11]....
        /*0068*/ 	.word	0xffffffff


	//   ....[12]....
        /*006c*/ 	.word	0xffffffff


	//   ....[13]....
        /*0070*/ 	.word	0xffffffff


	//   ....[14]....
        /*0074*/ 	.word	0xffffffff


	//   ....[15]....
        /*0078*/ 	.word	0xffffffff


	//   ....[16]....
        /*007c*/ 	.word	0xffffffff


	//   ....[17]....
        /*0080*/ 	.word	0xffffffff


	//   ....[18]....
        /*0084*/ 	.word	0xffffffff


	//   ....[19]....
        /*0088*/ 	.word	0xffffffff


	//----- nvinfo : EIATTR_COOP_GROUP_INSTR_OFFSETS
	.align		4
.L_2391:
        /*008c*/ 	.byte	0x04, 0x28
        /*008e*/ 	.short	(.L_2393 - .L_2392)


	//   ....[0]....
.L_2392:
        /*0090*/ 	.word	0x000014c0


	//   ....[1]....
        /*0094*/ 	.word	0x000014e0


	//   ....[2]....
        /*0098*/ 	.word	0x00001500


	//   ....[3]....
        /*009c*/ 	.word	0x00001520


	//   ....[4]....
        /*00a0*/ 	.word	0x00001540


	//   ....[5]....
        /*00a4*/ 	.word	0x00001560


	//   ....[6]....
        /*00a8*/ 	.word	0x00001580


	//   ....[7]....
        /*00ac*/ 	.word	0x000015a0


	//   ....[8]....
        /*00b0*/ 	.word	0x000015c0


	//   ....[9]....
        /*00b4*/ 	.word	0x000015e0


	//   ....[10]....
        /*00b8*/ 	.word	0x00003530


	//   ....[11]....
        /*00bc*/ 	.word	0x000035b0


	//   ....[12]....
        /*00c0*/ 	.word	0x00003630


	//   ....[13]....
        /*00c4*/ 	.word	0x000036a0


	//   ....[14]....
        /*00c8*/ 	.word	0x00003720


	//   ....[15]....
        /*00cc*/ 	.word	0x00003790


	//   ....[16]....
        /*00d0*/ 	.word	0x00003810


	//   ....[17]....
        /*00d4*/ 	.word	0x00003880


	//   ....[18]....
        /*00d8*/ 	.word	0x00003900


	//   ....[19]....
        /*00dc*/ 	.word	0x00003970


	//----- nvinfo : EIATTR_EXIT_INSTR_OFFSETS
	.align		4
.L_2393:
        /*00e0*/ 	.byte	0x04, 0x1c
        /*00e2*/ 	.short	(.L_2395 - .L_2394)


	//   ....[0]....
.L_2394:
        /*00e4*/ 	.word	0x000034d0


	//----- nvinfo : EIATTR_MAX_THREADS
	.align		4
.L_2395:
        /*00e8*/ 	.byte	0x04, 0x05
        /*00ea*/ 	.short	(.L_2397 - .L_2396)
.L_2396:
        /*00ec*/ 	.word	0x00000080
        /*00f0*/ 	.word	0x00000001
        /*00f4*/ 	.word	0x00000001


	//----- nvinfo : EIATTR_CRS_STACK_SIZE
	.align		4
.L_2397:
        /*00f8*/ 	.byte	0x04, 0x1e
        /*00fa*/ 	.short	(.L_2399 - .L_2398)
.L_2398:
        /*00fc*/ 	.word	0x00000000
.L_2399:


//--------------------- .nv.info._ZN10layer_norm22ln_bwd_finalize_kernelINS_22Kernel_traits_finalizeILj512Ef6__halffS2_fjLb0ELj1024ELj4ENS_18Kernel_traits_baseILj512EfS2_fS2_fjLj1024EEEEELb0ELb0EEEvNS_9BwdParamsE --------------------------
	.section	.nv.info._ZN10layer_norm22ln_bwd_finalize_kernelINS_22Kernel_traits_finalizeILj512Ef6__halffS2_fjLb0ELj1024ELj4ENS_18Kernel_traits_baseILj512EfS2_fS2_fjLj1024EEEEELb0ELb0EEEvNS_9BwdParamsE,"",@"SHT_CUDA_INFO"
	.sectionflags	@""
	.align	4


	//----- nvinfo : EIATTR_CUDA_API_VERSION
	.align		4
        /*0000*/ 	.byte	0x04, 0x37
        /*0002*/ 	.short	(.L_2401 - .L_2400)
.L_2400:
        /*0004*/ 	.word	0x00000082


	//----- nvinfo : EIATTR_SW2861232_WAR
	.align		4
.L_2401:
        /*0008*/ 	.byte	0x01, 0x35
	.zero		2


	//----- nvinfo : EIATTR_PARAM_CBANK
	.align		4
        /*000c*/ 	.byte	0x04, 0x0a
        /*000e*/ 	.short	(.L_2403 - .L_2402)
	.align		4
.L_2402:
        /*0010*/ 	.word	index@(.nv.constant0._ZN10layer_norm22ln_bwd_finalize_kernelINS_22Kernel_traits_finalizeILj512Ef6__halffS2_fjLb0ELj1024ELj4ENS_18Kernel_traits_baseILj512EfS2_fS2_fjLj1024EEEEELb0ELb0EEEvNS_9BwdParamsE)
        /*0014*/ 	.short	0x0160
        /*0016*/ 	.short	0x0128


	//----- nvinfo : EIATTR_CBANK_PARAM_SIZE
	.align		4
.L_2403:
        /*0018*/ 	.byte	0x03, 0x19
        /*001a*/ 	.short	0x0128


	//----- nvinfo : EIATTR_KPARAM_INFO
	.align		4
        /*001c*/ 	.byte	0x04, 0x17
        /*001e*/ 	.short	(.L_2405 - .L_2404)
.L_2404:
        /*0020*/ 	.word	0x00000000
        /*0024*/ 	.short	0x0000
        /*0026*/ 	.short	0x0000
        /*0028*/ 	.byte	0x00, 0xf0, 0xa1, 0x04


	//----- nvinfo : EIATTR_MAXREG_COUNT
	.align		4
.L_2405:
        /*002c*/ 	.byte	0x03, 0x1b
        /*002e*/ 	.short	0x0040


	//----- nvinfo : EIATTR_NUM_BARRIERS
	.align		4
        /*0030*/ 	.byte	0x02, 0x4c
        /*0032*/ 	.byte	0x01
	.zero		1


	//----- nvinfo : EIATTR_MERCURY_ISA_VERSION
	.align		4
        /*0034*/ 	.byte	0x03, 0x5f
        /*0036*/ 	.short	0x0000


	//----- nvinfo : EIATTR_COOP_GROUP_MASK_REGIDS
	.align		4
        /*0038*/ 	.byte	0x04, 0x29
        /*003a*/ 	.short	(.L_2407 - .L_2406)


	//   ....[0]....
.L_2406:
        /*003c*/ 	.word	0xffffffff


	//   ....[1]....
        /*0040*/ 	.word	0xffffffff


	//   ....[2]....
        /*0044*/ 	.word	0xffffffff


	//   ....[3]....
        /*0048*/ 	.word	0xffffffff


	//   ....[4]....
        /*004c*/ 	.word	0xffffffff


	//   ....[5]....
        /*0050*/ 	.word	0xffffffff


	//   ....[6]....
        /*0054*/ 	.word	0xffffffff


	//   ....[7]....
        /*0058*/ 	.word	0xffffffff


	//   ....[8]....
        /*005c*/ 	.word	0xffffffff


	//   ....[9]....
        /*0060*/ 	.word	0xffffffff


	//   ....[10]....
        /*0064*/ 	.word	0xffffffff


	//   ....[11]....
        /*0068*/ 	.word	0xffffffff


	//   ....[12]....
        /*006c*/ 	.word	0xffffffff


	//   ....[13]....
        /*0070*/ 	.word	0xffffffff


	//   ....[14]....
        /*0074*/ 	.word	0xffffffff


	//   ....[15]....
        /*0078*/ 	.word	0xffffffff


	//   ....[16]....
        /*007c*/ 	.word	0xffffffff


	//   ....[17]....
        /*0080*/ 	.word	0xffffffff


	//   ....[18]....
        /*0084*/ 	.word	0xffffffff


	//   ....[19]....
        /*0088*/ 	.word	0xffffffff


	//----- nvinfo : EIATTR_COOP_GROUP_INSTR_OFFSETS
	.align		4
.L_2407:
        /*008c*/ 	.byte	0x04, 0x28
        /*008e*/ 	.short	(.L_2409 - .L_2408)


	//   ....[0]....
.L_2408:
        /*0090*/ 	.word	0x00000820


	//   ....[1]....
        /*0094*/ 	.word	0x00000850


	//   ....[2]....
        /*0098*/ 	.word	0x00000860


	//   ....[3]....
        /*009c*/ 	.word	0x00000890


	//   ....[4]....
        /*00a0*/ 	.word	0x000008a0


	//   ....[5]....
        /*00a4*/ 	.word	0x000008d0


	//   ....[6]....
        /*00a8*/ 	.word	0x000008f0


	//   ....[7]....
        /*00ac*/ 	.word	0x00000900


	//   ....[8]....
        /*00b0*/ 	.word	0x00000930


	//   ....[9]....
        /*00b4*/ 	.word	0x00000940


	//   ....[10]....
        /*00b8*/ 	.word	0x00000b30


	//   ....[11]....
        /*00bc*/ 	.word	0x00000ba0


	//   ....[12]....
        /*00c0*/ 	.word	0x00000c00


	//   ....[13]....
        /*00c4*/ 	.word	0x00000c60


	//   ....[14]....
        /*00c8*/ 	.word	0x00000cd0


	//   ....[15]....
        /*00cc*/ 	.word	0x00000d40


	//   ....[16]....
        /*00d0*/ 	.word	0x00000da0


	//   ....[17]....
        /*00d4*/ 	.word	0x00000e00


	//   ....[18]....
        /*00d8*/ 	.word	0x00000e60


	//   ....[19]....
        /*00dc*/ 	.word	0x00000ec0


	//----- nvinfo : EIATTR_EXIT_INSTR_OFFSETS
	.align		4
.L_2409:
        /*00e0*/ 	.byte	0x04, 0x1c
        /*00e2*/ 	.short	(.L_2411 - .L_2410)


	//   ....[0]....
.L_2410:
        /*00e4*/ 	.word	0x00000070


	//   ....[1]....
        /*00e8*/ 	.word	0x00000ad0


	//----- nvinfo : EIATTR_MAX_THREADS
	.align		4
.L_2411:
        /*00ec*/ 	.byte	0x04, 0x05
        /*00ee*/ 	.short	(.L_2413 - .L_2412)
.L_2412:
        /*00f0*/ 	.word	0x00000400
        /*00f4*/ 	.word	0x00000001
        /*00f8*/ 	.word	0x00000001


	//----- nvinfo : EIATTR_CRS_STACK_SIZE
	.align		4
.L_2413:
        /*00fc*/ 	.byte	0x04, 0x1e
        /*00fe*/ 	.short	(.L_2415 - .L_2414)
.L_2414:
        /*0100*/ 	.word	0x00000000
.L_2415:


//--------------------- .nv.info._ZN10layer_norm40ln_parallel_residual_bwd_finalize_kernelINS_22Kernel_traits_finalizeILj512Ef6__halffS2_fjLb0ELj1024ELj4ENS_18Kernel_traits_baseILj512EfS2_fS2_fjLj1024EEEEELb0EEEvNS_9BwdParamsE --------------------------
	.section	.nv.info._ZN10layer_norm40ln_parallel_residual_bwd_finalize_kernelINS_22Kernel_traits_finalizeILj512Ef6__halffS2_fjLb0ELj1024ELj4ENS_18Kernel_traits_baseILj512EfS2_fS2_fjLj1024EEEEELb0EEEvNS_9BwdParamsE,"",@"SHT_CUDA_INFO"
	.sectionflags	@""
	.align	4


	//----- nvinfo : EIATTR_CUDA_API_VERSION
	.align		4
        /*0000*/ 	.byte	0x04, 0x37
        /*0002*/ 	.short	(.L_2417 - .L_2416)
.L_2416:
        /*0004*/ 	.word	0x00000082


	//----- nvinfo : EIATTR_SW2861232_WAR
	.align		4
.L_2417:
        /*0008*/ 	.byte	0x01, 0x35
	.zero		2


	//----- nvinfo : EIATTR_PARAM_CBANK
	.align		4
        /*000c*/ 	.byte	0x04, 0x0a
        /*000e*/ 	.short	(.L_2419 - .L_2418)
	.align		4
.L_2418:
        /*0010*/ 	.word	index@(.nv.constant0._ZN10layer_norm40ln_parallel_residual_bwd_finalize_kernelINS_22Kernel_traits_finalizeILj512Ef6__halffS2_fjLb0ELj1024ELj4ENS_18Kernel_traits_baseILj512EfS2_fS2_fjLj1024EEEEELb0EEEvNS_9BwdParamsE)
        /*0014*/ 	.short	0x0160
        /*0016*/ 	.short	0x0128


	//----- nvinfo : EIATTR_CBANK_PARAM_SIZE
	.align		4
.L_2419:
        /*0018*/ 	.byte	0x03, 0x19
        /*001a*/ 	.short	0x0128


	//----- nvinfo : EIATTR_KPARAM_INFO
	.align		4
        /*001c*/ 	.byte	0x04, 0x17
        /*001e*/ 	.short	(.L_2421 - .L_2420)
.L_2420:
        /*0020*/ 	.word	0x00000000
        /*0024*/ 	.short	0x0000
        /*0026*/ 	.short	0x0000
        /*0028*/ 	.byte	0x00, 0xf0, 0xa1, 0x04


	//----- nvinfo : EIATTR_MAXREG_COUNT
	.align		4
.L_2421:
        /*002c*/ 	.byte	0x03, 0x1b
        /*002e*/ 	.short	0x0040


	//----- nvinfo : EIATTR_NUM_BARRIERS
	.align		4
        /*0030*/ 	.byte	0x02, 0x4c
        /*0032*/ 	.byte	0x01
	.zero		1


	//----- nvinfo : EIATTR_MERCURY_ISA_VERSION
	.align		4
        /*0034*/ 	.byte	0x03, 0x5f
        /*0036*/ 	.short	0x0000


	//----- nvinfo : EIATTR_COOP_GROUP_MASK_REGIDS
	.align		4
        /*0038*/ 	.byte	0x04, 0x29
        /*003a*/ 	.short	(.L_2423 - .L_2422)


	//   ....[0]....
.L_2422:
        /*003c*/ 	.word	0xffffffff


	//   ....[1]....
        /*0040*/ 	.word	0xffffffff


	//   ....[2]....
        /*0044*/ 	.word	0xffffffff


	//   ....[3]....
        /*0048*/ 	.word	0xffffffff


	//   ....[4]....
        /*004c*/ 	.word	0xffffffff


	//   ....[5]....
        /*0050*/ 	.word	0xffffffff


	//   ....[6]....
        /*0054*/ 	.word	0xffffffff


	//   ....[7]....
        /*0058*/ 	.word	0xffffffff


	//   ....[8]....
        /*005c*/ 	.word	0xffffffff


	//   ....[9]....
        /*0060*/ 	.word	0xffffffff


	//   ....[10]....
        /*0064*/ 	.word	0xffffffff


	//   ....[11]....
        /*0068*/ 	.word	0xffffffff


	//   ....[12]....
        /*006c*/ 	.word	0xffffffff


	//   ....[13]....
        /*0070*/ 	.word	0xffffffff


	//   ....[14]....
        /*0074*/ 	.word	0xffffffff


	//   ....[15]....
        /*0078*/ 	.word	0xffffffff


	//   ....[16]....
        /*007c*/ 	.word	0xffffffff


	//   ....[17]....
        /*0080*/ 	.word	0xffffffff


	//   ....[18]....
        /*0084*/ 	.word	0xffffffff


	//   ....[19]....
        /*0088*/ 	.word	0xffffffff


	//   ....[20]....
        /*008c*/ 	.word	0xffffffff


	//   ....[21]....
        /*0090*/ 	.word	0xffffffff


	//   ....[22]....
        /*0094*/ 	.word	0xffffffff


	//   ....[23]....
        /*0098*/ 	.word	0xffffffff


	//   ....[24]....
        /*009c*/ 	.word	0xffffffff


	//   ....[25]....
        /*00a0*/ 	.word	0xffffffff


	//   ....[26]....
        /*00a4*/ 	.word	0xffffffff


	//   ....[27]....
        /*00a8*/ 	.word	0xffffffff


	//   ....[28]....
        /*00ac*/ 	.word	0xffffffff


	//   ....[29]....
        /*00b0*/ 	.word	0xffffffff


	//   ....[30]....
        /*00b4*/ 	.word	0xffffffff


	//   ....[31]....
        /*00b8*/ 	.word	0xffffffff


	//   ....[32]....
        /*00bc*/ 	.word	0xffffffff


	//   ....[33]....
        /*00c0*/ 	.word	0xffffffff


	//   ....[34]....
        /*00c4*/ 	.word	0xffffffff


	//   ....[35]....
        /*00c8*/ 	.word	0xffffffff


	//   ....[36]....
        /*00cc*/ 	.word	0xffffffff


	//   ....[37]....
        /*00d0*/ 	.word	0xffffffff


	//   ....[38]....
        /*00d4*/ 	.word	0xffffffff


	//   ....[39]....
        /*00d8*/ 	.word	0xffffffff


	//----- nvinfo : EIATTR_COOP_GROUP_INSTR_OFFSETS
	.align		4
.L_2423:
        /*00dc*/ 	.byte	0x04, 0x28
        /*00de*/ 	.short	(.L_2425 - .L_2424)


	//   ....[0]....
.L_2424:
        /*00e0*/ 	.word	0x00000b70


	//   ....[1]....
        /*00e4*/ 	.word	0x00000ba0


	//   ....[2]....
        /*00e8*/ 	.word	0x00000bb0


	//   ....[3]....
        /*00ec*/ 	.word	0x00000bc0


	//   ....[4]....
        /*00f0*/ 	.word	0x00000bf0


	//   ....[5]....
        /*00f4*/ 	.word	0x00000c10


	//   ....[6]....
        /*00f8*/ 	.word	0x00000c20


	//   ....[7]....
        /*00fc*/ 	.word	0x00000c30


	//   ....[8]....
        /*0100*/ 	.word	0x00000c60


	//   ....[9]....
        /*0104*/ 	.word	0x00000c80


	//   ....[10]....
        /*0108*/ 	.word	0x00000ca0


	//   ....[11]....
        /*010c*/ 	.word	0x00000cb0


	//   ....[12]....
        /*0110*/ 	.word	0x00000ce0


	//   ....[13]....
        /*0114*/ 	.word	0x00000d00


	//   ....[14]....
        /*0118*/ 	.word	0x00000d20


	//   ....[15]....
        /*011c*/ 	.word	0x00000d30


	//   ....[16]....
        /*0120*/ 	.word	0x00000d60


	//   ....[17]....
        /*0124*/ 	.word	0x00000d90


	//   ....[18]....
        /*0128*/ 	.word	0x00000da0


	//   ....[19]....
        /*012c*/ 	.word	0x00000db0


	//   ....[20]....
        /*0130*/ 	.word	0x00001080


	//   ....[21]....
        /*0134*/ 	.word	0x000010f0


	//   ....[22]....
        /*0138*/ 	.word	0x00001150


	//   ....[23]....
        /*013c*/ 	.word	0x000011b0


	//   ....[24]....
        /*0140*/ 	.word	0x00001220


	//   ....[25]....
        /*0144*/ 	.word	0x00001290


	//   ....[26]....
        /*0148*/ 	.word	0x000012f0


	//   ....[27]....
        /*014c*/ 	.word	0x00001350


	//   ....[28]....
        /*0150*/ 	.word	0x000013b0


	//   ....[29]....
        /*0154*/ 	.word	0x00001420


	//   ....[30]....
        /*0158*/ 	.word	0x00001490


	//   ....[31]....
        /*015c*/ 	.word	0x000014f0


	//   ....[32]....
        /*0160*/ 	.word	0x00001550


	//   ....[33]....
        /*0164*/ 	.word	0x000015b0


	//   ....[34]....
        /*0168*/ 	.word	0x00001620


	//   ....[35]....
        /*016c*/ 	.word	0x00001690


	//   ....[36]....
        /*0170*/ 	.word	0x000016f0


	//   ....[37]....
        /*0174*/ 	.word	0x00001750


	//   ....[38]....
        /*0178*/ 	.word	0x000017b0


	//   ....[39]....
        /*017c*/ 	.word	0x00001810


	//----- nvinfo : EIATTR_EXIT_INSTR_OFFSETS
	.align		4
.L_2425:
        /*0180*/ 	.byte	0x04, 0x1c
        /*0182*/ 	.short	(.L_2427 - .L_2426)


	//   ....[0]....
.L_2426:
        /*0184*/ 	.word	0x00000070


	//   ....[1]....
        /*0188*/ 	.word	0x00001020


	//----- nvinfo : EIATTR_MAX_THREADS
	.align		4
.L_2427:
        /*018c*/ 	.byte	0x04, 0x05
        /*018e*/ 	.short	(.L_2429 - .L_2428)
.L_2428:
        /*0190*/ 	.word	0x00000400
        /*0194*/ 	.word	0x00000001
        /*0198*/ 	.word	0x00000001


	//----- nvinfo : EIATTR_CRS_STACK_SIZE
	.align		4
.L_2429:
        /*019c*/ 	.byte	0x04, 0x1e
        /*019e*/ 	.short	(.L_2431 - .L_2430)
.L_2430:
        /*01a0*/ 	.word	0x00000000
.L_2431:


//--------------------- .nv.info._ZN10layer_norm31ln_parallel_residual_bwd_kernelINS_13Kernel_traitsIf6__halffS2_fjLj512ELj1ELj4ELj1ELj16ENS_18Kernel_traits_baseILj512EfS2_fS2_fjLj128EEEEELb1ELb1ELb0EEEvNS_9BwdParamsE --------------------------
	.section	.nv.info._ZN10layer_norm31ln_parallel_residual_bwd_kernelINS_13Kernel_traitsIf6__halffS2_fjLj512ELj1ELj4ELj1ELj16ENS_18Kernel_traits_baseILj512EfS2_fS2_fjLj128EEEEELb1ELb1ELb0EEEvNS_9BwdParamsE,"",@"SHT_CUDA_INFO"
	.sectionflags	@""
	.align	4


	//----- nvinfo : EIATTR_CUDA_API_VERSION
	.align		4
        /*0000*/ 	.byte	0x04, 0x37
        /*0002*/ 	.short	(.L_2433 - .L_2432)
.L_2432:
        /*0004*/ 	.word	0x00000082


	//----- nvinfo : EIATTR_SW2861232_WAR
	.align		4
.L_2433:
        /*0008*/ 	.byte	0x01, 0x35
	.zero		2


	//----- nvinfo : EIATTR_PARAM_CBANK
	.align		4
        /*000c*/ 	.byte	0x04, 0x0a
        /*000e*/ 	.short	(.L_2435 - .L_2434)
	.align		4
.L_2434:
        /*0010*/ 	.word	index@(.nv.constant0._ZN10layer_norm31ln_parallel_residual_bwd_kernelINS_13Kernel_traitsIf6__halffS2_fjLj512ELj1ELj4ELj1ELj16ENS_18Kernel_traits_baseILj512EfS2_fS2_fjLj128EEEEELb1ELb1ELb0EEEvNS_9BwdParamsE)
        /*0014*/ 	.short	0x0160
        /*0016*/ 	.short	0x0128


	//----- nvinfo : EIATTR_CBANK_PARAM_SIZE
	.align		4
.L_2435:
        /*0018*/ 	.byte	0x03, 0x19
        /*001a*/ 	.short	0x0128


	//----- nvinfo : EIATTR_KPARAM_INFO
	.align		4
        /*001c*/ 	.byte	0x04, 0x17
        /*001e*/ 	.short	(.L_2437 - .L_2436)
.L_2436:
        /*0020*/ 	.word	0x00000000
        /*0024*/ 	.short	0x0000
        /*0026*/ 	.short	0x0000
        /*0028*/ 	.byte	0x00, 0xf0, 0xa1, 0x04


	//----- nvinfo : EIATTR_MAXREG_COUNT
	.align		4
.L_2437:
        /*002c*/ 	.byte	0x03, 0x1b
        /*002e*/ 	.short	0x00ff


	//----- nvinfo : EIATTR_NUM_BARRIERS
	.align		4
        /*0030*/ 	.byte	0x02, 0x4c
        /*0032*/ 	.byte	0x01
	.zero		1


	//----- nvinfo : EIATTR_MERCURY_ISA_VERSION
	.align		4
        /*0034*/ 	.byte	0x03, 0x5f
        /*0036*/ 	.short	0x0000


	//----- nvinfo : EIATTR_COOP_GROUP_MASK_REGIDS
	.align		4
        /*0038*/ 	.byte	0x04, 0x29
        /*003a*/ 	.short	(.L_2439 - .L_2438)


	//   ....[0]....
.L_2438:
        /*003c*/ 	.word	0xffffffff


	//   ....[1]....
        /*0040*/ 	.word	0xffffffff


	//   ....[2]....
        /*0044*/ 	.word	0xffffffff


	//   ....[3]....
        /*0048*/ 	.word	0xffffffff


	//   ....[4]....
        /*004c*/ 	.word	0xffffffff


	//   ....[5]....
        /*0050*/ 	.word	0xffffffff


	//   ....[6]....
        /*0054*/ 	.word	0xffffffff


	//   ....[7]....
        /*0058*/ 	.word	0xffffffff


	//   ....[8]....
        /*005c*/ 	.word	0xffffffff


	//   ....[9]....
        /*0060*/ 	.word	0xffffffff


	//   ....[10]....
        /*0064*/ 	.word	0xffffffff


	//   ....[11]....
        /*0068*/ 	.word	0xffffffff


	//   ....[12]....
        /*006c*/ 	.word	0xffffffff


	//   ....[13]....
        /*0070*/ 	.word	0xffffffff


	//   ....[14]....
        /*0074*/ 	.word	0xffffffff


	//   ....[15]....
        /*0078*/ 	.word	0xffffffff


	//   ....[16]....
        /*007c*/ 	.word	0xffffffff


	//   ....[17]....
        /*0080*/ 	.word	0xffffffff


	//   ....[18]....
        /*0084*/ 	.word	0xffffffff


	//   ....[19]....
        /*0088*/ 	.word	0xffffffff


	//----- nvinfo : EIATTR_COOP_GROUP_INSTR_OFFSETS
	.align		4
.L_2439:
        /*008c*/ 	.byte	0x04, 0x28
        /*008e*/ 	.short	(.L_2441 - .L_2440)


	//   ....[0]....
.L_2440:
        /*0090*/ 	.word	0x00000f00


	//   ....[1]....
        /*0094*/ 	.word	0x00000f20


	//   ....[2]....
        /*0098*/ 	.word	0x00000f40


	//   ....[3]....
        /*009c*/ 	.word	0x00000f60


	//   ....[4]....
        /*00a0*/ 	.word	0x00000f80


	//   ....[5]....
        /*00a4*/ 	.word	0x00000fa0


	//   ....[6]....
        /*00a8*/ 	.word	0x00000fc0


	//   ....[7]....
        /*00ac*/ 	.word	0x00000fe0


	//   ....[8]....
        /*00b0*/ 	.word	0x00001000


	//   ....[9]....
        /*00b4*/ 	.word	0x00001020


	//   ....[10]....
        /*00b8*/ 	.word	0x000028e0


	//   ....[11]....
        /*00bc*/ 	.word	0x00002960


	//   ....[12]....
        /*00c0*/ 	.word	0x000029e0


	//   ....[13]....
        /*00c4*/ 	.word	0x00002a50


	//   ....[14]....
        /*00c8*/ 	.word	0x00002ad0


	//   ....[15]....
        /*00cc*/ 	.word	0x00002b40


	//   ....[16]....
        /*00d0*/ 	.word	0x00002bc0


	//   ....[17]....
        /*00d4*/ 	.word	0x00002c30


	//   ....[18]....
        /*00d8*/ 	.word	0x00002cb0


	//   ....[19]....
        /*00dc*/ 	.word	0x00002d20


	//----- nvinfo : EIATTR_EXIT_INSTR_OFFSETS
	.align		4
.L_2441:
        /*00e0*/ 	.byte	0x04, 0x1c
        /*00e2*/ 	.short	(.L_2443 - .L_2442)


	//   ....[0]....
.L_2442:
        /*00e4*/ 	.word	0x00002850


	//   ....[1]....
        /*00e8*/ 	.word	0x00002880


	//----- nvinfo : EIATTR_MAX_THREADS
	.align		4
.L_2443:
        /*00ec*/ 	.byte	0x04, 0x05
        /*00ee*/ 	.short	(.L_2445 - .L_2444)
.L_2444:
        /*00f0*/ 	.word	0x00000080
        /*00f4*/ 	.word	0x00000001
        /*00f8*/ 	.word	0x00000001


	//----- nvinfo : EIATTR_CRS_STACK_SIZE
	.align		4
.L_2445:
        /*00fc*/ 	.byte	0x04, 0x1e
        /*00fe*/ 	.short	(.L_2447 - .L_2446)
.L_2446:
        /*0100*/ 	.word	0x00000000
.L_2447:


//--------------------- .nv.info._ZN10layer_norm22ln_bwd_finalize_kernelINS_22Kernel_traits_finalizeILj512Ef6__halffS2_fjLb0ELj1024ELj4ENS_18Kernel_traits_baseILj512EfS2_fS2_fjLj1024EEEEELb0ELb1EEEvNS_9BwdParamsE --------------------------
	.section	.nv.info._ZN10layer_norm22ln_bwd_finalize_kernelINS_22Kernel_traits_finalizeILj512Ef6__halffS2_fjLb0ELj1024ELj4ENS_18Kernel_traits_baseILj512EfS2_fS2_fjLj1024EEEEELb0ELb1EEEvNS_9BwdParamsE,"",@"SHT_CUDA_INFO"
	.sectionflags	@""
	.align	4


	//----- nvinfo : EIATTR_CUDA_API_VERSION
	.align		4
        /*0000*/ 	.byte	0x04, 0x37
        /*0002*/ 	.short	(.L_2449 - .L_2448)
.L_2448:
        /*0004*/ 	.word	0x00000082


	//----- nvinfo : EIATTR_SW2861232_WAR
	.align		4
.L_2449:
        /*0008*/ 	.byte	0x01, 0x35
	.zero		2


	//----- nvinfo : EIATTR_PARAM_CBANK
	.align		4
        /*000c*/ 	.byte	0x04, 0x0a
        /*000e*/ 	.short	(.L_2451 - .L_2450)
	.align		4
.L_2450:
        /*0010*/ 	.word	index@(.nv.constant0._ZN10layer_norm22ln_bwd_finalize_kernelINS_22Kernel_traits_finalizeILj512Ef6__halffS2_fjLb0ELj1024ELj4ENS_18Kernel_traits_baseILj512EfS2_fS2_fjLj1024EEEEELb0ELb1EEEvNS_9BwdParamsE)
        /*0014*/ 	.short	0x0160
        /*0016*/ 	.short	0x0128


	//----- nvinfo : EIATTR_CBANK_PARAM_SIZE
	.align		4
.L_2451:
        /*0018*/ 	.byte	0x03, 0x19
        /*001a*/ 	.short	0x0128


	//----- nvinfo : EIATTR_KPARAM_INFO
	.align		4
        /*001c*/ 	.byte	0x04, 0x17
        /*001e*/ 	.short	(.L_2453 - .L_2452)
.L_2452:
        /*0020*/ 	.word	0x00000000
        /*0024*/ 	.short	0x0000
        /*0026*/ 	.short	0x0000
        /*0028*/ 	.byte	0x00, 0xf0, 0xa1, 0x04


	//----- nvinfo : EIATTR_MAXREG_COUNT
	.align		4
.L_2453:
        /*002c*/ 	.byte	0x03, 0x1b
        /*002e*/ 	.short	0x0040


	//----- nvinfo : EIATTR_NUM_BARRIERS
	.align		4
        /*0030*/ 	.byte	0x02, 0x4c
        /*0032*/ 	.byte	0x01
	.zero		1


	//----- nvinfo : EIATTR_MERCURY_ISA_VERSION
	.align		4
        /*0034*/ 	.byte	0x03, 0x5f
        /*0036*/ 	.short	0x0000


	//----- nvinfo : EIATTR_COOP_GROUP_MASK_REGIDS
	.align		4
        /*0038*/ 	.byte	0x04, 0x29
        /*003a*/ 	.short	(.L_2455 - .L_2454)


	//   ....[0]....
.L_2454:
        /*003c*/ 	.word	0xffffffff


	//   ....[1]....
        /*0040*/ 	.word	0xffffffff


	//   ....[2]....
        /*0044*/ 	.word	0xffffffff


	//   ....[3]....
        /*0048*/ 	.word	0xffffffff


	//   ....[4]....
        /*004c*/ 	.word	0xffffffff


	//   ....[5]....
        /*0050*/ 	.word	0xffffffff


	//   ....[6]....
        /*0054*/ 	.word	0xffffffff


	//   ....[7]....
        /*0058*/ 	.word	0xffffffff


	//   ....[8]....
        /*005c*/ 	.word	0xffffffff


	//   ....[9]....
        /*0060*/ 	.word	0xffffffff


	//   ....[10]....
        /*0064*/ 	.word	0xffffffff


	//   ....[11]....
        /*0068*/ 	.word	0xffffffff


	//   ....[12]....
        /*006c*/ 	.word	0xffffffff


	//   ....[13]....
        /*0070*/ 	.word	0xffffffff


	//   ....[14]....
        /*0074*/ 	.word	0xffffffff


	//   ....[15]....
        /*0078*/ 	.word	0xffffffff


	//   ....[16]....
        /*007c*/ 	.word	0xffffffff


	//   ....[17]....
        /*0080*/ 	.word	0xffffffff


	//   ....[18]....
        /*0084*/ 	.word	0xffffffff


	//   ....[19]....
        /*0088*/ 	.word	0xffffffff


	//----- nvinfo : EIATTR_COOP_GROUP_INSTR_OFFSETS
	.align		4
.L_2455:
        /*008c*/ 	.byte	0x04, 0x28
        /*008e*/ 	.short	(.L_2457 - .L_2456)


	//   ....[0]....
.L_2456:
        /*0090*/ 	.word	0x000007f0


	//   ....[1]....
        /*0094*/ 	.word	0x00000820


	//   ....[2]....
        /*0098*/ 	.word	0x00000840


	//   ....[3]....
        /*009c*/ 	.word	0x00000850


	//   ....[4]....
        /*00a0*/ 	.word	0x00000880


	//   ....[5]....
        /*00a4*/ 	.word	0x00000890


	//   ....[6]....
        /*00a8*/ 	.word	0x000008c0


	//   ....[7]....
        /*00ac*/ 	.word	0x000008d0


	//   ....[8]....
        /*00b0*/ 	.word	0x00000900


	//   ....[9]....
        /*00b4*/ 	.word	0x00000910


	//   ....[10]....
        /*00b8*/ 	.word	0x00000ab0


	//   ....[11]....
        /*00bc*/ 	.word	0x00000b30


	//   ....[12]....
        /*00c0*/ 	.word	0x00000b90


	//   ....[13]....
        /*00c4*/ 	.word	0x00000bf0


	//   ....[14]....
        /*00c8*/ 	.word	0x00000c60


	//   ....[15]....
        /*00cc*/ 	.word	0x00000cd0


	//   ....[16]....
        /*00d0*/ 	.word	0x00000d30


	//   ....[17]....
        /*00d4*/ 	.word	0x00000d90


	//   ....[18]....
        /*00d8*/ 	.word	0x00000df0


	//   ....[19]....
        /*00dc*/ 	.word	0x00000e50


	//----- nvinfo : EIATTR_EXIT_INSTR_OFFSETS
	.align		4
.L_2457:
        /*00e0*/ 	.byte	0x04, 0x1c
        /*00e2*/ 	.short	(.L_2459 - .L_2458)


	//   ....[0]....
.L_2458:
        /*00e4*/ 	.word	0x00000070


	//   ....[1]....
        /*00e8*/ 	.word	0x00000a50


	//----- nvinfo : EIATTR_MAX_THREADS
	.align		4
.L_2459:
        /*00ec*/ 	.byte	0x04, 0x05
        /*00ee*/ 	.short	(.L_2461 - .L_2460)
.L_2460:
        /*00f0*/ 	.word	0x00000400
        /*00f4*/ 	.word	0x00000001
        /*00f8*/ 	.word	0x00000001


	//----- nvinfo : EIATTR_CRS_STACK_SIZE
	.align		4
.L_2461:
        /*00fc*/ 	.byte	0x04, 0x1e
        /*00fe*/ 	.short	(.L_2463 - .L_2462)
.L_2462:
        /*0100*/ 	.word	0x00000000
.L_2463:


//--------------------- .nv.info._ZN10layer_norm40ln_parallel_residual_bwd_finalize_kernelINS_22Kernel_traits_finalizeILj512Ef6__halffS2_fjLb0ELj1024ELj4ENS_18Kernel_traits_baseILj512EfS2_fS2_fjLj1024EEEEELb1EEEvNS_9BwdParamsE --------------------------
	.section	.nv.info._ZN10layer_norm40ln_parallel_residual_bwd_finalize_kernelINS_22Kernel_traits_finalizeILj512Ef6__halffS2_fjLb0ELj1024ELj4ENS_18Kernel_traits_baseILj512EfS2_fS2_fjLj1024EEEEELb1EEEvNS_9BwdParamsE,"",@"SHT_CUDA_INFO"
	.sectionflags	@""
	.align	4


	//----- nvinfo : EIATTR_CUDA_API_VERSION
	.align		4
        /*0000*/ 	.byte	0x04, 0x37
        /*0002*/ 	.short	(.L_2465 - .L_2464)
.L_2464:
        /*0004*/ 	.word	0x00000082


	//----- nvinfo : EIATTR_SW2861232_WAR
	.align		4
.L_2465:
        /*0008*/ 	.byte	0x01, 0x35
	.zero		2


	//----- nvinfo : EIATTR_PARAM_CBANK
	.align		4
        /*000c*/ 	.byte	0x04, 0x0a
        /*000e*/ 	.short	(.L_2467 - .L_2466)
	.align		4
.L_2466:
        /*0010*/ 	.word	index@(.nv.constant0._ZN10layer_norm40ln_parallel_residual_bwd_finalize_kernelINS_22Kernel_traits_finalizeILj512Ef6__halffS2_fjLb0ELj1024ELj4ENS_18Kernel_traits_baseILj512EfS2_fS2_fjLj1024EEEEELb1EEEvNS_9BwdParamsE)
        /*0014*/ 	.short	0x0160
        /*0016*/ 	.short	0x0128


	//----- nvinfo : EIATTR_CBANK_PARAM_SIZE
	.align		4
.L_2467:
        /*0018*/ 	.byte	0x03, 0x19
        /*001a*/ 	.short	0x0128


	//----- nvinfo : EIATTR_KPARAM_INFO
	.align		4
        /*001c*/ 	.byte	0x04, 0x17
        /*001e*/ 	.short	(.L_2469 - .L_2468)
.L_2468:
        /*0020*/ 	.word	0x00000000
        /*0024*/ 	.short	0x0000
        /*0026*/ 	.short	0x0000
        /*0028*/ 	.byte	0x00, 0xf0, 0xa1, 0x04


	//----- nvinfo : EIATTR_MAXREG_COUNT
	.align		4
.L_2469:
        /*002c*/ 	.byte	0x03, 0x1b
        /*002e*/ 	.short	0x0040


	//----- nvinfo : EIATTR_NUM_BARRIERS
	.align		4
        /*0030*/ 	.byte	0x02, 0x4c
        /*0032*/ 	.byte	0x01
	.zero		1


	//----- nvinfo : EIATTR_MERCURY_ISA_VERSION
	.align		4
        /*0034*/ 	.byte	0x03, 0x5f
        /*0036*/ 	.short	0x0000


	//----- nvinfo : EIATTR_COOP_GROUP_MASK_REGIDS
	.align		4
        /*0038*/ 	.byte	0x04, 0x29
        /*003a*/ 	.short	(.L_2471 - .L_2470)


	//   ....[0]....
.L_2470:
        /*003c*/ 	.word	0xffffffff


	//   ....[1]....
        /*0040*/ 	.word	0xffffffff


	//   ....[2]....
        /*0044*/ 	.word	0xffffffff


	//   ....[3]....
        /*0048*/ 	.word	0xffffffff


	//   ....[4]....
        /*004c*/ 	.word	0xffffffff


	//   ....[5]....
        /*0050*/ 	.word	0xffffffff


	//   ....[6]....
        /*0054*/ 	.word	0xffffffff


	//   ....[7]....
        /*0058*/ 	.word	0xffffffff


	//   ....[8]....
        /*005c*/ 	.word	0xffffffff


	//   ....[9]....
        /*0060*/ 	.word	0xffffffff


	//   ....[10]....
        /*0064*/ 	.word	0xffffffff


	//   ....[11]....
        /*0068*/ 	.word	0xffffffff


	//   ....[12]....
        /*006c*/ 	.word	0xffffffff


	//   ....[13]....
        /*0070*/ 	.word	0xffffffff


	//   ....[14]....
        /*0074*/ 	.word	0xffffffff


	//   ....[15]....
        /*0078*/ 	.word	0xffffffff


	//   ....[16]....
        /*007c*/ 	.word	0xffffffff


	//   ....[17]....
        /*0080*/ 	.word	0xffffffff


	//   ....[18]....
        /*0084*/ 	.word	0xffffffff


	//   ....[19]....
        /*0088*/ 	.word	0xffffffff


	//   ....[20]....
        /*008c*/ 	.word	0xffffffff


	//   ....[21]....
        /*0090*/ 	.word	0xffffffff


	//   ....[22]....
        /*0094*/ 	.word	0xffffffff


	//   ....[23]....
        /*0098*/ 	.word	0xffffffff


	//   ....[24]....
        /*009c*/ 	.word	0xffffffff


	//   ....[25]....
        /*00a0*/ 	.word	0xffffffff


	//   ....[26]....
        /*00a4*/ 	.word	0xffffffff


	//   ....[27]....
        /*00a8*/ 	.word	0xffffffff


	//   ....[28]....
        /*00ac*/ 	.word	0xffffffff


	//   ....[29]....
        /*00b0*/ 	.word	0xffffffff


	//   ....[30]....
        /*00b4*/ 	.word	0xffffffff


	//   ....[31]....
        /*00b8*/ 	.word	0xffffffff


	//   ....[32]....
        /*00bc*/ 	.word	0xffffffff


	//   ....[33]....
        /*00c0*/ 	.word	0xffffffff


	//   ....[34]....
        /*00c4*/ 	.word	0xffffffff


	//   ....[35]....
        /*00c8*/ 	.word	0xffffffff


	//   ....[36]....
        /*00cc*/ 	.word	0xffffffff


	//   ....[37]....
        /*00d0*/ 	.word	0xffffffff


	//   ....[38]....
        /*00d4*/ 	.word	0xffffffff


	//   ....[39]....
        /*00d8*/ 	.word	0xffffffff


	//----- nvinfo : EIATTR_COOP_GROUP_INSTR_OFFSETS
	.align		4
.L_2471:
        /*00dc*/ 	.byte	0x04, 0x28
        /*00de*/ 	.short	(.L_2473 - .L_2472)


	//   ....[0]....
.L_2472:
        /*00e0*/ 	.word	0x00000b60


	//   ....[1]....
        /*00e4*/ 	.word	0x00000b90


	//   ....[2]....
        /*00e8*/ 	.word	0x00000ba0


	//   ....[3]....
        /*00ec*/ 	.word	0x00000bb0


	//   ....[4]....
        /*00f0*/ 	.word	0x00000be0


	//   ....[5]....
        /*00f4*/ 	.word	0x00000c00


	//   ....[6]....
        /*00f8*/ 	.word	0x00000c10


	//   ....[7]....
        /*00fc*/ 	.word	0x00000c20


	//   ....[8]....
        /*0100*/ 	.word	0x00000c50


	//   ....[9]....
        /*0104*/ 	.word	0x00000c70


	//   ....[10]....
        /*0108*/ 	.word	0x00000c90


	//   ....[11]....
        /*010c*/ 	.word	0x00000ca0


	//   ....[12]....
        /*0110*/ 	.word	0x00000cd0


	//   ....[13]....
        /*0114*/ 	.word	0x00000cf0


	//   ....[14]....
        /*0118*/ 	.word	0x00000d10


	//   ....[15]....
        /*011c*/ 	.word	0x00000d20


	//   ....[16]....
        /*0120*/ 	.word	0x00000d50


	//   ....[17]....
        /*0124*/ 	.word	0x00000d80


	//   ....[18]....
        /*0128*/ 	.word	0x00000d90


	//   ....[19]....
        /*012c*/ 	.word	0x00000da0


	//   ....[20]....
        /*0130*/ 	.word	0x00001050


	//   ....[21]....
        /*0134*/ 	.word	0x000010c0


	//   ....[22]....
        /*0138*/ 	.word	0x00001120


	//   ....[23]....
        /*013c*/ 	.word	0x00001180


	//   ....[24]....
        /*0140*/ 	.word	0x000011f0


	//   ....[25]....
        /*0144*/ 	.word	0x00001260


	//   ....[26]....
        /*0148*/ 	.word	0x000012c0


	//   ....[27]....
        /*014c*/ 	.word	0x00001320


	//   ....[28]....
        /*0150*/ 	.word	0x00001380


	//   ....[29]....
        /*0154*/ 	.word	0x000013f0


	//   ....[30]....
        /*0158*/ 	.word	0x00001460


	//   ....[31]....
        /*015c*/ 	.word	0x000014c0


	//   ....[32]....
        /*0160*/ 	.word	0x00001520


	//   ....[33]....
        /*0164*/ 	.word	0x00001580


	//   ....[34]....
        /*0168*/ 	.word	0x000015f0


	//   ....[35]....
        /*016c*/ 	.word	0x00001660


	//   ....[36]....
        /*0170*/ 	.word	0x000016c0


	//   ....[37]....
        /*0174*/ 	.word	0x00001720


	//   ....[38]....
        /*0178*/ 	.word	0x00001780


	//   ....[39]....
        /*017c*/ 	.word	0x000017e0


	//----- nvinfo : EIATTR_EXIT_INSTR_OFFSETS
	.align		4
.L_2473:
        /*0180*/ 	.byte	0x04, 0x1c
        /*0182*/ 	.short	(.L_2475 - .L_2474)


	//   ....[0]....
.L_2474:
        /*0184*/ 	.word	0x00000070


	//   ....[1]....
        /*0188*/ 	.word	0x00000ff0


	//----- nvinfo : EIATTR_MAX_THREADS
	.align		4
.L_2475:
        /*018c*/ 	.byte	0x04, 0x05
        /*018e*/ 	.short	(.L_2477 - .L_2476)
.L_2476:
        /*0190*/ 	.word	0x00000400
        /*0194*/ 	.word	0x00000001
        /*0198*/ 	.word	0x00000001


	//----- nvinfo : EIATTR_CRS_STACK_SIZE
	.align		4
.L_2477:
        /*019c*/ 	.byte	0x04, 0x1e
        /*019e*/ 	.short	(.L_2479 - .L_2478)
.L_2478:
        /*01a0*/ 	.word	0x00000000
.L_2479:


//--------------------- .nv.info._ZN10layer_norm31ln_parallel_residual_bwd_kernelINS_13Kernel_traitsIf6__halffS2_fjLj512ELj1ELj4ELj1ELj16ENS_18Kernel_traits_baseILj512EfS2_fS2_fjLj128EEEEELb1ELb1ELb1EEEvNS_9BwdParamsE --------------------------
	.section	.nv.info._ZN10layer_norm31ln_parallel_residual_bwd_kernelINS_13Kernel_traitsIf6__halffS2_fjLj512ELj1ELj4ELj1ELj16ENS_18Kernel_traits_baseILj512EfS2_fS2_fjLj128EEEEELb1ELb1ELb1EEEvNS_9BwdParamsE,"",@"SHT_CUDA_INFO"
	.sectionflags	@""
	.align	4


	//----- nvinfo : EIATTR_CUDA_API_VERSION
	.align		4
        /*0000*/ 	.byte	0x04, 0x37
        /*0002*/ 	.short	(.L_2481 - .L_2480)
.L_2480:
        /*0004*/ 	.word	0x00000082


	//----- nvinfo : EIATTR_SW2861232_WAR
	.align		4
.L_2481:
        /*0008*/ 	.byte	0x01, 0x35
	.zero		2


	//----- nvinfo : EIATTR_PARAM_CBANK
	.align		4
        /*000c*/ 	.byte	0x04, 0x0a
        /*000e*/ 	.short	(.L_2483 - .L_2482)
	.align		4
.L_2482:
        /*0010*/ 	.word	index@(.nv.constant0._ZN10layer_norm31ln_parallel_residual_bwd_kernelINS_13Kernel_traitsIf6__halffS2_fjLj512ELj1ELj4ELj1ELj16ENS_18Kernel_traits_baseILj512EfS2_fS2_fjLj128EEEEELb1ELb1ELb1EEEvNS_9BwdParamsE)
        /*0014*/ 	.short	0x0160
        /*0016*/ 	.short	0x0128


	//----- nvinfo : EIATTR_CBANK_PARAM_SIZE
	.align		4
.L_2483:
        /*0018*/ 	.byte	0x03, 0x19
        /*001a*/ 	.short	0x0128


	//----- nvinfo : EIATTR_KPARAM_INFO
	.align		4
        /*001c*/ 	.byte	0x04, 0x17
        /*001e*/ 	.short	(.L_2485 - .L_2484)
.L_2484:
        /*0020*/ 	.word	0x00000000
        /*0024*/ 	.short	0x0000
        /*0026*/ 	.short	0x0000
        /*0028*/ 	.byte	0x00, 0xf0, 0xa1, 0x04


	//----- nvinfo : EIATTR_MAXREG_COUNT
	.align		4
.L_2485:
        /*002c*/ 	.byte	0x03, 0x1b
        /*002e*/ 	.short	0x00ff


	//----- nvinfo : EIATTR_NUM_BARRIERS
	.align		4
        /*0030*/ 	.byte	0x02, 0x4c
        /*0032*/ 	.byte	0x01
	.zero		1


	//----- nvinfo : EIATTR_MERCURY_ISA_VERSION
	.align		4
        /*0034*/ 	.byte	0x03, 0x5f
        /*0036*/ 	.short	0x0000


	//----- nvinfo : EIATTR_COOP_GROUP_MASK_REGIDS
	.align		4
        /*0038*/ 	.byte	0x04, 0x29
        /*003a*/ 	.short	(.L_2487 - .L_2486)


	//   ....[0]....
.L_2486:
        /*003c*/ 	.word	0xffffffff


	//   ....[1]....
        /*0040*/ 	.word	0xffffffff


	//   ....[2]....
        /*0044*/ 	.word	0xffffffff


	//   ....[3]....
        /*0048*/ 	.word	0xffffffff


	//   ....[4]....
        /*004c*/ 	.word	0xffffffff


	//   ....[5]....
        /*0050*/ 	.word	0xffffffff


	//   ....[6]....
        /*0054*/ 	.word	0xffffffff


	//   ....[7]....
        /*0058*/ 	.word	0xffffffff


	//   ....[8]....
        /*005c*/ 	.word	0xffffffff


	//   ....[9]....
        /*0060*/ 	.word	0xffffffff


	//   ....[10]....
        /*0064*/ 	.word	0xffffffff


	//   ....[11]....
        /*0068*/ 	.word	0xffffffff


	//   ....[12]....
        /*006c*/ 	.word	0xffffffff


	//   ....[13]....
        /*0070*/ 	.word	0xffffffff


	//   ....[14]....
        /*0074*/ 	.word	0xffffffff


	//   ....[15]....
        /*0078*/ 	.word	0xffffffff


	//   ....[16]....
        /*007c*/ 	.word	0xffffffff


	//   ....[17]....
        /*0080*/ 	.word	0xffffffff


	//   ....[18]....
        /*0084*/ 	.word	0xffffffff


	//   ....[19]....
        /*0088*/ 	.word	0xffffffff


	//----- nvinfo : EIATTR_COOP_GROUP_INSTR_OFFSETS
	.align		4
.L_2487:
        /*008c*/ 	.byte	0x04, 0x28
        /*008e*/ 	.short	(.L_2489 - .L_2488)


	//   ....[0]....
.L_2488:
        /*0090*/ 	.word	0x00000ec0


	//   ....[1]....
        /*0094*/ 	.word	0x00000ee0


	//   ....[2]....
        /*0098*/ 	.word	0x00000f00


	//   ....[3]....
        /*009c*/ 	.word	0x00000f20


	//   ....[4]....
        /*00a0*/ 	.word	0x00000f40


	//   ....[5]....
        /*00a4*/ 	.word	0x00000f60


	//   ....[6]....
        /*00a8*/ 	.word	0x00000f80


	//   ....[7]....
        /*00ac*/ 	.word	0x00000fa0


	//   ....[8]....
        /*00b0*/ 	.word	0x00000fc0


	//   ....[9]....
        /*00b4*/ 	.word	0x00000fe0


	//   ....[10]....
        /*00b8*/ 	.word	0x00002710


	//   ....[11]....
        /*00bc*/ 	.word	0x00002790


	//   ....[12]....
        /*00c0*/ 	.word	0x00002810


	//   ....[13]....
        /*00c4*/ 	.word	0x00002880


	//   ....[14]....
        /*00c8*/ 	.word	0x00002900


	//   ....[15]....
        /*00cc*/ 	.word	0x00002970


	//   ....[16]....
        /*00d0*/ 	.word	0x000029f0


	//   ....[17]....
        /*00d4*/ 	.word	0x00002a60


	//   ....[18]....
        /*00d8*/ 	.word	0x00002ae0


	//   ....[19]....
        /*00dc*/ 	.word	0x00002b50


	//----- nvinfo : EIATTR_EXIT_INSTR_OFFSETS
	.align		4
.L_2489:
        /*00e0*/ 	.byte	0x04, 0x1c
        /*00e2*/ 	.short	(.L_2491 - .L_2490)


	//   ....[0]....
.L_2490:
        /*00e4*/ 	.word	0x000026b0


	//----- nvinfo : EIATTR_MAX_THREADS
	.align		4
.L_2491:
        /*00e8*/ 	.byte	0x04, 0x05
        /*00ea*/ 	.short	(.L_2493 - .L_2492)
.L_2492:
        /*00ec*/ 	.word	0x00000080
        /*00f0*/ 	.word	0x00000001
        /*00f4*/ 	.word	0x00000001


	//----- nvinfo : EIATTR_CRS_STACK_SIZE
	.align		4
.L_2493:
        /*00f8*/ 	.byte	0x04, 0x1e
        /*00fa*/ 	.short	(.L_2495 - .L_2494)
.L_2494:
        /*00fc*/ 	.word	0x00000000
.L_2495:


//--------------------- .nv.info._ZN10layer_norm31ln_parallel_residual_bwd_kernelINS_13Kernel_traitsI6__halfffffjLj512ELj1ELj4ELj1ELj16ENS_18Kernel_traits_baseILj512ES2_ffffjLj128EEEEELb0ELb0ELb0EEEvNS_9BwdParamsE --------------------------
	.section	.nv.info._ZN10layer_norm31ln_parallel_residual_bwd_kernelINS_13Kernel_traitsI6__halfffffjLj512ELj1ELj4ELj1ELj16ENS_18Kernel_traits_baseILj512ES2_ffffjLj128EEEEELb0ELb0ELb0EEEvNS_9BwdParamsE,"",@"SHT_CUDA_INFO"
	.sectionflags	@""
	.align	4


	//----- nvinfo : EIATTR_CUDA_API_VERSION
	.align		4
        /*0000*/ 	.byte	0x04, 0x37
        /*0002*/ 	.short	(.L_2497 - .L_2496)
.L_2496:
        /*0004*/ 	.word	0x00000082


	//----- nvinfo : EIATTR_SW2861232_WAR
	.align		4
.L_2497:
        /*0008*/ 	.byte	0x01, 0x35
	.zero		2


	//----- nvinfo : EIATTR_PARAM_CBANK
	.align		4
        /*000c*/ 	.byte	0x04, 0x0a
        /*000e*/ 	.short	(.L_2499 - .L_2498)
	.align		4
.L_2498:
        /*0010*/ 	.word	index@(.nv.constant0._ZN10layer_norm31ln_parallel_residual_bwd_kernelINS_13Kernel_traitsI6__halfffffjLj512ELj1ELj4ELj1ELj16ENS_18Kernel_traits_baseILj512ES2_ffffjLj128EEEEELb0ELb0ELb0EEEvNS_9BwdParamsE)
        /*0014*/ 	.short	0x0160
        /*0016*/ 	.short	0x0128


	//----- nvinfo : EIATTR_CBANK_PARAM_SIZE
	.align		4
.L_2499:
        /*0018*/ 	.byte	0x03, 0x19
        /*001a*/ 	.short	0x0128


	//----- nvinfo : EIATTR_KPARAM_INFO
	.align		4
        /*001c*/ 	.byte	0x04, 0x17
        /*001e*/ 	.short	(.L_2501 - .L_2500)
.L_2500:
        /*0020*/ 	.word	0x00000000
        /*0024*/ 	.short	0x0000
        /*0026*/ 	.short	0x0000
        /*0028*/ 	.byte	0x00, 0xf0, 0xa1, 0x04


	//----- nvinfo : EIATTR_MAXREG_COUNT
	.align		4
.L_2501:
        /*002c*/ 	.byte	0x03, 0x1b
        /*002e*/ 	.short	0x00ff


	//----- nvinfo : EIATTR_NUM_BARRIERS
	.align		4
        /*0030*/ 	.byte	0x02, 0x4c
        /*0032*/ 	.byte	0x01
	.zero		1


	//----- nvinfo : EIATTR_MERCURY_ISA_VERSION
	.align		4
        /*0034*/ 	.byte	0x03, 0x5f
        /*0036*/ 	.short	0x0000


	//----- nvinfo : EIATTR_COOP_GROUP_MASK_REGIDS
	.align		4
        /*0038*/ 	.byte	0x04, 0x29
        /*003a*/ 	.short	(.L_2503 - .L_2502)


	//   ....[0]....
.L_2502:
        /*003c*/ 	.word	0xffffffff


	//   ....[1]....
        /*0040*/ 	.word	0xffffffff


	//   ....[2]....
        /*0044*/ 	.word	0xffffffff


	//   ....[3]....
        /*0048*/ 	.word	0xffffffff


	//   ....[4]....
        /*004c*/ 	.word	0xffffffff


	//   ....[5]....
        /*0050*/ 	.word	0xffffffff


	//   ....[6]....
        /*0054*/ 	.word	0xffffffff


	//   ....[7]....
        /*0058*/ 	.word	0xffffffff


	//   ....[8]....
        /*005c*/ 	.word	0xffffffff


	//   ....[9]....
        /*0060*/ 	.word	0xffffffff


	//   ....[10]....
        /*0064*/ 	.word	0xffffffff


	//   ....[11]....
        /*0068*/ 	.word	0xffffffff


	//   ....[12]....
        /*006c*/ 	.word	0xffffffff


	//   ....[13]....
        /*0070*/ 	.word	0xffffffff


	//   ....[14]....
        /*0074*/ 	.word	0xffffffff


	//   ....[15]....
        /*0078*/ 	.word	0xffffffff


	//   ....[16]....
        /*007c*/ 	.word	0xffffffff


	//   ....[17]....
        /*0080*/ 	.word	0xffffffff


	//   ....[18]....
        /*0084*/ 	.word	0xffffffff


	//   ....[19]....
        /*0088*/ 	.word	0xffffffff


	//----- nvinfo : EIATTR_COOP_GROUP_INSTR_OFFSETS
	.align		4
.L_2503:
        /*008c*/ 	.byte	0x04, 0x28
        /*008e*/ 	.short	(.L_2505 - .L_2504)


	//   ....[0]....
.L_2504:
        /*0090*/ 	.word	0x000017e0


	//   ....[1]....
        /*0094*/ 	.word	0x00001800


	//   ....[2]....
        /*0098*/ 	.word	0x00001820


	//   ....[3]....
        /*009c*/ 	.word	0x00001840


	//   ....[4]....
        /*00a0*/ 	.word	0x00001860


	//   ....[5]....
        /*00a4*/ 	.word	0x00001880


	//   ....[6]....
        /*00a8*/ 	.word	0x000018a0


	//   ....[7]....
        /*00ac*/ 	.word	0x000018c0


	//   ....[8]....
        /*00b0*/ 	.word	0x000018e0


	//   ....[9]....
        /*00b4*/ 	.word	0x00001900


	//   ....[10]....
        /*00b8*/ 	.word	0x00003530


	//   ....[11]....
        /*00bc*/ 	.word	0x000035b0


	//   ....[12]....
        /*00c0*/ 	.word	0x00003630


	//   ....[13]....
        /*00c4*/ 	.word	0x000036a0


	//   ....[14]....
        /*00c8*/ 	.word	0x00003720


	//   ....[15]....
        /*00cc*/ 	.word	0x00003790


	//   ....[16]....
        /*00d0*/ 	.word	0x00003810


	//   ....[17]....
        /*00d4*/ 	.word	0x00003880


	//   ....[18]....
        /*00d8*/ 	.word	0x00003900


	//   ....[19]....
        /*00dc*/ 	.word	0x00003970


	//----- nvinfo : EIATTR_EXIT_INSTR_OFFSETS
	.align		4
.L_2505:
        /*00e0*/ 	.byte	0x04, 0x1c
        /*00e2*/ 	.short	(.L_2507 - .L_2506)


	//   ....[0]....
.L_2506:
        /*00e4*/ 	.word	0x00003410


	//   ....[1]....
        /*00e8*/ 	.word	0x000034d0


	//----- nvinfo : EIATTR_MAX_THREADS
	.align		4
.L_2507:
        /*00ec*/ 	.byte	0x04, 0x05
        /*00ee*/ 	.short	(.L_2509 - .L_2508)
.L_2508:
        /*00f0*/ 	.word	0x00000080
        /*00f4*/ 	.word	0x00000001
        /*00f8*/ 	.word	0x00000001


	//----- nvinfo : EIATTR_CRS_STACK_SIZE
	.align		4
.L_2509:
        /*00fc*/ 	.byte	0x04, 0x1e
        /*00fe*/ 	.short	(.L_2511 - .L_2510)
.L_2510:
        /*0100*/ 	.word	0x00000000
.L_2511:


//--------------------- .nv.info._ZN10layer_norm31ln_parallel_residual_bwd_kernelINS_13Kernel_traitsI6__halfffffjLj512ELj1ELj4ELj1ELj16ENS_18Kernel_traits_baseILj512ES2_ffffjLj128EEEEELb0ELb0ELb1EEEvNS_9BwdParamsE --------------------------
	.section	.nv.info._ZN10layer_norm31ln_parallel_residual_bwd_kernelINS_13Kernel_traitsI6__halfffffjLj512ELj1ELj4ELj1ELj16ENS_18Kernel_traits_baseILj512ES2_ffffjLj128EEEEELb0ELb0ELb1EEEvNS_9BwdParamsE,"",@"SHT_CUDA_INFO"
	.sectionflags	@""
	.align	4


	//----- nvinfo : EIATTR_CUDA_API_VERSION
	.align		4
        /*0000*/ 	.byte	0x04, 0x37
        /*0002*/ 	.short	(.L_2513 - .L_2512)
.L_2512:
        /*0004*/ 	.word	0x00000082


	//----- nvinfo : EIATTR_SW2861232_WAR
	.align		4
.L_2513:
        /*0008*/ 	.byte	0x01, 0x35
	.zero		2


	//----- nvinfo : EIATTR_PARAM_CBANK
	.align		4
        /*000c*/ 	.byte	0x04, 0x0a
        /*000e*/ 	.short	(.L_2515 - .L_2514)
	.align		4
.L_2514:
        /*0010*/ 	.word	index@(.nv.constant0._ZN10layer_norm31ln_parallel_residual_bwd_kernelINS_13Kernel_traitsI6__halfffffjLj512ELj1ELj4ELj1ELj16ENS_18Kernel_traits_baseILj512ES2_ffffjLj128EEEEELb0ELb0ELb1EEEvNS_9BwdParamsE)
        /*0014*/ 	.short	0x0160
        /*0016*/ 	.short	0x0128


	//----- nvinfo : EIATTR_CBANK_PARAM_SIZE
	.align		4
.L_2515:
        /*0018*/ 	.byte	0x03, 0x19
        /*001a*/ 	.short	0x0128


	//----- nvinfo : EIATTR_KPARAM_INFO
	.align		4
        /*001c*/ 	.byte	0x04, 0x17
        /*001e*/ 	.short	(.L_2517 - .L_2516)
.L_2516:
        /*0020*/ 	.word	0x00000000
        /*0024*/ 	.short	0x0000
        /*0026*/ 	.short	0x0000
        /*0028*/ 	.byte	0x00, 0xf0, 0xa1, 0x04


	//----- nvinfo : EIATTR_MAXREG_COUNT
	.align		4
.L_2517:
        /*002c*/ 	.byte	0x03, 0x1b
        /*002e*/ 	.short	0x00ff


	//----- nvinfo : EIATTR_NUM_BARRIERS
	.align		4
        /*0030*/ 	.byte	0x02, 0x4c
        /*0032*/ 	.byte	0x01
	.zero		1


	//----- nvinfo : EIATTR_MERCURY_ISA_VERSION
	.align		4
        /*0034*/ 	.byte	0x03, 0x5f
        /*0036*/ 	.short	0x0000


	//----- nvinfo : EIATTR_COOP_GROUP_MASK_REGIDS
	.align		4
        /*0038*/ 	.byte	0x04, 0x29
        /*003a*/ 	.short	(.L_2519 - .L_2518)


	//   ....[0]....
.L_2518:
        /*003c*/ 	.word	0xffffffff


	//   ....[1]....
        /*0040*/ 	.word	0xffffffff


	//   ....[2]....
        /*0044*/ 	.word	0xffffffff


	//   ....[3]....
        /*0048*/ 	.word	0xffffffff


	//   ....[4]....
        /*004c*/ 	.word	0xffffffff


	//   ....[5]....
        /*0050*/ 	.word	0xffffffff


	//   ....[6]....
        /*0054*/ 	.word	0xffffffff


	//   ....[7]....
        /*0058*/ 	.word	0xffffffff


	//   ....[8]....
        /*005c*/ 	.word	0xffffffff


	//   ....[9]....
        /*0060*/ 	.word	0xffffffff


	//   ....[10]....
        /*0064*/ 	.word	0xffffffff


	//   ....[11]....
        /*0068*/ 	.word	0xffffffff


	//   ....[12]....
        /*006c*/ 	.word	0xffffffff


	//   ....[13]....
        /*0070*/ 	.word	0xffffffff


	//   ....[14]....
        /*0074*/ 	.word	0xffffffff


	//   ....[15]....
        /*0078*/ 	.word	0xffffffff


	//   ....[16]....
        /*007c*/ 	.word	0xffffffff


	//   ....[17]....
        /*0080*/ 	.word	0xffffffff


	//   ....[18]....
        /*0084*/ 	.word	0xffffffff


	//   ....[19]....
        /*0088*/ 	.word	0xffffffff


	//----- nvinfo : EIATTR_COOP_GROUP_INSTR_OFFSETS
	.align		4
.L_2519:
        /*008c*/ 	.byte	0x04, 0x28
        /*008e*/ 	.short	(.L_2521 - .L_2520)


	//   ....[0]....
.L_2520:
        /*0090*/ 	.word	0x000015d0


	//   ....[1]....
        /*0094*/ 	.word	0x000015f0


	//   ....[2]....
        /*0098*/ 	.word	0x00001610


	//   ....[3]....
        /*009c*/ 	.word	0x00001630


	//   ....[4]....
        /*00a0*/ 	.word	0x00001650


	//   ....[5]....
        /*00a4*/ 	.word	0x00001670


	//   ....[6]....
        /*00a8*/ 	.word	0x00001690


	//   ....[7]....
        /*00ac*/ 	.word	0x000016b0


	//   ....[8]....
        /*00b0*/ 	.word	0x000016d0


	//   ....[9]....
        /*00b4*/ 	.word	0x000016f0


	//   ....[10]....
        /*00b8*/ 	.word	0x00003060


	//   ....[11]....
        /*00bc*/ 	.word	0x000030e0


	//   ....[12]....
        /*00c0*/ 	.word	0x00003160


	//   ....[13]....
        /*00c4*/ 	.word	0x000031d0


	//   ....[14]....
        /*00c8*/ 	.word	0x00003250


	//   ....[15]....
        /*00cc*/ 	.word	0x000032c0


	//   ....[16]....
        /*00d0*/ 	.word	0x00003340


	//   ....[17]....
        /*00d4*/ 	.word	0x000033b0


	//   ....[18]....
        /*00d8*/ 	.word	0x00003430


	//   ....[19]....
        /*00dc*/ 	.word	0x000034a0


	//----- nvinfo : EIATTR_EXIT_INSTR_OFFSETS
	.align		4
.L_2521:
        /*00e0*/ 	.byte	0x04, 0x1c
        /*00e2*/ 	.short	(.L_2523 - .L_2522)


	//   ....[0]....
.L_2522:
        /*00e4*/ 	.word	0x00003000


	//----- nvinfo : EIATTR_MAX_THREADS
	.align		4
.L_2523:
        /*00e8*/ 	.byte	0x04, 0x05
        /*00ea*/ 	.short	(.L_2525 - .L_2524)
.L_2524:
        /*00ec*/ 	.word	0x00000080
        /*00f0*/ 	.word	0x00000001
        /*00f4*/ 	.word	0x00000001


	//----- nvinfo : EIATTR_CRS_STACK_SIZE
	.align		4
.L_2525:
        /*00f8*/ 	.byte	0x04, 0x1e
        /*00fa*/ 	.short	(.L_2527 - .L_2526)
.L_2526:
        /*00fc*/ 	.word	0x00000000
.L_2527:


//--------------------- .nv.info._ZN10layer_norm31ln_parallel_residual_bwd_kernelINS_13Kernel_traitsI6__halfffffjLj512ELj1ELj4ELj1ELj16ENS_18Kernel_traits_baseILj512ES2_ffffjLj128EEEEELb0ELb1ELb0EEEvNS_9BwdParamsE --------------------------
	.section	.nv.info._ZN10layer_norm31ln_parallel_residual_bwd_kernelINS_13Kernel_traitsI6__halfffffjLj512ELj1ELj4ELj1ELj16ENS_18Kernel_traits_baseILj512ES2_ffffjLj128EEEEELb0ELb1ELb0EEEvNS_9BwdParamsE,"",@"SHT_CUDA_INFO"
	.sectionflags	@""
	.align	4


	//----- nvinfo : EIATTR_CUDA_API_VERSION
	.align		4
        /*0000*/ 	.byte	0x04, 0x37
        /*0002*/ 	.short	(.L_2529 - .L_2528)
.L_2528:
        /*0004*/ 	.word	0x00000082


	//----- nvinfo : EIATTR_SW2861232_WAR
	.align		4
.L_2529:
        /*0008*/ 	.byte	0x01, 0x35
	.zero		2


	//----- nvinfo : EIATTR_PARAM_CBANK
	.align		4
        /*000c*/ 	.byte	0x04, 0x0a
        /*000e*/ 	.short	(.L_2531 - .L_2530)
	.align		4
.L_2530:
        /*0010*/ 	.word	index@(.nv.constant0._ZN10layer_norm31ln_parallel_residual_bwd_kernelINS_13Kernel_traitsI6__halfffffjLj512ELj1ELj4ELj1ELj16ENS_18Kernel_traits_baseILj512ES2_ffffjLj128EEEEELb0ELb1ELb0EEEvNS_9BwdParamsE)
        /*0014*/ 	.short	0x0160
        /*0016*/ 	.short	0x0128


	//----- nvinfo : EIATTR_CBANK_PARAM_SIZE
	.align		4
.L_2531:
        /*0018*/ 	.byte	0x03, 0x19
        /*001a*/ 	.short	0x0128


	//----- nvinfo : EIATTR_KPARAM_INFO
	.align		4
        /*001c*/ 	.byte	0x04, 0x17
        /*001e*/ 	.short	(.L_2533 - .L_2532)
.L_2532:
        /*0020*/ 	.word	0x00000000
        /*0024*/ 	.short	0x0000
        /*0026*/ 	.short	0x0000
        /*0028*/ 	.byte	0x00, 0xf0, 0xa1, 0x04


	//----- nvinfo : EIATTR_MAXREG_COUNT
	.align		4
.L_2533:
        /*002c*/ 	.byte	0x03, 0x1b
        /*002e*/ 	.short	0x00ff


	//----- nvinfo : EIATTR_NUM_BARRIERS
	.align		4
        /*0030*/ 	.byte	0x02, 0x4c
        /*0032*/ 	.byte	0x01
	.zero		1


	//----- nvinfo : EIATTR_MERCURY_ISA_VERSION
	.align		4
        /*0034*/ 	.byte	0x03, 0x5f
        /*0036*/ 	.short	0x0000


	//----- nvinfo : EIATTR_COOP_GROUP_MASK_REGIDS
	.align		4
        /*0038*/ 	.byte	0x04, 0x29
        /*003a*/ 	.short	(.L_2535 - .L_2534)


	//   ....[0]....
.L_2534:
        /*003c*/ 	.word	0xffffffff


	//   ....[1]....
        /*0040*/ 	.word	0xffffffff


	//   ....[2]....
        /*0044*/ 	.word	0xffffffff


	//   ....[3]....
        /*0048*/ 	.word	0xffffffff


	//   ....[4]....
        /*004c*/ 	.word	0xffffffff


	//   ....[5]....
        /*0050*/ 	.word	0xffffffff


	//   ....[6]....
        /*0054*/ 	.word	0xffffffff


	//   ....[7]....
        /*0058*/ 	.word	0xffffffff


	//   ....[8]....
        /*005c*/ 	.word	0xffffffff


	//   ....[9]....
        /*0060*/ 	.word	0xffffffff


	//   ....[10]....
        /*0064*/ 	.word	0xffffffff


	//   ....[11]....
        /*0068*/ 	.word	0xffffffff


	//   ....[12]....
        /*006c*/ 	.word	0xffffffff


	//   ....[13]....
        /*0070*/ 	.word	0xffffffff


	//   ....[14]....
        /*0074*/ 	.word	0xffffffff


	//   ....[15]....
        /*0078*/ 	.word	0xffffffff


	//   ....[16]....
        /*007c*/ 	.word	0xffffffff


	//   ....[17]....
        /*0080*/ 	.word	0xffffffff


	//   ....[18]....
        /*0084*/ 	.word	0xffffffff


	//   ....[19]....
        /*0088*/ 	.word	0xffffffff


	//----- nvinfo : EIATTR_COOP_GROUP_INSTR_OFFSETS
	.align		4
.L_2535:
        /*008c*/ 	.byte	0x04, 0x28
        /*008e*/ 	.short	(.L_2537 - .L_2536)


	//   ....[0]....
.L_2536:
        /*0090*/ 	.word	0x000010e0


	//   ....[1]....
        /*0094*/ 	.word	0x00001100


	//   ....[2]....
        /*0098*/ 	.word	0x00001120


	//   ....[3]....
        /*009c*/ 	.word	0x00001140


	//   ....[4]....
        /*00a0*/ 	.word	0x00001160


	//   ....[5]....
        /*00a4*/ 	.word	0x00001180


	//   ....[6]....
        /*00a8*/ 	.word	0x000011a0


	//   ....[7]....
        /*00ac*/ 	.word	0x000011c0


	//   ....[8]....
        /*00b0*/ 	.word	0x000011e0


	//   ....[9]....
        /*00b4*/ 	.word	0x00001200


	//   ....[10]....
        /*00b8*/ 	.word	0x00002660


	//   ....[11]....
        /*00bc*/ 	.word	0x000026e0


	//   ....[12]....
        /*00c0*/ 	.word	0x00002760


	//   ....[13]....
        /*00c4*/ 	.word	0x000027d0


	//   ....[14]....
        /*00c8*/ 	.word	0x00002850


	//   ....[15]....
        /*00cc*/ 	.word	0x000028c0


	//   ....[16]....
        /*00d0*/ 	.word	0x00002940


	//   ....[17]....
        /*00d4*/ 	.word	0x000029b0


	//   ....[18]....
        /*00d8*/ 	.word	0x00002a30


	//   ....[19]....
        /*00dc*/ 	.word	0x00002aa0


	//----- nvinfo : EIATTR_EXIT_INSTR_OFFSETS
	.align		4
.L_2537:
        /*00e0*/ 	.byte	0x04, 0x1c
        /*00e2*/ 	.short	(.L_2539 - .L_2538)


	//   ....[0]....
.L_2538:
        /*00e4*/ 	.word	0x000025d0


	//   ....[1]....
        /*00e8*/ 	.word	0x00002600


	//----- nvinfo : EIATTR_MAX_THREADS
	.align		4
.L_2539:
        /*00ec*/ 	.byte	0x04, 0x05
        /*00ee*/ 	.short	(.L_2541 - .L_2540)
.L_2540:
        /*00f0*/ 	.word	0x00000080
        /*00f4*/ 	.word	0x00000001
        /*00f8*/ 	.word	0x00000001


	//----- nvinfo : EIATTR_CRS_STACK_SIZE
	.align		4
.L_2541:
        /*00fc*/ 	.byte	0x04, 0x1e
        /*00fe*/ 	.short	(.L_2543 - .L_2542)
.L_2542:
        /*0100*/ 	.word	0x00000000
.L_2543:


//--------------------- .nv.info._ZN10layer_norm31ln_parallel_residual_bwd_kernelINS_13Kernel_traitsI6__halfffffjLj512ELj1ELj4ELj1ELj16ENS_18Kernel_traits_baseILj512ES2_ffffjLj128EEEEELb0ELb1ELb1EEEvNS_9BwdParamsE --------------------------
	.section	.nv.info._ZN10layer_norm31ln_parallel_residual_bwd_kernelINS_13Kernel_traitsI6__halfffffjLj512ELj1ELj4ELj1ELj16ENS_18Kernel_traits_baseILj512ES2_ffffjLj128EEEEELb0ELb1ELb1EEEvNS_9BwdParamsE,"",@"SHT_CUDA_INFO"
	.sectionflags	@""
	.align	4


	//----- nvinfo : EIATTR_CUDA_API_VERSION
	.align		4
        /*0000*/ 	.byte	0x04, 0x37
        /*0002*/ 	.short	(.L_2545 - .L_2544)
.L_2544:
        /*0004*/ 	.word	0x00000082


	//----- nvinfo : EIATTR_SW2861232_WAR
	.align		4
.L_2545:
        /*0008*/ 	.byte	0x01, 0x35
	.zero		2


	//----- nvinfo : EIATTR_PARAM_CBANK
	.align		4
        /*000c*/ 	.byte	0x04, 0x0a
        /*000e*/ 	.short	(.L_2547 - .L_2546)
	.align		4
.L_2546:
        /*0010*/ 	.word	index@(.nv.constant0._ZN10layer_norm31ln_parallel_residual_bwd_kernelINS_13Kernel_traitsI6__halfffffjLj512ELj1ELj4ELj1ELj16ENS_18Kernel_traits_baseILj512ES2_ffffjLj128EEEEELb0ELb1ELb1EEEvNS_9BwdParamsE)
        /*0014*/ 	.short	0x0160
        /*0016*/ 	.short	0x0128


	//----- nvinfo : EIATTR_CBANK_PARAM_SIZE
	.align		4
.L_2547:
        /*0018*/ 	.byte	0x03, 0x19
        /*001a*/ 	.short	0x0128


	//----- nvinfo : EIATTR_KPARAM_INFO
	.align		4
        /*001c*/ 	.byte	0x04, 0x17
        /*001e*/ 	.short	(.L_2549 - .L_2548)
.L_2548:
        /*0020*/ 	.word	0x00000000
        /*0024*/ 	.short	0x0000
        /*0026*/ 	.short	0x0000
        /*0028*/ 	.byte	0x00, 0xf0, 0xa1, 0x04


	//----- nvinfo : EIATTR_MAXREG_COUNT
	.align		4
.L_2549:
        /*002c*/ 	.byte	0x03, 0x1b
        /*002e*/ 	.short	0x00ff


	//----- nvinfo : EIATTR_NUM_BARRIERS
	.align		4
        /*0030*/ 	.byte	0x02, 0x4c
        /*0032*/ 	.byte	0x01
	.zero		1


	//----- nvinfo : EIATTR_MERCURY_ISA_VERSION
	.align		4
        /*0034*/ 	.byte	0x03, 0x5f
        /*0036*/ 	.short	0x0000


	//----- nvinfo : EIATTR_COOP_GROUP_MASK_REGIDS
	.align		4
        /*0038*/ 	.byte	0x04, 0x29
        /*003a*/ 	.short	(.L_2551 - .L_2550)


	//   ....[0]....
.L_2550:
        /*003c*/ 	.word	0xffffffff


	//   ....[1]....
        /*0040*/ 	.word	0xffffffff


	//   ....[2]....
        /*0044*/ 	.word	0xffffffff


	//   ....[3]....
        /*0048*/ 	.word	0xffffffff


	//   ....[4]....
        /*004c*/ 	.word	0xffffffff


	//   ....[5]....
        /*0050*/ 	.word	0xffffffff


	//   ....[6]....
        /*0054*/ 	.word	0xffffffff


	//   ....[7]....
        /*0058*/ 	.word	0xffffffff


	//   ....[8]....
        /*005c*/ 	.word	0xffffffff


	//   ....[9]....
        /*0060*/ 	.word	0xffffffff


	//   ....[10]....
        /*0064*/ 	.word	0xffffffff


	//   ....[11]....
        /*0068*/ 	.word	0xffffffff


	//   ....[12]....
        /*006c*/ 	.word	0xffffffff


	//   ....[13]....
        /*0070*/ 	.word	0xffffffff


	//   ....[14]....
        /*0074*/ 	.word	0xffffffff


	//   ....[15]....
        /*0078*/ 	.word	0xffffffff


	//   ....[16]....
        /*007c*/ 	.word	0xffffffff


	//   ....[17]....
        /*0080*/ 	.word	0xffffffff


	//   ....[18]....
        /*0084*/ 	.word	0xffffffff


	//   ....[19]....
        /*0088*/ 	.word	0xffffffff


	//----- nvinfo : EIATTR_COOP_GROUP_INSTR_OFFSETS
	.align		4
.L_2551:
        /*008c*/ 	.byte	0x04, 0x28
        /*008e*/ 	.short	(.L_2553 - .L_2552)


	//   ....[0]....
.L_2552:
        /*0090*/ 	.word	0x00000e80


	//   ....[1]....
        /*0094*/ 	.word	0x00000ea0


	//   ....[2]....
        /*0098*/ 	.word	0x00000ec0


	//   ....[3]....
        /*009c*/ 	.word	0x00000ee0


	//   ....[4]....
        /*00a0*/ 	.word	0x00000f00


	//   ....[5]....
        /*00a4*/ 	.word	0x00000f20


	//   ....[6]....
        /*00a8*/ 	.word	0x00000f40


	//   ....[7]....
        /*00ac*/ 	.word	0x00000f60


	//   ....[8]....
        /*00b0*/ 	.word	0x00000f80


	//   ....[9]....
        /*00b4*/ 	.word	0x00000fa0


	//   ....[10]....
        /*00b8*/ 	.word	0x00002170


	//   ....[11]....
        /*00bc*/ 	.word	0x000021f0


	//   ....[12]....
        /*00c0*/ 	.word	0x00002270


	//   ....[13]....
        /*00c4*/ 	.word	0x000022e0


	//   ....[14]....
        /*00c8*/ 	.word	0x00002360


	//   ....[15]....
        /*00cc*/ 	.word	0x000023d0


	//   ....[16]....
        /*00d0*/ 	.word	0x00002450


	//   ....[17]....
        /*00d4*/ 	.word	0x000024c0


	//   ....[18]....
        /*00d8*/ 	.word	0x00002540


	//   ....[19]....
        /*00dc*/ 	.word	0x000025b0


	//----- nvinfo : EIATTR_EXIT_INSTR_OFFSETS
	.align		4
.L_2553:
        /*00e0*/ 	.byte	0x04, 0x1c
        /*00e2*/ 	.short	(.L_2555 - .L_2554)


	//   ....[0]....
.L_2554:
        /*00e4*/ 	.word	0x00002110


	//----- nvinfo : EIATTR_MAX_THREADS
	.align		4
.L_2555:
        /*00e8*/ 	.byte	0x04, 0x05
        /*00ea*/ 	.short	(.L_2557 - .L_2556)
.L_2556:
        /*00ec*/ 	.word	0x00000080
        /*00f0*/ 	.word	0x00000001
        /*00f4*/ 	.word	0x00000001


	//----- nvinfo : EIATTR_CRS_STACK_SIZE
	.align		4
.L_2557:
        /*00f8*/ 	.byte	0x04, 0x1e
        /*00fa*/ 	.short	(.L_2559 - .L_2558)
.L_2558:
        /*00fc*/ 	.word	0x00000000
.L_2559:


//--------------------- .nv.info._ZN10layer_norm31ln_parallel_residual_bwd_kernelINS_13Kernel_traitsI6__halfffffjLj512ELj1ELj4ELj1ELj16ENS_18Kernel_traits_baseILj512ES2_ffffjLj128EEEEELb1ELb0ELb0EEEvNS_9BwdParamsE --------------------------
	.section	.nv.info._ZN10layer_norm31ln_parallel_residual_bwd_kernelINS_13Kernel_traitsI6__halfffffjLj512ELj1ELj4ELj1ELj16ENS_18Kernel_traits_baseILj512ES2_ffffjLj128EEEEELb1ELb0ELb0EEEvNS_9BwdParamsE,"",@"SHT_CUDA_INFO"
	.sectionflags	@""
	.align	4


	//----- nvinfo : EIATTR_CUDA_API_VERSION
	.align		4
        /*0000*/ 	.byte	0x04, 0x37
        /*0002*/ 	.short	(.L_2561 - .L_2560)
.L_2560:
        /*0004*/ 	.word	0x00000082


	//----- nvinfo : EIATTR_SW2861232_WAR
	.align		4
.L_2561:
        /*0008*/ 	.byte	0x01, 0x35
	.zero		2


	//----- nvinfo : EIATTR_PARAM_CBANK
	.align		4
        /*000c*/ 	.byte	0x04, 0x0a
        /*000e*/ 	.short	(.L_2563 - .L_2562)
	.align		4
.L_2562:
        /*0010*/ 	.word	index@(.nv.constant0._ZN10layer_norm31ln_parallel_residual_bwd_kernelINS_13Kernel_traitsI6__halfffffjLj512ELj1ELj4ELj1ELj16ENS_18Kernel_traits_baseILj512ES2_ffffjLj128EEEEELb1ELb0ELb0EEEvNS_9BwdParamsE)
        /*0014*/ 	.short	0x0160
        /*0016*/ 	.short	0x0128


	//----- nvinfo : EIATTR_CBANK_PARAM_SIZE
	.align		4
.L_2563:
        /*0018*/ 	.byte	0x03, 0x19
        /*001a*/ 	.short	0x0128


	//----- nvinfo : EIATTR_KPARAM_INFO
	.align		4
        /*001c*/ 	.byte	0x04, 0x17
        /*001e*/ 	.short	(.L_2565 - .L_2564)
.L_2564:
        /*0020*/ 	.word	0x00000000
        /*0024*/ 	.short	0x0000
        /*0026*/ 	.short	0x0000
        /*0028*/ 	.byte	0x00, 0xf0, 0xa1, 0x04


	//----- nvinfo : EIATTR_MAXREG_COUNT
	.align		4
.L_2565:
        /*002c*/ 	.byte	0x03, 0x1b
        /*002e*/ 	.short	0x00ff


	//----- nvinfo : EIATTR_NUM_BARRIERS
	.align		4
        /*0030*/ 	.byte	0x02, 0x4c
        /*0032*/ 	.byte	0x01
	.zero		1


	//----- nvinfo : EIATTR_MERCURY_ISA_VERSION
	.align		4
        /*0034*/ 	.byte	0x03, 0x5f
        /*0036*/ 	.short	0x0000


	//----- nvinfo : EIATTR_COOP_GROUP_MASK_REGIDS
	.align		4
        /*0038*/ 	.byte	0x04, 0x29
        /*003a*/ 	.short	(.L_2567 - .L_2566)


	//   ....[0]....
.L_2566:
        /*003c*/ 	.word	0xffffffff


	//   ....[1]....
        /*0040*/ 	.word	0xffffffff


	//   ....[2]....
        /*0044*/ 	.word	0xffffffff


	//   ....[3]....
        /*0048*/ 	.word	0xffffffff


	//   ....[4]....
        /*004c*/ 	.word	0xffffffff


	//   ....[5]....
        /*0050*/ 	.word	0xffffffff


	//   ....[6]....
        /*0054*/ 	.word	0xffffffff


	//   ....[7]....
        /*0058*/ 	.word	0xffffffff


	//   ....[8]....
        /*005c*/ 	.word	0xffffffff


	//   ....[9]....
        /*0060*/ 	.word	0xffffffff


	//   ....[10]....
        /*0064*/ 	.word	0xffffffff


	//   ....[11]....
        /*0068*/ 	.word	0xffffffff


	//   ....[12]....
        /*006c*/ 	.word	0xffffffff


	//   ....[13]....
        /*0070*/ 	.word	0xffffffff


	//   ....[14]....
        /*0074*/ 	.word	0xffffffff


	//   ....[15]....
        /*0078*/ 	.word	0xffffffff


	//   ....[16]....
        /*007c*/ 	.word	0xffffffff


	//   ....[17]....
        /*0080*/ 	.word	0xffffffff


	//   ....[18]....
        /*0084*/ 	.word	0xffffffff


	//   ....[19]....
        /*0088*/ 	.word	0xffffffff


	//----- nvinfo : EIATTR_COOP_GROUP_INSTR_OFFSETS
	.align		4
.L_2567:
        /*008c*/ 	.byte	0x04, 0x28
        /*008e*/ 	.short	(.L_2569 - .L_2568)


	//   ....[0]....
.L_2568:
        /*0090*/ 	.word	0x00001ac0


	//   ....[1]....
        /*0094*/ 	.word	0x00001ae0


	//   ....[2]....
        /*0098*/ 	.word	0x00001b00


	//   ....[3]....
        /*009c*/ 	.word	0x00001b20


	//   ....[4]....
        /*00a0*/ 	.word	0x00001b40


	//   ....[5]....
        /*00a4*/ 	.word	0x00001b60


	//   ....[6]....
        /*00a8*/ 	.word	0x00001b80


	//   ....[7]....
        /*00ac*/ 	.word	0x00001ba0


	//   ....[8]....
        /*00b0*/ 	.word	0x00001bc0


	//   ....[9]....
        /*00b4*/ 	.word	0x00001be0


	//   ....[10]....
        /*00b8*/ 	.word	0x00003d20


	//   ....[11]....
        /*00bc*/ 	.word	0x00003da0


	//   ....[12]....
        /*00c0*/ 	.word	0x00003e20


	//   ....[13]....
        /*00c4*/ 	.word	0x00003e90


	//   ....[14]....
        /*00c8*/ 	.word	0x00003f10


	//   ....[15]....
        /*00cc*/ 	.word	0x00003f80


	//   ....[16]....
        /*00d0*/ 	.word	0x00004000


	//   ....[17]....
        /*00d4*/ 	.word	0x00004070


	//   ....[18]....
        /*00d8*/ 	.word	0x000040f0


	//   ....[19]....
        /*00dc*/ 	.word	0x00004160


	//----- nvinfo : EIATTR_EXIT_INSTR_OFFSETS
	.align		4
.L_2569:
        /*00e0*/ 	.byte	0x04, 0x1c
        /*00e2*/ 	.short	(.L_2571 - .L_2570)


	//   ....[0]....
.L_2570:
        /*00e4*/ 	.word	0x00003c00


	//   ....[1]....
        /*00e8*/ 	.word	0x00003cc0


	//----- nvinfo : EIATTR_MAX_THREADS
	.align		4
.L_2571:
        /*00ec*/ 	.byte	0x04, 0x05
        /*00ee*/ 	.short	(.L_2573 - .L_2572)
.L_2572:
        /*00f0*/ 	.word	0x00000080
        /*00f4*/ 	.word	0x00000001
        /*00f8*/ 	.word	0x00000001


	//----- nvinfo : EIATTR_CRS_STACK_SIZE
	.align		4
.L_2573:
        /*00fc*/ 	.byte	0x04, 0x1e
        /*00fe*/ 	.short	(.L_2575 - .L_2574)
.L_2574:
        /*0100*/ 	.word	0x00000000
.L_2575:


//--------------------- .nv.info._ZN10layer_norm31ln_parallel_residual_bwd_kernelINS_13Kernel_traitsI6__halfffffjLj512ELj1ELj4ELj1ELj16ENS_18Kernel_traits_baseILj512ES2_ffffjLj128EEEEELb1ELb0ELb1EEEvNS_9BwdParamsE --------------------------
	.section	.nv.info._ZN10layer_norm31ln_parallel_residual_bwd_kernelINS_13Kernel_traitsI6__halfffffjLj512ELj1ELj4ELj1ELj16ENS_18Kernel_traits_baseILj512ES2_ffffjLj128EEEEELb1ELb0ELb1EEEvNS_9BwdParamsE,"",@"SHT_CUDA_INFO"
	.sectionflags	@""
	.align	4


	//----- nvinfo : EIATTR_CUDA_API_VERSION
	.align		4
        /*0000*/ 	.byte	0x04, 0x37
        /*0002*/ 	.short	(.L_2577 - .L_2576)
.L_2576:
        /*0004*/ 	.word	0x00000082


	//----- nvinfo : EIATTR_SW2861232_WAR
	.align		4
.L_2577:
        /*0008*/ 	.byte	0x01, 0x35
	.zero		2


	//----- nvinfo : EIATTR_PARAM_CBANK
	.align		4
        /*000c*/ 	.byte	0x04, 0x0a
        /*000e*/ 	.short	(.L_2579 - .L_2578)
	.align		4
.L_2578:
        /*0010*/ 	.word	index@(.nv.constant0._ZN10layer_norm31ln_parallel_residual_bwd_kernelINS_13Kernel_traitsI6__halfffffjLj512ELj1ELj4ELj1ELj16ENS_18Kernel_traits_baseILj512ES2_ffffjLj128EEEEELb1ELb0ELb1EEEvNS_9BwdParamsE)
        /*0014*/ 	.short	0x0160
        /*0016*/ 	.short	0x0128


	//----- nvinfo : EIATTR_CBANK_PARAM_SIZE
	.align		4
.L_2579:
        /*0018*/ 	.byte	0x03, 0x19
        /*001a*/ 	.short	0x0128


	//----- nvinfo : EIATTR_KPARAM_INFO
	.align		4
        /*001c*/ 	.byte	0x04, 0x17
        /*001e*/ 	.short	(.L_2581 - .L_2580)
.L_2580:
        /*0020*/ 	.word	0x00000000
        /*0024*/ 	.short	0x0000
        /*0026*/ 	.short	0x0000
        /*0028*/ 	.byte	0x00, 0xf0, 0xa1, 0x04


	//----- nvinfo : EIATTR_MAXREG_COUNT
	.align		4
.L_2581:
        /*002c*/ 	.byte	0x03, 0x1b
        /*002e*/ 	.short	0x00ff


	//----- nvinfo : EIATTR_NUM_BARRIERS
	.align		4
        /*0030*/ 	.byte	0x02, 0x4c
        /*0032*/ 	.byte	0x01
	.zero		1


	//----- nvinfo : EIATTR_MERCURY_ISA_VERSION
	.align		4
        /*0034*/ 	.byte	0x03, 0x5f
        /*0036*/ 	.short	0x0000


	//----- nvinfo : EIATTR_COOP_GROUP_MASK_REGIDS
	.align		4
        /*0038*/ 	.byte	0x04, 0x29
        /*003a*/ 	.short	(.L_2583 - .L_2582)


	//   ....[0]....
.L_2582:
        /*003c*/ 	.word	0xffffffff


	//   ....[1]....
        /*0040*/ 	.word	0xffffffff


	//   ....[2]....
        /*0044*/ 	.word	0xffffffff


	//   ....[3]....
        /*0048*/ 	.word	0xffffffff


	//   ....[4]....
        /*004c*/ 	.word	0xffffffff


	//   ....[5]....
        /*0050*/ 	.word	0xffffffff


	//   ....[6]....
        /*0054*/ 	.word	0xffffffff


	//   ....[7]....
        /*0058*/ 	.word	0xffffffff


	//   ....[8]....
        /*005c*/ 	.word	0xffffffff


	//   ....[9]....
        /*0060*/ 	.word	0xffffffff


	//   ....[10]....
        /*0064*/ 	.word	0xffffffff


	//   ....[11]....
        /*0068*/ 	.word	0xffffffff


	//   ....[12]....
        /*006c*/ 	.word	0xffffffff


	//   ....[13]....
        /*0070*/ 	.word	0xffffffff


	//   ....[14]....
        /*0074*/ 	.word	0xffffffff


	//   ....[15]....
        /*0078*/ 	.word	0xffffffff


	//   ....[16]....
        /*007c*/ 	.word	0xffffffff


	//   ....[17]....
        /*0080*/ 	.word	0xffffffff


	//   ....[18]....
        /*0084*/ 	.word	0xffffffff


	//   ....[19]....
        /*0088*/ 	.word	0xffffffff


	//----- nvinfo : EIATTR_COOP_GROUP_INSTR_OFFSETS
	.align		4
.L_2583:
        /*008c*/ 	.byte	0x04, 0x28
        /*008e*/ 	.short	(.L_2585 - .L_2584)


	//   ....[0]....
.L_2584:
        /*0090*/ 	.word	0x00001710


	//   ....[1]....
        /*0094*/ 	.word	0x00001730


	//   ....[2]....
        /*0098*/ 	.word	0x00001750


	//   ....[3]....
        /*009c*/ 	.word	0x00001770


	//   ....[4]....
        /*00a0*/ 	.word	0x00001790


	//   ....[5]....
        /*00a4*/ 	.word	0x000017b0


	//   ....[6]....
        /*00a8*/ 	.word	0x000017d0


	//   ....[7]....
        /*00ac*/ 	.word	0x000017f0


	//   ....[8]....
        /*00b0*/ 	.word	0x00001810


	//   ....[9]....
        /*00b4*/ 	.word	0x00001830


	//   ....[10]....
        /*00b8*/ 	.word	0x00003570


	//   ....[11]....
        /*00bc*/ 	.word	0x000035f0


	//   ....[12]....
        /*00c0*/ 	.word	0x00003670


	//   ....[13]....
        /*00c4*/ 	.word	0x000036e0


	//   ....[14]....
        /*00c8*/ 	.word	0x00003760


	//   ....[15]....
        /*00cc*/ 	.word	0x000037d0


	//   ....[16]....
        /*00d0*/ 	.word	0x00003850


	//   ....[17]....
        /*00d4*/ 	.word	0x000038c0


	//   ....[18]....
        /*00d8*/ 	.word	0x00003940


	//   ....[19]....
        /*00dc*/ 	.word	0x000039b0


	//----- nvinfo : EIATTR_EXIT_INSTR_OFFSETS
	.align		4
.L_2585:
        /*00e0*/ 	.byte	0x04, 0x1c
        /*00e2*/ 	.short	(.L_2587 - .L_2586)


	//   ....[0]....
.L_2586:
        /*00e4*/ 	.word	0x00003510


	//----- nvinfo : EIATTR_MAX_THREADS
	.align		4
.L_2587:
        /*00e8*/ 	.byte	0x04, 0x05
        /*00ea*/ 	.short	(.L_2589 - .L_2588)
.L_2588:
        /*00ec*/ 	.word	0x00000080
        /*00f0*/ 	.word	0x00000001
        /*00f4*/ 	.word	0x00000001


	//----- nvinfo : EIATTR_CRS_STACK_SIZE
	.align		4
.L_2589:
        /*00f8*/ 	.byte	0x04, 0x1e
        /*00fa*/ 	.short	(.L_2591 - .L_2590)
.L_2590:
        /*00fc*/ 	.word	0x00000000
.L_2591:


//--------------------- .nv.info._ZN10layer_norm22ln_bwd_finalize_kernelINS_22Kernel_traits_finalizeILj512E6__halfffffjLb0ELj1024ELj4ENS_18Kernel_traits_baseILj512ES2_ffffjLj1024EEEEELb0ELb0EEEvNS_9BwdParamsE --------------------------
	.section	.nv.info._ZN10layer_norm22ln_bwd_finalize_kernelINS_22Kernel_traits_finalizeILj512E6__halfffffjLb0ELj1024ELj4ENS_18Kernel_traits_baseILj512ES2_ffffjLj1024EEEEELb0ELb0EEEvNS_9BwdParamsE,"",@"SHT_CUDA_INFO"
	.sectionflags	@""
	.align	4


	//----- nvinfo : EIATTR_CUDA_API_VERSION
	.align		4
        /*0000*/ 	.byte	0x04, 0x37
        /*0002*/ 	.short	(.L_2593 - .L_2592)
.L_2592:
        /*0004*/ 	.word	0x00000082


	//----- nvinfo : EIATTR_SW2861232_WAR
	.align		4
.L_2593:
        /*0008*/ 	.byte	0x01, 0x35
	.zero		2


	//----- nvinfo : EIATTR_PARAM_CBANK
	.align		4
        /*000c*/ 	.byte	0x04, 0x0a
        /*000e*/ 	.short	(.L_2595 - .L_2594)
	.align		4
.L_2594:
        /*0010*/ 	.word	index@(.nv.constant0._ZN10layer_norm22ln_bwd_finalize_kernelINS_22Kernel_traits_finalizeILj512E6__halfffffjLb0ELj1024ELj4ENS_18Kernel_traits_baseILj512ES2_ffffjLj1024EEEEELb0ELb0EEEvNS_9BwdParamsE)
        /*0014*/ 	.short	0x0160
        /*0016*/ 	.short	0x0128


	//----- nvinfo : EIATTR_CBANK_PARAM_SIZE
	.align		4
.L_2595:
        /*0018*/ 	.byte	0x03, 0x19
        /*001a*/ 	.short	0x0128


	//----- nvinfo : EIATTR_KPARAM_INFO
	.align		4
        /*001c*/ 	.byte	0x04, 0x17
        /*001e*/ 	.short	(.L_2597 - .L_2596)
.L_2596:
        /*0020*/ 	.word	0x00000000
        /*0024*/ 	.short	0x0000
        /*0026*/ 	.short	0x0000
        /*0028*/ 	.byte	0x00, 0xf0, 0xa1, 0x04


	//----- nvinfo : EIATTR_MAXREG_COUNT
	.align		4
.L_2597:
        /*002c*/ 	.byte	0x03, 0x1b
        /*002e*/ 	.short	0x0040


	//----- nvinfo : EIATTR_NUM_BARRIERS
	.align		4
        /*0030*/ 	.byte	0x02, 0x4c
        /*0032*/ 	.byte	0x01
	.zero		1


	//----- nvinfo : EIATTR_MERCURY_ISA_VERSION
	.align		4
        /*0034*/ 	.byte	0x03, 0x5f
        /*0036*/ 	.short	0x0000


	//----- nvinfo : EIATTR_COOP_GROUP_MASK_REGIDS
	.align		4
        /*0038*/ 	.byte	0x04, 0x29
        /*003a*/ 	.short	(.L_2599 - .L_2598)


	//   ....[0]....
.L_2598:
        /*003c*/ 	.word	0xffffffff


	//   ....[1]....
        /*0040*/ 	.word	0xffffffff


	//   ....[2]....
        /*0044*/ 	.word	0xffffffff


	//   ....[3]....
        /*0048*/ 	.word	0xffffffff


	//   ....[4]....
        /*004c*/ 	.word	0xffffffff


	//   ....[5]....
        /*0050*/ 	.word	0xffffffff


	//   ....[6]....
        /*0054*/ 	.word	0xffffffff


	//   ....[7]....
        /*0058*/ 	.word	0xffffffff


	//   ....[8]....
        /*005c*/ 	.word	0xffffffff


	//   ....[9]....
        /*0060*/ 	.word	0xffffffff


	//   ....[10]....
        /*0064*/ 	.word	0xffffffff


	//   ....[11]....
        /*0068*/ 	.word	0xffffffff


	//   ....[12]....
        /*006c*/ 	.word	0xffffffff


	//   ....[13]....
        /*0070*/ 	.word	0xffffffff


	//   ....[14]....
        /*0074*/ 	.word	0xffffffff


	//   ....[15]....
        /*0078*/ 	.word	0xffffffff


	//   ....[16]....
        /*007c*/ 	.word	0xffffffff


	//   ....[17]....
        /*0080*/ 	.word	0xffffffff


	//   ....[18]....
        /*0084*/ 	.word	0xffffffff


	//   ....[19]....
        /*0088*/ 	.word	0xffffffff


	//----- nvinfo : EIATTR_COOP_GROUP_INSTR_OFFSETS
	.align		4
.L_2599:
        /*008c*/ 	.byte	0x04, 0x28
        /*008e*/ 	.short	(.L_2601 - .L_2600)


	//   ....[0]....
.L_2600:
        /*0090*/ 	.word	0x00000820


	//   ....[1]....
        /*0094*/ 	.word	0x00000850


	//   ....[2]....
        /*0098*/ 	.word	0x00000860


	//   ....[3]....
        /*009c*/ 	.word	0x00000890


	//   ....[4]....
        /*00a0*/ 	.word	0x000008a0


	//   ....[5]....
        /*00a4*/ 	.word	0x000008d0


	//   ....[6]....
        /*00a8*/ 	.word	0x000008f0


	//   ....[7]....
        /*00ac*/ 	.word	0x00000900


	//   ....[8]....
        /*00b0*/ 	.word	0x00000930


	//   ....[9]....
        /*00b4*/ 	.word	0x00000940


	//   ....[10]....
        /*00b8*/ 	.word	0x00000b50


	//   ....[11]....
        /*00bc*/ 	.word	0x00000bc0


	//   ....[12]....
        /*00c0*/ 	.word	0x00000c20


	//   ....[13]....
        /*00c4*/ 	.word	0x00000c80


	//   ....[14]....
        /*00c8*/ 	.word	0x00000cf0


	//   ....[15]....
        /*00cc*/ 	.word	0x00000d60


	//   ....[16]....
        /*00d0*/ 	.word	0x00000dc0


	//   ....[17]....
        /*00d4*/ 	.word	0x00000e20


	//   ....[18]....
        /*00d8*/ 	.word	0x00000e80


	//   ....[19]....
        /*00dc*/ 	.word	0x00000ee0


	//----- nvinfo : EIATTR_EXIT_INSTR_OFFSETS
	.align		4
.L_2601:
        /*00e0*/ 	.byte	0x04, 0x1c
        /*00e2*/ 	.short	(.L_2603 - .L_2602)


	//   ....[0]....
.L_2602:
        /*00e4*/ 	.word	0x00000070


	//   ....[1]....
        /*00e8*/ 	.word	0x00000af0


	//----- nvinfo : EIATTR_MAX_THREADS
	.align		4
.L_2603:
        /*00ec*/ 	.byte	0x04, 0x05
        /*00ee*/ 	.short	(.L_2605 - .L_2604)
.L_2604:
        /*00f0*/ 	.word	0x00000400
        /*00f4*/ 	.word	0x00000001
        /*00f8*/ 	.word	0x00000001


	//----- nvinfo : EIATTR_CRS_STACK_SIZE
	.align		4
.L_2605:
        /*00fc*/ 	.byte	0x04, 0x1e
        /*00fe*/ 	.short	(.L_2607 - .L_2606)
.L_2606:
        /*0100*/ 	.word	0x00000000
.L_2607:


//--------------------- .nv.info._ZN10layer_norm40ln_parallel_residual_bwd_finalize_kernelINS_22Kernel_traits_finalizeILj512E6__halfffffjLb0ELj1024ELj4ENS_18Kernel_traits_baseILj512ES2_ffffjLj1024EEEEELb0EEEvNS_9BwdParamsE --------------------------
	.section	.nv.info._ZN10layer_norm40ln_parallel_residual_bwd_finalize_kernelINS_22Kernel_traits_finalizeILj512E6__halfffffjLb0ELj1024ELj4ENS_18Kernel_traits_baseILj512ES2_ffffjLj1024EEEEELb0EEEvNS_9BwdParamsE,"",@"SHT_CUDA_INFO"
	.sectionflags	@""
	.align	4


	//----- nvinfo : EIATTR_CUDA_API_VERSION
	.align		4
        /*0000*/ 	.byte	0x04, 0x37
        /*0002*/ 	.short	(.L_2609 - .L_2608)
.L_2608:
        /*0004*/ 	.word	0x00000082


	//----- nvinfo : EIATTR_SW2861232_WAR
	.align		4
.L_2609:
        /*0008*/ 	.byte	0x01, 0x35
	.zero		2


	//----- nvinfo : EIATTR_PARAM_CBANK
	.align		4
        /*000c*/ 	.byte	0x04, 0x0a
        /*000e*/ 	.short	(.L_2611 - .L_2610)
	.align		4
.L_2610:
        /*0010*/ 	.word	index@(.nv.constant0._ZN10layer_norm40ln_parallel_residual_bwd_finalize_kernelINS_22Kernel_traits_finalizeILj512E6__halfffffjLb0ELj1024ELj4ENS_18Kernel_traits_baseILj512ES2_ffffjLj1024EEEEELb0EEEvNS_9BwdParamsE)
        /*0014*/ 	.short	0x0160
        /*0016*/ 	.short	0x0128


	//----- nvinfo : EIATTR_CBANK_PARAM_SIZE
	.align		4
.L_2611:
        /*0018*/ 	.byte	0x03, 0x19
        /*001a*/ 	.short	0x0128


	//----- nvinfo : EIATTR_KPARAM_INFO
	.align		4
        /*001c*/ 	.byte	0x04, 0x17
        /*001e*/ 	.short	(.L_2613 - .L_2612)
.L_2612:
        /*0020*/ 	.word	0x00000000
        /*0024*/ 	.short	0x0000
        /*0026*/ 	.short	0x0000
        /*0028*/ 	.byte	0x00, 0xf0, 0xa1, 0x04


	//----- nvinfo : EIATTR_MAXREG_COUNT
	.align		4
.L_2613:
        /*002c*/ 	.byte	0x03, 0x1b
        /*002e*/ 	.short	0x0040


	//----- nvinfo : EIATTR_NUM_BARRIERS
	.align		4
        /*0030*/ 	.byte	0x02, 0x4c
        /*0032*/ 	.byte	0x01
	.zero		1


	//----- nvinfo : EIATTR_MERCURY_ISA_VERSION
	.align		4
        /*0034*/ 	.byte	0x03, 0x5f
        /*0036*/ 	.short	0x0000


	//----- nvinfo : EIATTR_COOP_GROUP_MASK_REGIDS
	.align		4
        /*0038*/ 	.byte	0x04, 0x29
        /*003a*/ 	.short	(.L_2615 - .L_2614)


	//   ....[0]....
.L_2614:
        /*003c*/ 	.word	0xffffffff


	//   ....[1]....
        /*0040*/ 	.word	0xffffffff


	//   ....[2]....
        /*0044*/ 	.word	0xffffffff


	//   ....[3]....
        /*0048*/ 	.word	0xffffffff


	//   ....[4]....
        /*004c*/ 	.word	0xffffffff


	//   ....[5]....
        /*0050*/ 	.word	0xffffffff


	//   ....[6]....
        /*0054*/ 	.word	0xffffffff


	//   ....[7]....
        /*0058*/ 	.word	0xffffffff


	//   ....[8]....
        /*005c*/ 	.word	0xffffffff


	//   ....[9]....
        /*0060*/ 	.word	0xffffffff


	//   ....[10]....
        /*0064*/ 	.word	0xffffffff


	//   ....[11]....
        /*0068*/ 	.word	0xffffffff


	//   ....[12]....
        /*006c*/ 	.word	0xffffffff


	//   ....[13]....
        /*0070*/ 	.word	0xffffffff


	//   ....[14]....
        /*0074*/ 	.word	0xffffffff


	//   ....[15]....
        /*0078*/ 	.word	0xffffffff


	//   ....[16]....
        /*007c*/ 	.word	0xffffffff


	//   ....[17]....
        /*0080*/ 	.word	0xffffffff


	//   ....[18]....
        /*0084*/ 	.word	0xffffffff


	//   ....[19]....
        /*0088*/ 	.word	0xffffffff


	//   ....[20]....
        /*008c*/ 	.word	0xffffffff


	//   ....[21]....
        /*0090*/ 	.word	0xffffffff


	//   ....[22]....
        /*0094*/ 	.word	0xffffffff


	//   ....[23]....
        /*0098*/ 	.word	0xffffffff


	//   ....[24]....
        /*009c*/ 	.word	0xffffffff


	//   ....[25]....
        /*00a0*/ 	.word	0xffffffff


	//   ....[26]....
        /*00a4*/ 	.word	0xffffffff


	//   ....[27]....
        /*00a8*/ 	.word	0xffffffff


	//   ....[28]....
        /*00ac*/ 	.word	0xffffffff


	//   ....[29]....
        /*00b0*/ 	.word	0xffffffff


	//   ....[30]....
        /*00b4*/ 	.word	0xffffffff


	//   ....[31]....
        /*00b8*/ 	.word	0xffffffff


	//   ....[32]....
        /*00bc*/ 	.word	0xffffffff


	//   ....[33]....
        /*00c0*/ 	.word	0xffffffff


	//   ....[34]....
        /*00c4*/ 	.word	0xffffffff


	//   ....[35]....
        /*00c8*/ 	.word	0xffffffff


	//   ....[36]....
        /*00cc*/ 	.word	0xffffffff


	//   ....[37]....
        /*00d0*/ 	.word	0xffffffff


	//   ....[38]....
        /*00d4*/ 	.word	0xffffffff


	//   ....[39]....
        /*00d8*/ 	.word	0xffffffff


	//----- nvinfo : EIATTR_COOP_GROUP_INSTR_OFFSETS
	.align		4
.L_2615:
        /*00dc*/ 	.byte	0x04, 0x28
        /*00de*/ 	.short	(.L_2617 - .L_2616)


	//   ....[0]....
.L_2616:
        /*00e0*/ 	.word	0x00000b70


	//   ....[1]....
        /*00e4*/ 	.word	0x00000ba0


	//   ....[2]....
        /*00e8*/ 	.word	0x00000bb0


	//   ....[3]....
        /*00ec*/ 	.word	0x00000bc0


	//   ....[4]....
        /*00f0*/ 	.word	0x00000bf0


	//   ....[5]....
        /*00f4*/ 	.word	0x00000c10


	//   ....[6]....
        /*00f8*/ 	.word	0x00000c20


	//   ....[7]....
        /*00fc*/ 	.word	0x00000c30


	//   ....[8]....
        /*0100*/ 	.word	0x00000c60


	//   ....[9]....
        /*0104*/ 	.word	0x00000c80


	//   ....[10]....
        /*0108*/ 	.word	0x00000ca0


	//   ....[11]....
        /*010c*/ 	.word	0x00000cb0


	//   ....[12]....
        /*0110*/ 	.word	0x00000ce0


	//   ....[13]....
        /*0114*/ 	.word	0x00000d00


	//   ....[14]....
        /*0118*/ 	.word	0x00000d20


	//   ....[15]....
        /*011c*/ 	.word	0x00000d30


	//   ....[16]....
        /*0120*/ 	.word	0x00000d60


	//   ....[17]....
        /*0124*/ 	.word	0x00000d90


	//   ....[18]....
        /*0128*/ 	.word	0x00000da0


	//   ....[19]....
        /*012c*/ 	.word	0x00000db0


	//   ....[20]....
        /*0130*/ 	.word	0x000010c0


	//   ....[21]....
        /*0134*/ 	.word	0x00001130


	//   ....[22]....
        /*0138*/ 	.word	0x00001190


	//   ....[23]....
        /*013c*/ 	.word	0x000011f0


	//   ....[24]....
        /*0140*/ 	.word	0x00001260


	//   ....[25]....
        /*0144*/ 	.word	0x000012d0


	//   ....[26]....
        /*0148*/ 	.word	0x00001330


	//   ....[27]....
        /*014c*/ 	.word	0x00001390


	//   ....[28]....
        /*0150*/ 	.word	0x000013f0


	//   ....[29]....
        /*0154*/ 	.word	0x00001460


	//   ....[30]....
        /*0158*/ 	.word	0x000014d0


	//   ....[31]....
        /*015c*/ 	.word	0x00001530


	//   ....[32]....
        /*0160*/ 	.word	0x00001590


	//   ....[33]....
        /*0164*/ 	.word	0x000015f0


	//   ....[34]....
        /*0168*/ 	.word	0x00001660


	//   ....[35]....
        /*016c*/ 	.word	0x000016d0


	//   ....[36]....
        /*0170*/ 	.word	0x00001730


	//   ....[37]....
        /*0174*/ 	.word	0x00001790


	//   ....[38]....
        /*0178*/ 	.word	0x000017f0


	//   ....[39]....
        /*017c*/ 	.word	0x00001850


	//----- nvinfo : EIATTR_EXIT_INSTR_OFFSETS
	.align		4
.L_2617:
        /*0180*/ 	.byte	0x04, 0x1c
        /*0182*/ 	.short	(.L_2619 - .L_2618)


	//   ....[0]....
.L_2618:
        /*0184*/ 	.word	0x00000070


	//   ....[1]....
        /*0188*/ 	.word	0x00001060


	//----- nvinfo : EIATTR_MAX_THREADS
	.align		4
.L_2619:
        /*018c*/ 	.byte	0x04, 0x05
        /*018e*/ 	.short	(.L_2621 - .L_2620)
.L_2620:
        /*0190*/ 	.word	0x00000400
        /*0194*/ 	.word	0x00000001
        /*0198*/ 	.word	0x00000001


	//----- nvinfo : EIATTR_CRS_STACK_SIZE
	.align		4
.L_2621:
        /*019c*/ 	.byte	0x04, 0x1e
        /*019e*/ 	.short	(.L_2623 - .L_2622)
.L_2622:
        /*01a0*/ 	.word	0x00000000
.L_2623:


//--------------------- .nv.info._ZN10layer_norm31ln_parallel_residual_bwd_kernelINS_13Kernel_traitsI6__halfffffjLj512ELj1ELj4ELj1ELj16ENS_18Kernel_traits_baseILj512ES2_ffffjLj128EEEEELb1ELb1ELb0EEEvNS_9BwdParamsE --------------------------
	.section	.nv.info._ZN10layer_norm31ln_parallel_residual_bwd_kernelINS_13Kernel_traitsI6__halfffffjLj512ELj1ELj4ELj1ELj16ENS_18Kernel_traits_baseILj512ES2_ffffjLj128EEEEELb1ELb1ELb0EEEvNS_9BwdParamsE,"",@"SHT_CUDA_INFO"
	.sectionflags	@""
	.align	4


	//----- nvinfo : EIATTR_CUDA_API_VERSION
	.align		4
        /*0000*/ 	.byte	0x04, 0x37
        /*0002*/ 	.short	(.L_2625 - .L_2624)
.L_2624:
        /*0004*/ 	.word	0x00000082


	//----- nvinfo : EIATTR_SW2861232_WAR
	.align		4
.L_2625:
        /*0008*/ 	.byte	0x01, 0x35
	.zero		2


	//----- nvinfo : EIATTR_PARAM_CBANK
	.align		4
        /*000c*/ 	.byte	0x04, 0x0a
        /*000e*/ 	.short	(.L_2627 - .L_2626)
	.align		4
.L_2626:
        /*0010*/ 	.word	index@(.nv.constant0._ZN10layer_norm31ln_parallel_residual_bwd_kernelINS_13Kernel_traitsI6__halfffffjLj512ELj1ELj4ELj1ELj16ENS_18Kernel_traits_baseILj512ES2_ffffjLj128EEEEELb1ELb1ELb0EEEvNS_9BwdParamsE)
        /*0014*/ 	.short	0x0160
        /*0016*/ 	.short	0x0128


	//----- nvinfo : EIATTR_CBANK_PARAM_SIZE
	.align		4
.L_2627:
        /*0018*/ 	.byte	0x03, 0x19
        /*001a*/ 	.short	0x0128


	//----- nvinfo : EIATTR_KPARAM_INFO
	.align		4
        /*001c*/ 	.byte	0x04, 0x17
        /*001e*/ 	.short	(.L_2629 - .L_2628)
.L_2628:
        /*0020*/ 	.word	0x00000000
        /*0024*/ 	.short	0x0000
        /*0026*/ 	.short	0x0000
        /*0028*/ 	.byte	0x00, 0xf0, 0xa1, 0x04


	//----- nvinfo : EIATTR_MAXREG_COUNT
	.align		4
.L_2629:
        /*002c*/ 	.byte	0x03, 0x1b
        /*002e*/ 	.short	0x00ff


	//----- nvinfo : EIATTR_NUM_BARRIERS
	.align		4
        /*0030*/ 	.byte	0x02, 0x4c
        /*0032*/ 	.byte	0x01
	.zero		1


	//----- nvinfo : EIATTR_MERCURY_ISA_VERSION
	.align		4
        /*0034*/ 	.byte	0x03, 0x5f
        /*0036*/ 	.short	0x0000


	//----- nvinfo : EIATTR_COOP_GROUP_MASK_REGIDS
	.align		4
        /*0038*/ 	.byte	0x04, 0x29
        /*003a*/ 	.short	(.L_2631 - .L_2630)


	//   ....[0]....
.L_2630:
        /*003c*/ 	.word	0xffffffff


	//   ....[1]....
        /*0040*/ 	.word	0xffffffff


	//   ....[2]....
        /*0044*/ 	.word	0xffffffff


	//   ....[3]....
        /*0048*/ 	.word	0xffffffff


	//   ....[4]....
        /*004c*/ 	.word	0xffffffff


	//   ....[5]....
        /*0050*/ 	.word	0xffffffff


	//   ....[6]....
        /*0054*/ 	.word	0xffffffff


	//   ....[7]....
        /*0058*/ 	.word	0xffffffff


	//   ....[8]....
        /*005c*/ 	.word	0xffffffff


	//   ....[9]....
        /*0060*/ 	.word	0xffffffff


	//   ....[10]....
        /*0064*/ 	.word	0xffffffff


	//   ....[11]....
        /*0068*/ 	.word	0xffffffff


	//   ....[12]....
        /*006c*/ 	.word	0xffffffff


	//   ....[13]....
        /*0070*/ 	.word	0xffffffff


	//   ....[14]....
        /*0074*/ 	.word	0xffffffff


	//   ....[15]....
        /*0078*/ 	.word	0xffffffff


	//   ....[16]....
        /*007c*/ 	.word	0xffffffff


	//   ....[17]....
        /*0080*/ 	.word	0xffffffff


	//   ....[18]....
        /*0084*/ 	.word	0xffffffff


	//   ....[19]....
        /*0088*/ 	.word	0xffffffff


	//----- nvinfo : EIATTR_COOP_GROUP_INSTR_OFFSETS
	.align		4
.L_2631:
        /*008c*/ 	.byte	0x04, 0x28
        /*008e*/ 	.short	(.L_2633 - .L_2632)


	//   ....[0]....
.L_2632:
        /*0090*/ 	.word	0x00001380


	//   ....[1]....
        /*0094*/ 	.word	0x000013a0


	//   ....[2]....
        /*0098*/ 	.word	0x000013c0


	//   ....[3]....
        /*009c*/ 	.word	0x000013e0


	//   ....[4]....
        /*00a0*/ 	.word	0x00001400


	//   ....[5]....
        /*00a4*/ 	.word	0x00001420


	//   ....[6]....
        /*00a8*/ 	.word	0x00001440


	//   ....[7]....
        /*00ac*/ 	.word	0x00001460


	//   ....[8]....
        /*00b0*/ 	.word	0x00001480


	//   ....[9]....
        /*00b4*/ 	.word	0x000014a0


	//   ....[10]....
        /*00b8*/ 	.word	0x00002e10


	//   ....[11]....
        /*00bc*/ 	.word	0x00002e90


	//   ....[12]....
        /*00c0*/ 	.word	0x00002f10


	//   ....[13]....
        /*00c4*/ 	.word	0x00002f80


	//   ....[14]....
        /*00c8*/ 	.word	0x00003000


	//   ....[15]....
        /*00cc*/ 	.word	0x00003070


	//   ....[16]....
        /*00d0*/ 	.word	0x000030f0


	//   ....[17]....
        /*00d4*/ 	.word	0x00003160


	//   ....[18]....
        /*00d8*/ 	.word	0x000031e0


	//   ....[19]....
        /*00dc*/ 	.word	0x00003250


	//----- nvinfo : EIATTR_EXIT_INSTR_OFFSETS
	.align		4
.L_2633:
        /*00e0*/ 	.byte	0x04, 0x1c
        /*00e2*/ 	.short	(.L_2635 - .L_2634)


	//   ....[0]....
.L_2634:
        /*00e4*/ 	.word	0x00002d80


	//   ....[1]....
        /*00e8*/ 	.word	0x00002db0


	//----- nvinfo : EIATTR_MAX_THREADS
	.align		4
.L_2635:
        /*00ec*/ 	.byte	0x04, 0x05
        /*00ee*/ 	.short	(.L_2637 - .L_2636)
.L_2636:
        /*00f0*/ 	.word	0x00000080
        /*00f4*/ 	.word	0x00000001
        /*00f8*/ 	.word	0x00000001


	//----- nvinfo : EIATTR_CRS_STACK_SIZE
	.align		4
.L_2637:
        /*00fc*/ 	.byte	0x04, 0x1e
        /*00fe*/ 	.short	(.L_2639 - .L_2638)
.L_2638:
        /*0100*/ 	.word	0x00000000
.L_2639:


//--------------------- .nv.info._ZN10layer_norm22ln_bwd_finalize_kernelINS_22Kernel_traits_finalizeILj512E6__halfffffjLb0ELj1024ELj4ENS_18Kernel_traits_baseILj512ES2_ffffjLj1024EEEEELb0ELb1EEEvNS_9BwdParamsE --------------------------
	.section	.nv.info._ZN10layer_norm22ln_bwd_finalize_kernelINS_22Kernel_traits_finalizeILj512E6__halfffffjLb0ELj1024ELj4ENS_18Kernel_traits_baseILj512ES2_ffffjLj1024EEEEELb0ELb1EEEvNS_9BwdParamsE,"",@"SHT_CUDA_INFO"
	.sectionflags	@""
	.align	4


	//----- nvinfo : EIATTR_CUDA_API_VERSION
	.align		4
        /*0000*/ 	.byte	0x04, 0x37
        /*0002*/ 	.short	(.L_2641 - .L_2640)
.L_2640:
        /*0004*/ 	.word	0x00000082


	//----- nvinfo : EIATTR_SW2861232_WAR
	.align		4
.L_2641:
        /*0008*/ 	.byte	0x01, 0x35
	.zero		2


	//----- nvinfo : EIATTR_PARAM_CBANK
	.align		4
        /*000c*/ 	.byte	0x04, 0x0a
        /*000e*/ 	.short	(.L_2643 - .L_2642)
	.align		4
.L_2642:
        /*0010*/ 	.word	index@(.nv.constant0._ZN10layer_norm22ln_bwd_finalize_kernelINS_22Kernel_traits_finalizeILj512E6__halfffffjLb0ELj1024ELj4ENS_18Kernel_traits_baseILj512ES2_ffffjLj1024EEEEELb0ELb1EEEvNS_9BwdParamsE)
        /*0014*/ 	.short	0x0160
        /*0016*/ 	.short	0x0128


	//----- nvinfo : EIATTR_CBANK_PARAM_SIZE
	.align		4
.L_2643:
        /*0018*/ 	.byte	0x03, 0x19
        /*001a*/ 	.short	0x0128


	//----- nvinfo : EIATTR_KPARAM_INFO
	.align		4
        /*001c*/ 	.byte	0x04, 0x17
        /*001e*/ 	.short	(.L_2645 - .L_2644)
.L_2644:
        /*0020*/ 	.word	0x00000000
        /*0024*/ 	.short	0x0000
        /*0026*/ 	.short	0x0000
        /*0028*/ 	.byte	0x00, 0xf0, 0xa1, 0x04


	//----- nvinfo : EIATTR_MAXREG_COUNT
	.align		4
.L_2645:
        /*002c*/ 	.byte	0x03, 0x1b
        /*002e*/ 	.short	0x0040


	//----- nvinfo : EIATTR_NUM_BARRIERS
	.align		4
        /*0030*/ 	.byte	0x02, 0x4c
        /*0032*/ 	.byte	0x01
	.zero		1


	//----- nvinfo : EIATTR_MERCURY_ISA_VERSION
	.align		4
        /*0034*/ 	.byte	0x03, 0x5f
        /*0036*/ 	.short	0x0000


	//----- nvinfo : EIATTR_COOP_GROUP_MASK_REGIDS
	.align		4
        /*0038*/ 	.byte	0x04, 0x29
        /*003a*/ 	.short	(.L_2647 - .L_2646)


	//   ....[0]....
.L_2646:
        /*003c*/ 	.word	0xffffffff


	//   ....[1]....
        /*0040*/ 	.word	0xffffffff


	//   ....[2]....
        /*0044*/ 	.word	0xffffffff


	//   ....[3]....
        /*0048*/ 	.word	0xffffffff


	//   ....[4]....
        /*004c*/ 	.word	0xffffffff


	//   ....[5]....
        /*0050*/ 	.word	0xffffffff


	//   ....[6]....
        /*0054*/ 	.word	0xffffffff


	//   ....[7]....
        /*0058*/ 	.word	0xffffffff


	//   ....[8]....
        /*005c*/ 	.word	0xffffffff


	//   ....[9]....
        /*0060*/ 	.word	0xffffffff


	//   ....[10]....
        /*0064*/ 	.word	0xffffffff


	//   ....[11]....
        /*0068*/ 	.word	0xffffffff


	//   ....[12]....
        /*006c*/ 	.word	0xffffffff


	//   ....[13]....
        /*0070*/ 	.word	0xffffffff


	//   ....[14]....
        /*0074*/ 	.word	0xffffffff


	//   ....[15]....
        /*0078*/ 	.word	0xffffffff


	//   ....[16]....
        /*007c*/ 	.word	0xffffffff


	//   ....[17]....
        /*0080*/ 	.word	0xffffffff


	//   ....[18]....
        /*0084*/ 	.word	0xffffffff


	//   ....[19]....
        /*0088*/ 	.word	0xffffffff


	//----- nvinfo : EIATTR_COOP_GROUP_INSTR_OFFSETS
	.align		4
.L_2647:
        /*008c*/ 	.byte	0x04, 0x28
        /*008e*/ 	.short	(.L_2649 - .L_2648)


	//   ....[0]....
.L_2648:
        /*0090*/ 	.word	0x000007f0


	//   ....[1]....
        /*0094*/ 	.word	0x00000820


	//   ....[2]....
        /*0098*/ 	.word	0x00000840


	//   ....[3]....
        /*009c*/ 	.word	0x00000850


	//   ....[4]....
        /*00a0*/ 	.word	0x00000880


	//   ....[5]....
        /*00a4*/ 	.word	0x00000890


	//   ....[6]....
        /*00a8*/ 	.word	0x000008c0


	//   ....[7]....
        /*00ac*/ 	.word	0x000008d0


	//   ....[8]....
        /*00b0*/ 	.word	0x00000900


	//   ....[9]....
        /*00b4*/ 	.word	0x00000910


	//   ....[10]....
        /*00b8*/ 	.word	0x00000b00


	//   ....[11]....
        /*00bc*/ 	.word	0x00000b80


	//   ....[12]....
        /*00c0*/ 	.word	0x00000be0


	//   ....[13]....
        /*00c4*/ 	.word	0x00000c40


	//   ....[14]....
        /*00c8*/ 	.word	0x00000cb0


	//   ....[15]....
        /*00cc*/ 	.word	0x00000d20


	//   ....[16]....
        /*00d0*/ 	.word	0x00000d80


	//   ....[17]....
        /*00d4*/ 	.word	0x00000de0


	//   ....[18]....
        /*00d8*/ 	.word	0x00000e40


	//   ....[19]....
        /*00dc*/ 	.word	0x00000ea0


	//----- nvinfo : EIATTR_EXIT_INSTR_OFFSETS
	.align		4
.L_2649:
        /*00e0*/ 	.byte	0x04, 0x1c
        /*00e2*/ 	.short	(.L_2651 - .L_2650)


	//   ....[0]....
.L_2650:
        /*00e4*/ 	.word	0x00000070


	//   ....[1]....
        /*00e8*/ 	.word	0x00000aa0


	//----- nvinfo : EIATTR_MAX_THREADS
	.align		4
.L_2651:
        /*00ec*/ 	.byte	0x04, 0x05
        /*00ee*/ 	.short	(.L_2653 - .L_2652)
.L_2652:
        /*00f0*/ 	.word	0x00000400
        /*00f4*/ 	.word	0x00000001
        /*00f8*/ 	.word	0x00000001


	//----- nvinfo : EIATTR_CRS_STACK_SIZE
	.align		4
.L_2653:
        /*00fc*/ 	.byte	0x04, 0x1e
        /*00fe*/ 	.short	(.L_2655 - .L_2654)
.L_2654:
        /*0100*/ 	.word	0x00000000
.L_2655:


//--------------------- .nv.info._ZN10layer_norm40ln_parallel_residual_bwd_finalize_kernelINS_22Kernel_traits_finalizeILj512E6__halfffffjLb0ELj1024ELj4ENS_18Kernel_traits_baseILj512ES2_ffffjLj1024EEEEELb1EEEvNS_9BwdParamsE --------------------------
	.section	.nv.info._ZN10layer_norm40ln_parallel_residual_bwd_finalize_kernelINS_22Kernel_traits_finalizeILj512E6__halfffffjLb0ELj1024ELj4ENS_18Kernel_traits_baseILj512ES2_ffffjLj1024EEEEELb1EEEvNS_9BwdParamsE,"",@"SHT_CUDA_INFO"
	.sectionflags	@""
	.align	4


	//----- nvinfo : EIATTR_CUDA_API_VERSION
	.align		4
        /*0000*/ 	.byte	0x04, 0x37
        /*0002*/ 	.short	(.L_2657 - .L_2656)
.L_2656:
        /*0004*/ 	.word	0x00000082


	//----- nvinfo : EIATTR_SW2861232_WAR
	.align		4
.L_2657:
        /*0008*/ 	.byte	0x01, 0x35
	.zero		2


	//----- nvinfo : EIATTR_PARAM_CBANK
	.align		4
        /*000c*/ 	.byte	0x04, 0x0a
        /*000e*/ 	.short	(.L_2659 - .L_2658)
	.align		4
.L_2658:
        /*0010*/ 	.word	index@(.nv.constant0._ZN10layer_norm40ln_parallel_residual_bwd_finalize_kernelINS_22Kernel_traits_finalizeILj512E6__halfffffjLb0ELj1024ELj4ENS_18Kernel_traits_baseILj512ES2_ffffjLj1024EEEEELb1EEEvNS_9BwdParamsE)
        /*0014*/ 	.short	0x0160
        /*0016*/ 	.short	0x0128


	//----- nvinfo : EIATTR_CBANK_PARAM_SIZE
	.align		4
.L_2659:
        /*0018*/ 	.byte	0x03, 0x19
        /*001a*/ 	.short	0x0128


	//----- nvinfo : EIATTR_KPARAM_INFO
	.align		4
        /*001c*/ 	.byte	0x04, 0x17
        /*001e*/ 	.short	(.L_2661 - .L_2660)
.L_2660:
        /*0020*/ 	.word	0x00000000
        /*0024*/ 	.short	0x0000
        /*0026*/ 	.short	0x0000
        /*0028*/ 	.byte	0x00, 0xf0, 0xa1, 0x04


	//----- nvinfo : EIATTR_MAXREG_COUNT
	.align		4
.L_2661:
        /*002c*/ 	.byte	0x03, 0x1b
        /*002e*/ 	.short	0x0040


	//----- nvinfo : EIATTR_NUM_BARRIERS
	.align		4
        /*0030*/ 	.byte	0x02, 0x4c
        /*0032*/ 	.byte	0x01
	.zero		1


	//----- nvinfo : EIATTR_MERCURY_ISA_VERSION
	.align		4
        /*0034*/ 	.byte	0x03, 0x5f
        /*0036*/ 	.short	0x0000


	//----- nvinfo : EIATTR_COOP_GROUP_MASK_REGIDS
	.align		4
        /*0038*/ 	.byte	0x04, 0x29
        /*003a*/ 	.short	(.L_2663 - .L_2662)


	//   ....[0]....
.L_2662:
        /*003c*/ 	.word	0xffffffff


	//   ....[1]....
        /*0040*/ 	.word	0xffffffff


	//   ....[2]....
        /*0044*/ 	.word	0xffffffff


	//   ....[3]....
        /*0048*/ 	.word	0xffffffff


	//   ....[4]....
        /*004c*/ 	.word	0xffffffff


	//   ....[5]....
        /*0050*/ 	.word	0xffffffff


	//   ....[6]....
        /*0054*/ 	.word	0xffffffff


	//   ....[7]....
        /*0058*/ 	.word	0xffffffff


	//   ....[8]....
        /*005c*/ 	.word	0xffffffff


	//   ....[9]....
        /*0060*/ 	.word	0xffffffff


	//   ....[10]....
        /*0064*/ 	.word	0xffffffff


	//   ....[11]....
        /*0068*/ 	.word	0xffffffff


	//   ....[12]....
        /*006c*/ 	.word	0xffffffff


	//   ....[13]....
        /*0070*/ 	.word	0xffffffff


	//   ....[14]....
        /*0074*/ 	.word	0xffffffff


	//   ....[15]....
        /*0078*/ 	.word	0xffffffff


	//   ....[16]....
        /*007c*/ 	.word	0xffffffff


	//   ....[17]....
        /*0080*/ 	.word	0xffffffff


	//   ....[18]....
        /*0084*/ 	.word	0xffffffff


	//   ....[19]....
        /*0088*/ 	.word	0xffffffff


	//   ....[20]....
        /*008c*/ 	.word	0xffffffff


	//   ....[21]....
        /*0090*/ 	.word	0xffffffff


	//   ....[22]....
        /*0094*/ 	.word	0xffffffff


	//   ....[23]....
        /*0098*/ 	.word	0xffffffff


	//   ....[24]....
        /*009c*/ 	.word	0xffffffff


	//   ....[25]....
        /*00a0*/ 	.word	0xffffffff


	//   ....[26]....
        /*00a4*/ 	.word	0xffffffff


	//   ....[27]....
        /*00a8*/ 	.word	0xffffffff


	//   ....[28]....
        /*00ac*/ 	.word	0xffffffff


	//   ....[29]....
        /*00b0*/ 	.word	0xffffffff


	//   ....[30]....
        /*00b4*/ 	.word	0xffffffff


	//   ....[31]....
        /*00b8*/ 	.word	0xffffffff


	//   ....[32]....
        /*00bc*/ 	.word	0xffffffff


	//   ....[33]....
        /*00c0*/ 	.word	0xffffffff


	//   ....[34]....
        /*00c4*/ 	.word	0xffffffff


	//   ....[35]....
        /*00c8*/ 	.word	0xffffffff


	//   ....[36]....
        /*00cc*/ 	.word	0xffffffff


	//   ....[37]....
        /*00d0*/ 	.word	0xffffffff


	//   ....[38]....
        /*00d4*/ 	.word	0xffffffff


	//   ....[39]....
        /*00d8*/ 	.word	0xffffffff


	//----- nvinfo : EIATTR_COOP_GROUP_INSTR_OFFSETS
	.align		4
.L_2663:
        /*00dc*/ 	.byte	0x04, 0x28
        /*00de*/ 	.short	(.L_2665 - .L_2664)


	//   ....[0]....
.L_2664:
        /*00e0*/ 	.word	0x00000b60


	//   ....[1]....
        /*00e4*/ 	.word	0x00000b90


	//   ....[2]....
        /*00e8*/ 	.word	0x00000ba0


	//   ....[3]....
        /*00ec*/ 	.word	0x00000bb0


	//   ....[4]....
        /*00f0*/ 	.word	0x00000be0


	//   ....[5]....
        /*00f4*/ 	.word	0x00000c00


	//   ....[6]....
        /*00f8*/ 	.word	0x00000c10


	//   ....[7]....
        /*00fc*/ 	.word	0x00000c20


	//   ....[8]....
        /*0100*/ 	.word	0x00000c50


	//   ....[9]....
        /*0104*/ 	.word	0x00000c70


	//   ....[10]....
        /*0108*/ 	.word	0x00000c90


	//   ....[11]....
        /*010c*/ 	.word	0x00000ca0


	//   ....[12]....
        /*0110*/ 	.word	0x00000cd0


	//   ....[13]....
        /*0114*/ 	.word	0x00000cf0


	//   ....[14]....
        /*0118*/ 	.word	0x00000d10


	//   ....[15]....
        /*011c*/ 	.word	0x00000d20


	//   ....[16]....
        /*0120*/ 	.word	0x00000d50


	//   ....[17]....
        /*0124*/ 	.word	0x00000d80


	//   ....[18]....
        /*0128*/ 	.word	0x00000d90


	//   ....[19]....
        /*012c*/ 	.word	0x00000da0


	//   ....[20]....
        /*0130*/ 	.word	0x00001090


	//   ....[21]....
        /*0134*/ 	.word	0x00001100


	//   ....[22]....
        /*0138*/ 	.word	0x00001160


	//   ....[23]....
        /*013c*/ 	.word	0x000011c0


	//   ....[24]....
        /*0140*/ 	.word	0x00001230


	//   ....[25]....
        /*0144*/ 	.word	0x000012a0


	//   ....[26]....
        /*0148*/ 	.word	0x00001300


	//   ....[27]....
        /*014c*/ 	.word	0x00001360


	//   ....[28]....
        /*0150*/ 	.word	0x000013c0


	//   ....[29]....
        /*0154*/ 	.word	0x00001430


	//   ....[30]....
        /*0158*/ 	.word	0x000014a0


	//   ....[31]....
        /*015c*/ 	.word	0x00001500


	//   ....[32]....
        /*0160*/ 	.word	0x00001560


	//   ....[33]....
        /*0164*/ 	.word	0x000015c0


	//   ....[34]....
        /*0168*/ 	.word	0x00001630


	//   ....[35]....
        /*016c*/ 	.word	0x000016a0


	//   ....[36]....
        /*0170*/ 	.word	0x00001700


	//   ....[37]....
        /*0174*/ 	.word	0x00001760


	//   ....[38]....
        /*0178*/ 	.word	0x000017c0


	//   ....[39]....
        /*017c*/ 	.word	0x00001820


	//----- nvinfo : EIATTR_EXIT_INSTR_OFFSETS
	.align		4
.L_2665:
        /*0180*/ 	.byte	0x04, 0x1c
        /*0182*/ 	.short	(.L_2667 - .L_2666)


	//   ....[0]....
.L_2666:
        /*0184*/ 	.word	0x00000070


	//   ....[1]....
        /*0188*/ 	.word	0x00001030


	//----- nvinfo : EIATTR_MAX_THREADS
	.align		4
.L_2667:
        /*018c*/ 	.byte	0x04, 0x05
        /*018e*/ 	.short	(.L_2669 - .L_2668)
.L_2668:
        /*0190*/ 	.word	0x00000400
        /*0194*/ 	.word	0x00000001
        /*0198*/ 	.word	0x00000001


	//----- nvinfo : EIATTR_CRS_STACK_SIZE
	.align		4
.L_2669:
        /*019c*/ 	.byte	0x04, 0x1e
        /*019e*/ 	.short	(.L_2671 - .L_2670)
.L_2670:
        /*01a0*/ 	.word	0x00000000
.L_2671:


//--------------------- .nv.info._ZN10layer_norm31ln_parallel_residual_bwd_kernelINS_13Kernel_traitsI6__halfffffjLj512ELj1ELj4ELj1ELj16ENS_18Kernel_traits_baseILj512ES2_ffffjLj128EEEEELb1ELb1ELb1EEEvNS_9BwdParamsE --------------------------
	.section	.nv.info._ZN10layer_norm31ln_parallel_residual_bwd_kernelINS_13Kernel_traitsI6__halfffffjLj512ELj1ELj4ELj1ELj16ENS_18Kernel_traits_baseILj512ES2_ffffjLj128EEEEELb1ELb1ELb1EEEvNS_9BwdParamsE,"",@"SHT_CUDA_INFO"
	.sectionflags	@""
	.align	4


	//----- nvinfo : EIATTR_CUDA_API_VERSION
	.align		4
        /*0000*/ 	.byte	0x04, 0x37
        /*0002*/ 	.short	(.L_2673 - .L_2672)
.L_2672:
        /*0004*/ 	.word	0x00000082


	//----- nvinfo : EIATTR_SW2861232_WAR
	.align		4
.L_2673:
        /*0008*/ 	.byte	0x01, 0x35
	.zero		2


	//----- nvinfo : EIATTR_PARAM_CBANK
	.align		4
        /*000c*/ 	.byte	0x04, 0x0a
        /*000e*/ 	.short	(.L_2675 - .L_2674)
	.align		4
.L_2674:
        /*0010*/ 	.word	index@(.nv.constant0._ZN10layer_norm31ln_parallel_residual_bwd_kernelINS_13Kernel_traitsI6__halfffffjLj512ELj1ELj4ELj1ELj16ENS_18Kernel_traits_baseILj512ES2_ffffjLj128EEEEELb1ELb1ELb1EEEvNS_9BwdParamsE)
        /*0014*/ 	.short	0x0160
        /*0016*/ 	.short	0x0128


	//----- nvinfo : EIATTR_CBANK_PARAM_SIZE
	.align		4
.L_2675:
        /*0018*/ 	.byte	0x03, 0x19
        /*001a*/ 	.short	0x0128


	//----- nvinfo : EIATTR_KPARAM_INFO
	.align		4
        /*001c*/ 	.byte	0x04, 0x17
        /*001e*/ 	.short	(.L_2677 - .L_2676)
.L_2676:
        /*0020*/ 	.word	0x00000000
        /*0024*/ 	.short	0x0000
        /*0026*/ 	.short	0x0000
        /*0028*/ 	.byte	0x00, 0xf0, 0xa1, 0x04


	//----- nvinfo : EIATTR_MAXREG_COUNT
	.align		4
.L_2677:
        /*002c*/ 	.byte	0x03, 0x1b
        /*002e*/ 	.short	0x00ff


	//----- nvinfo : EIATTR_NUM_BARRIERS
	.align		4
        /*0030*/ 	.byte	0x02, 0x4c
        /*0032*/ 	.byte	0x01
	.zero		1


	//----- nvinfo : EIATTR_MERCURY_ISA_VERSION
	.align		4
        /*0034*/ 	.byte	0x03, 0x5f
        /*0036*/ 	.short	0x0000


	//----- nvinfo : EIATTR_COOP_GROUP_MASK_REGIDS
	.align		4
        /*0038*/ 	.byte	0x04, 0x29
        /*003a*/ 	.short	(.L_2679 - .L_2678)


	//   ....[0]....
.L_2678:
        /*003c*/ 	.word	0xffffffff


	//   ....[1]....
        /*0040*/ 	.word	0xffffffff


	//   ....[2]....
        /*0044*/ 	.word	0xffffffff


	//   ....[3]....
        /*0048*/ 	.word	0xffffffff


	//   ....[4]....
        /*004c*/ 	.word	0xffffffff


	//   ....[5]....
        /*0050*/ 	.word	0xffffffff


	//   ....[6]....
        /*0054*/ 	.word	0xffffffff


	//   ....[7]....
        /*0058*/ 	.word	0xffffffff


	//   ....[8]....
        /*005c*/ 	.word	0xffffffff


	//   ....[9]....
        /*0060*/ 	.word	0xffffffff


	//   ....[10]....
        /*0064*/ 	.word	0xffffffff


	//   ....[11]....
        /*0068*/ 	.word	0xffffffff


	//   ....[12]....
        /*006c*/ 	.word	0xffffffff


	//   ....[13]....
        /*0070*/ 	.word	0xffffffff


	//   ....[14]....
        /*0074*/ 	.word	0xffffffff


	//   ....[15]....
        /*0078*/ 	.word	0xffffffff


	//   ....[16]....
        /*007c*/ 	.word	0xffffffff


	//   ....[17]....
        /*0080*/ 	.word	0xffffffff


	//   ....[18]....
        /*0084*/ 	.word	0xffffffff


	//   ....[19]....
        /*0088*/ 	.word	0xffffffff


	//----- nvinfo : EIATTR_COOP_GROUP_INSTR_OFFSETS
	.align		4
.L_2679:
        /*008c*/ 	.byte	0x04, 0x28
        /*008e*/ 	.short	(.L_2681 - .L_2680)


	//   ....[0]....
.L_2680:
        /*0090*/ 	.word	0x00000fa0


	//   ....[1]....
        /*0094*/ 	.word	0x00000fc0


	//   ....[2]....
        /*0098*/ 	.word	0x00000fe0


	//   ....[3]....
        /*009c*/ 	.word	0x00001000


	//   ....[4]....
        /*00a0*/ 	.word	0x00001020


	//   ....[5]....
        /*00a4*/ 	.word	0x00001040


	//   ....[6]....
        /*00a8*/ 	.word	0x00001060


	//   ....[7]....
        /*00ac*/ 	.word	0x00001080


	//   ....[8]....
        /*00b0*/ 	.word	0x000010a0


	//   ....[9]....
        /*00b4*/ 	.word	0x000010c0


	//   ....[10]....
        /*00b8*/ 	.word	0x00002740


	//   ....[11]....
        /*00bc*/ 	.word	0x000027c0


	//   ....[12]....
        /*00c0*/ 	.word	0x00002840


	//   ....[13]....
        /*00c4*/ 	.word	0x000028b0


	//   ....[14]....
        /*00c8*/ 	.word	0x00002930


	//   ....[15]....
        /*00cc*/ 	.word	0x000029a0


	//   ....[16]....
        /*00d0*/ 	.word	0x00002a20


	//   ....[17]....
        /*00d4*/ 	.word	0x00002a90


	//   ....[18]....
        /*00d8*/ 	.word	0x00002b10


	//   ....[19]....
        /*00dc*/ 	.word	0x00002b80


	//----- nvinfo : EIATTR_EXIT_INSTR_OFFSETS
	.align		4
.L_2681:
        /*00e0*/ 	.byte	0x04, 0x1c
        /*00e2*/ 	.short	(.L_2683 - .L_2682)


	//   ....[0]....
.L_2682:
        /*00e4*/ 	.word	0x000026e0


	//----- nvinfo : EIATTR_MAX_THREADS
	.align		4
.L_2683:
        /*00e8*/ 	.byte	0x04, 0x05
        /*00ea*/ 	.short	(.L_2685 - .L_2684)
.L_2684:
        /*00ec*/ 	.word	0x00000080
        /*00f0*/ 	.word	0x00000001
        /*00f4*/ 	.word	0x00000001


	//----- nvinfo : EIATTR_CRS_STACK_SIZE
	.align		4
.L_2685:
        /*00f8*/ 	.byte	0x04, 0x1e
        /*00fa*/ 	.short	(.L_2687 - .L_2686)
.L_2686:
        /*00fc*/ 	.word	0x00000000
.L_2687:


//--------------------- .nv.info._ZN10layer_norm31ln_parallel_residual_bwd_kernelINS_13Kernel_traitsIfffffjLj512ELj1ELj4ELj1ELj16ENS_18Kernel_traits_baseILj512EfffffjLj128EEEEELb0ELb0ELb0EEEvNS_9BwdParamsE --------------------------
	.section	.nv.info._ZN10layer_norm31ln_parallel_residual_bwd_kernelINS_13Kernel_traitsIfffffjLj512ELj1ELj4ELj1ELj16ENS_18Kernel_traits_baseILj512EfffffjLj128EEEEELb0ELb0ELb0EEEvNS_9BwdParamsE,"",@"SHT_CUDA_INFO"
	.sectionflags	@""
	.align	4


	//----- nvinfo : EIATTR_CUDA_API_VERSION
	.align		4
        /*0000*/ 	.byte	0x04, 0x37
        /*0002*/ 	.short	(.L_2689 - .L_2688)
.L_2688:
        /*0004*/ 	.word	0x00000082


	//----- nvinfo : EIATTR_SW2861232_WAR
	.align		4
.L_2689:
        /*0008*/ 	.byte	0x01, 0x35
	.zero		2


	//----- nvinfo : EIATTR_PARAM_CBANK
	.align		4
        /*000c*/ 	.byte	0x04, 0x0a
        /*000e*/ 	.short	(.L_2691 - .L_2690)
	.align		4
.L_2690:
        /*0010*/ 	.word	index@(.nv.constant0._ZN10layer_norm31ln_parallel_residual_bwd_kernelINS_13Kernel_traitsIfffffjLj512ELj1ELj4ELj1ELj16ENS_18Kernel_traits_baseILj512EfffffjLj128EEEEELb0ELb0ELb0EEEvNS_9BwdParamsE)
        /*0014*/ 	.short	0x0160
        /*0016*/ 	.short	0x0128


	//----- nvinfo : EIATTR_CBANK_PARAM_SIZE
	.align		4
.L_2691:
        /*0018*/ 	.byte	0x03, 0x19
        /*001a*/ 	.short	0x0128


	//----- nvinfo : EIATTR_KPARAM_INFO
	.align		4
        /*001c*/ 	.byte	0x04, 0x17
        /*001e*/ 	.short	(.L_2693 - .L_2692)
.L_2692:
        /*0020*/ 	.word	0x00000000
        /*0024*/ 	.short	0x0000
        /*0026*/ 	.short	0x0000
        /*0028*/ 	.byte	0x00, 0xf0, 0xa1, 0x04


	//----- nvinfo : EIATTR_MAXREG_COUNT
	.align		4
.L_2693:
        /*002c*/ 	.byte	0x03, 0x1b
        /*002e*/ 	.short	0x00ff


	//----- nvinfo : EIATTR_NUM_BARRIERS
	.align		4
        /*0030*/ 	.byte	0x02, 0x4c
        /*0032*/ 	.byte	0x01
	.zero		1


	//----- nvinfo : EIATTR_MERCURY_ISA_VERSION
	.align		4
        /*0034*/ 	.byte	0x03, 0x5f
        /*0036*/ 	.short	0x0000


	//----- nvinfo : EIATTR_COOP_GROUP_MASK_REGIDS
	.align		4
        /*0038*/ 	.byte	0x04, 0x29
        /*003a*/ 	.short	(.L_2695 - .L_2694)


	//   ....[0]....
.L_2694:
        /*003c*/ 	.word	0xffffffff


	//   ....[1]....
        /*0040*/ 	.word	0xffffffff


	//   ....[2]....
        /*0044*/ 	.word	0xffffffff


	//   ....[3]....
        /*0048*/ 	.word	0xffffffff


	//   ....[4]....
        /*004c*/ 	.word	0xffffffff


	//   ....[5]....
        /*0050*/ 	.word	0xffffffff


	//   ....[6]....
        /*0054*/ 	.word	0xffffffff


	//   ....[7]....
        /*0058*/ 	.word	0xffffffff


	//   ....[8]....
        /*005c*/ 	.word	0xffffffff


	//   ....[9]....
        /*0060*/ 	.word	0xffffffff


	//   ....[10]....
        /*0064*/ 	.word	0xffffffff


	//   ....[11]....
        /*0068*/ 	.word	0xffffffff


	//   ....[12]....
        /*006c*/ 	.word	0xffffffff


	//   ....[13]....
        /*0070*/ 	.word	0xffffffff


	//   ....[14]....
        /*0074*/ 	.word	0xffffffff


	//   ....[15]....
        /*0078*/ 	.word	0xffffffff


	//   ....[16]....
        /*007c*/ 	.word	0xffffffff


	//   ....[17]....
        /*0080*/ 	.word	0xffffffff


	//   ....[18]....
        /*0084*/ 	.word	0xffffffff


	//   ....[19]....
        /*0088*/ 	.word	0xffffffff


	//----- nvinfo : EIATTR_COOP_GROUP_INSTR_OFFSETS
	.align		4
.L_2695:
        /*008c*/ 	.byte	0x04, 0x28
        /*008e*/ 	.short	(.L_2697 - .L_2696)


	//   ....[0]....
.L_2696:
        /*0090*/ 	.word	0x000013e0


	//   ....[1]....
        /*0094*/ 	.word	0x00001400


	//   ....[2]....
        /*0098*/ 	.word	0x00001420


	//   ....[3]....
        /*009c*/ 	.word	0x00001440


	//   ....[4]....
        /*00a0*/ 	.word	0x00001460


	//   ....[5]....
        /*00a4*/ 	.word	0x00001480


	//   ....[6]....
        /*00a8*/ 	.word	0x000014a0


	//   ....[7]....
        /*00ac*/ 	.word	0x000014c0


	//   ....[8]....
        /*00b0*/ 	.word	0x000014e0


	//   ....[9]....
        /*00b4*/ 	.word	0x00001500


	//   ....[10]....
        /*00b8*/ 	.word	0x00003130


	//   ....[11]....
        /*00bc*/ 	.word	0x000031b0


	//   ....[12]....
        /*00c0*/ 	.word	0x00003230


	//   ....[13]....
        /*00c4*/ 	.word	0x000032a0


	//   ....[14]....
        /*00c8*/ 	.word	0x00003320


	//   ....[15]....
        /*00cc*/ 	.word	0x00003390


	//   ....[16]....
        /*00d0*/ 	.word	0x00003410


	//   ....[17]....
        /*00d4*/ 	.word	0x00003480


	//   ....[18]....
        /*00d8*/ 	.word	0x00003500


	//   ....[19]....
        /*00dc*/ 	.word	0x00003570


	//----- nvinfo : EIATTR_EXIT_INSTR_OFFSETS
	.align		4
.L_2697:
        /*00e0*/ 	.byte	0x04, 0x1c
        /*00e2*/ 	.short	(.L_2699 - .L_2698)


	//   ....[0]....
.L_2698:
        /*00e4*/ 	.word	0x00003010


	//   ....[1]....
        /*00e8*/ 	.word	0x000030d0


	//----- nvinfo : EIATTR_MAX_THREADS
	.align		4
.L_2699:
        /*00ec*/ 	.byte	0x04, 0x05
        /*00ee*/ 	.short	(.L_2701 - .L_2700)
.L_2700:
        /*00f0*/ 	.word	0x00000080
        /*00f4*/ 	.word	0x00000001
        /*00f8*/ 	.word	0x00000001


	//----- nvinfo : EIATTR_CRS_STACK_SIZE
	.align		4
.L_2701:
        /*00fc*/ 	.byte	0x04, 0x1e
        /*00fe*/ 	.short	(.L_2703 - .L_2702)
.L_2702:
        /*0100*/ 	.word	0x00000000
.L_2703:


//--------------------- .nv.info._ZN10layer_norm31ln_parallel_residual_bwd_kernelINS_13Kernel_traitsIfffffjLj512ELj1ELj4ELj1ELj16ENS_18Kernel_traits_baseILj512EfffffjLj128EEEEELb0ELb0ELb1EEEvNS_9BwdParamsE --------------------------
	.section	.nv.info._ZN10layer_norm31ln_parallel_residual_bwd_kernelINS_13Kernel_traitsIfffffjLj512ELj1ELj4ELj1ELj16ENS_18Kernel_traits_baseILj512EfffffjLj128EEEEELb0ELb0ELb1EEEvNS_9BwdParamsE,"",@"SHT_CUDA_INFO"
	.sectionflags	@""
	.align	4


	//----- nvinfo : EIATTR_CUDA_API_VERSION
	.align		4
        /*0000*/ 	.byte	0x04, 0x37
        /*0002*/ 	.short	(.L_2705 - .L_2704)
.L_2704:
        /*0004*/ 	.word	0x00000082


	//----- nvinfo : EIATTR_SW2861232_WAR
	.align		4
.L_2705:
        /*0008*/ 	.byte	0x01, 0x35
	.zero		2


	//----- nvinfo : EIATTR_PARAM_CBANK
	.align		4
        /*000c*/ 	.byte	0x04, 0x0a
        /*000e*/ 	.short	(.L_2707 - .L_2706)
	.align		4
.L_2706:
        /*0010*/ 	.word	index@(.nv.constant0._ZN10layer_norm31ln_parallel_residual_bwd_kernelINS_13Kernel_traitsIfffffjLj512ELj1ELj4ELj1ELj16ENS_18Kernel_traits_baseILj512EfffffjLj128EEEEELb0ELb0ELb1EEEvNS_9BwdParamsE)
        /*0014*/ 	.short	0x0160
        /*0016*/ 	.short	0x0128


	//----- nvinfo : EIATTR_CBANK_PARAM_SIZE
	.align		4
.L_2707:
        /*0018*/ 	.byte	0x03, 0x19
        /*001a*/ 	.short	0x0128


	//----- nvinfo : EIATTR_KPARAM_INFO
	.align		4
        /*001c*/ 	.byte	0x04, 0x17
        /*001e*/ 	.short	(.L_2709 - .L_2708)
.L_2708:
        /*0020*/ 	.word	0x00000000
        /*0024*/ 	.short	0x0000
        /*0026*/ 	.short	0x0000
        /*0028*/ 	.byte	0x00, 0xf0, 0xa1, 0x04


	//----- nvinfo : EIATTR_MAXREG_COUNT
	.align		4
.L_2709:
        /*002c*/ 	.byte	0x03, 0x1b
        /*002e*/ 	.short	0x00ff


	//----- nvinfo : EIATTR_NUM_BARRIERS
	.align		4
        /*0030*/ 	.byte	0x02, 0x4c
        /*0032*/ 	.byte	0x01
	.zero		1


	//----- nvinfo : EIATTR_MERCURY_ISA_VERSION
	.align		4
        /*0034*/ 	.byte	0x03, 0x5f
        /*0036*/ 	.short	0x0000


	//----- nvinfo : EIATTR_COOP_GROUP_MASK_REGIDS
	.align		4
        /*0038*/ 	.byte	0x04, 0x29
        /*003a*/ 	.short	(.L_2711 - .L_2710)


	//   ....[0]....
.L_2710:
        /*003c*/ 	.word	0xffffffff


	//   ....[1]....
        /*0040*/ 	.word	0xffffffff


	//   ....[2]....
        /*0044*/ 	.word	0xffffffff


	//   ....[3]....
        /*0048*/ 	.word	0xffffffff


	//   ....[4]....
        /*004c*/ 	.word	0xffffffff


	//   ....[5]....
        /*0050*/ 	.word	0xffffffff


	//   ....[6]....
        /*0054*/ 	.word	0xffffffff


	//   ....[7]....
        /*0058*/ 	.word	0xffffffff


	//   ....[8]....
        /*005c*/ 	.word	0xffffffff


	//   ....[9]....
        /*0060*/ 	.word	0xffffffff


	//   ....[10]....
        /*0064*/ 	.word	0xffffffff


	//   ....[11]....
        /*0068*/ 	.word	0xffffffff


	//   ....[12]....
        /*006c*/ 	.word	0xffffffff


	//   ....[13]....
        /*0070*/ 	.word	0xffffffff


	//   ....[14]....
        /*0074*/ 	.word	0xffffffff


	//   ....[15]....
        /*0078*/ 	.word	0xffffffff


	//   ....[16]....
        /*007c*/ 	.word	0xffffffff


	//   ....[17]....
        /*0080*/ 	.word	0xffffffff


	//   ....[18]....
        /*0084*/ 	.word	0xffffffff


	//   ....[19]....
        /*0088*/ 	.word	0xffffffff


	//----- nvinfo : EIATTR_COOP_GROUP_INSTR_OFFSETS
	.align		4
.L_2711:
        /*008c*/ 	.byte	0x04, 0x28
        /*008e*/ 	.short	(.L_2713 - .L_2712)


	//   ....[0]....
.L_2712:
        /*0090*/ 	.word	0x000012e0


	//   ....[1]....
        /*0094*/ 	.word	0x00001300


	//   ....[2]....
        /*0098*/ 	.word	0x00001320


	//   ....[3]....
        /*009c*/ 	.word	0x00001340


	//   ....[4]....
        /*00a0*/ 	.word	0x00001360


	//   ....[5]....
        /*00a4*/ 	.word	0x00001380


	//   ....[6]....
        /*00a8*/ 	.word	0x000013a0


	//   ....[7]....
        /*00ac*/ 	.word	0x000013c0


	//   ....[8]....
        /*00b0*/ 	.word	0x000013e0


	//   ....[9]....
        /*00b4*/ 	.word	0x00001400


	//   ....[10]....
        /*00b8*/ 	.word	0x00002d70


	//   ....[11]....
        /*00bc*/ 	.word	0x00002df0


	//   ....[12]....
        /*00c0*/ 	.word	0x00002e70


	//   ....[13]....
        /*00c4*/ 	.word	0x00002ee0


	//   ....[14]....
        /*00c8*/ 	.word	0x00002f60


	//   ....[15]....
        /*00cc*/ 	.word	0x00002fd0


	//   ....[16]....
        /*00d0*/ 	.word	0x00003050


	//   ....[17]....
        /*00d4*/ 	.word	0x000030c0


	//   ....[18]....
        /*00d8*/ 	.word	0x00003140


	//   ....[19]....
        /*00dc*/ 	.word	0x000031b0


	//----- nvinfo : EIATTR_EXIT_INSTR_OFFSETS
	.align		4
.L_2713:
        /*00e0*/ 	.byte	0x04, 0x1c
        /*00e2*/ 	.short	(.L_2715 - .L_2714)


	//   ....[0]....
.L_2714:
        /*00e4*/ 	.word	0x00002d10


	//----- nvinfo : EIATTR_MAX_THREADS
	.align		4
.L_2715:
        /*00e8*/ 	.byte	0x04, 0x05
        /*00ea*/ 	.short	(.L_2717 - .L_2716)
.L_2716:
        /*00ec*/ 	.word	0x00000080
        /*00f0*/ 	.word	0x00000001
        /*00f4*/ 	.word	0x00000001


	//----- nvinfo : EIATTR_CRS_STACK_SIZE
	.align		4
.L_2717:
        /*00f8*/ 	.byte	0x04, 0x1e
        /*00fa*/ 	.short	(.L_2719 - .L_2718)
.L_2718:
        /*00fc*/ 	.word	0x00000000
.L_2719:


//--------------------- .nv.info._ZN10layer_norm31ln_parallel_residual_bwd_kernelINS_13Kernel_traitsIfffffjLj512ELj1ELj4ELj1ELj16ENS_18Kernel_traits_baseILj512EfffffjLj128EEEEELb0ELb1ELb0EEEvNS_9BwdParamsE --------------------------
	.section	.nv.info._ZN10layer_norm31ln_parallel_residual_bwd_kernelINS_13Kernel_traitsIfffffjLj512ELj1ELj4ELj1ELj16ENS_18Kernel_traits_baseILj512EfffffjLj128EEEEELb0ELb1ELb0EEEvNS_9BwdParamsE,"",@"SHT_CUDA_INFO"
	.sectionflags	@""
	.align	4


	//----- nvinfo : EIATTR_CUDA_API_VERSION
	.align		4
        /*0000*/ 	.byte	0x04, 0x37
        /*0002*/ 	.short	(.L_2721 - .L_2720)
.L_2720:
        /*0004*/ 	.word	0x00000082


	//----- nvinfo : EIATTR_SW2861232_WAR
	.align		4
.L_2721:
        /*0008*/ 	.byte	0x01, 0x35
	.zero		2


	//----- nvinfo : EIATTR_PARAM_CBANK
	.align		4
        /*000c*/ 	.byte	0x04, 0x0a
        /*000e*/ 	.short	(.L_2723 - .L_2722)
	.align		4
.L_2722:
        /*0010*/ 	.word	index@(.nv.constant0._ZN10layer_norm31ln_parallel_residual_bwd_kernelINS_13Kernel_traitsIfffffjLj512ELj1ELj4ELj1ELj16ENS_18Kernel_traits_baseILj512EfffffjLj128EEEEELb0ELb1ELb0EEEvNS_9BwdParamsE)
        /*0014*/ 	.short	0x0160
        /*0016*/ 	.short	0x0128


	//----- nvinfo : EIATTR_CBANK_PARAM_SIZE
	.align		4
.L_2723:
        /*0018*/ 	.byte	0x03, 0x19
        /*001a*/ 	.short	0x0128


	//----- nvinfo : EIATTR_KPARAM_INFO
	.align		4
        /*001c*/ 	.byte	0x04, 0x17
        /*001e*/ 	.short	(.L_2725 - .L_2724)
.L_2724:
        /*0020*/ 	.word	0x00000000
        /*0024*/ 	.short	0x0000
        /*0026*/ 	.short	0x0000
        /*0028*/ 	.byte	0x00, 0xf0, 0xa1, 0x04


	//----- nvinfo : EIATTR_MAXREG_COUNT
	.align		4
.L_2725:
        /*002c*/ 	.byte	0x03, 0x1b
        /*002e*/ 	.short	0x00ff


	//----- nvinfo : EIATTR_NUM_BARRIERS
	.align		4
        /*0030*/ 	.byte	0x02, 0x4c
        /*0032*/ 	.byte	0x01
	.zero		1


	//----- nvinfo : EIATTR_MERCURY_ISA_VERSION
	.align		4
        /*0034*/ 	.byte	0x03, 0x5f
        /*0036*/ 	.short	0x0000


	//----- nvinfo : EIATTR_COOP_GROUP_MASK_REGIDS
	.align		4
        /*0038*/ 	.byte	0x04, 0x29
        /*003a*/ 	.short	(.L_2727 - .L_2726)


	//   ....[0]....
.L_2726:
        /*003c*/ 	.word	0xffffffff


	//   ....[1]....
        /*0040*/ 	.word	0xffffffff


	//   ....[2]....
        /*0044*/ 	.word	0xffffffff


	//   ....[3]....
        /*0048*/ 	.word	0xffffffff


	//   ....[4]....
        /*004c*/ 	.word	0xffffffff


	//   ....[5]....
        /*0050*/ 	.word	0xffffffff


	//   ....[6]....
        /*0054*/ 	.word	0xffffffff


	//   ....[7]....
        /*0058*/ 	.word	0xffffffff


	//   ....[8]....
        /*005c*/ 	.word	0xffffffff


	//   ....[9]....
        /*0060*/ 	.word	0xffffffff


	//   ....[10]....
        /*0064*/ 	.word	0xffffffff


	//   ....[11]....
        /*0068*/ 	.word	0xffffffff


	//   ....[12]....
        /*006c*/ 	.word	0xffffffff


	//   ....[13]....
        /*0070*/ 	.word	0xffffffff


	//   ....[14]....
        /*0074*/ 	.word	0xffffffff


	//   ....[15]....
        /*0078*/ 	.word	0xffffffff


	//   ....[16]....
        /*007c*/ 	.word	0xffffffff


	//   ....[17]....
        /*0080*/ 	.word	0xffffffff


	//   ....[18]....
        /*0084*/ 	.word	0xffffffff


	//   ....[19]....
        /*0088*/ 	.word	0xffffffff


	//----- nvinfo : EIATTR_COOP_GROUP_INSTR_OFFSETS
	.align		4
.L_2727:
        /*008c*/ 	.byte	0x04, 0x28
        /*008e*/ 	.short	(.L_2729 - .L_2728)


	//   ....[0]....
.L_2728:
        /*0090*/ 	.word	0x00000ef0


	//   ....[1]....
        /*0094*/ 	.word	0x00000f10


	//   ....[2]....
        /*0098*/ 	.word	0x00000f30


	//   ....[3]....
        /*009c*/ 	.word	0x00000f50


	//   ....[4]....
        /*00a0*/ 	.word	0x00000f70


	//   ....[5]....
        /*00a4*/ 	.word	0x00000f90


	//   ....[6]....
        /*00a8*/ 	.word	0x00000fb0


	//   ....[7]....
        /*00ac*/ 	.word	0x00000fd0


	//   ....[8]....
        /*00b0*/ 	.word	0x00000ff0


	//   ....[9]....
        /*00b4*/ 	.word	0x00001010


	//   ....[10]....
        /*00b8*/ 	.word	0x00002470


	//   ....[11]....
        /*00bc*/ 	.word	0x000024f0


	//   ....[12]....
        /*00c0*/ 	.word	0x00002570


	//   ....[13]....
        /*00c4*/ 	.word	0x000025e0


	//   ....[14]....
        /*00c8*/ 	.word	0x00002660


	//   ....[15]....
        /*00cc*/ 	.word	0x000026d0


	//   ....[16]....
        /*00d0*/ 	.word	0x00002750


	//   ....[17]....
        /*00d4*/ 	.word	0x000027c0


	//   ....[18]....
        /*00d8*/ 	.word	0x00002840


	//   ....[19]....
        /*00dc*/ 	.word	0x000028b0


	//----- nvinfo : EIATTR_EXIT_INSTR_OFFSETS
	.align		4
.L_2729:
        /*00e0*/ 	.byte	0x04, 0x1c
        /*00e2*/ 	.short	(.L_2731 - .L_2730)


	//   ....[0]....
.L_2730:
        /*00e4*/ 	.word	0x000023e0


	//   ....[1]....
        /*00e8*/ 	.word	0x00002410


	//----- nvinfo : EIATTR_MAX_THREADS
	.align		4
.L_2731:
        /*00ec*/ 	.byte	0x04, 0x05
        /*00ee*/ 	.short	(.L_2733 - .L_2732)
.L_2732:
        /*00f0*/ 	.word	0x00000080
        /*00f4*/ 	.word	0x00000001
        /*00f8*/ 	.word	0x00000001


	//----- nvinfo : EIATTR_CRS_STACK_SIZE
	.align		4
.L_2733:
        /*00fc*/ 	.byte	0x04, 0x1e
        /*00fe*/ 	.short	(.L_2735 - .L_2734)
.L_2734:
        /*0100*/ 	.word	0x00000000
.L_2735:


//--------------------- .nv.info._ZN10layer_norm31ln_parallel_residual_bwd_kernelINS_13Kernel_traitsIfffffjLj512ELj1ELj4ELj1ELj16ENS_18Kernel_traits_baseILj512EfffffjLj128EEEEELb0ELb1ELb1EEEvNS_9BwdParamsE --------------------------
	.section	.nv.info._ZN10layer_norm31ln_parallel_residual_bwd_kernelINS_13Kernel_traitsIfffffjLj512ELj1ELj4ELj1ELj16ENS_18Kernel_traits_baseILj512EfffffjLj128EEEEELb0ELb1ELb1EEEvNS_9BwdParamsE,"",@"SHT_CUDA_INFO"
	.sectionflags	@""
	.align	4


	//----- nvinfo : EIATTR_CUDA_API_VERSION
	.align		4
        /*0000*/ 	.byte	0x04, 0x37
        /*0002*/ 	.short	(.L_2737 - .L_2736)
.L_2736:
        /*0004*/ 	.word	0x00000082


	//----- nvinfo : EIATTR_SW2861232_WAR
	.align		4
.L_2737:
        /*0008*/ 	.byte	0x01, 0x35
	.zero		2


	//----- nvinfo : EIATTR_PARAM_CBANK
	.align		4
        /*000c*/ 	.byte	0x04, 0x0a
        /*000e*/ 	.short	(.L_2739 - .L_2738)
	.align		4
.L_2738:
        /*0010*/ 	.word	index@(.nv.constant0._ZN10layer_norm31ln_parallel_residual_bwd_kernelINS_13Kernel_traitsIfffffjLj512ELj1ELj4ELj1ELj16ENS_18Kernel_traits_baseILj512EfffffjLj128EEEEELb0ELb1ELb1EEEvNS_9BwdParamsE)
        /*0014*/ 	.short	0x0160
        /*0016*/ 	.short	0x0128


	//----- nvinfo : EIATTR_CBANK_PARAM_SIZE
	.align		4
.L_2739:
        /*0018*/ 	.byte	0x03, 0x19
        /*001a*/ 	.short	0x0128


	//----- nvinfo : EIATTR_KPARAM_INFO
	.align		4
        /*001c*/ 	.byte	0x04, 0x17
        /*001e*/ 	.short	(.L_2741 - .L_2740)
.L_2740:
        /*0020*/ 	.word	0x00000000
        /*0024*/ 	.short	0x0000
        /*0026*/ 	.short	0x0000
        /*0028*/ 	.byte	0x00, 0xf0, 0xa1, 0x04


	//----- nvinfo : EIATTR_MAXREG_COUNT
	.align		4
.L_2741:
        /*002c*/ 	.byte	0x03, 0x1b
        /*002e*/ 	.short	0x00ff


	//----- nvinfo : EIATTR_NUM_BARRIERS
	.align		4
        /*0030*/ 	.byte	0x02, 0x4c
        /*0032*/ 	.byte	0x01
	.zero		1


	//----- nvinfo : EIATTR_MERCURY_ISA_VERSION
	.align		4
        /*0034*/ 	.byte	0x03, 0x5f
        /*0036*/ 	.short	0x0000


	//----- nvinfo : EIATTR_COOP_GROUP_MASK_REGIDS
	.align		4
        /*0038*/ 	.byte	0x04, 0x29
        /*003a*/ 	.short	(.L_2743 - .L_2742)


	//   ....[0]....
.L_2742:
        /*003c*/ 	.word	0xffffffff


	//   ....[1]....
        /*0040*/ 	.word	0xffffffff


	//   ....[2]....
        /*0044*/ 	.word	0xffffffff


	//   ....[3]....
        /*0048*/ 	.word	0xffffffff


	//   ....[4]....
        /*004c*/ 	.word	0xffffffff


	//   ....[5]....
        /*0050*/ 	.word	0xffffffff


	//   ....[6]....
        /*0054*/ 	.word	0xffffffff


	//   ....[7]....
        /*0058*/ 	.word	0xffffffff


	//   ....[8]....
        /*005c*/ 	.word	0xffffffff


	//   ....[9]....
        /*0060*/ 	.word	0xffffffff


	//   ....[10]....
        /*0064*/ 	.word	0xffffffff


	//   ....[11]....
        /*0068*/ 	.word	0xffffffff


	//   ....[12]....
        /*006c*/ 	.word	0xffffffff


	//   ....[13]....
        /*0070*/ 	.word	0xffffffff


	//   ....[14]....
        /*0074*/ 	.word	0xffffffff


	//   ....[15]....
        /*0078*/ 	.word	0xffffffff


	//   ....[16]....
        /*007c*/ 	.word	0xffffffff


	//   ....[17]....
        /*0080*/ 	.word	0xffffffff


	//   ....[18]....
        /*0084*/ 	.word	0xffffffff


	//   ....[19]....
        /*0088*/ 	.word	0xffffffff


	//----- nvinfo : EIATTR_COOP_GROUP_INSTR_OFFSETS
	.align		4
.L_2743:
        /*008c*/ 	.byte	0x04, 0x28
        /*008e*/ 	.short	(.L_2745 - .L_2744)


	//   ....[0]....
.L_2744:
        /*0090*/ 	.word	0x00000d00


	//   ....[1]....
        /*0094*/ 	.word	0x00000d20


	//   ....[2]....
        /*0098*/ 	.word	0x00000d40


	//   ....[3]....
        /*009c*/ 	.word	0x00000d60


	//   ....[4]....
        /*00a0*/ 	.word	0x00000d80


	//   ....[5]....
        /*00a4*/ 	.word	0x00000da0


	//   ....[6]....
        /*00a8*/ 	.word	0x00000dc0


	//   ....[7]....
        /*00ac*/ 	.word	0x00000de0


	//   ....[8]....
        /*00b0*/ 	.word	0x00000e00


	//   ....[9]....
        /*00b4*/ 	.word	0x00000e20


	//   ....[10]....
        /*00b8*/ 	.word	0x00001fe0


	//   ....[11]....
        /*00bc*/ 	.word	0x00002060


	//   ....[12]....
        /*00c0*/ 	.word	0x000020e0


	//   ....[13]....
        /*00c4*/ 	.word	0x00002150


	//   ....[14]....
        /*00c8*/ 	.word	0x000021d0


	//   ....[15]....
        /*00cc*/ 	.word	0x00002240


	//   ....[16]....
        /*00d0*/ 	.word	0x000022c0


	//   ....[17]....
        /*00d4*/ 	.word	0x00002330


	//   ....[18]....
        /*00d8*/ 	.word	0x000023b0


	//   ....[19]....
        /*00dc*/ 	.word	0x00002420


	//----- nvinfo : EIATTR_EXIT_INSTR_OFFSETS
	.align		4
.L_2745:
        /*00e0*/ 	.byte	0x04, 0x1c
        /*00e2*/ 	.short	(.L_2747 - .L_2746)


	//   ....[0]....
.L_2746:
        /*00e4*/ 	.word	0x00001f80


	//----- nvinfo : EIATTR_MAX_THREADS
	.align		4
.L_2747:
        /*00e8*/ 	.byte	0x04, 0x05
        /*00ea*/ 	.short	(.L_2749 - .L_2748)
.L_2748:
        /*00ec*/ 	.word	0x00000080
        /*00f0*/ 	.word	0x00000001
        /*00f4*/ 	.word	0x00000001


	//----- nvinfo : EIATTR_CRS_STACK_SIZE
	.align		4
.L_2749:
        /*00f8*/ 	.byte	0x04, 0x1e
        /*00fa*/ 	.short	(.L_2751 - .L_2750)
.L_2750:
        /*00fc*/ 	.word	0x00000000
.L_2751:


//--------------------- .nv.info._ZN10layer_norm31ln_parallel_residual_bwd_kernelINS_13Kernel_traitsIfffffjLj512ELj1ELj4ELj1ELj16ENS_18Kernel_traits_baseILj512EfffffjLj128EEEEELb1ELb0ELb0EEEvNS_9BwdParamsE --------------------------
	.section	.nv.info._ZN10layer_norm31ln_parallel_residual_bwd_kernelINS_13Kernel_traitsIfffffjLj512ELj1ELj4ELj1ELj16ENS_18Kernel_traits_baseILj512EfffffjLj128EEEEELb1ELb0ELb0EEEvNS_9BwdParamsE,"",@"SHT_CUDA_INFO"
	.sectionflags	@""
	.align	4


	//----- nvinfo : EIATTR_CUDA_API_VERSION
	.align		4
        /*0000*/ 	.byte	0x04, 0x37
        /*0002*/ 	.short	(.L_2753 - .L_2752)
.L_2752:
        /*0004*/ 	.word	0x00000082


	//----- nvinfo : EIATTR_SW2861232_WAR
	.align		4
.L_2753:
        /*0008*/ 	.byte	0x01, 0x35
	.zero		2


	//----- nvinfo : EIATTR_PARAM_CBANK
	.align		4
        /*000c*/ 	.byte	0x04, 0x0a
        /*000e*/ 	.short	(.L_2755 - .L_2754)
	.align		4
.L_2754:
        /*0010*/ 	.word	index@(.nv.constant0._ZN10layer_norm31ln_parallel_residual_bwd_kernelINS_13Kernel_traitsIfffffjLj512ELj1ELj4ELj1ELj16ENS_18Kernel_traits_baseILj512EfffffjLj128EEEEELb1ELb0ELb0EEEvNS_9BwdParamsE)
        /*0014*/ 	.short	0x0160
        /*0016*/ 	.short	0x0128


	//----- nvinfo : EIATTR_CBANK_PARAM_SIZE
	.align		4
.L_2755:
        /*0018*/ 	.byte	0x03, 0x19
        /*001a*/ 	.short	0x0128


	//----- nvinfo : EIATTR_KPARAM_INFO
	.align		4
        /*001c*/ 	.byte	0x04, 0x17
        /*001e*/ 	.short	(.L_2757 - .L_2756)
.L_2756:
        /*0020*/ 	.word	0x00000000
        /*0024*/ 	.short	0x0000
        /*0026*/ 	.short	0x0000
        /*0028*/ 	.byte	0x00, 0xf0, 0xa1, 0x04


	//----- nvinfo : EIATTR_MAXREG_COUNT
	.align		4
.L_2757:
        /*002c*/ 	.byte	0x03, 0x1b
        /*002e*/ 	.short	0x00ff


	//----- nvinfo : EIATTR_NUM_BARRIERS
	.align		4
        /*0030*/ 	.byte	0x02, 0x4c
        /*0032*/ 	.byte	0x01
	.zero		1


	//----- nvinfo : EIATTR_MERCURY_ISA_VERSION
	.align		4
        /*0034*/ 	.byte	0x03, 0x5f
        /*0036*/ 	.short	0x0000


	//----- nvinfo : EIATTR_COOP_GROUP_MASK_REGIDS
	.align		4
        /*0038*/ 	.byte	0x04, 0x29
        /*003a*/ 	.short	(.L_2759 - .L_2758)


	//   ....[0]....
.L_2758:
        /*003c*/ 	.word	0xffffffff


	//   ....[1]....
        /*0040*/ 	.word	0xffffffff


	//   ....[2]....
        /*0044*/ 	.word	0xffffffff


	//   ....[3]....
        /*0048*/ 	.word	0xffffffff


	//   ....[4]....
        /*004c*/ 	.word	0xffffffff


	//   ....[5]....
        /*0050*/ 	.word	0xffffffff


	//   ....[6]....
        /*0054*/ 	.word	0xffffffff


	//   ....[7]....
        /*0058*/ 	.word	0xffffffff


	//   ....[8]....
        /*005c*/ 	.word	0xffffffff


	//   ....[9]....
        /*0060*/ 	.word	0xffffffff


	//   ....[10]....
        /*0064*/ 	.word	0xffffffff


	//   ....[11]....
        /*0068*/ 	.word	0xffffffff


	//   ....[12]....
        /*006c*/ 	.word	0xffffffff


	//   ....[13]....
        /*0070*/ 	.word	0xffffffff


	//   ....[14]....
        /*0074*/ 	.word	0xffffffff


	//   ....[15]....
        /*0078*/ 	.word	0xffffffff


	//   ....[16]....
        /*007c*/ 	.word	0xffffffff


	//   ....[17]....
        /*0080*/ 	.word	0xffffffff


	//   ....[18]....
        /*0084*/ 	.word	0xffffffff


	//   ....[19]....
        /*0088*/ 	.word	0xffffffff


	//----- nvinfo : EIATTR_COOP_GROUP_INSTR_OFFSETS
	.align		4
.L_2759:
        /*008c*/ 	.byte	0x04, 0x28
        /*008e*/ 	.short	(.L_2761 - .L_2760)


	//   ....[0]....
.L_2760:
        /*0090*/ 	.word	0x000016d0


	//   ....[1]....
        /*0094*/ 	.word	0x000016f0


	//   ....[2]....
        /*0098*/ 	.word	0x00001710


	//   ....[3]....
        /*009c*/ 	.word	0x00001730


	//   ....[4]....
        /*00a0*/ 	.word	0x00001750


	//   ....[5]....
        /*00a4*/ 	.word	0x00001770


	//   ....[6]....
        /*00a8*/ 	.word	0x00001790


	//   ....[7]....
        /*00ac*/ 	.word	0x000017b0


	//   ....[8]....
        /*00b0*/ 	.word	0x000017d0


	//   ....[9]....
        /*00b4*/ 	.word	0x000017f0


	//   ....[10]....
        /*00b8*/ 	.word	0x00003930


	//   ....[11]....
        /*00bc*/ 	.word	0x000039b0


	//   ....[12]....
        /*00c0*/ 	.word	0x00003a30


	//   ....[13]....
        /*00c4*/ 	.word	0x00003aa0


	//   ....[14]....
        /*00c8*/ 	.word	0x00003b20


	//   ....[15]....
        /*00cc*/ 	.word	0x00003b90


	//   ....[16]....
        /*00d0*/ 	.word	0x00003c10


	//   ....[17]....
        /*00d4*/ 	.word	0x00003c80


	//   ....[18]....
        /*00d8*/ 	.word	0x00003d00


	//   ....[19]....
        /*00dc*/ 	.word	0x00003d70


	//----- nvinfo : EIATTR_EXIT_INSTR_OFFSETS
	.align		4
.L_2761:
        /*00e0*/ 	.byte	0x04, 0x1c
        /*00e2*/ 	.short	(.L_2763 - .L_2762)


	//   ....[0]....
.L_2762:
        /*00e4*/ 	.word	0x00003810


	//   ....[1]....
        /*00e8*/ 	.word	0x000038d0


	//----- nvinfo : EIATTR_MAX_THREADS
	.align		4
.L_2763:
        /*00ec*/ 	.byte	0x04, 0x05
        /*00ee*/ 	.short	(.L_2765 - .L_2764)
.L_2764:
        /*00f0*/ 	.word	0x00000080
        /*00f4*/ 	.word	0x00000001
        /*00f8*/ 	.word	0x00000001


	//----- nvinfo : EIATTR_CRS_STACK_SIZE
	.align		4
.L_2765:
        /*00fc*/ 	.byte	0x04, 0x1e
        /*00fe*/ 	.short	(.L_2767 - .L_2766)
.L_2766:
        /*0100*/ 	.word	0x00000000
.L_2767:


//--------------------- .nv.info._ZN10layer_norm31ln_parallel_residual_bwd_kernelINS_13Kernel_traitsIfffffjLj512ELj1ELj4ELj1ELj16ENS_18Kernel_traits_baseILj512EfffffjLj128EEEEELb1ELb0ELb1EEEvNS_9BwdParamsE --------------------------
	.section	.nv.info._ZN10layer_norm31ln_parallel_residual_bwd_kernelINS_13Kernel_traitsIfffffjLj512ELj1ELj4ELj1ELj16ENS_18Kernel_traits_baseILj512EfffffjLj128EEEEELb1ELb0ELb1EEEvNS_9BwdParamsE,"",@"SHT_CUDA_INFO"
	.sectionflags	@""
	.align	4


	//----- nvinfo : EIATTR_CUDA_API_VERSION
	.align		4
        /*0000*/ 	.byte	0x04, 0x37
        /*0002*/ 	.short	(.L_2769 - .L_2768)
.L_2768:
        /*0004*/ 	.word	0x00000082


	//----- nvinfo : EIATTR_SW2861232_WAR
	.align		4
.L_2769:
        /*0008*/ 	.byte	0x01, 0x35
	.zero		2


	//----- nvinfo : EIATTR_PARAM_CBANK
	.align		4
        /*000c*/ 	.byte	0x04, 0x0a
        /*000e*/ 	.short	(.L_2771 - .L_2770)
	.align		4
.L_2770:
        /*0010*/ 	.word	index@(.nv.constant0._ZN10layer_norm31ln_parallel_residual_bwd_kernelINS_13Kernel_traitsIfffffjLj512ELj1ELj4ELj1ELj16ENS_18Kernel_traits_baseILj512EfffffjLj128EEEEELb1ELb0ELb1EEEvNS_9BwdParamsE)
        /*0014*/ 	.short	0x0160
        /*0016*/ 	.short	0x0128


	//----- nvinfo : EIATTR_CBANK_PARAM_SIZE
	.align		4
.L_2771:
        /*0018*/ 	.byte	0x03, 0x19
        /*001a*/ 	.short	0x0128


	//----- nvinfo : EIATTR_KPARAM_INFO
	.align		4
        /*001c*/ 	.byte	0x04, 0x17
        /*001e*/ 	.short	(.L_2773 - .L_2772)
.L_2772:
        /*0020*/ 	.word	0x00000000
        /*0024*/ 	.short	0x0000
        /*0026*/ 	.short	0x0000
        /*0028*/ 	.byte	0x00, 0xf0, 0xa1, 0x04


	//----- nvinfo : EIATTR_MAXREG_COUNT
	.align		4
.L_2773:
        /*002c*/ 	.byte	0x03, 0x1b
        /*002e*/ 	.short	0x00ff


	//----- nvinfo : EIATTR_NUM_BARRIERS
	.align		4
        /*0030*/ 	.byte	0x02, 0x4c
        /*0032*/ 	.byte	0x01
	.zero		1


	//----- nvinfo : EIATTR_MERCURY_ISA_VERSION
	.align		4
        /*0034*/ 	.byte	0x03, 0x5f
        /*0036*/ 	.short	0x0000


	//----- nvinfo : EIATTR_COOP_GROUP_MASK_REGIDS
	.align		4
        /*0038*/ 	.byte	0x04, 0x29
        /*003a*/ 	.short	(.L_2775 - .L_2774)


	//   ....[0]....
.L_2774:
        /*003c*/ 	.word	0xffffffff


	//   ....[1]....
        /*0040*/ 	.word	0xffffffff


	//   ....[2]....
        /*0044*/ 	.word	0xffffffff


	//   ....[3]....
        /*0048*/ 	.word	0xffffffff


	//   ....[4]....
        /*004c*/ 	.word	0xffffffff


	//   ....[5]....
        /*0050*/ 	.word	0xffffffff


	//   ....[6]....
        /*0054*/ 	.word	0xffffffff


	//   ....[7]....
        /*0058*/ 	.word	0xffffffff


	//   ....[8]....
        /*005c*/ 	.word	0xffffffff


	//   ....[9]....
        /*0060*/ 	.word	0xffffffff


	//   ....[10]....
        /*0064*/ 	.word	0xffffffff


	//   ....[11]....
        /*0068*/ 	.word	0xffffffff


	//   ....[12]....
        /*006c*/ 	.word	0xffffffff


	//   ....[13]....
        /*0070*/ 	.word	0xffffffff


	//   ....[14]....
        /*0074*/ 	.word	0xffffffff


	//   ....[15]....
        /*0078*/ 	.word	0xffffffff


	//   ....[16]....
        /*007c*/ 	.word	0xffffffff


	//   ....[17]....
        /*0080*/ 	.word	0xffffffff


	//   ....[18]....
        /*0084*/ 	.word	0xffffffff


	//   ....[19]....
        /*0088*/ 	.word	0xffffffff


	//----- nvinfo : EIATTR_COOP_GROUP_INSTR_OFFSETS
	.align		4
.L_2775:
        /*008c*/ 	.byte	0x04, 0x28
        /*008e*/ 	.short	(.L_2777 - .L_2776)


	//   ....[0]....
.L_2776:
        /*0090*/ 	.word	0x00001470


	//   ....[1]....
        /*0094*/ 	.word	0x00001490


	//   ....[2]....
        /*0098*/ 	.word	0x000014b0


	//   ....[3]....
        /*009c*/ 	.word	0x000014d0


	//   ....[4]....
        /*00a0*/ 	.word	0x000014f0


	//   ....[5]....
        /*00a4*/ 	.word	0x00001510


	//   ....[6]....
        /*00a8*/ 	.word	0x00001530


	//   ....[7]....
        /*00ac*/ 	.word	0x00001550


	//   ....[8]....
        /*00b0*/ 	.word	0x00001570


	//   ....[9]....
        /*00b4*/ 	.word	0x00001590


	//   ....[10]....
        /*00b8*/ 	.word	0x00003390


	//   ....[11]....
        /*00bc*/ 	.word	0x00003410


	//   ....[12]....
        /*00c0*/ 	.word	0x00003490


	//   ....[13]....
        /*00c4*/ 	.word	0x00003500


	//   ....[14]....
        /*00c8*/ 	.word	0x00003580


	//   ....[15]....
        /*00cc*/ 	.word	0x000035f0


	//   ....[16]....
        /*00d0*/ 	.word	0x00003670


	//   ....[17]....
        /*00d4*/ 	.word	0x000036e0


	//   ....[18]....
        /*00d8*/ 	.word	0x00003760


	//   ....[19]....
        /*00dc*/ 	.word	0x000037d0


	//----- nvinfo : EIATTR_EXIT_INSTR_OFFSETS
	.align		4
.L_2777:
        /*00e0*/ 	.byte	0x04, 0x1c
        /*00e2*/ 	.short	(.L_2779 - .L_2778)


	//   ....[0]....
.L_2778:
        /*00e4*/ 	.word	0x00003330


	//----- nvinfo : EIATTR_MAX_THREADS
	.align		4
.L_2779:
        /*00e8*/ 	.byte	0x04, 0x05
        /*00ea*/ 	.short	(.L_2781 - .L_2780)
.L_2780:
        /*00ec*/ 	.word	0x00000080
        /*00f0*/ 	.word	0x00000001
        /*00f4*/ 	.word	0x00000001


	//----- nvinfo : EIATTR_CRS_STACK_SIZE
	.align		4
.L_2781:
        /*00f8*/ 	.byte	0x04, 0x1e
        /*00fa*/ 	.short	(.L_2783 - .L_2782)
.L_2782:
        /*00fc*/ 	.word	0x00000000
.L_2783:


//--------------------- .nv.info._ZN10layer_norm22ln_bwd_finalize_kernelINS_22Kernel_traits_finalizeILj512EfffffjLb0ELj1024ELj4ENS_18Kernel_traits_baseILj512EfffffjLj1024EEEEELb0ELb0EEEvNS_9BwdParamsE --------------------------
	.section	.nv.info._ZN10layer_norm22ln_bwd_finalize_kernelINS_22Kernel_traits_finalizeILj512EfffffjLb0ELj1024ELj4ENS_18Kernel_traits_baseILj512EfffffjLj1024EEEEELb0ELb0EEEvNS_9BwdParamsE,"",@"SHT_CUDA_INFO"
	.sectionflags	@""
	.align	4


	//----- nvinfo : EIATTR_CUDA_API_VERSION
	.align		4
        /*0000*/ 	.byte	0x04, 0x37
        /*0002*/ 	.short	(.L_2785 - .L_2784)
.L_2784:
        /*0004*/ 	.word	0x00000082


	//----- nvinfo : EIATTR_SW2861232_WAR
	.align		4
.L_2785:
        /*0008*/ 	.byte	0x01, 0x35
	.zero		2


	//----- nvinfo : EIATTR_PARAM_CBANK
	.align		4
        /*000c*/ 	.byte	0x04, 0x0a
        /*000e*/ 	.short	(.L_2787 - .L_2786)
	.align		4
.L_2786:
        /*0010*/ 	.word	index@(.nv.constant0._ZN10layer_norm22ln_bwd_finalize_kernelINS_22Kernel_traits_finalizeILj512EfffffjLb0ELj1024ELj4ENS_18Kernel_traits_baseILj512EfffffjLj1024EEEEELb0ELb0EEEvNS_9BwdParamsE)
        /*0014*/ 	.short	0x0160
        /*0016*/ 	.short	0x0128


	//----- nvinfo : EIATTR_CBANK_PARAM_SIZE
	.align		4
.L_2787:
        /*0018*/ 	.byte	0x03, 0x19
        /*001a*/ 	.short	0x0128


	//----- nvinfo : EIATTR_KPARAM_INFO
	.align		4
        /*001c*/ 	.byte	0x04, 0x17
        /*001e*/ 	.short	(.L_2789 - .L_2788)
.L_2788:
        /*0020*/ 	.word	0x00000000
        /*0024*/ 	.short	0x0000
        /*0026*/ 	.short	0x0000
        /*0028*/ 	.byte	0x00, 0xf0, 0xa1, 0x04


	//----- nvinfo : EIATTR_MAXREG_COUNT
	.align		4
.L_2789:
        /*002c*/ 	.byte	0x03, 0x1b
        /*002e*/ 	.short	0x0040


	//----- nvinfo : EIATTR_NUM_BARRIERS
	.align		4
        /*0030*/ 	.byte	0x02, 0x4c
        /*0032*/ 	.byte	0x01
	.zero		1


	//----- nvinfo : EIATTR_MERCURY_ISA_VERSION
	.align		4
        /*0034*/ 	.byte	0x03, 0x5f
        /*0036*/ 	.short	0x0000


	//----- nvinfo : EIATTR_COOP_GROUP_MASK_REGIDS
	.align		4
        /*0038*/ 	.byte	0x04, 0x29
        /*003a*/ 	.short	(.L_2791 - .L_2790)


	//   ....[0]....
.L_2790:
        /*003c*/ 	.word	0xffffffff


	//   ....[1]....
        /*0040*/ 	.word	0xffffffff


	//   ....[2]....
        /*0044*/ 	.word	0xffffffff


	//   ....[3]....
        /*0048*/ 	.word	0xffffffff


	//   ....[4]....
        /*004c*/ 	.word	0xffffffff


	//   ....[5]....
        /*0050*/ 	.word	0xffffffff


	//   ....[6]....
        /*0054*/ 	.word	0xffffffff


	//   ....[7]....
        /*0058*/ 	.word	0xffffffff


	//   ....[8]....
        /*005c*/ 	.word	0xffffffff


	//   ....[9]....
        /*0060*/ 	.word	0xffffffff


	//   ....[10]....
        /*0064*/ 	.word	0xffffffff


	//   ....[11]....
        /*0068*/ 	.word	0xffffffff


	//   ....[12]....
        /*006c*/ 	.word	0xffffffff


	//   ....[13]....
        /*0070*/ 	.word	0xffffffff


	//   ....[14]....
        /*0074*/ 	.word	0xffffffff


	//   ....[15]....
        /*0078*/ 	.word	0xffffffff


	//   ....[16]....
        /*007c*/ 	.word	0xffffffff


	//   ....[17]....
        /*0080*/ 	.word	0xffffffff


	//   ....[18]....
        /*0084*/ 	.word	0xffffffff


	//   ....[19]....
        /*0088*/ 	.word	0xffffffff


	//----- nvinfo : EIATTR_COOP_GROUP_INSTR_OFFSETS
	.align		4
.L_2791:
        /*008c*/ 	.byte	0x04, 0x28
        /*008e*/ 	.short	(.L_2793 - .L_2792)


	//   ....[0]....
.L_2792:
        /*0090*/ 	.word	0x00000820


	//   ....[1]....
        /*0094*/ 	.word	0x00000850


	//   ....[2]....
        /*0098*/ 	.word	0x00000860


	//   ....[3]....
        /*009c*/ 	.word	0x00000890


	//   ....[4]....
        /*00a0*/ 	.word	0x000008a0


	//   ....[5]....
        /*00a4*/ 	.word	0x000008d0


	//   ....[6]....
        /*00a8*/ 	.word	0x000008f0


	//   ....[7]....
        /*00ac*/ 	.word	0x00000900


	//   ....[8]....
        /*00b0*/ 	.word	0x00000930


	//   ....[9]....
        /*00b4*/ 	.word	0x00000940


	//   ....[10]....
        /*00b8*/ 	.word	0x00000b30


	//   ....[11]....
        /*00bc*/ 	.word	0x00000ba0


	//   ....[12]....
        /*00c0*/ 	.word	0x00000c00


	//   ....[13]....
        /*00c4*/ 	.word	0x00000c60


	//   ....[14]....
        /*00c8*/ 	.word	0x00000cd0


	//   ....[15]....
        /*00cc*/ 	.word	0x00000d40


	//   ....[16]....
        /*00d0*/ 	.word	0x00000da0


	//   ....[17]....
        /*00d4*/ 	.word	0x00000e00


	//   ....[18]....
        /*00d8*/ 	.word	0x00000e60


	//   ....[19]....
        /*00dc*/ 	.word	0x00000ec0


	//----- nvinfo : EIATTR_EXIT_INSTR_OFFSETS
	.align		4
.L_2793:
        /*00e0*/ 	.byte	0x04, 0x1c
        /*00e2*/ 	.short	(.L_2795 - .L_2794)


	//   ....[0]....
.L_2794:
        /*00e4*/ 	.word	0x00000070


	//   ....[1]....
        /*00e8*/ 	.word	0x00000ad0


	//----- nvinfo : EIATTR_MAX_THREADS
	.align		4
.L_2795:
        /*00ec*/ 	.byte	0x04, 0x05
        /*00ee*/ 	.short	(.L_2797 - .L_2796)
.L_2796:
        /*00f0*/ 	.word	0x00000400
        /*00f4*/ 	.word	0x00000001
        /*00f8*/ 	.word	0x00000001


	//----- nvinfo : EIATTR_CRS_STACK_SIZE
	.align		4
.L_2797:
        /*00fc*/ 	.byte	0x04, 0x1e
        /*00fe*/ 	.short	(.L_2799 - .L_2798)
.L_2798:
        /*0100*/ 	.word	0x00000000
.L_2799:


//--------------------- .nv.info._ZN10layer_norm40ln_parallel_residual_bwd_finalize_kernelINS_22Kernel_traits_finalizeILj512EfffffjLb0ELj1024ELj4ENS_18Kernel_traits_baseILj512EfffffjLj1024EEEEELb0EEEvNS_9BwdParamsE --------------------------
	.section	.nv.info._ZN10layer_norm40ln_parallel_residual_bwd_finalize_kernelINS_22Kernel_traits_finalizeILj512EfffffjLb0ELj1024ELj4ENS_18Kernel_traits_baseILj512EfffffjLj1024EEEEELb0EEEvNS_9BwdParamsE,"",@"SHT_CUDA_INFO"
	.sectionflags	@""
	.align	4


	//----- nvinfo : EIATTR_CUDA_API_VERSION
	.align		4
        /*0000*/ 	.byte	0x04, 0x37
        /*0002*/ 	.short	(.L_2801 - .L_2800)
.L_2800:
        /*0004*/ 	.word	0x00000082


	//----- nvinfo : EIATTR_SW2861232_WAR
	.align		4
.L_2801:
        /*0008*/ 	.byte	0x01, 0x35
	.zero		2


	//----- nvinfo : EIATTR_PARAM_CBANK
	.align		4
        /*000c*/ 	.byte	0x04, 0x0a
        /*000e*/ 	.short	(.L_2803 - .L_2802)
	.align		4
.L_2802:
        /*0010*/ 	.word	index@(.nv.constant0._ZN10layer_norm40ln_parallel_residual_bwd_finalize_kernelINS_22Kernel_traits_finalizeILj512EfffffjLb0ELj1024ELj4ENS_18Kernel_traits_baseILj512EfffffjLj1024EEEEELb0EEEvNS_9BwdParamsE)
        /*0014*/ 	.short	0x0160
        /*0016*/ 	.short	0x0128


	//----- nvinfo : EIATTR_CBANK_PARAM_SIZE
	.align		4
.L_2803:
        /*0018*/ 	.byte	0x03, 0x19
        /*001a*/ 	.short	0x0128


	//----- nvinfo : EIATTR_KPARAM_INFO
	.align		4
        /*001c*/ 	.byte	0x04, 0x17
        /*001e*/ 	.short	(.L_2805 - .L_2804)
.L_2804:
        /*0020*/ 	.word	0x00000000
        /*0024*/ 	.short	0x0000
        /*0026*/ 	.short	0x0000
        /*0028*/ 	.byte	0x00, 0xf0, 0xa1, 0x04


	//----- nvinfo : EIATTR_MAXREG_COUNT
	.align		4
.L_2805:
        /*002c*/ 	.byte	0x03, 0x1b
        /*002e*/ 	.short	0x0040


	//----- nvinfo : EIATTR_NUM_BARRIERS
	.align		4
        /*0030*/ 	.byte	0x02, 0x4c
        /*0032*/ 	.byte	0x01
	.zero		1


	//----- nvinfo : EIATTR_MERCURY_ISA_VERSION
	.align		4
        /*0034*/ 	.byte	0x03, 0x5f
        /*0036*/ 	.short	0x0000


	//----- nvinfo : EIATTR_COOP_GROUP_MASK_REGIDS
	.align		4
        /*0038*/ 	.byte	0x04, 0x29
        /*003a*/ 	.short	(.L_2807 - .L_2806)


	//   ....[0]....
.L_2806:
        /*003c*/ 	.word	0xffffffff


	//   ....[1]....
        /*0040*/ 	.word	0xffffffff


	//   ....[2]....
        /*0044*/ 	.word	0xffffffff


	//   ....[3]....
        /*0048*/ 	.word	0xffffffff


	//   ....[4]....
        /*004c*/ 	.word	0xffffffff


	//   ....[5]....
        /*0050*/ 	.word	0xffffffff


	//   ....[6]....
        /*0054*/ 	.word	0xffffffff


	//   ....[7]....
        /*0058*/ 	.word	0xffffffff


	//   ....[8]....
        /*005c*/ 	.word	0xffffffff


	//   ....[9]....
        /*0060*/ 	.word	0xffffffff


	//   ....[10]....
        /*0064*/ 	.word	0xffffffff


	//   ....[11]....
        /*0068*/ 	.word	0xffffffff


	//   ....[12]....
        /*006c*/ 	.word	0xffffffff


	//   ....[13]....
        /*0070*/ 	.word	0xffffffff


	//   ....[14]....
        /*0074*/ 	.word	0xffffffff


	//   ....[15]....
        /*0078*/ 	.word	0xffffffff


	//   ....[16]....
        /*007c*/ 	.word	0xffffffff


	//   ....[17]....
        /*0080*/ 	.word	0xffffffff


	//   ....[18]....
        /*0084*/ 	.word	0xffffffff


	//   ....[19]....
        /*0088*/ 	.word	0xffffffff


	//   ....[20]....
        /*008c*/ 	.word	0xffffffff


	//   ....[21]....
        /*0090*/ 	.word	0xffffffff


	//   ....[22]....
        /*0094*/ 	.word	0xffffffff


	//   ....[23]....
        /*0098*/ 	.word	0xffffffff


	//   ....[24]....
        /*009c*/ 	.word	0xffffffff


	//   ....[25]....
        /*00a0*/ 	.word	0xffffffff


	//   ....[26]....
        /*00a4*/ 	.word	0xffffffff


	//   ....[27]....
        /*00a8*/ 	.word	0xffffffff


	//   ....[28]....
        /*00ac*/ 	.word	0xffffffff


	//   ....[29]....
        /*00b0*/ 	.word	0xffffffff


	//   ....[30]....
        /*00b4*/ 	.word	0xffffffff


	//   ....[31]....
        /*00b8*/ 	.word	0xffffffff


	//   ....[32]....
        /*00bc*/ 	.word	0xffffffff


	//   ....[33]....
        /*00c0*/ 	.word	0xffffffff


	//   ....[34]....
        /*00c4*/ 	.word	0xffffffff


	//   ....[35]....
        /*00c8*/ 	.word	0xffffffff


	//   ....[36]....
        /*00cc*/ 	.word	0xffffffff


	//   ....[37]....
        /*00d0*/ 	.word	0xffffffff


	//   ....[38]....
        /*00d4*/ 	.word	0xffffffff


	//   ....[39]....
        /*00d8*/ 	.word	0xffffffff


	//----- nvinfo : EIATTR_COOP_GROUP_INSTR_OFFSETS
	.align		4
.L_2807:
        /*00dc*/ 	.byte	0x04, 0x28
        /*00de*/ 	.short	(.L_2809 - .L_2808)


	//   ....[0]....
.L_2808:
        /*00e0*/ 	.word	0x00000b70


	//   ....[1]....
        /*00e4*/ 	.word	0x00000ba0


	//   ....[2]....
        /*00e8*/ 	.word	0x00000bb0


	//   ....[3]....
        /*00ec*/ 	.word	0x00000bc0


	//   ....[4]....
        /*00f0*/ 	.word	0x00000bf0


	//   ....[5]....
        /*00f4*/ 	.word	0x00000c10


	//   ....[6]....
        /*00f8*/ 	.word	0x00000c20


	//   ....[7]....
        /*00fc*/ 	.word	0x00000c30


	//   ....[8]....
        /*0100*/ 	.word	0x00000c60


	//   ....[9]....
        /*0104*/ 	.word	0x00000c80


	//   ....[10]....
        /*0108*/ 	.word	0x00000ca0


	//   ....[11]....
        /*010c*/ 	.word	0x00000cb0


	//   ....[12]....
        /*0110*/ 	.word	0x00000ce0


	//   ....[13]....
        /*0114*/ 	.word	0x00000d00


	//   ....[14]....
        /*0118*/ 	.word	0x00000d20


	//   ....[15]....
        /*011c*/ 	.word	0x00000d30


	//   ....[16]....
        /*0120*/ 	.word	0x00000d60


	//   ....[17]....
        /*0124*/ 	.word	0x00000d90


	//   ....[18]....
        /*0128*/ 	.word	0x00000da0


	//   ....[19]....
        /*012c*/ 	.word	0x00000db0


	//   ....[20]....
        /*0130*/ 	.word	0x00001080


	//   ....[21]....
        /*0134*/ 	.word	0x000010f0


	//   ....[22]....
        /*0138*/ 	.word	0x00001150


	//   ....[23]....
        /*013c*/ 	.word	0x000011b0


	//   ....[24]....
        /*0140*/ 	.word	0x00001220


	//   ....[25]....
        /*0144*/ 	.word	0x00001290


	//   ....[26]....
        /*0148*/ 	.word	0x000012f0


	//   ....[27]....
        /*014c*/ 	.word	0x00001350


	//   ....[28]....
        /*0150*/ 	.word	0x000013b0


	//   ....[29]....
        /*0154*/ 	.word	0x00001420


	//   ....[30]....
        /*0158*/ 	.word	0x00001490


	//   ....[31]....
        /*015c*/ 	.word	0x000014f0


	//   ....[32]....
        /*0160*/ 	.word	0x00001550


	//   ....[33]....
        /*0164*/ 	.word	0x000015b0


	//   ....[34]....
        /*0168*/ 	.word	0x00001620


	//   ....[35]....
        /*016c*/ 	.word	0x00001690


	//   ....[36]....
        /*0170*/ 	.word	0x000016f0


	//   ....[37]....
        /*0174*/ 	.word	0x00001750


	//   ....[38]....
        /*0178*/ 	.word	0x000017b0


	//   ....[39]....
        /*017c*/ 	.word	0x00001810


	//----- nvinfo : EIATTR_EXIT_INSTR_OFFSETS
	.align		4
.L_2809:
        /*0180*/ 	.byte	0x04, 0x1c
        /*0182*/ 	.short	(.L_2811 - .L_2810)


	//   ....[0]....
.L_2810:
        /*0184*/ 	.word	0x00000070


	//   ....[1]....
        /*0188*/ 	.word	0x00001020


	//----- nvinfo : EIATTR_MAX_THREADS
	.align		4
.L_2811:
        /*018c*/ 	.byte	0x04, 0x05
        /*018e*/ 	.short	(.L_2813 - .L_2812)
.L_2812:
        /*0190*/ 	.word	0x00000400
        /*0194*/ 	.word	0x00000001
        /*0198*/ 	.word	0x00000001


	//----- nvinfo : EIATTR_CRS_STACK_SIZE
	.align		4
.L_2813:
        /*019c*/ 	.byte	0x04, 0x1e
        /*019e*/ 	.short	(.L_2815 - .L_2814)
.L_2814:
        /*01a0*/ 	.word	0x00000000
.L_2815:


//--------------------- .nv.info._ZN10layer_norm31ln_parallel_residual_bwd_kernelINS_13Kernel_traitsIfffffjLj512ELj1ELj4ELj1ELj16ENS_18Kernel_traits_baseILj512EfffffjLj128EEEEELb1ELb1ELb0EEEvNS_9BwdParamsE --------------------------
	.section	.nv.info._ZN10layer_norm31ln_parallel_residual_bwd_kernelINS_13Kernel_traitsIfffffjLj512ELj1ELj4ELj1ELj16ENS_18Kernel_traits_baseILj512EfffffjLj128EEEEELb1ELb1ELb0EEEvNS_9BwdParamsE,"",@"SHT_CUDA_INFO"
	.sectionflags	@""
	.align	4


	//----- nvinfo : EIATTR_CUDA_API_VERSION
	.align		4
        /*0000*/ 	.byte	0x04, 0x37
        /*0002*/ 	.short	(.L_2817 - .L_2816)
.L_2816:
        /*0004*/ 	.word	0x00000082


	//----- nvinfo : EIATTR_SW2861232_WAR
	.align		4
.L_2817:
        /*0008*/ 	.byte	0x01, 0x35
	.zero		2


	//----- nvinfo : EIATTR_PARAM_CBANK
	.align		4
        /*000c*/ 	.byte	0x04, 0x0a
        /*000e*/ 	.short	(.L_2819 - .L_2818)
	.align		4
.L_2818:
        /*0010*/ 	.word	index@(.nv.constant0._ZN10layer_norm31ln_parallel_residual_bwd_kernelINS_13Kernel_traitsIfffffjLj512ELj1ELj4ELj1ELj16ENS_18Kernel_traits_baseILj512EfffffjLj128EEEEELb1ELb1ELb0EEEvNS_9BwdParamsE)
        /*0014*/ 	.short	0x0160
        /*0016*/ 	.short	0x0128


	//----- nvinfo : EIATTR_CBANK_PARAM_SIZE
	.align		4
.L_2819:
        /*0018*/ 	.byte	0x03, 0x19
        /*001a*/ 	.short	0x0128


	//----- nvinfo : EIATTR_KPARAM_INFO
	.align		4
        /*001c*/ 	.byte	0x04, 0x17
        /*001e*/ 	.short	(.L_2821 - .L_2820)
.L_2820:
        /*0020*/ 	.word	0x00000000
        /*0024*/ 	.short	0x0000
        /*0026*/ 	.short	0x0000
        /*0028*/ 	.byte	0x00, 0xf0, 0xa1, 0x04


	//----- nvinfo : EIATTR_MAXREG_COUNT
	.align		4
.L_2821:
        /*002c*/ 	.byte	0x03, 0x1b
        /*002e*/ 	.short	0x00ff


	//----- nvinfo : EIATTR_NUM_BARRIERS
	.align		4
        /*0030*/ 	.byte	0x02, 0x4c
        /*0032*/ 	.byte	0x01
	.zero		1


	//----- nvinfo : EIATTR_MERCURY_ISA_VERSION
	.align		4
        /*0034*/ 	.byte	0x03, 0x5f
        /*0036*/ 	.short	0x0000


	//----- nvinfo : EIATTR_COOP_GROUP_MASK_REGIDS
	.align		4
        /*0038*/ 	.byte	0x04, 0x29
        /*003a*/ 	.short	(.L_2823 - .L_2822)


	//   ....[0]....
.L_2822:
        /*003c*/ 	.word	0xffffffff


	//   ....[1]....
        /*0040*/ 	.word	0xffffffff


	//   ....[2]....
        /*0044*/ 	.word	0xffffffff


	//   ....[3]....
        /*0048*/ 	.word	0xffffffff


	//   ....[4]....
        /*004c*/ 	.word	0xffffffff


	//   ....[5]....
        /*0050*/ 	.word	0xffffffff


	//   ....[6]....
        /*0054*/ 	.word	0xffffffff


	//   ....[7]....
        /*0058*/ 	.word	0xffffffff


	//   ....[8]....
        /*005c*/ 	.word	0xffffffff


	//   ....[9]....
        /*0060*/ 	.word	0xffffffff


	//   ....[10]....
        /*0064*/ 	.word	0xffffffff


	//   ....[11]....
        /*0068*/ 	.word	0xffffffff


	//   ....[12]....
        /*006c*/ 	.word	0xffffffff


	//   ....[13]....
        /*0070*/ 	.word	0xffffffff


	//   ....[14]....
        /*0074*/ 	.word	0xffffffff


	//   ....[15]....
        /*0078*/ 	.word	0xffffffff


	//   ....[16]....
        /*007c*/ 	.word	0xffffffff


	//   ....[17]....
        /*0080*/ 	.word	0xffffffff


	//   ....[18]....
        /*0084*/ 	.word	0xffffffff


	//   ....[19]....
        /*0088*/ 	.word	0xffffffff


	//----- nvinfo : EIATTR_COOP_GROUP_INSTR_OFFSETS
	.align		4
.L_2823:
        /*008c*/ 	.byte	0x04, 0x28
        /*008e*/ 	.short	(.L_2825 - .L_2824)


	//   ....[0]....
.L_2824:
        /*0090*/ 	.word	0x00001190


	//   ....[1]....
        /*0094*/ 	.word	0x000011b0


	//   ....[2]....
        /*0098*/ 	.word	0x000011d0


	//   ....[3]....
        /*009c*/ 	.word	0x000011f0


	//   ....[4]....
        /*00a0*/ 	.word	0x00001210


	//   ....[5]....
        /*00a4*/ 	.word	0x00001230


	//   ....[6]....
        /*00a8*/ 	.word	0x00001250


	//   ....[7]....
        /*00ac*/ 	.word	0x00001270


	//   ....[8]....
        /*00b0*/ 	.word	0x00001290


	//   ....[9]....
        /*00b4*/ 	.word	0x000012b0


	//   ....[10]....
        /*00b8*/ 	.word	0x00002c20


	//   ....[11]....
        /*00bc*/ 	.word	0x00002ca0


	//   ....[12]....
        /*00c0*/ 	.word	0x00002d20


	//   ....[13]....
        /*00c4*/ 	.word	0x00002d90


	//   ....[14]....
        /*00c8*/ 	.word	0x00002e10


	//   ....[15]....
        /*00cc*/ 	.word	0x00002e80


	//   ....[16]....
        /*00d0*/ 	.word	0x00002f00


	//   ....[17]....
        /*00d4*/ 	.word	0x00002f70


	//   ....[18]....
        /*00d8*/ 	.word	0x00002ff0


	//   ....[19]....
        /*00dc*/ 	.word	0x00003060


	//----- nvinfo : EIATTR_EXIT_INSTR_OFFSETS
	.align		4
.L_2825:
        /*00e0*/ 	.byte	0x04, 0x1c
        /*00e2*/ 	.short	(.L_2827 - .L_2826)


	//   ....[0]....
.L_2826:
        /*00e4*/ 	.word	0x00002b90


	//   ....[1]....
        /*00e8*/ 	.word	0x00002bc0


	//----- nvinfo : EIATTR_MAX_THREADS
	.align		4
.L_2827:
        /*00ec*/ 	.byte	0x04, 0x05
        /*00ee*/ 	.short	(.L_2829 - .L_2828)
.L_2828:
        /*00f0*/ 	.word	0x00000080
        /*00f4*/ 	.word	0x00000001
        /*00f8*/ 	.word	0x00000001


	//----- nvinfo : EIATTR_CRS_STACK_SIZE
	.align		4
.L_2829:
        /*00fc*/ 	.byte	0x04, 0x1e
        /*00fe*/ 	.short	(.L_2831 - .L_2830)
.L_2830:
        /*0100*/ 	.word	0x00000000
.L_2831:


//--------------------- .nv.info._ZN10layer_norm22ln_bwd_finalize_kernelINS_22Kernel_traits_finalizeILj512EfffffjLb0ELj1024ELj4ENS_18Kernel_traits_baseILj512EfffffjLj1024EEEEELb0ELb1EEEvNS_9BwdParamsE --------------------------
	.section	.nv.info._ZN10layer_norm22ln_bwd_finalize_kernelINS_22Kernel_traits_finalizeILj512EfffffjLb0ELj1024ELj4ENS_18Kernel_traits_baseILj512EfffffjLj1024EEEEELb0ELb1EEEvNS_9BwdParamsE,"",@"SHT_CUDA_INFO"
	.sectionflags	@""
	.align	4


	//----- nvinfo : EIATTR_CUDA_API_VERSION
	.align		4
        /*0000*/ 	.byte	0x04, 0x37
        /*0002*/ 	.short	(.L_2833 - .L_2832)
.L_2832:
        /*0004*/ 	.word	0x00000082


	//----- nvinfo : EIATTR_SW2861232_WAR
	.align		4
.L_2833:
        /*0008*/ 	.byte	0x01, 0x35
	.zero		2


	//----- nvinfo : EIATTR_PARAM_CBANK
	.align		4
        /*000c*/ 	.byte	0x04, 0x0a
        /*000e*/ 	.short	(.L_2835 - .L_2834)
	.align		4
.L_2834:
        /*0010*/ 	.word	index@(.nv.constant0._ZN10layer_norm22ln_bwd_finalize_kernelINS_22Kernel_traits_finalizeILj512EfffffjLb0ELj1024ELj4ENS_18Kernel_traits_baseILj512EfffffjLj1024EEEEELb0ELb1EEEvNS_9BwdParamsE)
        /*0014*/ 	.short	0x0160
        /*0016*/ 	.short	0x0128


	//----- nvinfo : EIATTR_CBANK_PARAM_SIZE
	.align		4
.L_2835:
        /*0018*/ 	.byte	0x03, 0x19
        /*001a*/ 	.short	0x0128


	//----- nvinfo : EIATTR_KPARAM_INFO
	.align		4
        /*001c*/ 	.byte	0x04, 0x17
        /*001e*/ 	.short	(.L_2837 - .L_2836)
.L_2836:
        /*0020*/ 	.word	0x00000000
        /*0024*/ 	.short	0x0000
        /*0026*/ 	.short	0x0000
        /*0028*/ 	.byte	0x00, 0xf0, 0xa1, 0x04


	//----- nvinfo : EIATTR_MAXREG_COUNT
	.align		4
.L_2837:
        /*002c*/ 	.byte	0x03, 0x1b
        /*002e*/ 	.short	0x0040


	//----- nvinfo : EIATTR_NUM_BARRIERS
	.align		4
        /*0030*/ 	.byte	0x02, 0x4c
        /*0032*/ 	.byte	0x01
	.zero		1


	//----- nvinfo : EIATTR_MERCURY_ISA_VERSION
	.align		4
        /*0034*/ 	.byte	0x03, 0x5f
        /*0036*/ 	.short	0x0000


	//----- nvinfo : EIATTR_COOP_GROUP_MASK_REGIDS
	.align		4
        /*0038*/ 	.byte	0x04, 0x29
        /*003a*/ 	.short	(.L_2839 - .L_2838)


	//   ....[0]....
.L_2838:
        /*003c*/ 	.word	0xffffffff


	//   ....[1]....
        /*0040*/ 	.word	0xffffffff


	//   ....[2]....
        /*0044*/ 	.word	0xffffffff


	//   ....[3]....
        /*0048*/ 	.word	0xffffffff


	//   ....[4]....
        /*004c*/ 	.word	0xffffffff


	//   ....[5]....
        /*0050*/ 	.word	0xffffffff


	//   ....[6]....
        /*0054*/ 	.word	0xffffffff


	//   ....[7]....
        /*0058*/ 	.word	0xffffffff


	//   ....[8]....
        /*005c*/ 	.word	0xffffffff


	//   ....[9]....
        /*0060*/ 	.word	0xffffffff


	//   ....[10]....
        /*0064*/ 	.word	0xffffffff


	//   ....[11]....
        /*0068*/ 	.word	0xffffffff


	//   ....[12]....
        /*006c*/ 	.word	0xffffffff


	//   ....[13]....
        /*0070*/ 	.word	0xffffffff


	//   ....[14]....
        /*0074*/ 	.word	0xffffffff


	//   ....[15]....
        /*0078*/ 	.word	0xffffffff


	//   ....[16]....
        /*007c*/ 	.word	0xffffffff


	//   ....[17]....
        /*0080*/ 	.word	0xffffffff


	//   ....[18]....
        /*0084*/ 	.word	0xffffffff


	//   ....[19]....
        /*0088*/ 	.word	0xffffffff


	//----- nvinfo : EIATTR_COOP_GROUP_INSTR_OFFSETS
	.align		4
.L_2839:
        /*008c*/ 	.byte	0x04, 0x28
        /*008e*/ 	.short	(.L_2841 - .L_2840)


	//   ....[0]....
.L_2840:
        /*0090*/ 	.word	0x000007f0


	//   ....[1]....
        /*0094*/ 	.word	0x00000820


	//   ....[2]....
        /*0098*/ 	.word	0x00000840


	//   ....[3]....
        /*009c*/ 	.word	0x00000850


	//   ....[4]....
        /*00a0*/ 	.word	0x00000880


	//   ....[5]....
        /*00a4*/ 	.word	0x00000890


	//   ....[6]....
        /*00a8*/ 	.word	0x000008c0


	//   ....[7]....
        /*00ac*/ 	.word	0x000008d0


	//   ....[8]....
        /*00b0*/ 	.word	0x00000900


	//   ....[9]....
        /*00b4*/ 	.word	0x00000910


	//   ....[10]....
        /*00b8*/ 	.word	0x00000ab0


	//   ....[11]....
        /*00bc*/ 	.word	0x00000b30


	//   ....[12]....
        /*00c0*/ 	.word	0x00000b90


	//   ....[13]....
        /*00c4*/ 	.word	0x00000bf0


	//   ....[14]....
        /*00c8*/ 	.word	0x00000c60


	//   ....[15]....
        /*00cc*/ 	.word	0x00000cd0


	//   ....[16]....
        /*00d0*/ 	.word	0x00000d30


	//   ....[17]....
        /*00d4*/ 	.word	0x00000d90


	//   ....[18]....
        /*00d8*/ 	.word	0x00000df0


	//   ....[19]....
        /*00dc*/ 	.word	0x00000e50


	//----- nvinfo : EIATTR_EXIT_INSTR_OFFSETS
	.align		4
.L_2841:
        /*00e0*/ 	.byte	0x04, 0x1c
        /*00e2*/ 	.short	(.L_2843 - .L_2842)


	//   ....[0]....
.L_2842:
        /*00e4*/ 	.word	0x00000070


	//   ....[1]....
        /*00e8*/ 	.word	0x00000a50


	//----- nvinfo : EIATTR_MAX_THREADS
	.align		4
.L_2843:
        /*00ec*/ 	.byte	0x04, 0x05
        /*00ee*/ 	.short	(.L_2845 - .L_2844)
.L_2844:
        /*00f0*/ 	.word	0x00000400
        /*00f4*/ 	.word	0x00000001
        /*00f8*/ 	.word	0x00000001


	//----- nvinfo : EIATTR_CRS_STACK_SIZE
	.align		4
.L_2845:
        /*00fc*/ 	.byte	0x04, 0x1e
        /*00fe*/ 	.short	(.L_2847 - .L_2846)
.L_2846:
        /*0100*/ 	.word	0x00000000
.L_2847:


//--------------------- .nv.info._ZN10layer_norm40ln_parallel_residual_bwd_finalize_kernelINS_22Kernel_traits_finalizeILj512EfffffjLb0ELj1024ELj4ENS_18Kernel_traits_baseILj512EfffffjLj1024EEEEELb1EEEvNS_9BwdParamsE --------------------------
	.section	.nv.info._ZN10layer_norm40ln_parallel_residual_bwd_finalize_kernelINS_22Kernel_traits_finalizeILj512EfffffjLb0ELj1024ELj4ENS_18Kernel_traits_baseILj512EfffffjLj1024EEEEELb1EEEvNS_9BwdParamsE,"",@"SHT_CUDA_INFO"
	.sectionflags	@""
	.align	4


	//----- nvinfo : EIATTR_CUDA_API_VERSION
	.align		4
        /*0000*/ 	.byte	0x04, 0x37
        /*0002*/ 	.short	(.L_2849 - .L_2848)
.L_2848:
        /*0004*/ 	.word	0x00000082


	//----- nvinfo : EIATTR_SW2861232_WAR
	.align		4
.L_2849:
        /*0008*/ 	.byte	0x01, 0x35
	.zero		2


	//----- nvinfo : EIATTR_PARAM_CBANK
	.align		4
        /*000c*/ 	.byte	0x04, 0x0a
        /*000e*/ 	.short	(.L_2851 - .L_2850)
	.align		4
.L_2850:
        /*0010*/ 	.word	index@(.nv.constant0._ZN10layer_norm40ln_parallel_residual_bwd_finalize_kernelINS_22Kernel_traits_finalizeILj512EfffffjLb0ELj1024ELj4ENS_18Kernel_traits_baseILj512EfffffjLj1024EEEEELb1EEEvNS_9BwdParamsE)
        /*0014*/ 	.short	0x0160
        /*0016*/ 	.short	0x0128


	//----- nvinfo : EIATTR_CBANK_PARAM_SIZE
	.align		4
.L_2851:
        /*0018*/ 	.byte	0x03, 0x19
        /*001a*/ 	.short	0x0128


	//----- nvinfo : EIATTR_KPARAM_INFO
	.align		4
        /*001c*/ 	.byte	0x04, 0x17
        /*001e*/ 	.short	(.L_2853 - .L_2852)
.L_2852:
        /*0020*/ 	.word	0x00000000
        /*0024*/ 	.short	0x0000
        /*0026*/ 	.short	0x0000
        /*0028*/ 	.byte	0x00, 0xf0, 0xa1, 0x04


	//----- nvinfo : EIATTR_MAXREG_COUNT
	.align		4
.L_2853:
        /*002c*/ 	.byte	0x03, 0x1b
        /*002e*/ 	.short	0x0040


	//----- nvinfo : EIATTR_NUM_BARRIERS
	.align		4
        /*0030*/ 	.byte	0x02, 0x4c
        /*0032*/ 	.byte	0x01
	.zero		1


	//----- nvinfo : EIATTR_MERCURY_ISA_VERSION
	.align		4
        /*0034*/ 	.byte	0x03, 0x5f
        /*0036*/ 	.short	0x0000


	//----- nvinfo : EIATTR_COOP_GROUP_MASK_REGIDS
	.align		4
        /*0038*/ 	.byte	0x04, 0x29
        /*003a*/ 	.short	(.L_2855 - .L_2854)


	//   ....[0]....
.L_2854:
        /*003c*/ 	.word	0xffffffff


	//   ....[1]....
        /*0040*/ 	.word	0xffffffff


	//   ....[2]....
        /*0044*/ 	.word	0xffffffff


	//   ....[3]....
        /*0048*/ 	.word	0xffffffff


	//   ....[4]....
        /*004c*/ 	.word	0xffffffff


	//   ....[5]....
        /*0050*/ 	.word	0xffffffff


	//   ....[6]....
        /*0054*/ 	.word	0xffffffff


	//   ....[7]....
        /*0058*/ 	.word	0xffffffff


	//   ....[8]....
        /*005c*/ 	.word	0xffffffff


	//   ....[9]....
        /*0060*/ 	.word	0xffffffff


	//   ....[10]....
        /*0064*/ 	.word	0xffffffff


	//   ....[11]....
        /*0068*/ 	.word	0xffffffff


	//   ....[12]....
        /*006c*/ 	.word	0xffffffff


	//   ....[13]....
        /*0070*/ 	.word	0xffffffff


	//   ....[14]....
        /*0074*/ 	.word	0xffffffff


	//   ....[15]....
        /*0078*/ 	.word	0xffffffff


	//   ....[16]....
        /*007c*/ 	.word	0xffffffff


	//   ....[17]....
        /*0080*/ 	.word	0xffffffff


	//   ....[18]....
        /*0084*/ 	.word	0xffffffff


	//   ....[19]....
        /*0088*/ 	.word	0xffffffff


	//   ....[20]....
        /*008c*/ 	.word	0xffffffff


	//   ....[21]....
        /*0090*/ 	.word	0xffffffff


	//   ....[22]....
        /*0094*/ 	.word	0xffffffff


	//   ....[23]....
        /*0098*/ 	.word	0xffffffff


	//   ....[24]....
        /*009c*/ 	.word	0xffffffff


	//   ....[25]....
        /*00a0*/ 	.word	0xffffffff


	//   ....[26]....
        /*00a4*/ 	.word	0xffffffff


	//   ....[27]....
        /*00a8*/ 	.word	0xffffffff


	//   ....[28]....
        /*00ac*/ 	.word	0xffffffff


	//   ....[29]....
        /*00b0*/ 	.word	0xffffffff


	//   ....[30]....
        /*00b4*/ 	.word	0xffffffff


	//   ....[31]....
        /*00b8*/ 	.word	0xffffffff


	//   ....[32]....
        /*00bc*/ 	.word	0xffffffff


	//   ....[33]....
        /*00c0*/ 	.word	0xffffffff


	//   ....[34]....
        /*00c4*/ 	.word	0xffffffff


	//   ....[35]....
        /*00c8*/ 	.word	0xffffffff


	//   ....[36]....
        /*00cc*/ 	.word	0xffffffff


	//   ....[37]....
        /*00d0*/ 	.word	0xffffffff


	//   ....[38]....
        /*00d4*/ 	.word	0xffffffff


	//   ....[39]....
        /*00d8*/ 	.word	0xffffffff


	//----- nvinfo : EIATTR_COOP_GROUP_INSTR_OFFSETS
	.align		4
.L_2855:
        /*00dc*/ 	.byte	0x04, 0x28
        /*00de*/ 	.short	(.L_2857 - .L_2856)


	//   ....[0]....
.L_2856:
        /*00e0*/ 	.word	0x00000b60


	//   ....[1]....
        /*00e4*/ 	.word	0x00000b90


	//   ....[2]....
        /*00e8*/ 	.word	0x00000ba0


	//   ....[3]....
        /*00ec*/ 	.word	0x00000bb0


	//   ....[4]....
        /*00f0*/ 	.word	0x00000be0


	//   ....[5]....
        /*00f4*/ 	.word	0x00000c00


	//   ....[6]....
        /*00f8*/ 	.word	0x00000c10


	//   ....[7]....
        /*00fc*/ 	.word	0x00000c20


	//   ....[8]....
        /*0100*/ 	.word	0x00000c50


	//   ....[9]....
        /*0104*/ 	.word	0x00000c70


	//   ....[10]....
        /*0108*/ 	.word	0x00000c90


	//   ....[11]....
        /*010c*/ 	.word	0x00000ca0


	//   ....[12]....
        /*0110*/ 	.word	0x00000cd0


	//   ....[13]....
        /*0114*/ 	.word	0x00000cf0


	//   ....[14]....
        /*0118*/ 	.word	0x00000d10


	//   ....[15]....
        /*011c*/ 	.word	0x00000d20


	//   ....[16]....
        /*0120*/ 	.word	0x00000d50


	//   ....[17]....
        /*0124*/ 	.word	0x00000d80


	//   ....[18]....
        /*0128*/ 	.word	0x00000d90


	//   ....[19]....
        /*012c*/ 	.word	0x00000da0


	//   ....[20]....
        /*0130*/ 	.word	0x00001050


	//   ....[21]....
        /*0134*/ 	.word	0x000010c0


	//   ....[22]....
        /*0138*/ 	.word	0x00001120


	//   ....[23]....
        /*013c*/ 	.word	0x00001180


	//   ....[24]....
        /*0140*/ 	.word	0x000011f0


	//   ....[25]....
        /*0144*/ 	.word	0x00001260


	//   ....[26]....
        /*0148*/ 	.word	0x000012c0


	//   ....[27]....
        /*014c*/ 	.word	0x00001320


	//   ....[28]....
        /*0150*/ 	.word	0x00001380


	//   ....[29]....
        /*0154*/ 	.word	0x000013f0


	//   ....[30]....
        /*0158*/ 	.word	0x00001460


	//   ....[31]....
        /*015c*/ 	.word	0x000014c0


	//   ....[32]....
        /*0160*/ 	.word	0x00001520


	//   ....[33]....
        /*0164*/ 	.word	0x00001580


	//   ....[34]....
        /*0168*/ 	.word	0x000015f0


	//   ....[35]....
        /*016c*/ 	.word	0x00001660


	//   ....[36]....
        /*0170*/ 	.word	0x000016c0


	//   ....[37]....
        /*0174*/ 	.word	0x00001720


	//   ....[38]....
        /*0178*/ 	.word	0x00001780


	//   ....[39]....
        /*017c*/ 	.word	0x000017e0


	//----- nvinfo : EIATTR_EXIT_INSTR_OFFSETS
	.align		4
.L_2857:
        /*0180*/ 	.byte	0x04, 0x1c
        /*0182*/ 	.short	(.L_2859 - .L_2858)


	//   ....[0]....
.L_2858:
        /*0184*/ 	.word	0x00000070


	//   ....[1]....
        /*0188*/ 	.word	0x00000ff0


	//----- nvinfo : EIATTR_MAX_THREADS
	.align		4
.L_2859:
        /*018c*/ 	.byte	0x04, 0x05
        /*018e*/ 	.short	(.L_2861 - .L_2860)
.L_2860:
        /*0190*/ 	.word	0x00000400
        /*0194*/ 	.word	0x00000001
        /*0198*/ 	.word	0x00000001


	//----- nvinfo : EIATTR_CRS_STACK_SIZE
	.align		4
.L_2861:
        /*019c*/ 	.byte	0x04, 0x1e
        /*019e*/ 	.short	(.L_2863 - .L_2862)
.L_2862:
        /*01a0*/ 	.word	0x00000000
.L_2863:


//--------------------- .nv.info._ZN10layer_norm31ln_parallel_residual_bwd_kernelINS_13Kernel_traitsIfffffjLj512ELj1ELj4ELj1ELj16ENS_18Kernel_traits_baseILj512EfffffjLj128EEEEELb1ELb1ELb1EEEvNS_9BwdParamsE --------------------------
	.section	.nv.info._ZN10layer_norm31ln_parallel_residual_bwd_kernelINS_13Kernel_traitsIfffffjLj512ELj1ELj4ELj1ELj16ENS_18Kernel_traits_baseILj512EfffffjLj128EEEEELb1ELb1ELb1EEEvNS_9BwdParamsE,"",@"SHT_CUDA_INFO"
	.sectionflags	@""
	.align	4


	//----- nvinfo : EIATTR_CUDA_API_VERSION
	.align		4
        /*0000*/ 	.byte	0x04, 0x37
        /*0002*/ 	.short	(.L_2865 - .L_2864)
.L_2864:
        /*0004*/ 	.word	0x00000082


	//----- nvinfo : EIATTR_SW2861232_WAR
	.align		4
.L_2865:
        /*0008*/ 	.byte	0x01, 0x35
	.zero		2


	//----- nvinfo : EIATTR_PARAM_CBANK
	.align		4
        /*000c*/ 	.byte	0x04, 0x0a
        /*000e*/ 	.short	(.L_2867 - .L_2866)
	.align		4
.L_2866:
        /*0010*/ 	.word	index@(.nv.constant0._ZN10layer_norm31ln_parallel_residual_bwd_kernelINS_13Kernel_traitsIfffffjLj512ELj1ELj4ELj1ELj16ENS_18Kernel_traits_baseILj512EfffffjLj128EEEEELb1ELb1ELb1EEEvNS_9BwdParamsE)
        /*0014*/ 	.short	0x0160
        /*0016*/ 	.short	0x0128


	//----- nvinfo : EIATTR_CBANK_PARAM_SIZE
	.align		4
.L_2867:
        /*0018*/ 	.byte	0x03, 0x19
        /*001a*/ 	.short	0x0128


	//----- nvinfo : EIATTR_KPARAM_INFO
	.align		4
        /*001c*/ 	.byte	0x04, 0x17
        /*001e*/ 	.short	(.L_2869 - .L_2868)
.L_2868:
        /*0020*/ 	.word	0x00000000
        /*0024*/ 	.short	0x0000
        /*0026*/ 	.short	0x0000
        /*0028*/ 	.byte	0x00, 0xf0, 0xa1, 0x04


	//----- nvinfo : EIATTR_MAXREG_COUNT
	.align		4
.L_2869:
        /*002c*/ 	.byte	0x03, 0x1b
        /*002e*/ 	.short	0x00ff


	//----- nvinfo : EIATTR_NUM_BARRIERS
	.align		4
        /*0030*/ 	.byte	0x02, 0x4c
        /*0032*/ 	.byte	0x01
	.zero		1


	//----- nvinfo : EIATTR_MERCURY_ISA_VERSION
	.align		4
        /*0034*/ 	.byte	0x03, 0x5f
        /*0036*/ 	.short	0x0000


	//----- nvinfo : EIATTR_COOP_GROUP_MASK_REGIDS
	.align		4
        /*0038*/ 	.byte	0x04, 0x29
        /*003a*/ 	.short	(.L_2871 - .L_2870)


	//   ....[0]....
.L_2870:
        /*003c*/ 	.word	0xffffffff


	//   ....[1]....
        /*0040*/ 	.word	0xffffffff


	//   ....[2]....
        /*0044*/ 	.word	0xffffffff


	//   ....[3]....
        /*0048*/ 	.word	0xffffffff


	//   ....[4]....
        /*004c*/ 	.word	0xffffffff


	//   ....[5]....
        /*0050*/ 	.word	0xffffffff


	//   ....[6]....
        /*0054*/ 	.word	0xffffffff


	//   ....[7]....
        /*0058*/ 	.word	0xffffffff


	//   ....[8]....
        /*005c*/ 	.word	0xffffffff


	//   ....[9]....
        /*0060*/ 	.word	0xffffffff


	//   ....[10]....
        /*0064*/ 	.word	0xffffffff


	//   ....[11]....
        /*0068*/ 	.word	0xffffffff


	//   ....[12]....
        /*006c*/ 	.word	0xffffffff


	//   ....[13]....
        /*0070*/ 	.word	0xffffffff


	//   ....[14]....
        /*0074*/ 	.word	0xffffffff


	//   ....[15]....
        /*0078*/ 	.word	0xffffffff


	//   ....[16]....
        /*007c*/ 	.word	0xffffffff


	//   ....[17]....
        /*0080*/ 	.word	0xffffffff


	//   ....[18]....
        /*0084*/ 	.word	0xffffffff


	//   ....[19]....
        /*0088*/ 	.word	0xffffffff


	//----- nvinfo : EIATTR_COOP_GROUP_INSTR_OFFSETS
	.align		4
.L_2871:
        /*008c*/ 	.byte	0x04, 0x28
        /*008e*/ 	.short	(.L_2873 - .L_2872)


	//   ....[0]....
.L_2872:
        /*0090*/ 	.word	0x00000e20


	//   ....[1]....
        /*0094*/ 	.word	0x00000e40


	//   ....[2]....
        /*0098*/ 	.word	0x00000e60


	//   ....[3]....
        /*009c*/ 	.word	0x00000e80


	//   ....[4]....
        /*00a0*/ 	.word	0x00000ea0


	//   ....[5]....
        /*00a4*/ 	.word	0x00000ec0


	//   ....[6]....
        /*00a8*/ 	.word	0x00000ee0


	//   ....[7]....
        /*00ac*/ 	.word	0x00000f00


	//   ....[8]....
        /*00b0*/ 	.word	0x00000f20


	//   ....[9]....
        /*00b4*/ 	.word	0x00000f40


	//   ....[10]....
        /*00b8*/ 	.word	0x000025c0


	//   ....[11]....
        /*00bc*/ 	.word	0x00002640


	//   ....[12]....
        /*00c0*/ 	.word	0x000026c0


	//   ....[13]....
        /*00c4*/ 	.word	0x00002730


	//   ....[14]....
        /*00c8*/ 	.word	0x000027b0


	//   ....[15]....
        /*00cc*/ 	.word	0x00002820


	//   ....[16]....
        /*00d0*/ 	.word	0x000028a0


	//   ....[17]....
        /*00d4*/ 	.word	0x00002910


	//   ....[18]....
        /*00d8*/ 	.word	0x00002990


	//   ....[19]....
        /*00dc*/ 	.word	0x00002a00


	//----- nvinfo : EIATTR_EXIT_INSTR_OFFSETS
	.align		4
.L_2873:
        /*00e0*/ 	.byte	0x04, 0x1c
        /*00e2*/ 	.short	(.L_2875 - .L_2874)


	//   ....[0]....
.L_2874:
        /*00e4*/ 	.word	0x00002560


	//----- nvinfo : EIATTR_MAX_THREADS
	.align		4
.L_2875:
        /*00e8*/ 	.byte	0x04, 0x05
        /*00ea*/ 	.short	(.L_2877 - .L_2876)
.L_2876:
        /*00ec*/ 	.word	0x00000080
        /*00f0*/ 	.word	0x00000001
        /*00f4*/ 	.word	0x00000001


	//----- nvinfo : EIATTR_CRS_STACK_SIZE
	.align		4
.L_2877:
        /*00f8*/ 	.byte	0x04, 0x1e
        /*00fa*/ 	.short	(.L_2879 - .L_2878)
.L_2878:
        /*00fc*/ 	.word	0x00000000
.L_2879:


//--------------------- .nv.callgraph             --------------------------
	.section	.nv.callgraph,"",@"SHT_CUDA_CALLGRAPH"
	.align	4
	.sectionentsize	8
	.align		4
        /*0000*/ 	.word	0x00000000
	.align		4
        /*0004*/ 	.word	0xffffffff
	.align		4
        /*0008*/ 	.word	0x00000000
	.align		4
        /*000c*/ 	.word	0xfffffffe
	.align		4
        /*0010*/ 	.word	0x00000000
	.align		4
        /*0014*/ 	.word	0xfffffffd
	.align		4
        /*0018*/ 	.word	0x00000000
	.align		4
        /*001c*/ 	.word	0xfffffffc


//--------------------- .nv.rel.action            --------------------------
	.section	.nv.rel.action,"",@"SHT_CUDA_RELOCINFO"
	.align	8
	.sectionentsize	8
        /*0000*/ 	.byte	0x73, 0x00, 0x00, 0x00, 0x00, 0x00, 0x00, 0x00, 0x00, 0x00, 0x00, 0x11, 0x25, 0x00, 0x05, 0x36


//--------------------- .nv.constant0._ZN10layer_norm31ln_parallel_residual_bwd_kernelINS_13Kernel_traitsI13__nv_bfloat16S2_S2_S2_fjLj512ELj1ELj4ELj1ELj16ENS_18Kernel_traits_baseILj512ES2_S2_S2_S2_fjLj128EEEEELb0ELb0ELb0EEEvNS_9BwdParamsE --------------------------
	.section	.nv.constant0._ZN10layer_norm31ln_parallel_residual_bwd_kernelINS_13Kernel_traitsI13__nv_bfloat16S2_S2_S2_fjLj512ELj1ELj4ELj1ELj16ENS_18Kernel_traits_baseILj512ES2_S2_S2_S2_fjLj128EEEEELb0ELb0ELb0EEEvNS_9BwdParamsE,"a",@progbits
	.sectionflags	@""
	.align	4
.nv.constant0._ZN10layer_norm31ln_parallel_residual_bwd_kernelINS_13Kernel_traitsI13__nv_bfloat16S2_S2_S2_fjLj512ELj1ELj4ELj1ELj16ENS_18Kernel_traits_baseILj512ES2_S2_S2_S2_fjLj128EEEEELb0ELb0ELb0EEEvNS_9BwdParamsE:
	.zero		648


//--------------------- .nv.constant0._ZN10layer_norm31ln_parallel_residual_bwd_kernelINS_13Kernel_traitsI13__nv_bfloat16S2_S2_S2_fjLj512ELj1ELj4ELj1ELj16ENS_18Kernel_traits_baseILj512ES2_S2_S2_S2_fjLj128EEEEELb0ELb0ELb1EEEvNS_9BwdParamsE --------------------------
	.section	.nv.constant0._ZN10layer_norm31ln_parallel_residual_bwd_kernelINS_13Kernel_traitsI13__nv_bfloat16S2_S2_S2_fjLj512ELj1ELj4ELj1ELj16ENS_18Kernel_traits_baseILj512ES2_S2_S2_S2_fjLj128EEEEELb0ELb0ELb1EEEvNS_9BwdParamsE,"a",@progbits
	.sectionflags	@""
	.align	4
.nv.constant0._ZN10layer_norm31ln_parallel_residual_bwd_kernelINS_13Kernel_traitsI13__nv_bfloat16S2_S2_S2_fjLj512ELj1ELj4ELj1ELj16ENS_18Kernel_traits_baseILj512ES2_S2_S2_S2_fjLj128EEEEELb0ELb0ELb1EEEvNS_9BwdParamsE:
	.zero		648


//--------------------- .nv.constant0._ZN10layer_norm31ln_parallel_residual_bwd_kernelINS_13Kernel_traitsI13__nv_bfloat16S2_S2_S2_fjLj512ELj1ELj4ELj1ELj16ENS_18Kernel_traits_baseILj512ES2_S2_S2_S2_fjLj128EEEEELb0ELb1ELb0EEEvNS_9BwdParamsE --------------------------
	.section	.nv.constant0._ZN10layer_norm31ln_parallel_residual_bwd_kernelINS_13Kernel_traitsI13__nv_bfloat16S2_S2_S2_fjLj512ELj1ELj4ELj1ELj16ENS_18Kernel_traits_baseILj512ES2_S2_S2_S2_fjLj128EEEEELb0ELb1ELb0EEEvNS_9BwdParamsE,"a",@progbits
	.sectionflags	@""
	.align	4
.nv.constant0._ZN10layer_norm31ln_parallel_residual_bwd_kernelINS_13Kernel_traitsI13__nv_bfloat16S2_S2_S2_fjLj512ELj1ELj4ELj1ELj16ENS_18Kernel_traits_baseILj512ES2_S2_S2_S2_fjLj128EEEEELb0ELb1ELb0EEEvNS_9BwdParamsE:
	.zero		648


//--------------------- .nv.constant0._ZN10layer_norm31ln_parallel_residual_bwd_kernelINS_13Kernel_traitsI13__nv_bfloat16S2_S2_S2_fjLj512ELj1ELj4ELj1ELj16ENS_18Kernel_traits_baseILj512ES2_S2_S2_S2_fjLj128EEEEELb0ELb1ELb1EEEvNS_9BwdParamsE --------------------------
	.section	.nv.constant0._ZN10layer_norm31ln_parallel_residual_bwd_kernelINS_13Kernel_traitsI13__nv_bfloat16S2_S2_S2_fjLj512ELj1ELj4ELj1ELj16ENS_18Kernel_traits_baseILj512ES2_S2_S2_S2_fjLj128EEEEELb0ELb1ELb1EEEvNS_9BwdParamsE,"a",@progbits
	.sectionflags	@""
	.align	4
.nv.constant0._ZN10layer_norm31ln_parallel_residual_bwd_kernelINS_13Kernel_traitsI13__nv_bfloat16S2_S2_S2_fjLj512ELj1ELj4ELj1ELj16ENS_18Kernel_traits_baseILj512ES2_S2_S2_S2_fjLj128EEEEELb0ELb1ELb1EEEvNS_9BwdParamsE:
	.zero		648


//--------------------- .nv.constant0._ZN10layer_norm31ln_parallel_residual_bwd_kernelINS_13Kernel_traitsI13__nv_bfloat16S2_S2_S2_fjLj512ELj1ELj4ELj1ELj16ENS_18Kernel_traits_baseILj512ES2_S2_S2_S2_fjLj128EEEEELb1ELb0ELb0EEEvNS_9BwdParamsE --------------------------
	.section	.nv.constant0._ZN10layer_norm31ln_parallel_residual_bwd_kernelINS_13Kernel_traitsI13__nv_bfloat16S2_S2_S2_fjLj512ELj1ELj4ELj1ELj16ENS_18Kernel_traits_baseILj512ES2_S2_S2_S2_fjLj128EEEEELb1ELb0ELb0EEEvNS_9BwdParamsE,"a",@progbits
	.sectionflags	@""
	.align	4
.nv.constant0._ZN10layer_norm31ln_parallel_residual_bwd_kernelINS_13Kernel_traitsI13__nv_bfloat16S2_S2_S2_fjLj512ELj1ELj4ELj1ELj16ENS_18Kernel_traits_baseILj512ES2_S2_S2_S2_fjLj128EEEEELb1ELb0ELb0EEEvNS_9BwdParamsE:
	.zero		648


//--------------------- .nv.constant0._ZN10layer_norm31ln_parallel_residual_bwd_kernelINS_13Kernel_traitsI13__nv_bfloat16S2_S2_S2_fjLj512ELj1ELj4ELj1ELj16ENS_18Kernel_traits_baseILj512ES2_S2_S2_S2_fjLj128EEEEELb1ELb0ELb1EEEvNS_9BwdParamsE --------------------------
	.section	.nv.constant0._ZN10layer_norm31ln_parallel_residual_bwd_kernelINS_13Kernel_traitsI13__nv_bfloat16S2_S2_S2_fjLj512ELj1ELj4ELj1ELj16ENS_18Kernel_traits_baseILj512ES2_S2_S2_S2_fjLj128EEEEELb1ELb0ELb1EEEvNS_9BwdParamsE,"a",@progbits
	.sectionflags	@""
	.align	4
.nv.constant0._ZN10layer_norm31ln_parallel_residual_bwd_kernelINS_13Kernel_traitsI13__nv_bfloat16S2_S2_S2_fjLj512ELj1ELj4ELj1ELj16ENS_18Kernel_traits_baseILj512ES2_S2_S2_S2_fjLj128EEEEELb1ELb0ELb1EEEvNS_9BwdParamsE:
	.zero		648


//--------------------- .nv.constant0._ZN10layer_norm22ln_bwd_finalize_kernelINS_22Kernel_traits_finalizeILj512E13__nv_bfloat16S2_S2_S2_fjLb0ELj1024ELj4ENS_18Kernel_traits_baseILj512ES2_S2_S2_S2_fjLj1024EEEEELb0ELb0EEEvNS_9BwdParamsE --------------------------
	.section	.nv.constant0._ZN10layer_norm22ln_bwd_finalize_kernelINS_22Kernel_traits_finalizeILj512E13__nv_bfloat16S2_S2_S2_fjLb0ELj1024ELj4ENS_18Kernel_traits_baseILj512ES2_S2_S2_S2_fjLj1024EEEEELb0ELb0EEEvNS_9BwdParamsE,"a",@progbits
	.sectionflags	@""
	.align	4
.nv.constant0._ZN10layer_norm22ln_bwd_finalize_kernelINS_22Kernel_traits_finalizeILj512E13__nv_bfloat16S2_S2_S2_fjLb0ELj1024ELj4ENS_18Kernel_traits_baseILj512ES2_S2_S2_S2_fjLj1024EEEEELb0ELb0EEEvNS_9BwdParamsE:
	.zero		648


//--------------------- .nv.constant0._ZN10layer_norm40ln_parallel_residual_bwd_finalize_kernelINS_22Kernel_traits_finalizeILj512E13__nv_bfloat16S2_S2_S2_fjLb0ELj1024ELj4ENS_18Kernel_traits_baseILj512ES2_S2_S2_S2_fjLj1024EEEEELb0EEEvNS_9BwdParamsE --------------------------
	.section	.nv.constant0._ZN10layer_norm40ln_parallel_residual_bwd_finalize_kernelINS_22Kernel_traits_finalizeILj512E13__nv_bfloat16S2_S2_S2_fjLb0ELj1024ELj4ENS_18Kernel_traits_baseILj512ES2_S2_S2_S2_fjLj1024EEEEELb0EEEvNS_9BwdParamsE,"a",@progbits
	.sectionflags	@""
	.align	4
.nv.constant0._ZN10layer_norm40ln_parallel_residual_bwd_finalize_kernelINS_22Kernel_traits_finalizeILj512E13__nv_bfloat16S2_S2_S2_fjLb0ELj1024ELj4ENS_18Kernel_traits_baseILj512ES2_S2_S2_S2_fjLj1024EEEEELb0EEEvNS_9BwdParamsE:
	.zero		648


//--------------------- .nv.constant0._ZN10layer_norm31ln_parallel_residual_bwd_kernelINS_13Kernel_traitsI13__nv_bfloat16S2_S2_S2_fjLj512ELj1ELj4ELj1ELj16ENS_18Kernel_traits_baseILj512ES2_S2_S2_S2_fjLj128EEEEELb1ELb1ELb0EEEvNS_9BwdParamsE --------------------------
	.section	.nv.constant0._ZN10layer_norm31ln_parallel_residual_bwd_kernelINS_13Kernel_traitsI13__nv_bfloat16S2_S2_S2_fjLj512ELj1ELj4ELj1ELj16ENS_18Kernel_traits_baseILj512ES2_S2_S2_S2_fjLj128EEEEELb1ELb1ELb0EEEvNS_9BwdParamsE,"a",@progbits
	.sectionflags	@""
	.align	4
.nv.constant0._ZN10layer_norm31ln_parallel_residual_bwd_kernelINS_13Kernel_traitsI13__nv_bfloat16S2_S2_S2_fjLj512ELj1ELj4ELj1ELj16ENS_18Kernel_traits_baseILj512ES2_S2_S2_S2_fjLj128EEEEELb1ELb1ELb0EEEvNS_9BwdParamsE:
	.zero		648


//--------------------- .nv.constant0._ZN10layer_norm22ln_bwd_finalize_kernelINS_22Kernel_traits_finalizeILj512E13__nv_bfloat16S2_S2_S2_fjLb0ELj1024ELj4ENS_18Kernel_traits_baseILj512ES2_S2_S2_S2_fjLj1024EEEEELb0ELb1EEEvNS_9BwdParamsE --------------------------
	.section	.nv.constant0._ZN10layer_norm22ln_bwd_finalize_kernelINS_22Kernel_traits_finalizeILj512E13__nv_bfloat16S2_S2_S2_fjLb0ELj1024ELj4ENS_18Kernel_traits_baseILj512ES2_S2_S2_S2_fjLj1024EEEEELb0ELb1EEEvNS_9BwdParamsE,"a",@progbits
	.sectionflags	@""
	.align	4
.nv.constant0._ZN10layer_norm22ln_bwd_finalize_kernelINS_22Kernel_traits_finalizeILj512E13__nv_bfloat16S2_S2_S2_fjLb0ELj1024ELj4ENS_18Kernel_traits_baseILj512ES2_S2_S2_S2_fjLj1024EEEEELb0ELb1EEEvNS_9BwdParamsE:
	.zero		648


//--------------------- .nv.constant0._ZN10layer_norm40ln_parallel_residual_bwd_finalize_kernelINS_22Kernel_traits_finalizeILj512E13__nv_bfloat16S2_S2_S2_fjLb0ELj1024ELj4ENS_18Kernel_traits_baseILj512ES2_S2_S2_S2_fjLj1024EEEEELb1EEEvNS_9BwdParamsE --------------------------
	.section	.nv.constant0._ZN10layer_norm40ln_parallel_residual_bwd_finalize_kernelINS_22Kernel_traits_finalizeILj512E13__nv_bfloat16S2_S2_S2_fjLb0ELj1024ELj4ENS_18Kernel_traits_baseILj512ES2_S2_S2_S2_fjLj1024EEEEELb1EEEvNS_9BwdParamsE,"a",@progbits
	.sectionflags	@""
	.align	4
.nv.constant0._ZN10layer_norm40ln_parallel_residual_bwd_finalize_kernelINS_22Kernel_traits_finalizeILj512E13__nv_bfloat16S2_S2_S2_fjLb0ELj1024ELj4ENS_18Kernel_traits_baseILj512ES2_S2_S2_S2_fjLj1024EEEEELb1EEEvNS_9BwdParamsE:
	.zero		648


//--------------------- .nv.constant0._ZN10layer_norm31ln_parallel_residual_bwd_kernelINS_13Kernel_traitsI13__nv_bfloat16S2_S2_S2_fjLj512ELj1ELj4ELj1ELj16ENS_18Kernel_traits_baseILj512ES2_S2_S2_S2_fjLj128EEEEELb1ELb1ELb1EEEvNS_9BwdParamsE --------------------------
	.section	.nv.constant0._ZN10layer_norm31ln_parallel_residual_bwd_kernelINS_13Kernel_traitsI13__nv_bfloat16S2_S2_S2_fjLj512ELj1ELj4ELj1ELj16ENS_18Kernel_traits_baseILj512ES2_S2_S2_S2_fjLj128EEEEELb1ELb1ELb1EEEvNS_9BwdParamsE,"a",@progbits
	.sectionflags	@""
	.align	4
.nv.constant0._ZN10layer_norm31ln_parallel_residual_bwd_kernelINS_13Kernel_traitsI13__nv_bfloat16S2_S2_S2_fjLj512ELj1ELj4ELj1ELj16ENS_18Kernel_traits_baseILj512ES2_S2_S2_S2_fjLj128EEEEELb1ELb1ELb1EEEvNS_9BwdParamsE:
	.zero		648


//--------------------- .nv.constant0._ZN10layer_norm31ln_parallel_residual_bwd_kernelINS_13Kernel_traitsI6__halfS2_S2_S2_fjLj512ELj1ELj4ELj1ELj16ENS_18Kernel_traits_baseILj512ES2_S2_S2_S2_fjLj128EEEEELb0ELb0ELb0EEEvNS_9BwdParamsE --------------------------
	.section	.nv.constant0._ZN10layer_norm31ln_parallel_residual_bwd_kernelINS_13Kernel_traitsI6__halfS2_S2_S2_fjLj512ELj1ELj4ELj1ELj16ENS_18Kernel_traits_baseILj512ES2_S2_S2_S2_fjLj128EEEEELb0ELb0ELb0EEEvNS_9BwdParamsE,"a",@progbits
	.sectionflags	@""
	.align	4
.nv.constant0._ZN10layer_norm31ln_parallel_residual_bwd_kernelINS_13Kernel_traitsI6__halfS2_S2_S2_fjLj512ELj1ELj4ELj1ELj16ENS_18Kernel_traits_baseILj512ES2_S2_S2_S2_fjLj128EEEEELb0ELb0ELb0EEEvNS_9BwdParamsE:
	.zero		648


//--------------------- .nv.constant0._ZN10layer_norm31ln_parallel_residual_bwd_kernelINS_13Kernel_traitsI6__halfS2_S2_S2_fjLj512ELj1ELj4ELj1ELj16ENS_18Kernel_traits_baseILj512ES2_S2_S2_S2_fjLj128EEEEELb0ELb0ELb1EEEvNS_9BwdParamsE --------------------------
	.section	.nv.constant0._ZN10layer_norm31ln_parallel_residual_bwd_kernelINS_13Kernel_traitsI6__halfS2_S2_S2_fjLj512ELj1ELj4ELj1ELj16ENS_18Kernel_traits_baseILj512ES2_S2_S2_S2_fjLj128EEEEELb0ELb0ELb1EEEvNS_9BwdParamsE,"a",@progbits
	.sectionflags	@""
	.align	4
.nv.constant0._ZN10layer_norm31ln_parallel_residual_bwd_kernelINS_13Kernel_traitsI6__halfS2_S2_S2_fjLj512ELj1ELj4ELj1ELj16ENS_18Kernel_traits_baseILj512ES2_S2_S2_S2_fjLj128EEEEELb0ELb0ELb1EEEvNS_9BwdParamsE:
	.zero		648


//--------------------- .nv.constant0._ZN10layer_norm31ln_parallel_residual_bwd_kernelINS_13Kernel_traitsI6__halfS2_S2_S2_fjLj512ELj1ELj4ELj1ELj16ENS_18Kernel_traits_baseILj512ES2_S2_S2_S2_fjLj128EEEEELb0ELb1ELb0EEEvNS_9BwdParamsE --------------------------
	.section	.nv.constant0._ZN10layer_norm31ln_parallel_residual_bwd_kernelINS_13Kernel_traitsI6__halfS2_S2_S2_fjLj512ELj1ELj4ELj1ELj16ENS_18Kernel_traits_baseILj512ES2_S2_S2_S2_fjLj128EEEEELb0ELb1ELb0EEEvNS_9BwdParamsE,"a",@progbits
	.sectionflags	@""
	.align	4
.nv.constant0._ZN10layer_norm31ln_parallel_residual_bwd_kernelINS_13Kernel_traitsI6__halfS2_S2_S2_fjLj512ELj1ELj4ELj1ELj16ENS_18Kernel_traits_baseILj512ES2_S2_S2_S2_fjLj128EEEEELb0ELb1ELb0EEEvNS_9BwdParamsE:
	.zero		648


//--------------------- .nv.constant0._ZN10layer_norm31ln_parallel_residual_bwd_kernelINS_13Kernel_traitsI6__halfS2_S2_S2_fjLj512ELj1ELj4ELj1ELj16ENS_18Kernel_traits_baseILj512ES2_S2_S2_S2_fjLj128EEEEELb0ELb1ELb1EEEvNS_9BwdParamsE --------------------------
	.section	.nv.constant0._ZN10layer_norm31ln_parallel_residual_bwd_kernelINS_13Kernel_traitsI6__halfS2_S2_S2_fjLj512ELj1ELj4ELj1ELj16ENS_18Kernel_traits_baseILj512ES2_S2_S2_S2_fjLj128EEEEELb0ELb1ELb1EEEvNS_9BwdParamsE,"a",@progbits
	.sectionflags	@""
	.align	4
.nv.constant0._ZN10layer_norm31ln_parallel_residual_bwd_kernelINS_13Kernel_traitsI6__halfS2_S2_S2_fjLj512ELj1ELj4ELj1ELj16ENS_18Kernel_traits_baseILj512ES2_S2_S2_S2_fjLj128EEEEELb0ELb1ELb1EEEvNS_9BwdParamsE:
	.zero		648


//--------------------- .nv.constant0._ZN10layer_norm31ln_parallel_residual_bwd_kernelINS_13Kernel_traitsI6__halfS2_S2_S2_fjLj512ELj1ELj4ELj1ELj16ENS_18Kernel_traits_baseILj512ES2_S2_S2_S2_fjLj128EEEEELb1ELb0ELb0EEEvNS_9BwdParamsE --------------------------
	.section	.nv.constant0._ZN10layer_norm31ln_parallel_residual_bwd_kernelINS_13Kernel_traitsI6__halfS2_S2_S2_fjLj512ELj1ELj4ELj1ELj16ENS_18Kernel_traits_baseILj512ES2_S2_S2_S2_fjLj128EEEEELb1ELb0ELb0EEEvNS_9BwdParamsE,"a",@progbits
	.sectionflags	@""
	.align	4
.nv.constant0._ZN10layer_norm31ln_parallel_residual_bwd_kernelINS_13Kernel_traitsI6__halfS2_S2_S2_fjLj512ELj1ELj4ELj1ELj16ENS_18Kernel_traits_baseILj512ES2_S2_S2_S2_fjLj128EEEEELb1ELb0ELb0EEEvNS_9BwdParamsE:
	.zero		648


//--------------------- .nv.constant0._ZN10layer_norm31ln_parallel_residual_bwd_kernelINS_13Kernel_traitsI6__halfS2_S2_S2_fjLj512ELj1ELj4ELj1ELj16ENS_18Kernel_traits_baseILj512ES2_S2_S2_S2_fjLj128EEEEELb1ELb0ELb1EEEvNS_9BwdParamsE --------------------------
	.section	.nv.constant0._ZN10layer_norm31ln_parallel_residual_bwd_kernelINS_13Kernel_traitsI6__halfS2_S2_S2_fjLj512ELj1ELj4ELj1ELj16ENS_18Kernel_traits_baseILj512ES2_S2_S2_S2_fjLj128EEEEELb1ELb0ELb1EEEvNS_9BwdParamsE,"a",@progbits
	.sectionflags	@""
	.align	4
.nv.constant0._ZN10layer_norm31ln_parallel_residual_bwd_kernelINS_13Kernel_traitsI6__halfS2_S2_S2_fjLj512ELj1ELj4ELj1ELj16ENS_18Kernel_traits_baseILj512ES2_S2_S2_S2_fjLj128EEEEELb1ELb0ELb1EEEvNS_9BwdParamsE:
	.zero		648


//--------------------- .nv.constant0._ZN10layer_norm22ln_bwd_finalize_kernelINS_22Kernel_traits_finalizeILj512E6__halfS2_S2_S2_fjLb0ELj1024ELj4ENS_18Kernel_traits_baseILj512ES2_S2_S2_S2_fjLj1024EEEEELb0ELb0EEEvNS_9BwdParamsE --------------------------
	.section	.nv.constant0._ZN10layer_norm22ln_bwd_finalize_kernelINS_22Kernel_traits_finalizeILj512E6__halfS2_S2_S2_fjLb0ELj1024ELj4ENS_18Kernel_traits_baseILj512ES2_S2_S2_S2_fjLj1024EEEEELb0ELb0EEEvNS_9BwdParamsE,"a",@progbits
	.sectionflags	@""
	.align	4
.nv.constant0._ZN10layer_norm22ln_bwd_finalize_kernelINS_22Kernel_traits_finalizeILj512E6__halfS2_S2_S2_fjLb0ELj1024ELj4ENS_18Kernel_traits_baseILj512ES2_S2_S2_S2_fjLj1024EEEEELb0ELb0EEEvNS_9BwdParamsE:
	.zero		648


//--------------------- .nv.constant0._ZN10layer_norm40ln_parallel_residual_bwd_finalize_kernelINS_22Kernel_traits_finalizeILj512E6__halfS2_S2_S2_fjLb0ELj1024ELj4ENS_18Kernel_traits_baseILj512ES2_S2_S2_S2_fjLj1024EEEEELb0EEEvNS_9BwdParamsE --------------------------
	.section	.nv.constant0._ZN10layer_norm40ln_parallel_residual_bwd_finalize_kernelINS_22Kernel_traits_finalizeILj512E6__halfS2_S2_S2_fjLb0ELj1024ELj4ENS_18Kernel_traits_baseILj512ES2_S2_S2_S2_fjLj1024EEEEELb0EEEvNS_9BwdParamsE,"a",@progbits
	.sectionflags	@""
	.align	4
.nv.constant0._ZN10layer_norm40ln_parallel_residual_bwd_finalize_kernelINS_22Kernel_traits_finalizeILj512E6__halfS2_S2_S2_fjLb0ELj1024ELj4ENS_18Kernel_traits_baseILj512ES2_S2_S2_S2_fjLj1024EEEEELb0EEEvNS_9BwdParamsE:
	.zero		648


//--------------------- .nv.constant0._ZN10layer_norm31ln_parallel_residual_bwd_kernelINS_13Kernel_traitsI6__halfS2_S2_S2_fjLj512ELj1ELj4ELj1ELj16ENS_18Kernel_traits_baseILj512ES2_S2_S2_S2_fjLj128EEEEELb1ELb1ELb0EEEvNS_9BwdParamsE --------------------------
	.section	.nv.constant0._ZN10layer_norm31ln_parallel_residual_bwd_kernelINS_13Kernel_traitsI6__halfS2_S2_S2_fjLj512ELj1ELj4ELj1ELj16ENS_18Kernel_traits_baseILj512ES2_S2_S2_S2_fjLj128EEEEELb1ELb1ELb0EEEvNS_9BwdParamsE,"a",@progbits
	.sectionflags	@""
	.align	4
.nv.constant0._ZN10layer_norm31ln_parallel_residual_bwd_kernelINS_13Kernel_traitsI6__halfS2_S2_S2_fjLj512ELj1ELj4ELj1ELj16ENS_18Kernel_traits_baseILj512ES2_S2_S2_S2_fjLj128EEEEELb1ELb1ELb0EEEvNS_9BwdParamsE:
	.zero		648


//--------------------- .nv.constant0._ZN10layer_norm22ln_bwd_finalize_kernelINS_22Kernel_traits_finalizeILj512E6__halfS2_S2_S2_fjLb0ELj1024ELj4ENS_18Kernel_traits_baseILj512ES2_S2_S2_S2_fjLj1024EEEEELb0ELb1EEEvNS_9BwdParamsE --------------------------
	.section	.nv.constant0._ZN10layer_norm22ln_bwd_finalize_kernelINS_22Kernel_traits_finalizeILj512E6__halfS2_S2_S2_fjLb0ELj1024ELj4ENS_18Kernel_traits_baseILj512ES2_S2_S2_S2_fjLj1024EEEEELb0ELb1EEEvNS_9BwdParamsE,"a",@progbits
	.sectionflags	@""
	.align	4
.nv.constant0._ZN10layer_norm22ln_bwd_finalize_kernelINS_22Kernel_traits_finalizeILj512E6__halfS2_S2_S2_fjLb0ELj1024ELj4ENS_18Kernel_traits_baseILj512ES2_S2_S2_S2_fjLj1024EEEEELb0ELb1EEEvNS_9BwdParamsE:
	.zero		648


//--------------------- .nv.constant0._ZN10layer_norm40ln_parallel_residual_bwd_finalize_kernelINS_22Kernel_traits_finalizeILj512E6__halfS2_S2_S2_fjLb0ELj1024ELj4ENS_18Kernel_traits_baseILj512ES2_S2_S2_S2_fjLj1024EEEEELb1EEEvNS_9BwdParamsE --------------------------
	.section	.nv.constant0._ZN10layer_norm40ln_parallel_residual_bwd_finalize_kernelINS_22Kernel_traits_finalizeILj512E6__halfS2_S2_S2_fjLb0ELj1024ELj4ENS_18Kernel_traits_baseILj512ES2_S2_S2_S2_fjLj1024EEEEELb1EEEvNS_9BwdParamsE,"a",@progbits
	.sectionflags	@""
	.align	4
.nv.constant0._ZN10layer_norm40ln_parallel_residual_bwd_finalize_kernelINS_22Kernel_traits_finalizeILj512E6__halfS2_S2_S2_fjLb0ELj1024ELj4ENS_18Kernel_traits_baseILj512ES2_S2_S2_S2_fjLj1024EEEEELb1EEEvNS_9BwdParamsE:
	.zero		648


//--------------------- .nv.constant0._ZN10layer_norm31ln_parallel_residual_bwd_kernelINS_13Kernel_traitsI6__halfS2_S2_S2_fjLj512ELj1ELj4ELj1ELj16ENS_18Kernel_traits_baseILj512ES2_S2_S2_S2_fjLj128EEEEELb1ELb1ELb1EEEvNS_9BwdParamsE --------------------------
	.section	.nv.constant0._ZN10layer_norm31ln_parallel_residual_bwd_kernelINS_13Kernel_traitsI6__halfS2_S2_S2_fjLj512ELj1ELj4ELj1ELj16ENS_18Kernel_traits_baseILj512ES2_S2_S2_S2_fjLj128EEEEELb1ELb1ELb1EEEvNS_9BwdParamsE,"a",@progbits
	.sectionflags	@""
	.align	4
.nv.constant0._ZN10layer_norm31ln_parallel_residual_bwd_kernelINS_13Kernel_traitsI6__halfS2_S2_S2_fjLj512ELj1ELj4ELj1ELj16ENS_18Kernel_traits_baseILj512ES2_S2_S2_S2_fjLj128EEEEELb1ELb1ELb1EEEvNS_9BwdParamsE:
	.zero		648


//--------------------- .nv.constant0._ZN10layer_norm31ln_parallel_residual_bwd_kernelINS_13Kernel_traitsIf13__nv_bfloat16S2_S2_fjLj512ELj1ELj4ELj1ELj16ENS_18Kernel_traits_baseILj512EfS2_S2_S2_fjLj128EEEEELb0ELb0ELb0EEEvNS_9BwdParamsE --------------------------
	.section	.nv.constant0._ZN10layer_norm31ln_parallel_residual_bwd_kernelINS_13Kernel_traitsIf13__nv_bfloat16S2_S2_fjLj512ELj1ELj4ELj1ELj16ENS_18Kernel_traits_baseILj512EfS2_S2_S2_fjLj128EEEEELb0ELb0ELb0EEEvNS_9BwdParamsE,"a",@progbits
	.sectionflags	@""
	.align	4
.nv.constant0._ZN10layer_norm31ln_parallel_residual_bwd_kernelINS_13Kernel_traitsIf13__nv_bfloat16S2_S2_fjLj512ELj1ELj4ELj1ELj16ENS_18Kernel_traits_baseILj512EfS2_S2_S2_fjLj128EEEEELb0ELb0ELb0EEEvNS_9BwdParamsE:
	.zero		648


//--------------------- .nv.constant0._ZN10layer_norm31ln_parallel_residual_bwd_kernelINS_13Kernel_traitsIf13__nv_bfloat16S2_S2_fjLj512ELj1ELj4ELj1ELj16ENS_18Kernel_traits_baseILj512EfS2_S2_S2_fjLj128EEEEELb0ELb0ELb1EEEvNS_9BwdParamsE --------------------------
	.section	.nv.constant0._ZN10layer_norm31ln_parallel_residual_bwd_kernelINS_13Kernel_traitsIf13__nv_bfloat16S2_S2_fjLj512ELj1ELj4ELj1ELj16ENS_18Kernel_traits_baseILj512EfS2_S2_S2_fjLj128EEEEELb0ELb0ELb1EEEvNS_9BwdParamsE,"a",@progbits
	.sectionflags	@""
	.align	4
.nv.constant0._ZN10layer_norm31ln_parallel_residual_bwd_kernelINS_13Kernel_traitsIf13__nv_bfloat16S2_S2_fjLj512ELj1ELj4ELj1ELj16ENS_18Kernel_traits_baseILj512EfS2_S2_S2_fjLj128EEEEELb0ELb0ELb1EEEvNS_9BwdParamsE:
	.zero		648


//--------------------- .nv.constant0._ZN10layer_norm31ln_parallel_residual_bwd_kernelINS_13Kernel_traitsIf13__nv_bfloat16S2_S2_fjLj512ELj1ELj4ELj1ELj16ENS_18Kernel_traits_baseILj512EfS2_S2_S2_fjLj128EEEEELb0ELb1ELb0EEEvNS_9BwdParamsE --------------------------
	.section	.nv.constant0._ZN10layer_norm31ln_parallel_residual_bwd_kernelINS_13Kernel_traitsIf13__nv_bfloat16S2_S2_fjLj512ELj1ELj4ELj1ELj16ENS_18Kernel_traits_baseILj512EfS2_S2_S2_fjLj128EEEEELb0ELb1ELb0EEEvNS_9BwdParamsE,"a",@progbits
	.sectionflags	@""
	.align	4
.nv.constant0._ZN10layer_norm31ln_parallel_residual_bwd_kernelINS_13Kernel_traitsIf13__nv_bfloat16S2_S2_fjLj512ELj1ELj4ELj1ELj16ENS_18Kernel_traits_baseILj512EfS2_S2_S2_fjLj128EEEEELb0ELb1ELb0EEEvNS_9BwdParamsE:
	.zero		648


//--------------------- .nv.constant0._ZN10layer_norm31ln_parallel_residual_bwd_kernelINS_13Kernel_traitsIf13__nv_bfloat16S2_S2_fjLj512ELj1ELj4ELj1ELj16ENS_18Kernel_traits_baseILj512EfS2_S2_S2_fjLj128EEEEELb0ELb1ELb1EEEvNS_9BwdParamsE --------------------------
	.section	.nv.constant0._ZN10layer_norm31ln_parallel_residual_bwd_kernelINS_13Kernel_traitsIf13__nv_bfloat16S2_S2_fjLj512ELj1ELj4ELj1ELj16ENS_18Kernel_traits_baseILj512EfS2_S2_S2_fjLj128EEEEELb0ELb1ELb1EEEvNS_9BwdParamsE,"a",@progbits
	.sectionflags	@""
	.align	4
.nv.constant0._ZN10layer_norm31ln_parallel_residual_bwd_kernelINS_13Kernel_traitsIf13__nv_bfloat16S2_S2_fjLj512ELj1ELj4ELj1ELj16ENS_18Kernel_traits_baseILj512EfS2_S2_S2_fjLj128EEEEELb0ELb1ELb1EEEvNS_9BwdParamsE:
	.zero		648


//--------------------- .nv.constant0._ZN10layer_norm31ln_parallel_residual_bwd_kernelINS_13Kernel_traitsIf13__nv_bfloat16S2_S2_fjLj512ELj1ELj4ELj1ELj16ENS_18Kernel_traits_baseILj512EfS2_S2_S2_fjLj128EEEEELb1ELb0ELb0EEEvNS_9BwdParamsE --------------------------
	.section	.nv.constant0._ZN10layer_norm31ln_parallel_residual_bwd_kernelINS_13Kernel_traitsIf13__nv_bfloat16S2_S2_fjLj512ELj1ELj4ELj1ELj16ENS_18Kernel_traits_baseILj512EfS2_S2_S2_fjLj128EEEEELb1ELb0ELb0EEEvNS_9BwdParamsE,"a",@progbits
	.sectionflags	@""
	.align	4
.nv.constant0._ZN10layer_norm31ln_parallel_residual_bwd_kernelINS_13Kernel_traitsIf13__nv_bfloat16S2_S2_fjLj512ELj1ELj4ELj1ELj16ENS_18Kernel_traits_baseILj512EfS2_S2_S2_fjLj128EEEEELb1ELb0ELb0EEEvNS_9BwdParamsE:
	.zero		648


//--------------------- .nv.constant0._ZN10layer_norm31ln_parallel_residual_bwd_kernelINS_13Kernel_traitsIf13__nv_bfloat16S2_S2_fjLj512ELj1ELj4ELj1ELj16ENS_18Kernel_traits_baseILj512EfS2_S2_S2_fjLj128EEEEELb1ELb0ELb1EEEvNS_9BwdParamsE --------------------------
	.section	.nv.constant0._ZN10layer_norm31ln_parallel_residual_bwd_kernelINS_13Kernel_traitsIf13__nv_bfloat16S2_S2_fjLj512ELj1ELj4ELj1ELj16ENS_18Kernel_traits_baseILj512EfS2_S2_S2_fjLj128EEEEELb1ELb0ELb1EEEvNS_9BwdParamsE,"a",@progbits
	.sectionflags	@""
	.align	4
.nv.constant0._ZN10layer_norm31ln_parallel_residual_bwd_kernelINS_13Kernel_traitsIf13__nv_bfloat16S2_S2_fjLj512ELj1ELj4ELj1ELj16ENS_18Kernel_traits_baseILj512EfS2_S2_S2_fjLj128EEEEELb1ELb0ELb1EEEvNS_9BwdParamsE:
	.zero		648


//--------------------- .nv.constant0._ZN10layer_norm22ln_bwd_finalize_kernelINS_22Kernel_traits_finalizeILj512Ef13__nv_bfloat16S2_S2_fjLb0ELj1024ELj4ENS_18Kernel_traits_baseILj512EfS2_S2_S2_fjLj1024EEEEELb0ELb0EEEvNS_9BwdParamsE --------------------------
	.section	.nv.constant0._ZN10layer_norm22ln_bwd_finalize_kernelINS_22Kernel_traits_finalizeILj512Ef13__nv_bfloat16S2_S2_fjLb0ELj1024ELj4ENS_18Kernel_traits_baseILj512EfS2_S2_S2_fjLj1024EEEEELb0ELb0EEEvNS_9BwdParamsE,"a",@progbits
	.sectionflags	@""
	.align	4
.nv.constant0._ZN10layer_norm22ln_bwd_finalize_kernelINS_22Kernel_traits_finalizeILj512Ef13__nv_bfloat16S2_S2_fjLb0ELj1024ELj4ENS_18Kernel_traits_baseILj512EfS2_S2_S2_fjLj1024EEEEELb0ELb0EEEvNS_9BwdParamsE:
	.zero		648


//--------------------- .nv.constant0._ZN10layer_norm40ln_parallel_residual_bwd_finalize_kernelINS_22Kernel_traits_finalizeILj512Ef13__nv_bfloat16S2_S2_fjLb0ELj1024ELj4ENS_18Kernel_traits_baseILj512EfS2_S2_S2_fjLj1024EEEEELb0EEEvNS_9BwdParamsE --------------------------
	.section	.nv.constant0._ZN10layer_norm40ln_parallel_residual_bwd_finalize_kernelINS_22Kernel_traits_finalizeILj512Ef13__nv_bfloat16S2_S2_fjLb0ELj1024ELj4ENS_18Kernel_traits_baseILj512EfS2_S2_S2_fjLj1024EEEEELb0EEEvNS_9BwdParamsE,"a",@progbits
	.sectionflags	@""
	.align	4
.nv.constant0._ZN10layer_norm40ln_parallel_residual_bwd_finalize_kernelINS_22Kernel_traits_finalizeILj512Ef13__nv_bfloat16S2_S2_fjLb0ELj1024ELj4ENS_18Kernel_traits_baseILj512EfS2_S2_S2_fjLj1024EEEEELb0EEEvNS_9BwdParamsE:
	.zero		648


//--------------------- .nv.constant0._ZN10layer_norm31ln_parallel_residual_bwd_kernelINS_13Kernel_traitsIf13__nv_bfloat16S2_S2_fjLj512ELj1ELj4ELj1ELj16ENS_18Kernel_traits_baseILj512EfS2_S2_S2_fjLj128EEEEELb1ELb1ELb0EEEvNS_9BwdParamsE --------------------------
	.section	.nv.constant0._ZN10layer_norm31ln_parallel_residual_bwd_kernelINS_13Kernel_traitsIf13__nv_bfloat16S2_S2_fjLj512ELj1ELj4ELj1ELj16ENS_18Kernel_traits_baseILj512EfS2_S2_S2_fjLj128EEEEELb1ELb1ELb0EEEvNS_9BwdParamsE,"a",@progbits
	.sectionflags	@""
	.align	4
.nv.constant0._ZN10layer_norm31ln_parallel_residual_bwd_kernelINS_13Kernel_traitsIf13__nv_bfloat16S2_S2_fjLj512ELj1ELj4ELj1ELj16ENS_18Kernel_traits_baseILj512EfS2_S2_S2_fjLj128EEEEELb1ELb1ELb0EEEvNS_9BwdParamsE:
	.zero		648


//--------------------- .nv.constant0._ZN10layer_norm22ln_bwd_finalize_kernelINS_22Kernel_traits_finalizeILj512Ef13__nv_bfloat16S2_S2_fjLb0ELj1024ELj4ENS_18Kernel_traits_baseILj512EfS2_S2_S2_fjLj1024EEEEELb0ELb1EEEvNS_9BwdParamsE --------------------------
	.section	.nv.constant0._ZN10layer_norm22ln_bwd_finalize_kernelINS_22Kernel_traits_finalizeILj512Ef13__nv_bfloat16S2_S2_fjLb0ELj1024ELj4ENS_18Kernel_traits_baseILj512EfS2_S2_S2_fjLj1024EEEEELb0ELb1EEEvNS_9BwdParamsE,"a",@progbits
	.sectionflags	@""
	.align	4
.nv.constant0._ZN10layer_norm22ln_bwd_finalize_kernelINS_22Kernel_traits_finalizeILj512Ef13__nv_bfloat16S2_S2_fjLb0ELj1024ELj4ENS_18Kernel_traits_baseILj512EfS2_S2_S2_fjLj1024EEEEELb0ELb1EEEvNS_9BwdParamsE:
	.zero		648


//--------------------- .nv.constant0._ZN10layer_norm40ln_parallel_residual_bwd_finalize_kernelINS_22Kernel_traits_finalizeILj512Ef13__nv_bfloat16S2_S2_fjLb0ELj1024ELj4ENS_18Kernel_traits_baseILj512EfS2_S2_S2_fjLj1024EEEEELb1EEEvNS_9BwdParamsE --------------------------
	.section	.nv.constant0._ZN10layer_norm40ln_parallel_residual_bwd_finalize_kernelINS_22Kernel_traits_finalizeILj512Ef13__nv_bfloat16S2_S2_fjLb0ELj1024ELj4ENS_18Kernel_traits_baseILj512EfS2_S2_S2_fjLj1024EEEEELb1EEEvNS_9BwdParamsE,"a",@progbits
	.sectionflags	@""
	.align	4
.nv.constant0._ZN10layer_norm40ln_parallel_residual_bwd_finalize_kernelINS_22Kernel_traits_finalizeILj512Ef13__nv_bfloat16S2_S2_fjLb0ELj1024ELj4ENS_18Kernel_traits_baseILj512EfS2_S2_S2_fjLj1024EEEEELb1EEEvNS_9BwdParamsE:
	.zero		648


//--------------------- .nv.constant0._ZN10layer_norm31ln_parallel_residual_bwd_kernelINS_13Kernel_traitsIf13__nv_bfloat16S2_S2_fjLj512ELj1ELj4ELj1ELj16ENS_18Kernel_traits_baseILj512EfS2_S2_S2_fjLj128EEEEELb1ELb1ELb1EEEvNS_9BwdParamsE --------------------------
	.section	.nv.constant0._ZN10layer_norm31ln_parallel_residual_bwd_kernelINS_13Kernel_traitsIf13__nv_bfloat16S2_S2_fjLj512ELj1ELj4ELj1ELj16ENS_18Kernel_traits_baseILj512EfS2_S2_S2_fjLj128EEEEELb1ELb1ELb1EEEvNS_9BwdParamsE,"a",@progbits
	.sectionflags	@""
	.align	4
.nv.constant0._ZN10layer_norm31ln_parallel_residual_bwd_kernelINS_13Kernel_traitsIf13__nv_bfloat16S2_S2_fjLj512ELj1ELj4ELj1ELj16ENS_18Kernel_traits_baseILj512EfS2_S2_S2_fjLj128EEEEELb1ELb1ELb1EEEvNS_9BwdParamsE:
	.zero		648


//--------------------- .nv.constant0._ZN10layer_norm31ln_parallel_residual_bwd_kernelINS_13Kernel_traitsI13__nv_bfloat16S2_fS2_fjLj512ELj1ELj4ELj1ELj16ENS_18Kernel_traits_baseILj512ES2_S2_fS2_fjLj128EEEEELb0ELb0ELb0EEEvNS_9BwdParamsE --------------------------
	.section	.nv.constant0._ZN10layer_norm31ln_parallel_residual_bwd_kernelINS_13Kernel_traitsI13__nv_bfloat16S2_fS2_fjLj512ELj1ELj4ELj1ELj16ENS_18Kernel_traits_baseILj512ES2_S2_fS2_fjLj128EEEEELb0ELb0ELb0EEEvNS_9BwdParamsE,"a",@progbits
	.sectionflags	@""
	.align	4
.nv.constant0._ZN10layer_norm31ln_parallel_residual_bwd_kernelINS_13Kernel_traitsI13__nv_bfloat16S2_fS2_fjLj512ELj1ELj4ELj1ELj16ENS_18Kernel_traits_baseILj512ES2_S2_fS2_fjLj128EEEEELb0ELb0ELb0EEEvNS_9BwdParamsE:
	.zero		648


//--------------------- .nv.constant0._ZN10layer_norm31ln_parallel_residual_bwd_kernelINS_13Kernel_traitsI13__nv_bfloat16S2_fS2_fjLj512ELj1ELj4ELj1ELj16ENS_18Kernel_traits_baseILj512ES2_S2_fS2_fjLj128EEEEELb0ELb0ELb1EEEvNS_9BwdParamsE --------------------------
	.section	.nv.constant0._ZN10layer_norm31ln_parallel_residual_bwd_kernelINS_13Kernel_traitsI13__nv_bfloat16S2_fS2_fjLj512ELj1ELj4ELj1ELj16ENS_18Kernel_traits_baseILj512ES2_S2_fS2_fjLj128EEEEELb0ELb0ELb1EEEvNS_9BwdParamsE,"a",@progbits
	.sectionflags	@""
	.align	4
.nv.constant0._ZN10layer_norm31ln_parallel_residual_bwd_kernelINS_13Kernel_traitsI13__nv_bfloat16S2_fS2_fjLj512ELj1ELj4ELj1ELj16ENS_18Kernel_traits_baseILj512ES2_S2_fS2_fjLj128EEEEELb0ELb0ELb1EEEvNS_9BwdParamsE:
	.zero		648


//--------------------- .nv.constant0._ZN10layer_norm31ln_parallel_residual_bwd_kernelINS_13Kernel_traitsI13__nv_bfloat16S2_fS2_fjLj512ELj1ELj4ELj1ELj16ENS_18Kernel_traits_baseILj512ES2_S2_fS2_fjLj128EEEEELb0ELb1ELb0EEEvNS_9BwdParamsE --------------------------
	.section	.nv.constant0._ZN10layer_norm31ln_parallel_residual_bwd_kernelINS_13Kernel_traitsI13__nv_bfloat16S2_fS2_fjLj512ELj1ELj4ELj1ELj16ENS_18Kernel_traits_baseILj512ES2_S2_fS2_fjLj128EEEEELb0ELb1ELb0EEEvNS_9BwdParamsE,"a",@progbits
	.sectionflags	@""
	.align	4
.nv.constant0._ZN10layer_norm31ln_parallel_residual_bwd_kernelINS_13Kernel_traitsI13__nv_bfloat16S2_fS2_fjLj512ELj1ELj4ELj1ELj16ENS_18Kernel_traits_baseILj512ES2_S2_fS2_fjLj128EEEEELb0ELb1ELb0EEEvNS_9BwdParamsE:
	.zero		648


//--------------------- .nv.constant0._ZN10layer_norm31ln_parallel_residual_bwd_kernelINS_13Kernel_traitsI13__nv_bfloat16S2_fS2_fjLj512ELj1ELj4ELj1ELj16ENS_18Kernel_traits_baseILj512ES2_S2_fS2_fjLj128EEEEELb0ELb1ELb1EEEvNS_9BwdParamsE --------------------------
	.section	.nv.constant0._ZN10layer_norm31ln_parallel_residual_bwd_kernelINS_13Kernel_traitsI13__nv_bfloat16S2_fS2_fjLj512ELj1ELj4ELj1ELj16ENS_18Kernel_traits_baseILj512ES2_S2_fS2_fjLj128EEEEELb0ELb1ELb1EEEvNS_9BwdParamsE,"a",@progbits
	.sectionflags	@""
	.align	4
.nv.constant0._ZN10layer_norm31ln_parallel_residual_bwd_kernelINS_13Kernel_traitsI13__nv_bfloat16S2_fS2_fjLj512ELj1ELj4ELj1ELj16ENS_18Kernel_traits_baseILj512ES2_S2_fS2_fjLj128EEEEELb0ELb1ELb1EEEvNS_9BwdParamsE:
	.zero		648


//--------------------- .nv.constant0._ZN10layer_norm31ln_parallel_residual_bwd_kernelINS_13Kernel_traitsI13__nv_bfloat16S2_fS2_fjLj512ELj1ELj4ELj1ELj16ENS_18Kernel_traits_baseILj512ES2_S2_fS2_fjLj128EEEEELb1ELb0ELb0EEEvNS_9BwdParamsE --------------------------
	.section	.nv.constant0._ZN10layer_norm31ln_parallel_residual_bwd_kernelINS_13Kernel_traitsI13__nv_bfloat16S2_fS2_fjLj512ELj1ELj4ELj1ELj16ENS_18Kernel_traits_baseILj512ES2_S2_fS2_fjLj128EEEEELb1ELb0ELb0EEEvNS_9BwdParamsE,"a",@progbits
	.sectionflags	@""
	.align	4
.nv.constant0._ZN10layer_norm31ln_parallel_residual_bwd_kernelINS_13Kernel_traitsI13__nv_bfloat16S2_fS2_fjLj512ELj1ELj4ELj1ELj16ENS_18Kernel_traits_baseILj512ES2_S2_fS2_fjLj128EEEEELb1ELb0ELb0EEEvNS_9BwdParamsE:
	.zero		648


//--------------------- .nv.constant0._ZN10layer_norm31ln_parallel_residual_bwd_kernelINS_13Kernel_traitsI13__nv_bfloat16S2_fS2_fjLj512ELj1ELj4ELj1ELj16ENS_18Kernel_traits_baseILj512ES2_S2_fS2_fjLj128EEEEELb1ELb0ELb1EEEvNS_9BwdParamsE --------------------------
	.section	.nv.constant0._ZN10layer_norm31ln_parallel_residual_bwd_kernelINS_13Kernel_traitsI13__nv_bfloat16S2_fS2_fjLj512ELj1ELj4ELj1ELj16ENS_18Kernel_traits_baseILj512ES2_S2_fS2_fjLj128EEEEELb1ELb0ELb1EEEvNS_9BwdParamsE,"a",@progbits
	.sectionflags	@""
	.align	4
.nv.constant0._ZN10layer_norm31ln_parallel_residual_bwd_kernelINS_13Kernel_traitsI13__nv_bfloat16S2_fS2_fjLj512ELj1ELj4ELj1ELj16ENS_18Kernel_traits_baseILj512ES2_S2_fS2_fjLj128EEEEELb1ELb0ELb1EEEvNS_9BwdParamsE:
	.zero		648


//--------------------- .nv.constant0._ZN10layer_norm22ln_bwd_finalize_kernelINS_22Kernel_traits_finalizeILj512E13__nv_bfloat16S2_fS2_fjLb0ELj1024ELj4ENS_18Kernel_traits_baseILj512ES2_S2_fS2_fjLj1024EEEEELb0ELb0EEEvNS_9BwdParamsE --------------------------
	.section	.nv.constant0._ZN10layer_norm22ln_bwd_finalize_kernelINS_22Kernel_traits_finalizeILj512E13__nv_bfloat16S2_fS2_fjLb0ELj1024ELj4ENS_18Kernel_traits_baseILj512ES2_S2_fS2_fjLj1024EEEEELb0ELb0EEEvNS_9BwdParamsE,"a",@progbits
	.sectionflags	@""
	.align	4
.nv.constant0._ZN10layer_norm22ln_bwd_finalize_kernelINS_22Kernel_traits_finalizeILj512E13__nv_bfloat16S2_fS2_fjLb0ELj1024ELj4ENS_18Kernel_traits_baseILj512ES2_S2_fS2_fjLj1024EEEEELb0ELb0EEEvNS_9BwdParamsE:
	.zero		648


//--------------------- .nv.constant0._ZN10layer_norm40ln_parallel_residual_bwd_finalize_kernelINS_22Kernel_traits_finalizeILj512E13__nv_bfloat16S2_fS2_fjLb0ELj1024ELj4ENS_18Kernel_traits_baseILj512ES2_S2_fS2_fjLj1024EEEEELb0EEEvNS_9BwdParamsE --------------------------
	.section	.nv.constant0._ZN10layer_norm40ln_parallel_residual_bwd_finalize_kernelINS_22Kernel_traits_finalizeILj512E13__nv_bfloat16S2_fS2_fjLb0ELj1024ELj4ENS_18Kernel_traits_baseILj512ES2_S2_fS2_fjLj1024EEEEELb0EEEvNS_9BwdParamsE,"a",@progbits
	.sectionflags	@""
	.align	4
.nv.constant0._ZN10layer_norm40ln_parallel_residual_bwd_finalize_kernelINS_22Kernel_traits_finalizeILj512E13__nv_bfloat16S2_fS2_fjLb0ELj1024ELj4ENS_18Kernel_traits_baseILj512ES2_S2_fS2_fjLj1024EEEEELb0EEEvNS_9BwdParamsE:
	.zero		648


//--------------------- .nv.constant0._ZN10layer_norm31ln_parallel_residual_bwd_kernelINS_13Kernel_traitsI13__nv_bfloat16S2_fS2_fjLj512ELj1ELj4ELj1ELj16ENS_18Kernel_traits_baseILj512ES2_S2_fS2_fjLj128EEEEELb1ELb1ELb0EEEvNS_9BwdParamsE --------------------------
	.section	.nv.constant0._ZN10layer_norm31ln_parallel_residual_bwd_kernelINS_13Kernel_traitsI13__nv_bfloat16S2_fS2_fjLj512ELj1ELj4ELj1ELj16ENS_18Kernel_traits_baseILj512ES2_S2_fS2_fjLj128EEEEELb1ELb1ELb0EEEvNS_9BwdParamsE,"a",@progbits
	.sectionflags	@""
	.align	4
.nv.constant0._ZN10layer_norm31ln_parallel_residual_bwd_kernelINS_13Kernel_traitsI13__nv_bfloat16S2_fS2_fjLj512ELj1ELj4ELj1ELj16ENS_18Kernel_traits_baseILj512ES2_S2_fS2_fjLj128EEEEELb1ELb1ELb0EEEvNS_9BwdParamsE:
	.zero		648


//--------------------- .nv.constant0._ZN10layer_norm22ln_bwd_finalize_kernelINS_22Kernel_traits_finalizeILj512E13__nv_bfloat16S2_fS2_fjLb0ELj1024ELj4ENS_18Kernel_traits_baseILj512ES2_S2_fS2_fjLj1024EEEEELb0ELb1EEEvNS_9BwdParamsE --------------------------
	.section	.nv.constant0._ZN10layer_norm22ln_bwd_finalize_kernelINS_22Kernel_traits_finalizeILj512E13__nv_bfloat16S2_fS2_fjLb0ELj1024ELj4ENS_18Kernel_traits_baseILj512ES2_S2_fS2_fjLj1024EEEEELb0ELb1EEEvNS_9BwdParamsE,"a",@progbits
	.sectionflags	@""
	.align	4
.nv.constant0._ZN10layer_norm22ln_bwd_finalize_kernelINS_22Kernel_traits_finalizeILj512E13__nv_bfloat16S2_fS2_fjLb0ELj1024ELj4ENS_18Kernel_traits_baseILj512ES2_S2_fS2_fjLj1024EEEEELb0ELb1EEEvNS_9BwdParamsE:
	.zero		648


//--------------------- .nv.constant0._ZN10layer_norm40ln_parallel_residual_bwd_finalize_kernelINS_22Kernel_traits_finalizeILj512E13__nv_bfloat16S2_fS2_fjLb0ELj1024ELj4ENS_18Kernel_traits_baseILj512ES2_S2_fS2_fjLj1024EEEEELb1EEEvNS_9BwdParamsE --------------------------
	.section	.nv.constant0._ZN10layer_norm40ln_parallel_residual_bwd_finalize_kernelINS_22Kernel_traits_finalizeILj512E13__nv_bfloat16S2_fS2_fjLb0ELj1024ELj4ENS_18Kernel_traits_baseILj512ES2_S2_fS2_fjLj1024EEEEELb1EEEvNS_9BwdParamsE,"a",@progbits
	.sectionflags	@""
	.align	4
.nv.constant0._ZN10layer_norm40ln_parallel_residual_bwd_finalize_kernelINS_22Kernel_traits_finalizeILj512E13__nv_bfloat16S2_fS2_fjLb0ELj1024ELj4ENS_18Kernel_traits_baseILj512ES2_S2_fS2_fjLj1024EEEEELb1EEEvNS_9BwdParamsE:
	.zero		648


//--------------------- .nv.constant0._ZN10layer_norm31ln_parallel_residual_bwd_kernelINS_13Kernel_traitsI13__nv_bfloat16S2_fS2_fjLj512ELj1ELj4ELj1ELj16ENS_18Kernel_traits_baseILj512ES2_S2_fS2_fjLj128EEEEELb1ELb1ELb1EEEvNS_9BwdParamsE --------------------------
	.section	.nv.constant0._ZN10layer_norm31ln_parallel_residual_bwd_kernelINS_13Kernel_traitsI13__nv_bfloat16S2_fS2_fjLj512ELj1ELj4ELj1ELj16ENS_18Kernel_traits_baseILj512ES2_S2_fS2_fjLj128EEEEELb1ELb1ELb1EEEvNS_9BwdParamsE,"a",@progbits
	.sectionflags	@""
	.align	4
.nv.constant0._ZN10layer_norm31ln_parallel_residual_bwd_kernelINS_13Kernel_traitsI13__nv_bfloat16S2_fS2_fjLj512ELj1ELj4ELj1ELj16ENS_18Kernel_traits_baseILj512ES2_S2_fS2_fjLj128EEEEELb1ELb1ELb1EEEvNS_9BwdParamsE:
	.zero		648


//--------------------- .nv.constant0._ZN10layer_norm31ln_parallel_residual_bwd_kernelINS_13Kernel_traitsIf13__nv_bfloat16fS2_fjLj512ELj1ELj4ELj1ELj16ENS_18Kernel_traits_baseILj512EfS2_fS2_fjLj128EEEEELb0ELb0ELb0EEEvNS_9BwdParamsE --------------------------
	.section	.nv.constant0._ZN10layer_norm31ln_parallel_residual_bwd_kernelINS_13Kernel_traitsIf13__nv_bfloat16fS2_fjLj512ELj1ELj4ELj1ELj16ENS_18Kernel_traits_baseILj512EfS2_fS2_fjLj128EEEEELb0ELb0ELb0EEEvNS_9BwdParamsE,"a",@progbits
	.sectionflags	@""
	.align	4
.nv.constant0._ZN10layer_norm31ln_parallel_residual_bwd_kernelINS_13Kernel_traitsIf13__nv_bfloat16fS2_fjLj512ELj1ELj4ELj1ELj16ENS_18Kernel_traits_baseILj512EfS2_fS2_fjLj128EEEEELb0ELb0ELb0EEEvNS_9BwdParamsE:
	.zero		648


//--------------------- .nv.constant0._ZN10layer_norm31ln_parallel_residual_bwd_kernelINS_13Kernel_traitsIf13__nv_bfloat16fS2_fjLj512ELj1ELj4ELj1ELj16ENS_18Kernel_traits_baseILj512EfS2_fS2_fjLj128EEEEELb0ELb0ELb1EEEvNS_9BwdParamsE --------------------------
	.section	.nv.constant0._ZN10layer_norm31ln_parallel_residual_bwd_kernelINS_13Kernel_traitsIf13__nv_bfloat16fS2_fjLj512ELj1ELj4ELj1ELj16ENS_18Kernel_traits_baseILj512EfS2_fS2_fjLj128EEEEELb0ELb0ELb1EEEvNS_9BwdParamsE,"a",@progbits
	.sectionflags	@""
	.align	4
.nv.constant0._ZN10layer_norm31ln_parallel_residual_bwd_kernelINS_13Kernel_traitsIf13__nv_bfloat16fS2_fjLj512ELj1ELj4ELj1ELj16ENS_18Kernel_traits_baseILj512EfS2_fS2_fjLj128EEEEELb0ELb0ELb1EEEvNS_9BwdParamsE:
	.zero		648


//--------------------- .nv.constant0._ZN10layer_norm31ln_parallel_residual_bwd_kernelINS_13Kernel_traitsIf13__nv_bfloat16fS2_fjLj512ELj1ELj4ELj1ELj16ENS_18Kernel_traits_baseILj512EfS2_fS2_fjLj128EEEEELb0ELb1ELb0EEEvNS_9BwdParamsE --------------------------
	.section	.nv.constant0._ZN10layer_norm31ln_parallel_residual_bwd_kernelINS_13Kernel_traitsIf13__nv_bfloat16fS2_fjLj512ELj1ELj4ELj1ELj16ENS_18Kernel_traits_baseILj512EfS2_fS2_fjLj128EEEEELb0ELb1ELb0EEEvNS_9BwdParamsE,"a",@progbits
	.sectionflags	@""
	.align	4
.nv.constant0._ZN10layer_norm31ln_parallel_residual_bwd_kernelINS_13Kernel_traitsIf13__nv_bfloat16fS2_fjLj512ELj1ELj4ELj1ELj16ENS_18Kernel_traits_baseILj512EfS2_fS2_fjLj128EEEEELb0ELb1ELb0EEEvNS_9BwdParamsE:
	.zero		648


//--------------------- .nv.constant0._ZN10layer_norm31ln_parallel_residual_bwd_kernelINS_13Kernel_traitsIf13__nv_bfloat16fS2_fjLj512ELj1ELj4ELj1ELj16ENS_18Kernel_traits_baseILj512EfS2_fS2_fjLj128EEEEELb0ELb1ELb1EEEvNS_9BwdParamsE --------------------------
	.section	.nv.constant0._ZN10layer_norm31ln_parallel_residual_bwd_kernelINS_13Kernel_traitsIf13__nv_bfloat16fS2_fjLj512ELj1ELj4ELj1ELj16ENS_18Kernel_traits_baseILj512EfS2_fS2_fjLj128EEEEELb0ELb1ELb1EEEvNS_9BwdParamsE,"a",@progbits
	.sectionflags	@""
	.align	4
.nv.constant0._ZN10layer_norm31ln_parallel_residual_bwd_kernelINS_13Kernel_traitsIf13__nv_bfloat16fS2_fjLj512ELj1ELj4ELj1ELj16ENS_18Kernel_traits_baseILj512EfS2_fS2_fjLj128EEEEELb0ELb1ELb1EEEvNS_9BwdParamsE:
	.zero		648


//--------------------- .nv.constant0._ZN10layer_norm31ln_parallel_residual_bwd_kernelINS_13Kernel_traitsIf13__nv_bfloat16fS2_fjLj512ELj1ELj4ELj1ELj16ENS_18Kernel_traits_baseILj512EfS2_fS2_fjLj128EEEEELb1ELb0ELb0EEEvNS_9BwdParamsE --------------------------
	.section	.nv.constant0._ZN10layer_norm31ln_parallel_residual_bwd_kernelINS_13Kernel_traitsIf13__nv_bfloat16fS2_fjLj512ELj1ELj4ELj1ELj16ENS_18Kernel_traits_baseILj512EfS2_fS2_fjLj128EEEEELb1ELb0ELb0EEEvNS_9BwdParamsE,"a",@progbits
	.sectionflags	@""
	.align	4
.nv.constant0._ZN10layer_norm31ln_parallel_residual_bwd_kernelINS_13Kernel_traitsIf13__nv_bfloat16fS2_fjLj512ELj1ELj4ELj1ELj16ENS_18Kernel_traits_baseILj512EfS2_fS2_fjLj128EEEEELb1ELb0ELb0EEEvNS_9BwdParamsE:
	.zero		648


//--------------------- .nv.constant0._ZN10layer_norm31ln_parallel_residual_bwd_kernelINS_13Kernel_traitsIf13__nv_bfloat16fS2_fjLj512ELj1ELj4ELj1ELj16ENS_18Kernel_traits_baseILj512EfS2_fS2_fjLj128EEEEELb1ELb0ELb1EEEvNS_9BwdParamsE --------------------------
	.section	.nv.constant0._ZN10layer_norm31ln_parallel_residual_bwd_kernelINS_13Kernel_traitsIf13__nv_bfloat16fS2_fjLj512ELj1ELj4ELj1ELj16ENS_18Kernel_traits_baseILj512EfS2_fS2_fjLj128EEEEELb1ELb0ELb1EEEvNS_9BwdParamsE,"a",@progbits
	.sectionflags	@""
	.align	4
.nv.constant0._ZN10layer_norm31ln_parallel_residual_bwd_kernelINS_13Kernel_traitsIf13__nv_bfloat16fS2_fjLj512ELj1ELj4ELj1ELj16ENS_18Kernel_traits_baseILj512EfS2_fS2_fjLj128EEEEELb1ELb0ELb1EEEvNS_9BwdParamsE:
	.zero		648


//--------------------- .nv.constant0._ZN10layer_norm22ln_bwd_finalize_kernelINS_22Kernel_traits_finalizeILj512Ef13__nv_bfloat16fS2_fjLb0ELj1024ELj4ENS_18Kernel_traits_baseILj512EfS2_fS2_fjLj1024EEEEELb0ELb0EEEvNS_9BwdParamsE --------------------------
	.section	.nv.constant0._ZN10layer_norm22ln_bwd_finalize_kernelINS_22Kernel_traits_finalizeILj512Ef13__nv_bfloat16fS2_fjLb0ELj1024ELj4ENS_18Kernel_traits_baseILj512EfS2_fS2_fjLj1024EEEEELb0ELb0EEEvNS_9BwdParamsE,"a",@progbits
	.sectionflags	@""
	.align	4
.nv.constant0._ZN10layer_norm22ln_bwd_finalize_kernelINS_22Kernel_traits_finalizeILj512Ef13__nv_bfloat16fS2_fjLb0ELj1024ELj4ENS_18Kernel_traits_baseILj512EfS2_fS2_fjLj1024EEEEELb0ELb0EEEvNS_9BwdParamsE:
	.zero		648


//--------------------- .nv.constant0._ZN10layer_norm40ln_parallel_residual_bwd_finalize_kernelINS_22Kernel_traits_finalizeILj512Ef13__nv_bfloat16fS2_fjLb0ELj1024ELj4ENS_18Kernel_traits_baseILj512EfS2_fS2_fjLj1024EEEEELb0EEEvNS_9BwdParamsE --------------------------
	.section	.nv.constant0._ZN10layer_norm40ln_parallel_residual_bwd_finalize_kernelINS_22Kernel_traits_finalizeILj512Ef13__nv_bfloat16fS2_fjLb0ELj1024ELj4ENS_18Kernel_traits_baseILj512EfS2_fS2_fjLj1024EEEEELb0EEEvNS_9BwdParamsE,"a",@progbits
	.sectionflags	@""
	.align	4
.nv.constant0._ZN10layer_norm40ln_parallel_residual_bwd_finalize_kernelINS_22Kernel_traits_finalizeILj512Ef13__nv_bfloat16fS2_fjLb0ELj1024ELj4ENS_18Kernel_traits_baseILj512EfS2_fS2_fjLj1024EEEEELb0EEEvNS_9BwdParamsE:
	.zero		648


//--------------------- .nv.constant0._ZN10layer_norm31ln_parallel_residual_bwd_kernelINS_13Kernel_traitsIf13__nv_bfloat16fS2_fjLj512ELj1ELj4ELj1ELj16ENS_18Kernel_traits_baseILj512EfS2_fS2_fjLj128EEEEELb1ELb1ELb0EEEvNS_9BwdParamsE --------------------------
	.section	.nv.constant0._ZN10layer_norm31ln_parallel_residual_bwd_kernelINS_13Kernel_traitsIf13__nv_bfloat16fS2_fjLj512ELj1ELj4ELj1ELj16ENS_18Kernel_traits_baseILj512EfS2_fS2_fjLj128EEEEELb1ELb1ELb0EEEvNS_9BwdParamsE,"a",@progbits
	.sectionflags	@""
	.align	4
.nv.constant0._ZN10layer_norm31ln_parallel_residual_bwd_kernelINS_13Kernel_traitsIf13__nv_bfloat16fS2_fjLj512ELj1ELj4ELj1ELj16ENS_18Kernel_traits_baseILj512EfS2_fS2_fjLj128EEEEELb1ELb1ELb0EEEvNS_9BwdParamsE:
	.zero		648


//--------------------- .nv.constant0._ZN10layer_norm22ln_bwd_finalize_kernelINS_22Kernel_traits_finalizeILj512Ef13__nv_bfloat16fS2_fjLb0ELj1024ELj4ENS_18Kernel_traits_baseILj512EfS2_fS2_fjLj1024EEEEELb0ELb1EEEvNS_9BwdParamsE --------------------------
	.section	.nv.constant0._ZN10layer_norm22ln_bwd_finalize_kernelINS_22Kernel_traits_finalizeILj512Ef13__nv_bfloat16fS2_fjLb0ELj1024ELj4ENS_18Kernel_traits_baseILj512EfS2_fS2_fjLj1024EEEEELb0ELb1EEEvNS_9BwdParamsE,"a",@progbits
	.sectionflags	@""
	.align	4
.nv.constant0._ZN10layer_norm22ln_bwd_finalize_kernelINS_22Kernel_traits_finalizeILj512Ef13__nv_bfloat16fS2_fjLb0ELj1024ELj4ENS_18Kernel_traits_baseILj512EfS2_fS2_fjLj1024EEEEELb0ELb1EEEvNS_9BwdParamsE:
	.zero		648


//--------------------- .nv.constant0._ZN10layer_norm40ln_parallel_residual_bwd_finalize_kernelINS_22Kernel_traits_finalizeILj512Ef13__nv_bfloat16fS2_fjLb0ELj1024ELj4ENS_18Kernel_traits_baseILj512EfS2_fS2_fjLj1024EEEEELb1EEEvNS_9BwdParamsE --------------------------
	.section	.nv.constant0._ZN10layer_norm40ln_parallel_residual_bwd_finalize_kernelINS_22Kernel_traits_finalizeILj512Ef13__nv_bfloat16fS2_fjLb0ELj1024ELj4ENS_18Kernel_traits_baseILj512EfS2_fS2_fjLj1024EEEEELb1EEEvNS_9BwdParamsE,"a",@progbits
	.sectionflags	@""
	.align	4
.nv.constant0._ZN10layer_norm40ln_parallel_residual_bwd_finalize_kernelINS_22Kernel_traits_finalizeILj512Ef13__nv_bfloat16fS2_fjLb0ELj1024ELj4ENS_18Kernel_traits_baseILj512EfS2_fS2_fjLj1024EEEEELb1EEEvNS_9BwdParamsE:
	.zero		648


//--------------------- .nv.constant0._ZN10layer_norm31ln_parallel_residual_bwd_kernelINS_13Kernel_traitsIf13__nv_bfloat16fS2_fjLj512ELj1ELj4ELj1ELj16ENS_18Kernel_traits_baseILj512EfS2_fS2_fjLj128EEEEELb1ELb1ELb1EEEvNS_9BwdParamsE --------------------------
	.section	.nv.constant0._ZN10layer_norm31ln_parallel_residual_bwd_kernelINS_13Kernel_traitsIf13__nv_bfloat16fS2_fjLj512ELj1ELj4ELj1ELj16ENS_18Kernel_traits_baseILj512EfS2_fS2_fjLj128EEEEELb1ELb1ELb1EEEvNS_9BwdParamsE,"a",@progbits
	.sectionflags	@""
	.align	4
.nv.constant0._ZN10layer_norm31ln_parallel_residual_bwd_kernelINS_13Kernel_traitsIf13__nv_bfloat16fS2_fjLj512ELj1ELj4ELj1ELj16ENS_18Kernel_traits_baseILj512EfS2_fS2_fjLj128EEEEELb1ELb1ELb1EEEvNS_9BwdParamsE:
	.zero		648


//--------------------- .nv.constant0._ZN10layer_norm31ln_parallel_residual_bwd_kernelINS_13Kernel_traitsIf6__halfS2_S2_fjLj512ELj1ELj4ELj1ELj16ENS_18Kernel_traits_baseILj512EfS2_S2_S2_fjLj128EEEEELb0ELb0ELb0EEEvNS_9BwdParamsE --------------------------
	.section	.nv.constant0._ZN10layer_norm31ln_parallel_residual_bwd_kernelINS_13Kernel_traitsIf6__halfS2_S2_fjLj512ELj1ELj4ELj1ELj16ENS_18Kernel_traits_baseILj512EfS2_S2_S2_fjLj128EEEEELb0ELb0ELb0EEEvNS_9BwdParamsE,"a",@progbits
	.sectionflags	@""
	.align	4
.nv.constant0._ZN10layer_norm31ln_parallel_residual_bwd_kernelINS_13Kernel_traitsIf6__halfS2_S2_fjLj512ELj1ELj4ELj1ELj16ENS_18Kernel_traits_baseILj512EfS2_S2_S2_fjLj128EEEEELb0ELb0ELb0EEEvNS_9BwdParamsE:
	.zero		648


//--------------------- .nv.constant0._ZN10layer_norm31ln_parallel_residual_bwd_kernelINS_13Kernel_traitsIf6__halfS2_S2_fjLj512ELj1ELj4ELj1ELj16ENS_18Kernel_traits_baseILj512EfS2_S2_S2_fjLj128EEEEELb0ELb0ELb1EEEvNS_9BwdParamsE --------------------------
	.section	.nv.constant0._ZN10layer_norm31ln_parallel_residual_bwd_kernelINS_13Kernel_traitsIf6__halfS2_S2_fjLj512ELj1ELj4ELj1ELj16ENS_18Kernel_traits_baseILj512EfS2_S2_S2_fjLj128EEEEELb0ELb0ELb1EEEvNS_9BwdParamsE,"a",@progbits
	.sectionflags	@""
	.align	4
.nv.constant0._ZN10layer_norm31ln_parallel_residual_bwd_kernelINS_13Kernel_traitsIf6__halfS2_S2_fjLj512ELj1ELj4ELj1ELj16ENS_18Kernel_traits_baseILj512EfS2_S2_S2_fjLj128EEEEELb0ELb0ELb1EEEvNS_9BwdParamsE:
	.zero		648


//--------------------- .nv.constant0._ZN10layer_norm31ln_parallel_residual_bwd_kernelINS_13Kernel_traitsIf6__halfS2_S2_fjLj512ELj1ELj4ELj1ELj16ENS_18Kernel_traits_baseILj512EfS2_S2_S2_fjLj128EEEEELb0ELb1ELb0EEEvNS_9BwdParamsE --------------------------
	.section	.nv.constant0._ZN10layer_norm31ln_parallel_residual_bwd_kernelINS_13Kernel_traitsIf6__halfS2_S2_fjLj512ELj1ELj4ELj1ELj16ENS_18Kernel_traits_baseILj512EfS2_S2_S2_fjLj128EEEEELb0ELb1ELb0EEEvNS_9BwdParamsE,"a",@progbits
	.sectionflags	@""
	.align	4
.nv.constant0._ZN10layer_norm31ln_parallel_residual_bwd_kernelINS_13Kernel_traitsIf6__halfS2_S2_fjLj512ELj1ELj4ELj1ELj16ENS_18Kernel_traits_baseILj512EfS2_S2_S2_fjLj128EEEEELb0ELb1ELb0EEEvNS_9BwdParamsE:
	.zero		648


//--------------------- .nv.constant0._ZN10layer_norm31ln_parallel_residual_bwd_kernelINS_13Kernel_traitsIf6__halfS2_S2_fjLj512ELj1ELj4ELj1ELj16ENS_18Kernel_traits_baseILj512EfS2_S2_S2_fjLj128EEEEELb0ELb1ELb1EEEvNS_9BwdParamsE --------------------------
	.section	.nv.constant0._ZN10layer_norm31ln_parallel_residual_bwd_kernelINS_13Kernel_traitsIf6__halfS2_S2_fjLj512ELj1ELj4ELj1ELj16ENS_18Kernel_traits_baseILj512EfS2_S2_S2_fjLj128EEEEELb0ELb1ELb1EEEvNS_9BwdParamsE,"a",@progbits
	.sectionflags	@""
	.align	4
.nv.constant0._ZN10layer_norm31ln_parallel_residual_bwd_kernelINS_13Kernel_traitsIf6__halfS2_S2_fjLj512ELj1ELj4ELj1ELj16ENS_18Kernel_traits_baseILj512EfS2_S2_S2_fjLj128EEEEELb0ELb1ELb1EEEvNS_9BwdParamsE:
	.zero		648


//--------------------- .nv.constant0._ZN10layer_norm31ln_parallel_residual_bwd_kernelINS_13Kernel_traitsIf6__halfS2_S2_fjLj512ELj1ELj4ELj1ELj16ENS_18Kernel_traits_baseILj512EfS2_S2_S2_fjLj128EEEEELb1ELb0ELb0EEEvNS_9BwdParamsE --------------------------
	.section	.nv.constant0._ZN10layer_norm31ln_parallel_residual_bwd_kernelINS_13Kernel_traitsIf6__halfS2_S2_fjLj512ELj1ELj4ELj1ELj16ENS_18Kernel_traits_baseILj512EfS2_S2_S2_fjLj128EEEEELb1ELb0ELb0EEEvNS_9BwdParamsE,"a",@progbits
	.sectionflags	@""
	.align	4
.nv.constant0._ZN10layer_norm31ln_parallel_residual_bwd_kernelINS_13Kernel_traitsIf6__halfS2_S2_fjLj512ELj1ELj4ELj1ELj16ENS_18Kernel_traits_baseILj512EfS2_S2_S2_fjLj128EEEEELb1ELb0ELb0EEEvNS_9BwdParamsE:
	.zero		648


//--------------------- .nv.constant0._ZN10layer_norm31ln_parallel_residual_bwd_kernelINS_13Kernel_traitsIf6__halfS2_S2_fjLj512ELj1ELj4ELj1ELj16ENS_18Kernel_traits_baseILj512EfS2_S2_S2_fjLj128EEEEELb1ELb0ELb1EEEvNS_9BwdParamsE --------------------------
	.section	.nv.constant0._ZN10layer_norm31ln_parallel_residual_bwd_kernelINS_13Kernel_traitsIf6__halfS2_S2_fjLj512ELj1ELj4ELj1ELj16ENS_18Kernel_traits_baseILj512EfS2_S2_S2_fjLj128EEEEELb1ELb0ELb1EEEvNS_9BwdParamsE,"a",@progbits
	.sectionflags	@""
	.align	4
.nv.constant0._ZN10layer_norm31ln_parallel_residual_bwd_kernelINS_13Kernel_traitsIf6__halfS2_S2_fjLj512ELj1ELj4ELj1ELj16ENS_18Kernel_traits_baseILj512EfS2_S2_S2_fjLj128EEEEELb1ELb0ELb1EEEvNS_9BwdParamsE:
	.zero		648


//--------------------- .nv.constant0._ZN10layer_norm22ln_bwd_finalize_kernelINS_22Kernel_traits_finalizeILj512Ef6__halfS2_S2_fjLb0ELj1024ELj4ENS_18Kernel_traits_baseILj512EfS2_S2_S2_fjLj1024EEEEELb0ELb0EEEvNS_9BwdParamsE --------------------------
	.section	.nv.constant0._ZN10layer_norm22ln_bwd_finalize_kernelINS_22Kernel_traits_finalizeILj512Ef6__halfS2_S2_fjLb0ELj1024ELj4ENS_18Kernel_traits_baseILj512EfS2_S2_S2_fjLj1024EEEEELb0ELb0EEEvNS_9BwdParamsE,"a",@progbits
	.sectionflags	@""
	.align	4
.nv.constant0._ZN10layer_norm22ln_bwd_finalize_kernelINS_22Kernel_traits_finalizeILj512Ef6__halfS2_S2_fjLb0ELj1024ELj4ENS_18Kernel_traits_baseILj512EfS2_S2_S2_fjLj1024EEEEELb0ELb0EEEvNS_9BwdParamsE:
	.zero		648


//--------------------- .nv.constant0._ZN10layer_norm40ln_parallel_residual_bwd_finalize_kernelINS_22Kernel_traits_finalizeILj512Ef6__halfS2_S2_fjLb0ELj1024ELj4ENS_18Kernel_traits_baseILj512EfS2_S2_S2_fjLj1024EEEEELb0EEEvNS_9BwdParamsE --------------------------
	.section	.nv.constant0._ZN10layer_norm40ln_parallel_residual_bwd_finalize_kernelINS_22Kernel_traits_finalizeILj512Ef6__halfS2_S2_fjLb0ELj1024ELj4ENS_18Kernel_traits_baseILj512EfS2_S2_S2_fjLj1024EEEEELb0EEEvNS_9BwdParamsE,"a",@progbits
	.sectionflags	@""
	.align	4
.nv.constant0._ZN10layer_norm40ln_parallel_residual_bwd_finalize_kernelINS_22Kernel_traits_finalizeILj512Ef6__halfS2_S2_fjLb0ELj1024ELj4ENS_18Kernel_traits_baseILj512EfS2_S2_S2_fjLj1024EEEEELb0EEEvNS_9BwdParamsE:
	.zero		648


//--------------------- .nv.constant0._ZN10layer_norm31ln_parallel_residual_bwd_kernelINS_13Kernel_traitsIf6__halfS2_S2_fjLj512ELj1ELj4ELj1ELj16ENS_18Kernel_traits_baseILj512EfS2_S2_S2_fjLj128EEEEELb1ELb1ELb0EEEvNS_9BwdParamsE --------------------------
	.section	.nv.constant0._ZN10layer_norm31ln_parallel_residual_bwd_kernelINS_13Kernel_traitsIf6__halfS2_S2_fjLj512ELj1ELj4ELj1ELj16ENS_18Kernel_traits_baseILj512EfS2_S2_S2_fjLj128EEEEELb1ELb1ELb0EEEvNS_9BwdParamsE,"a",@progbits
	.sectionflags	@""
	.align	4
.nv.constant0._ZN10layer_norm31ln_parallel_residual_bwd_kernelINS_13Kernel_traitsIf6__halfS2_S2_fjLj512ELj1ELj4ELj1ELj16ENS_18Kernel_traits_baseILj512EfS2_S2_S2_fjLj128EEEEELb1ELb1ELb0EEEvNS_9BwdParamsE:
	.zero		648


//--------------------- .nv.constant0._ZN10layer_norm22ln_bwd_finalize_kernelINS_22Kernel_traits_finalizeILj512Ef6__halfS2_S2_fjLb0ELj1024ELj4ENS_18Kernel_traits_baseILj512EfS2_S2_S2_fjLj1024EEEEELb0ELb1EEEvNS_9BwdParamsE --------------------------
	.section	.nv.constant0._ZN10layer_norm22ln_bwd_finalize_kernelINS_22Kernel_traits_finalizeILj512Ef6__halfS2_S2_fjLb0ELj1024ELj4ENS_18Kernel_traits_baseILj512EfS2_S2_S2_fjLj1024EEEEELb0ELb1EEEvNS_9BwdParamsE,"a",@progbits
	.sectionflags	@""
	.align	4
.nv.constant0._ZN10layer_norm22ln_bwd_finalize_kernelINS_22Kernel_traits_finalizeILj512Ef6__halfS2_S2_fjLb0ELj1024ELj4ENS_18Kernel_traits_baseILj512EfS2_S2_S2_fjLj1024EEEEELb0ELb1EEEvNS_9BwdParamsE:
	.zero		648


//--------------------- .nv.constant0._ZN10layer_norm40ln_parallel_residual_bwd_finalize_kernelINS_22Kernel_traits_finalizeILj512Ef6__halfS2_S2_fjLb0ELj1024ELj4ENS_18Kernel_traits_baseILj512EfS2_S2_S2_fjLj1024EEEEELb1EEEvNS_9BwdParamsE --------------------------
	.section	.nv.constant0._ZN10layer_norm40ln_parallel_residual_bwd_finalize_kernelINS_22Kernel_traits_finalizeILj512Ef6__halfS2_S2_fjLb0ELj1024ELj4ENS_18Kernel_traits_baseILj512EfS2_S2_S2_fjLj1024EEEEELb1EEEvNS_9BwdParamsE,"a",@progbits
	.sectionflags	@""
	.align	4
.nv.constant0._ZN10layer_norm40ln_parallel_residual_bwd_finalize_kernelINS_22Kernel_traits_finalizeILj512Ef6__halfS2_S2_fjLb0ELj1024ELj4ENS_18Kernel_traits_baseILj512EfS2_S2_S2_fjLj1024EEEEELb1EEEvNS_9BwdParamsE:
	.zero		648


//--------------------- .nv.constant0._ZN10layer_norm31ln_parallel_residual_bwd_kernelINS_13Kernel_traitsIf6__halfS2_S2_fjLj512ELj1ELj4ELj1ELj16ENS_18Kernel_traits_baseILj512EfS2_S2_S2_fjLj128EEEEELb1ELb1ELb1EEEvNS_9BwdParamsE --------------------------
	.section	.nv.constant0._ZN10layer_norm31ln_parallel_residual_bwd_kernelINS_13Kernel_traitsIf6__halfS2_S2_fjLj512ELj1ELj4ELj1ELj16ENS_18Kernel_traits_baseILj512EfS2_S2_S2_fjLj128EEEEELb1ELb1ELb1EEEvNS_9BwdParamsE,"a",@progbits
	.sectionflags	@""
	.align	4
.nv.constant0._ZN10layer_norm31ln_parallel_residual_bwd_kernelINS_13Kernel_traitsIf6__halfS2_S2_fjLj512ELj1ELj4ELj1ELj16ENS_18Kernel_traits_baseILj512EfS2_S2_S2_fjLj128EEEEELb1ELb1ELb1EEEvNS_9BwdParamsE:
	.zero		648


//--------------------- .nv.constant0._ZN10layer_norm31ln_parallel_residual_bwd_kernelINS_13Kernel_traitsI6__halfS2_fS2_fjLj512ELj1ELj4ELj1ELj16ENS_18Kernel_traits_baseILj512ES2_S2_fS2_fjLj128EEEEELb0ELb0ELb0EEEvNS_9BwdParamsE --------------------------
	.section	.nv.constant0._ZN10layer_norm31ln_parallel_residual_bwd_kernelINS_13Kernel_traitsI6__halfS2_fS2_fjLj512ELj1ELj4ELj1ELj16ENS_18Kernel_traits_baseILj512ES2_S2_fS2_fjLj128EEEEELb0ELb0ELb0EEEvNS_9BwdParamsE,"a",@progbits
	.sectionflags	@""
	.align	4
.nv.constant0._ZN10layer_norm31ln_parallel_residual_bwd_kernelINS_13Kernel_traitsI6__halfS2_fS2_fjLj512ELj1ELj4ELj1ELj16ENS_18Kernel_traits_baseILj512ES2_S2_fS2_fjLj128EEEEELb0ELb0ELb0EEEvNS_9BwdParamsE:
	.zero		648


//--------------------- .nv.constant0._ZN10layer_norm31ln_parallel_residual_bwd_kernelINS_13Kernel_traitsI6__halfS2_fS2_fjLj512ELj1ELj4ELj1ELj16ENS_18Kernel_traits_baseILj512ES2_S2_fS2_fjLj128EEEEELb0ELb0ELb1EEEvNS_9BwdParamsE --------------------------
	.section	.nv.constant0._ZN10layer_norm31ln_parallel_residual_bwd_kernelINS_13Kernel_traitsI6__halfS2_fS2_fjLj512ELj1ELj4ELj1ELj16ENS_18Kernel_traits_baseILj512ES2_S2_fS2_fjLj128EEEEELb0ELb0ELb1EEEvNS_9BwdParamsE,"a",@progbits
	.sectionflags	@""
	.align	4
.nv.constant0._ZN10layer_norm31ln_parallel_residual_bwd_kernelINS_13Kernel_traitsI6__halfS2_fS2_fjLj512ELj1ELj4ELj1ELj16ENS_18Kernel_traits_baseILj512ES2_S2_fS2_fjLj128EEEEELb0ELb0ELb1EEEvNS_9BwdParamsE:
	.zero		648


//--------------------- .nv.constant0._ZN10layer_norm31ln_parallel_residual_bwd_kernelINS_13Kernel_traitsI6__halfS2_fS2_fjLj512ELj1ELj4ELj1ELj16ENS_18Kernel_traits_baseILj512ES2_S2_fS2_fjLj128EEEEELb0ELb1ELb0EEEvNS_9BwdParamsE --------------------------
	.section	.nv.constant0._ZN10layer_norm31ln_parallel_residual_bwd_kernelINS_13Kernel_traitsI6__halfS2_fS2_fjLj512ELj1ELj4ELj1ELj16ENS_18Kernel_traits_baseILj512ES2_S2_fS2_fjLj128EEEEELb0ELb1ELb0EEEvNS_9BwdParamsE,"a",@progbits
	.sectionflags	@""
	.align	4
.nv.constant0._ZN10layer_norm31ln_parallel_residual_bwd_kernelINS_13Kernel_traitsI6__halfS2_fS2_fjLj512ELj1ELj4ELj1ELj16ENS_18Kernel_traits_baseILj512ES2_S2_fS2_fjLj128EEEEELb0ELb1ELb0EEEvNS_9BwdParamsE:
	.zero		648


//--------------------- .nv.constant0._ZN10layer_norm31ln_parallel_residual_bwd_kernelINS_13Kernel_traitsI6__halfS2_fS2_fjLj512ELj1ELj4ELj1ELj16ENS_18Kernel_traits_baseILj512ES2_S2_fS2_fjLj128EEEEELb0ELb1ELb1EEEvNS_9BwdParamsE --------------------------
	.section	.nv.constant0._ZN10layer_norm31ln_parallel_residual_bwd_kernelINS_13Kernel_traitsI6__halfS2_fS2_fjLj512ELj1ELj4ELj1ELj16ENS_18Kernel_traits_baseILj512ES2_S2_fS2_fjLj128EEEEELb0ELb1ELb1EEEvNS_9BwdParamsE,"a",@progbits
	.sectionflags	@""
	.align	4
.nv.constant0._ZN10layer_norm31ln_parallel_residual_bwd_kernelINS_13Kernel_traitsI6__halfS2_fS2_fjLj512ELj1ELj4ELj1ELj16ENS_18Kernel_traits_baseILj512ES2_S2_fS2_fjLj128EEEEELb0ELb1ELb1EEEvNS_9BwdParamsE:
	.zero		648


//--------------------- .nv.constant0._ZN10layer_norm31ln_parallel_residual_bwd_kernelINS_13Kernel_traitsI6__halfS2_fS2_fjLj512ELj1ELj4ELj1ELj16ENS_18Kernel_traits_baseILj512ES2_S2_fS2_fjLj128EEEEELb1ELb0ELb0EEEvNS_9BwdParamsE --------------------------
	.section	.nv.constant0._ZN10layer_norm31ln_parallel_residual_bwd_kernelINS_13Kernel_traitsI6__halfS2_fS2_fjLj512ELj1ELj4ELj1ELj16ENS_18Kernel_traits_baseILj512ES2_S2_fS2_fjLj128EEEEELb1ELb0ELb0EEEvNS_9BwdParamsE,"a",@progbits
	.sectionflags	@""
	.align	4
.nv.constant0._ZN10layer_norm31ln_parallel_residual_bwd_kernelINS_13Kernel_traitsI6__halfS2_fS2_fjLj512ELj1ELj4ELj1ELj16ENS_18Kernel_traits_baseILj512ES2_S2_fS2_fjLj128EEEEELb1ELb0ELb0EEEvNS_9BwdParamsE:
	.zero		648


//--------------------- .nv.constant0._ZN10layer_norm31ln_parallel_residual_bwd_kernelINS_13Kernel_traitsI6__halfS2_fS2_fjLj512ELj1ELj4ELj1ELj16ENS_18Kernel_traits_baseILj512ES2_S2_fS2_fjLj128EEEEELb1ELb0ELb1EEEvNS_9BwdParamsE --------------------------
	.section	.nv.constant0._ZN10layer_norm31ln_parallel_residual_bwd_kernelINS_13Kernel_traitsI6__halfS2_fS2_fjLj512ELj1ELj4ELj1ELj16ENS_18Kernel_traits_baseILj512ES2_S2_fS2_fjLj128EEEEELb1ELb0ELb1EEEvNS_9BwdParamsE,"a",@progbits
	.sectionflags	@""
	.align	4
.nv.constant0._ZN10layer_norm31ln_parallel_residual_bwd_kernelINS_13Kernel_traitsI6__halfS2_fS2_fjLj512ELj1ELj4ELj1ELj16ENS_18Kernel_traits_baseILj512ES2_S2_fS2_fjLj128EEEEELb1ELb0ELb1EEEvNS_9BwdParamsE:
	.zero		648


//--------------------- .nv.constant0._ZN10layer_norm22ln_bwd_finalize_kernelINS_22Kernel_traits_finalizeILj512E6__halfS2_fS2_fjLb0ELj1024ELj4ENS_18Kernel_traits_baseILj512ES2_S2_fS2_fjLj1024EEEEELb0ELb0EEEvNS_9BwdParamsE --------------------------
	.section	.nv.constant0._ZN10layer_norm22ln_bwd_finalize_kernelINS_22Kernel_traits_finalizeILj512E6__halfS2_fS2_fjLb0ELj1024ELj4ENS_18Kernel_traits_baseILj512ES2_S2_fS2_fjLj1024EEEEELb0ELb0EEEvNS_9BwdParamsE,"a",@progbits
	.sectionflags	@""
	.align	4
.nv.constant0._ZN10layer_norm22ln_bwd_finalize_kernelINS_22Kernel_traits_finalizeILj512E6__halfS2_fS2_fjLb0ELj1024ELj4ENS_18Kernel_traits_baseILj512ES2_S2_fS2_fjLj1024EEEEELb0ELb0EEEvNS_9BwdParamsE:
	.zero		648


//--------------------- .nv.constant0._ZN10layer_norm40ln_parallel_residual_bwd_finalize_kernelINS_22Kernel_traits_finalizeILj512E6__halfS2_fS2_fjLb0ELj1024ELj4ENS_18Kernel_traits_baseILj512ES2_S2_fS2_fjLj1024EEEEELb0EEEvNS_9BwdParamsE --------------------------
	.section	.nv.constant0._ZN10layer_norm40ln_parallel_residual_bwd_finalize_kernelINS_22Kernel_traits_finalizeILj512E6__halfS2_fS2_fjLb0ELj1024ELj4ENS_18Kernel_traits_baseILj512ES2_S2_fS2_fjLj1024EEEEELb0EEEvNS_9BwdParamsE,"a",@progbits
	.sectionflags	@""
	.align	4
.nv.constant0._ZN10layer_norm40ln_parallel_residual_bwd_finalize_kernelINS_22Kernel_traits_finalizeILj512E6__halfS2_fS2_fjLb0ELj1024ELj4ENS_18Kernel_traits_baseILj512ES2_S2_fS2_fjLj1024EEEEELb0EEEvNS_9BwdParamsE:
	.zero		648


//--------------------- .nv.constant0._ZN10layer_norm31ln_parallel_residual_bwd_kernelINS_13Kernel_traitsI6__halfS2_fS2_fjLj512ELj1ELj4ELj1ELj16ENS_18Kernel_traits_baseILj512ES2_S2_fS2_fjLj128EEEEELb1ELb1ELb0EEEvNS_9BwdParamsE --------------------------
	.section	.nv.constant0._ZN10layer_norm31ln_parallel_residual_bwd_kernelINS_13Kernel_traitsI6__halfS2_fS2_fjLj512ELj1ELj4ELj1ELj16ENS_18Kernel_traits_baseILj512ES2_S2_fS2_fjLj128EEEEELb1ELb1ELb0EEEvNS_9BwdParamsE,"a",@progbits
	.sectionflags	@""
	.align	4
.nv.constant0._ZN10layer_norm31ln_parallel_residual_bwd_kernelINS_13Kernel_traitsI6__halfS2_fS2_fjLj512ELj1ELj4ELj1ELj16ENS_18Kernel_traits_baseILj512ES2_S2_fS2_fjLj128EEEEELb1ELb1ELb0EEEvNS_9BwdParamsE:
	.zero		648


//--------------------- .nv.constant0._ZN10layer_norm22ln_bwd_finalize_kernelINS_22Kernel_traits_finalizeILj512E6__halfS2_fS2_fjLb0ELj1024ELj4ENS_18Kernel_traits_baseILj512ES2_S2_fS2_fjLj1024EEEEELb0ELb1EEEvNS_9BwdParamsE --------------------------
	.section	.nv.constant0._ZN10layer_norm22ln_bwd_finalize_kernelINS_22Kernel_traits_finalizeILj512E6__halfS2_fS2_fjLb0ELj1024ELj4ENS_18Kernel_traits_baseILj512ES2_S2_fS2_fjLj1024EEEEELb0ELb1EEEvNS_9BwdParamsE,"a",@progbits
	.sectionflags	@""
	.align	4
.nv.constant0._ZN10layer_norm22ln_bwd_finalize_kernelINS_22Kernel_traits_finalizeILj512E6__halfS2_fS2_fjLb0ELj1024ELj4ENS_18Kernel_traits_baseILj512ES2_S2_fS2_fjLj1024EEEEELb0ELb1EEEvNS_9BwdParamsE:
	.zero		648


//--------------------- .nv.constant0._ZN10layer_norm40ln_parallel_residual_bwd_finalize_kernelINS_22Kernel_traits_finalizeILj512E6__halfS2_fS2_fjLb0ELj1024ELj4ENS_18Kernel_traits_baseILj512ES2_S2_fS2_fjLj1024EEEEELb1EEEvNS_9BwdParamsE --------------------------
	.section	.nv.constant0._ZN10layer_norm40ln_parallel_residual_bwd_finalize_kernelINS_22Kernel_traits_finalizeILj512E6__halfS2_fS2_fjLb0ELj1024ELj4ENS_18Kernel_traits_baseILj512ES2_S2_fS2_fjLj1024EEEEELb1EEEvNS_9BwdParamsE,"a",@progbits
	.sectionflags	@""
	.align	4
.nv.constant0._ZN10layer_norm40ln_parallel_residual_bwd_finalize_kernelINS_22Kernel_traits_finalizeILj512E6__halfS2_fS2_fjLb0ELj1024ELj4ENS_18Kernel_traits_baseILj512ES2_S2_fS2_fjLj1024EEEEELb1EEEvNS_9BwdParamsE:
	.zero		648


//--------------------- .nv.constant0._ZN10layer_norm31ln_parallel_residual_bwd_kernelINS_13Kernel_traitsI6__halfS2_fS2_fjLj512ELj1ELj4ELj1ELj16ENS_18Kernel_traits_baseILj512ES2_S2_fS2_fjLj128EEEEELb1ELb1ELb1EEEvNS_9BwdParamsE --------------------------
	.section	.nv.constant0._ZN10layer_norm31ln_parallel_residual_bwd_kernelINS_13Kernel_traitsI6__halfS2_fS2_fjLj512ELj1ELj4ELj1ELj16ENS_18Kernel_traits_baseILj512ES2_S2_fS2_fjLj128EEEEELb1ELb1ELb1EEEvNS_9BwdParamsE,"a",@progbits
	.sectionflags	@""
	.align	4
.nv.constant0._ZN10layer_norm31ln_parallel_residual_bwd_kernelINS_13Kernel_traitsI6__halfS2_fS2_fjLj512ELj1ELj4ELj1ELj16ENS_18Kernel_traits_baseILj512ES2_S2_fS2_fjLj128EEEEELb1ELb1ELb1EEEvNS_9BwdParamsE:
	.zero		648


//--------------------- .nv.constant0._ZN10layer_norm31ln_parallel_residual_bwd_kernelINS_13Kernel_traitsIf6__halffS2_fjLj512ELj1ELj4ELj1ELj16ENS_18Kernel_traits_baseILj512EfS2_fS2_fjLj128EEEEELb0ELb0ELb0EEEvNS_9BwdParamsE --------------------------
	.section	.nv.constant0._ZN10layer_norm31ln_parallel_residual_bwd_kernelINS_13Kernel_traitsIf6__halffS2_fjLj512ELj1ELj4ELj1ELj16ENS_18Kernel_traits_baseILj512EfS2_fS2_fjLj128EEEEELb0ELb0ELb0EEEvNS_9BwdParamsE,"a",@progbits
	.sectionflags	@""
	.align	4
.nv.constant0._ZN10layer_norm31ln_parallel_residual_bwd_kernelINS_13Kernel_traitsIf6__halffS2_fjLj512ELj1ELj4ELj1ELj16ENS_18Kernel_traits_baseILj512EfS2_fS2_fjLj128EEEEELb0ELb0ELb0EEEvNS_9BwdParamsE:
	.zero		648


//--------------------- .nv.constant0._ZN10layer_norm31ln_parallel_residual_bwd_kernelINS_13Kernel_traitsIf6__halffS2_fjLj512ELj1ELj4ELj1ELj16ENS_18Kernel_traits_baseILj512EfS2_fS2_fjLj128EEEEELb0ELb0ELb1EEEvNS_9BwdParamsE --------------------------
	.section	.nv.constant0._ZN10layer_norm31ln_parallel_residual_bwd_kernelINS_13Kernel_traitsIf6__halffS2_fjLj512ELj1ELj4ELj1ELj16ENS_18Kernel_traits_baseILj512EfS2_fS2_fjLj128EEEEELb0ELb0ELb1EEEvNS_9BwdParamsE,"a",@progbits
	.sectionflags	@""
	.align	4
.nv.constant0._ZN10layer_norm31ln_parallel_residual_bwd_kernelINS_13Kernel_traitsIf6__halffS2_fjLj512ELj1ELj4ELj1ELj16ENS_18Kernel_traits_baseILj512EfS2_fS2_fjLj128EEEEELb0ELb0ELb1EEEvNS_9BwdParamsE:
	.zero		648


//--------------------- .nv.constant0._ZN10layer_norm31ln_parallel_residual_bwd_kernelINS_13Kernel_traitsIf6__halffS2_fjLj512ELj1ELj4ELj1ELj16ENS_18Kernel_traits_baseILj512EfS2_fS2_fjLj128EEEEELb0ELb1ELb0EEEvNS_9BwdParamsE --------------------------
	.section	.nv.constant0._ZN10layer_norm31ln_parallel_residual_bwd_kernelINS_13Kernel_traitsIf6__halffS2_fjLj512ELj1ELj4ELj1ELj16ENS_18Kernel_traits_baseILj512EfS2_fS2_fjLj128EEEEELb0ELb1ELb0EEEvNS_9BwdParamsE,"a",@progbits
	.sectionflags	@""
	.align	4
.nv.constant0._ZN10layer_norm31ln_parallel_residual_bwd_kernelINS_13Kernel_traitsIf6__halffS2_fjLj512ELj1ELj4ELj1ELj16ENS_18Kernel_traits_baseILj512EfS2_fS2_fjLj128EEEEELb0ELb1ELb0EEEvNS_9BwdParamsE:
	.zero		648


//--------------------- .nv.constant0._ZN10layer_norm31ln_parallel_residual_bwd_kernelINS_13Kernel_traitsIf6__halffS2_fjLj512ELj1ELj4ELj1ELj16ENS_18Kernel_traits_baseILj512EfS2_fS2_fjLj128EEEEELb0ELb1ELb1EEEvNS_9BwdParamsE --------------------------
	.section	.nv.constant0._ZN10layer_norm31ln_parallel_residual_bwd_kernelINS_13Kernel_traitsIf6__halffS2_fjLj512ELj1ELj4ELj1ELj16ENS_18Kernel_traits_baseILj512EfS2_fS2_fjLj128EEEEELb0ELb1ELb1EEEvNS_9BwdParamsE,"a",@progbits
	.sectionflags	@""
	.align	4
.nv.constant0._ZN10layer_norm31ln_parallel_residual_bwd_kernelINS_13Kernel_traitsIf6__halffS2_fjLj512ELj1ELj4ELj1ELj16ENS_18Kernel_traits_baseILj512EfS2_fS2_fjLj128EEEEELb0ELb1ELb1EEEvNS_9BwdParamsE:
	.zero		648


//--------------------- .nv.constant0._ZN10layer_norm31ln_parallel_residual_bwd_kernelINS_13Kernel_traitsIf6__halffS2_fjLj512ELj1ELj4ELj1ELj16ENS_18Kernel_traits_baseILj512EfS2_fS2_fjLj128EEEEELb1ELb0ELb0EEEvNS_9BwdParamsE --------------------------
	.section	.nv.constant0._ZN10layer_norm31ln_parallel_residual_bwd_kernelINS_13Kernel_traitsIf6__halffS2_fjLj512ELj1ELj4ELj1ELj16ENS_18Kernel_traits_baseILj512EfS2_fS2_fjLj128EEEEELb1ELb0ELb0EEEvNS_9BwdParamsE,"a",@progbits
	.sectionflags	@""
	.align	4
.nv.constant0._ZN10layer_norm31ln_parallel_residual_bwd_kernelINS_13Kernel_traitsIf6__halffS2_fjLj512ELj1ELj4ELj1ELj16ENS_18Kernel_traits_baseILj512EfS2_fS2_fjLj128EEEEELb1ELb0ELb0EEEvNS_9BwdParamsE:
	.zero		648


//--------------------- .nv.constant0._ZN10layer_norm31ln_parallel_residual_bwd_kernelINS_13Kernel_traitsIf6__halffS2_fjLj512ELj1ELj4ELj1ELj16ENS_18Kernel_traits_baseILj512EfS2_fS2_fjLj128EEEEELb1ELb0ELb1EEEvNS_9BwdParamsE --------------------------
	.section	.nv.constant0._ZN10layer_norm31ln_parallel_residual_bwd_kernelINS_13Kernel_traitsIf6__halffS2_fjLj512ELj1ELj4ELj1ELj16ENS_18Kernel_traits_baseILj512EfS2_fS2_fjLj128EEEEELb1ELb0ELb1EEEvNS_9BwdParamsE,"a",@progbits
	.sectionflags	@""
	.align	4
.nv.constant0._ZN10layer_norm31ln_parallel_residual_bwd_kernelINS_13Kernel_traitsIf6__halffS2_fjLj512ELj1ELj4ELj1ELj16ENS_18Kernel_traits_baseILj512EfS2_fS2_fjLj128EEEEELb1ELb0ELb1EEEvNS_9BwdParamsE:
	.zero		648


//--------------------- .nv.constant0._ZN10layer_norm22ln_bwd_finalize_kernelINS_22Kernel_traits_finalizeILj512Ef6__halffS2_fjLb0ELj1024ELj4ENS_18Kernel_traits_baseILj512EfS2_fS2_fjLj1024EEEEELb0ELb0EEEvNS_9BwdParamsE --------------------------
	.section	.nv.constant0._ZN10layer_norm22ln_bwd_finalize_kernelINS_22Kernel_traits_finalizeILj512Ef6__halffS2_fjLb0ELj1024ELj4ENS_18Kernel_traits_baseILj512EfS2_fS2_fjLj1024EEEEELb0ELb0EEEvNS_9BwdParamsE,"a",@progbits
	.sectionflags	@""
	.align	4
.nv.constant0._ZN10layer_norm22ln_bwd_finalize_kernelINS_22Kernel_traits_finalizeILj512Ef6__halffS2_fjLb0ELj1024ELj4ENS_18Kernel_traits_baseILj512EfS2_fS2_fjLj1024EEEEELb0ELb0EEEvNS_9BwdParamsE:
	.zero		648


//--------------------- .nv.constant0._ZN10layer_norm40ln_parallel_residual_bwd_finalize_kernelINS_22Kernel_traits_finalizeILj512Ef6__halffS2_fjLb0ELj1024ELj4ENS_18Kernel_traits_baseILj512EfS2_fS2_fjLj1024EEEEELb0EEEvNS_9BwdParamsE --------------------------
	.section	.nv.constant0._ZN10layer_norm40ln_parallel_residual_bwd_finalize_kernelINS_22Kernel_traits_finalizeILj512Ef6__halffS2_fjLb0ELj1024ELj4ENS_18Kernel_traits_baseILj512EfS2_fS2_fjLj1024EEEEELb0EEEvNS_9BwdParamsE,"a",@progbits
	.sectionflags	@""
	.align	4
.nv.constant0._ZN10layer_norm40ln_parallel_residual_bwd_finalize_kernelINS_22Kernel_traits_finalizeILj512Ef6__halffS2_fjLb0ELj1024ELj4ENS_18Kernel_traits_baseILj512EfS2_fS2_fjLj1024EEEEELb0EEEvNS_9BwdParamsE:
	.zero		648


//--------------------- .nv.constant0._ZN10layer_norm31ln_parallel_residual_bwd_kernelINS_13Kernel_traitsIf6__halffS2_fjLj512ELj1ELj4ELj1ELj16ENS_18Kernel_traits_baseILj512EfS2_fS2_fjLj128EEEEELb1ELb1ELb0EEEvNS_9BwdParamsE --------------------------
	.section	.nv.constant0._ZN10layer_norm31ln_parallel_residual_bwd_kernelINS_13Kernel_traitsIf6__halffS2_fjLj512ELj1ELj4ELj1ELj16ENS_18Kernel_traits_baseILj512EfS2_fS2_fjLj128EEEEELb1ELb1ELb0EEEvNS_9BwdParamsE,"a",@progbits
	.sectionflags	@""
	.align	4
.nv.constant0._ZN10layer_norm31ln_parallel_residual_bwd_kernelINS_13Kernel_traitsIf6__halffS2_fjLj512ELj1ELj4ELj1ELj16ENS_18Kernel_traits_baseILj512EfS2_fS2_fjLj128EEEEELb1ELb1ELb0EEEvNS_9BwdParamsE:
	.zero		648


//--------------------- .nv.constant0._ZN10layer_norm22ln_bwd_finalize_kernelINS_22Kernel_traits_finalizeILj512Ef6__halffS2_fjLb0ELj1024ELj4ENS_18Kernel_traits_baseILj512EfS2_fS2_fjLj1024EEEEELb0ELb1EEEvNS_9BwdParamsE --------------------------
	.section	.nv.constant0._ZN10layer_norm22ln_bwd_finalize_kernelINS_22Kernel_traits_finalizeILj512Ef6__halffS2_fjLb0ELj1024ELj4ENS_18Kernel_traits_baseILj512EfS2_fS2_fjLj1024EEEEELb0ELb1EEEvNS_9BwdParamsE,"a",@progbits
	.sectionflags	@""
	.align	4
.nv.constant0._ZN10layer_norm22ln_bwd_finalize_kernelINS_22Kernel_traits_finalizeILj512Ef6__halffS2_fjLb0ELj1024ELj4ENS_18Kernel_traits_baseILj512EfS2_fS2_fjLj1024EEEEELb0ELb1EEEvNS_9BwdParamsE:
	.zero		648


//--------------------- .nv.constant0._ZN10layer_norm40ln_parallel_residual_bwd_finalize_kernelINS_22Kernel_traits_finalizeILj512Ef6__halffS2_fjLb0ELj1024ELj4ENS_18Kernel_traits_baseILj512EfS2_fS2_fjLj1024EEEEELb1EEEvNS_9BwdParamsE --------------------------
	.section	.nv.constant0._ZN10layer_norm40ln_parallel_residual_bwd_finalize_kernelINS_22Kernel_traits_finalizeILj512Ef6__halffS2_fjLb0ELj1024ELj4ENS_18Kernel_traits_baseILj512EfS2_fS2_fjLj1024EEEEELb1EEEvNS_9BwdParamsE,"a",@progbits
	.sectionflags	@""
	.align	4
.nv.constant0._ZN10layer_norm40ln_parallel_residual_bwd_finalize_kernelINS_22Kernel_traits_finalizeILj512Ef6__halffS2_fjLb0ELj1024ELj4ENS_18Kernel_traits_baseILj512EfS2_fS2_fjLj1024EEEEELb1EEEvNS_9BwdParamsE:
	.zero		648


//--------------------- .nv.constant0._ZN10layer_norm31ln_parallel_residual_bwd_kernelINS_13Kernel_traitsIf6__halffS2_fjLj512ELj1ELj4ELj1ELj16ENS_18Kernel_traits_baseILj512EfS2_fS2_fjLj128EEEEELb1ELb1ELb1EEEvNS_9BwdParamsE --------------------------
	.section	.nv.constant0._ZN10layer_norm31ln_parallel_residual_bwd_kernelINS_13Kernel_traitsIf6__halffS2_fjLj512ELj1ELj4ELj1ELj16ENS_18Kernel_traits_baseILj512EfS2_fS2_fjLj128EEEEELb1ELb1ELb1EEEvNS_9BwdParamsE,"a",@progbits
	.sectionflags	@""
	.align	4
.nv.constant0._ZN10layer_norm31ln_parallel_residual_bwd_kernelINS_13Kernel_traitsIf6__halffS2_fjLj512ELj1ELj4ELj1ELj16ENS_18Kernel_traits_baseILj512EfS2_fS2_fjLj128EEEEELb1ELb1ELb1EEEvNS_9BwdParamsE:
	.zero		648


//--------------------- .nv.constant0._ZN10layer_norm31ln_parallel_residual_bwd_kernelINS_13Kernel_traitsI6__halfffffjLj512ELj1ELj4ELj1ELj16ENS_18Kernel_traits_baseILj512ES2_ffffjLj128EEEEELb0ELb0ELb0EEEvNS_9BwdParamsE --------------------------
	.section	.nv.constant0._ZN10layer_norm31ln_parallel_residual_bwd_kernelINS_13Kernel_traitsI6__halfffffjLj512ELj1ELj4ELj1ELj16ENS_18Kernel_traits_baseILj512ES2_ffffjLj128EEEEELb0ELb0ELb0EEEvNS_9BwdParamsE,"a",@progbits
	.sectionflags	@""
	.align	4
.nv.constant0._ZN10layer_norm31ln_parallel_residual_bwd_kernelINS_13Kernel_traitsI6__halfffffjLj512ELj1ELj4ELj1ELj16ENS_18Kernel_traits_baseILj512ES2_ffffjLj128EEEEELb0ELb0ELb0EEEvNS_9BwdParamsE:
	.zero		648


//--------------------- .nv.constant0._ZN10layer_norm31ln_parallel_residual_bwd_kernelINS_13Kernel_traitsI6__halfffffjLj512ELj1ELj4ELj1ELj16ENS_18Kernel_traits_baseILj512ES2_ffffjLj128EEEEELb0ELb0ELb1EEEvNS_9BwdParamsE --------------------------
	.section	.nv.constant0._ZN10layer_norm31ln_parallel_residual_bwd_kernelINS_13Kernel_traitsI6__halfffffjLj512ELj1ELj4ELj1ELj16ENS_18Kernel_traits_baseILj512ES2_ffffjLj128EEEEELb0ELb0ELb1EEEvNS_9BwdParamsE,"a",@progbits
	.sectionflags	@""
	.align	4
.nv.constant0._ZN10layer_norm31ln_parallel_residual_bwd_kernelINS_13Kernel_traitsI6__halfffffjLj512ELj1ELj4ELj1ELj16ENS_18Kernel_traits_baseILj512ES2_ffffjLj128EEEEELb0ELb0ELb1EEEvNS_9BwdParamsE:
	.zero		648


//--------------------- .nv.constant0._ZN10layer_norm31ln_parallel_residual_bwd_kernelINS_13Kernel_traitsI6__halfffffjLj512ELj1ELj4ELj1ELj16ENS_18Kernel_traits_baseILj512ES2_ffffjLj128EEEEELb0ELb1ELb0EEEvNS_9BwdParamsE --------------------------
	.section	.nv.constant0._ZN10layer_norm31ln_parallel_residual_bwd_kernelINS_13Kernel_traitsI6__halfffffjLj512ELj1ELj4ELj1ELj16ENS_18Kernel_traits_baseILj512ES2_ffffjLj128EEEEELb0ELb1ELb0EEEvNS_9BwdParamsE,"a",@progbits
	.sectionflags	@""
	.align	4
.nv.constant0._ZN10layer_norm31ln_parallel_residual_bwd_kernelINS_13Kernel_traitsI6__halfffffjLj512ELj1ELj4ELj1ELj16ENS_18Kernel_traits_baseILj512ES2_ffffjLj128EEEEELb0ELb1ELb0EEEvNS_9BwdParamsE:
	.zero		648


//--------------------- .nv.constant0._ZN10layer_norm31ln_parallel_residual_bwd_kernelINS_13Kernel_traitsI6__halfffffjLj512ELj1ELj4ELj1ELj16ENS_18Kernel_traits_baseILj512ES2_ffffjLj128EEEEELb0ELb1ELb1EEEvNS_9BwdParamsE --------------------------
	.section	.nv.constant0._ZN10layer_norm31ln_parallel_residual_bwd_kernelINS_13Kernel_traitsI6__halfffffjLj512ELj1ELj4ELj1ELj16ENS_18Kernel_traits_baseILj512ES2_ffffjLj128EEEEELb0ELb1ELb1EEEvNS_9BwdParamsE,"a",@progbits
	.sectionflags	@""
	.align	4
.nv.constant0._ZN10layer_norm31ln_parallel_residual_bwd_kernelINS_13Kernel_traitsI6__halfffffjLj512ELj1ELj4ELj1ELj16ENS_18Kernel_traits_baseILj512ES2_ffffjLj128EEEEELb0ELb1ELb1EEEvNS_9BwdParamsE:
	.zero		648


//--------------------- .nv.constant0._ZN10layer_norm31ln_parallel_residual_bwd_kernelINS_13Kernel_traitsI6__halfffffjLj512ELj1ELj4ELj1ELj16ENS_18Kernel_traits_baseILj512ES2_ffffjLj128EEEEELb1ELb0ELb0EEEvNS_9BwdParamsE --------------------------
	.section	.nv.constant0._ZN10layer_norm31ln_parallel_residual_bwd_kernelINS_13Kernel_traitsI6__halfffffjLj512ELj1ELj4ELj1ELj16ENS_18Kernel_traits_baseILj512ES2_ffffjLj128EEEEELb1ELb0ELb0EEEvNS_9BwdParamsE,"a",@progbits
	.sectionflags	@""
	.align	4
.nv.constant0._ZN10layer_norm31ln_parallel_residual_bwd_kernelINS_13Kernel_traitsI6__halfffffjLj512ELj1ELj4ELj1ELj16ENS_18Kernel_traits_baseILj512ES2_ffffjLj128EEEEELb1ELb0ELb0EEEvNS_9BwdParamsE:
	.zero		648


//--------------------- .nv.constant0._ZN10layer_norm31ln_parallel_residual_bwd_kernelINS_13Kernel_traitsI6__halfffffjLj512ELj1ELj4ELj1ELj16ENS_18Kernel_traits_baseILj512ES2_ffffjLj128EEEEELb1ELb0ELb1EEEvNS_9BwdParamsE --------------------------
	.section	.nv.constant0._ZN10layer_norm31ln_parallel_residual_bwd_kernelINS_13Kernel_traitsI6__halfffffjLj512ELj1ELj4ELj1ELj16ENS_18Kernel_traits_baseILj512ES2_ffffjLj128EEEEELb1ELb0ELb1EEEvNS_9BwdParamsE,"a",@progbits
	.sectionflags	@""
	.align	4
.nv.constant0._ZN10layer_norm31ln_parallel_residual_bwd_kernelINS_13Kernel_traitsI6__halfffffjLj512ELj1ELj4ELj1ELj16ENS_18Kernel_traits_baseILj512ES2_ffffjLj128EEEEELb1ELb0ELb1EEEvNS_9BwdParamsE:
	.zero		648


//--------------------- .nv.constant0._ZN10layer_norm22ln_bwd_finalize_kernelINS_22Kernel_traits_finalizeILj512E6__halfffffjLb0ELj1024ELj4ENS_18Kernel_traits_baseILj512ES2_ffffjLj1024EEEEELb0ELb0EEEvNS_9BwdParamsE --------------------------
	.section	.nv.constant0._ZN10layer_norm22ln_bwd_finalize_kernelINS_22Kernel_traits_finalizeILj512E6__halfffffjLb0ELj1024ELj4ENS_18Kernel_traits_baseILj512ES2_ffffjLj1024EEEEELb0ELb0EEEvNS_9BwdParamsE,"a",@progbits
	.sectionflags	@""
	.align	4
.nv.constant0._ZN10layer_norm22ln_bwd_finalize_kernelINS_22Kernel_traits_finalizeILj512E6__halfffffjLb0ELj1024ELj4ENS_18Kernel_traits_baseILj512ES2_ffffjLj1024EEEEELb0ELb0EEEvNS_9BwdParamsE:
	.zero		648


//--------------------- .nv.constant0._ZN10layer_norm40ln_parallel_residual_bwd_finalize_kernelINS_22Kernel_traits_finalizeILj512E6__halfffffjLb0ELj1024ELj4ENS_18Kernel_traits_baseILj512ES2_ffffjLj1024EEEEELb0EEEvNS_9BwdParamsE --------------------------
	.section	.nv.constant0._ZN10layer_norm40ln_parallel_residual_bwd_finalize_kernelINS_22Kernel_traits_finalizeILj512E6__halfffffjLb0ELj1024ELj4ENS_18Kernel_traits_baseILj512ES2_ffffjLj1024EEEEELb0EEEvNS_9BwdParamsE,"a",@progbits
	.sectionflags	@""
	.align	4
.nv.constant0._ZN10layer_norm40ln_parallel_residual_bwd_finalize_kernelINS_22Kernel_traits_finalizeILj512E6__halfffffjLb0ELj1024ELj4ENS_18Kernel_traits_baseILj512ES2_ffffjLj1024EEEEELb0EEEvNS_9BwdParamsE:
	.zero		648


//--------------------- .nv.constant0._ZN10layer_norm31ln_parallel_residual_bwd_kernelINS_13Kernel_traitsI6__halfffffjLj512ELj1ELj4ELj1ELj16ENS_18Kernel_traits_baseILj512ES2_ffffjLj128EEEEELb1ELb1ELb0EEEvNS_9BwdParamsE --------------------------
	.section	.nv.constant0._ZN10layer_norm31ln_parallel_residual_bwd_kernelINS_13Kernel_traitsI6__halfffffjLj512ELj1ELj4ELj1ELj16ENS_18Kernel_traits_baseILj512ES2_ffffjLj128EEEEELb1ELb1ELb0EEEvNS_9BwdParamsE,"a",@progbits
	.sectionflags	@""
	.align	4
.nv.constant0._ZN10layer_norm31ln_parallel_residual_bwd_kernelINS_13Kernel_traitsI6__halfffffjLj512ELj1ELj4ELj1ELj16ENS_18Kernel_traits_baseILj512ES2_ffffjLj128EEEEELb1ELb1ELb0EEEvNS_9BwdParamsE:
	.zero		648


//--------------------- .nv.constant0._ZN10layer_norm22ln_bwd_finalize_kernelINS_22Kernel_traits_finalizeILj512E6__halfffffjLb0ELj1024ELj4ENS_18Kernel_traits_baseILj512ES2_ffffjLj1024EEEEELb0ELb1EEEvNS_9BwdParamsE --------------------------
	.section	.nv.constant0._ZN10layer_norm22ln_bwd_finalize_kernelINS_22Kernel_traits_finalizeILj512E6__halfffffjLb0ELj1024ELj4ENS_18Kernel_traits_baseILj512ES2_ffffjLj1024EEEEELb0ELb1EEEvNS_9BwdParamsE,"a",@progbits
	.sectionflags	@""
	.align	4
.nv.constant0._ZN10layer_norm22ln_bwd_finalize_kernelINS_22Kernel_traits_finalizeILj512E6__halfffffjLb0ELj1024ELj4ENS_18Kernel_traits_baseILj512ES2_ffffjLj1024EEEEELb0ELb1EEEvNS_9BwdParamsE:
	.zero		648


//--------------------- .nv.constant0._ZN10layer_norm40ln_parallel_residual_bwd_finalize_kernelINS_22Kernel_traits_finalizeILj512E6__halfffffjLb0ELj1024ELj4ENS_18Kernel_traits_baseILj512ES2_ffffjLj1024EEEEELb1EEEvNS_9BwdParamsE --------------------------
	.section	.nv.constant0._ZN10layer_norm40ln_parallel_residual_bwd_finalize_kernelINS_22Kernel_traits_finalizeILj512E6__halfffffjLb0ELj1024ELj4ENS_18Kernel_traits_baseILj512ES2_ffffjLj1024EEEEELb1EEEvNS_9BwdParamsE,"a",@progbits
	.sectionflags	@""
	.align	4
.nv.constant0._ZN10layer_norm40ln_parallel_residual_bwd_finalize_kernelINS_22Kernel_traits_finalizeILj512E6__halfffffjLb0ELj1024ELj4ENS_18Kernel_traits_baseILj512ES2_ffffjLj1024EEEEELb1EEEvNS_9BwdParamsE:
	.zero		648


//--------------------- .nv.constant0._ZN10layer_norm31ln_parallel_residual_bwd_kernelINS_13Kernel_traitsI6__halfffffjLj512ELj1ELj4ELj1ELj16ENS_18Kernel_traits_baseILj512ES2_ffffjLj128EEEEELb1ELb1ELb1EEEvNS_9BwdParamsE --------------------------
	.section	.nv.constant0._ZN10layer_norm31ln_parallel_residual_bwd_kernelINS_13Kernel_traitsI6__halfffffjLj512ELj1ELj4ELj1ELj16ENS_18Kernel_traits_baseILj512ES2_ffffjLj128EEEEELb1ELb1ELb1EEEvNS_9BwdParamsE,"a",@progbits
	.sectionflags	@""
	.align	4
.nv.constant0._ZN10layer_norm31ln_parallel_residual_bwd_kernelINS_13Kernel_traitsI6__halfffffjLj512ELj1ELj4ELj1ELj16ENS_18Kernel_traits_baseILj512ES2_ffffjLj128EEEEELb1ELb1ELb1EEEvNS_9BwdParamsE:
	.zero		648


//--------------------- .nv.constant0._ZN10layer_norm31ln_parallel_residual_bwd_kernelINS_13Kernel_traitsIfffffjLj512ELj1ELj4ELj1ELj16ENS_18Kernel_traits_baseILj512EfffffjLj128EEEEELb0ELb0ELb0EEEvNS_9BwdParamsE --------------------------
	.section	.nv.constant0._ZN10layer_norm31ln_parallel_residual_bwd_kernelINS_13Kernel_traitsIfffffjLj512ELj1ELj4ELj1ELj16ENS_18Kernel_traits_baseILj512EfffffjLj128EEEEELb0ELb0ELb0EEEvNS_9BwdParamsE,"a",@progbits
	.sectionflags	@""
	.align	4
.nv.constant0._ZN10layer_norm31ln_parallel_residual_bwd_kernelINS_13Kernel_traitsIfffffjLj512ELj1ELj4ELj1ELj16ENS_18Kernel_traits_baseILj512EfffffjLj128EEEEELb0ELb0ELb0EEEvNS_9BwdParamsE:
	.zero		648


//--------------------- .nv.constant0._ZN10layer_norm31ln_parallel_residual_bwd_kernelINS_13Kernel_traitsIfffffjLj512ELj1ELj4ELj1ELj16ENS_18Kernel_traits_baseILj512EfffffjLj128EEEEELb0ELb0ELb1EEEvNS_9BwdParamsE --------------------------
	.section	.nv.constant0._ZN10layer_norm31ln_parallel_residual_bwd_kernelINS_13Kernel_traitsIfffffjLj512ELj1ELj4ELj1ELj16ENS_18Kernel_traits_baseILj512EfffffjLj128EEEEELb0ELb0ELb1EEEvNS_9BwdParamsE,"a",@progbits
	.sectionflags	@""
	.align	4
.nv.constant0._ZN10layer_norm31ln_parallel_residual_bwd_kernelINS_13Kernel_traitsIfffffjLj512ELj1ELj4ELj1ELj16ENS_18Kernel_traits_baseILj512EfffffjLj128EEEEELb0ELb0ELb1EEEvNS_9BwdParamsE:
	.zero		648


//--------------------- .nv.constant0._ZN10layer_norm31ln_parallel_residual_bwd_kernelINS_13Kernel_traitsIfffffjLj512ELj1ELj4ELj1ELj16ENS_18Kernel_traits_baseILj512EfffffjLj128EEEEELb0ELb1ELb0EEEvNS_9BwdParamsE --------------------------
	.section	.nv.constant0._ZN10layer_norm31ln_parallel_residual_bwd_kernelINS_13Kernel_traitsIfffffjLj512ELj1ELj4ELj1ELj16ENS_18Kernel_traits_baseILj512EfffffjLj128EEEEELb0ELb1ELb0EEEvNS_9BwdParamsE,"a",@progbits
	.sectionflags	@""
	.align	4
.nv.constant0._ZN10layer_norm31ln_parallel_residual_bwd_kernelINS_13Kernel_traitsIfffffjLj512ELj1ELj4ELj1ELj16ENS_18Kernel_traits_baseILj512EfffffjLj128EEEEELb0ELb1ELb0EEEvNS_9BwdParamsE:
	.zero		648


//--------------------- .nv.constant0._ZN10layer_norm31ln_parallel_residual_bwd_kernelINS_13Kernel_traitsIfffffjLj512ELj1ELj4ELj1ELj16ENS_18Kernel_traits_baseILj512EfffffjLj128EEEEELb0ELb1ELb1EEEvNS_9BwdParamsE --------------------------
	.section	.nv.constant0._ZN10layer_norm31ln_parallel_residual_bwd_kernelINS_13Kernel_traitsIfffffjLj512ELj1ELj4ELj1ELj16ENS_18Kernel_traits_baseILj512EfffffjLj128EEEEELb0ELb1ELb1EEEvNS_9BwdParamsE,"a",@progbits
	.sectionflags	@""
	.align	4
.nv.constant0._ZN10layer_norm31ln_parallel_residual_bwd_kernelINS_13Kernel_traitsIfffffjLj512ELj1ELj4ELj1ELj16ENS_18Kernel_traits_baseILj512EfffffjLj128EEEEELb0ELb1ELb1EEEvNS_9BwdParamsE:
	.zero		648


//--------------------- .nv.constant0._ZN10layer_norm31ln_parallel_residual_bwd_kernelINS_13Kernel_traitsIfffffjLj512ELj1ELj4ELj1ELj16ENS_18Kernel_traits_baseILj512EfffffjLj128EEEEELb1ELb0ELb0EEEvNS_9BwdParamsE --------------------------
	.section	.nv.constant0._ZN10layer_norm31ln_parallel_residual_bwd_kernelINS_13Kernel_traitsIfffffjLj512ELj1ELj4ELj1ELj16ENS_18Kernel_traits_baseILj512EfffffjLj128EEEEELb1ELb0ELb0EEEvNS_9BwdParamsE,"a",@progbits
	.sectionflags	@""
	.align	4
.nv.constant0._ZN10layer_norm31ln_parallel_residual_bwd_kernelINS_13Kernel_traitsIfffffjLj512ELj1ELj4ELj1ELj16ENS_18Kernel_traits_baseILj512EfffffjLj128EEEEELb1ELb0ELb0EEEvNS_9BwdParamsE:
	.zero		648


//--------------------- .nv.constant0._ZN10layer_norm31ln_parallel_residual_bwd_kernelINS_13Kernel_traitsIfffffjLj512ELj1ELj4ELj1ELj16ENS_18Kernel_traits_baseILj512EfffffjLj128EEEEELb1ELb0ELb1EEEvNS_9BwdParamsE --------------------------
	.section	.nv.constant0._ZN10layer_norm31ln_parallel_residual_bwd_kernelINS_13Kernel_traitsIfffffjLj512ELj1ELj4ELj1ELj16ENS_18Kernel_traits_baseILj512EfffffjLj128EEEEELb1ELb0ELb1EEEvNS_9BwdParamsE,"a",@progbits
	.sectionflags	@""
	.align	4
.nv.constant0._ZN10layer_norm31ln_parallel_residual_bwd_kernelINS_13Kernel_traitsIfffffjLj512ELj1ELj4ELj1ELj16ENS_18Kernel_traits_baseILj512EfffffjLj128EEEEELb1ELb0ELb1EEEvNS_9BwdParamsE:
	.zero		648


//--------------------- .nv.constant0._ZN10layer_norm22ln_bwd_finalize_kernelINS_22Kernel_traits_finalizeILj512EfffffjLb0ELj1024ELj4ENS_18Kernel_traits_baseILj512EfffffjLj1024EEEEELb0ELb0EEEvNS_9BwdParamsE --------------------------
	.section	.nv.constant0._ZN10layer_norm22ln_bwd_finalize_kernelINS_22Kernel_traits_finalizeILj512EfffffjLb0ELj1024ELj4ENS_18Kernel_traits_baseILj512EfffffjLj1024EEEEELb0ELb0EEEvNS_9BwdParamsE,"a",@progbits
	.sectionflags	@""
	.align	4
.nv.constant0._ZN10layer_norm22ln_bwd_finalize_kernelINS_22Kernel_traits_finalizeILj512EfffffjLb0ELj1024ELj4ENS_18Kernel_traits_baseILj512EfffffjLj1024EEEEELb0ELb0EEEvNS_9BwdParamsE:
	.zero		648


//--------------------- .nv.constant0._ZN10layer_norm40ln_parallel_residual_bwd_finalize_kernelINS_22Kernel_traits_finalizeILj512EfffffjLb0ELj1024ELj4ENS_18Kernel_traits_baseILj512EfffffjLj1024EEEEELb0EEEvNS_9BwdParamsE --------------------------
	.section	.nv.constant0._ZN10layer_norm40ln_parallel_residual_bwd_finalize_kernelINS_22Kernel_traits_finalizeILj512EfffffjLb0ELj1024ELj4ENS_18Kernel_traits_baseILj512EfffffjLj1024EEEEELb0EEEvNS_9BwdParamsE,"a",@progbits
	.sectionflags	@""
	.align	4
.nv.constant0._ZN10layer_norm40ln_parallel_residual_bwd_finalize_kernelINS_22Kernel_traits_finalizeILj512EfffffjLb0ELj1024ELj4ENS_18Kernel_traits_baseILj512EfffffjLj1024EEEEELb0EEEvNS_9BwdParamsE:
	.zero		648


//--------------------- .nv.constant0._ZN10layer_norm31ln_parallel_residual_bwd_kernelINS_13Kernel_traitsIfffffjLj512ELj1ELj4ELj1ELj16ENS_18Kernel_traits_baseILj512EfffffjLj128EEEEELb1ELb1ELb0EEEvNS_9BwdParamsE --------------------------
	.section	.nv.constant0._ZN10layer_norm31ln_parallel_residual_bwd_kernelINS_13Kernel_traitsIfffffjLj512ELj1ELj4ELj1ELj16ENS_18Kernel_traits_baseILj512EfffffjLj128EEEEELb1ELb1ELb0EEEvNS_9BwdParamsE,"a",@progbits
	.sectionflags	@""
	.align	4
.nv.constant0._ZN10layer_norm31ln_parallel_residual_bwd_kernelINS_13Kernel_traitsIfffffjLj512ELj1ELj4ELj1ELj16ENS_18Kernel_traits_baseILj512EfffffjLj128EEEEELb1ELb1ELb0EEEvNS_9BwdParamsE:
	.zero		648


//--------------------- .nv.constant0._ZN10layer_norm22ln_bwd_finalize_kernelINS_22Kernel_traits_finalizeILj512EfffffjLb0ELj1024ELj4ENS_18Kernel_traits_baseILj512EfffffjLj1024EEEEELb0ELb1EEEvNS_9BwdParamsE --------------------------
	.section	.nv.constant0._ZN10layer_norm22ln_bwd_finalize_kernelINS_22Kernel_traits_finalizeILj512EfffffjLb0ELj1024ELj4ENS_18Kernel_traits_baseILj512EfffffjLj1024EEEEELb0ELb1EEEvNS_9BwdParamsE,"a",@progbits
	.sectionflags	@""
	.align	4
.nv.constant0._ZN10layer_norm22ln_bwd_finalize_kernelINS_22Kernel_traits_finalizeILj512EfffffjLb0ELj1024ELj4ENS_18Kernel_traits_baseILj512EfffffjLj1024EEEEELb0ELb1EEEvNS_9BwdParamsE:
	.zero		648


//--------------------- .nv.constant0._ZN10layer_norm40ln_parallel_residual_bwd_finalize_kernelINS_22Kernel_traits_finalizeILj512EfffffjLb0ELj1024ELj4ENS_18Kernel_traits_baseILj512EfffffjLj1024EEEEELb1EEEvNS_9BwdParamsE --------------------------
	.section	.nv.constant0._ZN10layer_norm40ln_parallel_residual_bwd_finalize_kernelINS_22Kernel_traits_finalizeILj512EfffffjLb0ELj1024ELj4ENS_18Kernel_traits_baseILj512EfffffjLj1024EEEEELb1EEEvNS_9BwdParamsE,"a",@progbits
	.sectionflags	@""
	.align	4
.nv.constant0._ZN10layer_norm40ln_parallel_residual_bwd_finalize_kernelINS_22Kernel_traits_finalizeILj512EfffffjLb0ELj1024ELj4ENS_18Kernel_traits_baseILj512EfffffjLj1024EEEEELb1EEEvNS_9BwdParamsE:
	.zero		648


//--------------------- .nv.constant0._ZN10layer_norm31ln_parallel_residual_bwd_kernelINS_13Kernel_traitsIfffffjLj512ELj1ELj4ELj1ELj16ENS_18Kernel_traits_baseILj512EfffffjLj128EEEEELb1ELb1ELb1EEEvNS_9BwdParamsE --------------------------
	.section	.nv.constant0._ZN10layer_norm31ln_parallel_residual_bwd_kernelINS_13Kernel_traitsIfffffjLj512ELj1ELj4ELj1ELj16ENS_18Kernel_traits_baseILj512EfffffjLj128EEEEELb1ELb1ELb1EEEvNS_9BwdParamsE,"a",@progbits
	.sectionflags	@""
	.align	4
.nv.constant0._ZN10layer_norm31ln_parallel_residual_bwd_kernelINS_13Kernel_traitsIfffffjLj512ELj1ELj4ELj1ELj16ENS_18Kernel_traits_baseILj512EfffffjLj128EEEEELb1ELb1ELb1EEEvNS_9BwdParamsE:
	.zero		648


//--------------------- .text._ZN10layer_norm31ln_parallel_residual_bwd_kernelINS_13Kernel_traitsI13__nv_bfloat16S2_S2_S2_fjLj512ELj1ELj4ELj1ELj16ENS_18Kernel_traits_baseILj512ES2_S2_S2_S2_fjLj128EEEEELb0ELb0ELb0EEEvNS_9BwdParamsE --------------------------
	.section	.text._ZN10layer_norm31ln_parallel_residual_bwd_kernelINS_13Kernel_traitsI13__nv_bfloat16S2_S2_S2_fjLj512ELj1ELj4ELj1ELj16ENS_18Kernel_traits_baseILj512ES2_S2_S2_S2_fjLj128EEEEELb0ELb0ELb0EEEvNS_9BwdParamsE,"ax",@progbits
	.sectioninfo	@"SHI_REGISTERS=168"
	.align	128
        .global         _ZN10layer_norm31ln_parallel_residual_bwd_kernelINS_13Kernel_traitsI13__nv_bfloat16S2_S2_S2_fjLj512ELj1ELj4ELj1ELj16ENS_18Kernel_traits_baseILj512ES2_S2_S2_S2_fjLj128EEEEELb0ELb0ELb0EEEvNS_9BwdParamsE
        .type           _ZN10layer_norm31ln_parallel_residual_bwd_kernelINS_13Kernel_traitsI13__nv_bfloat16S2_S2_S2_fjLj512ELj1ELj4ELj1ELj16ENS_18Kernel_traits_baseILj512ES2_S2_S2_S2_fjLj128EEEEELb0ELb0ELb0EEEvNS_9BwdParamsE,@function
        .size           _ZN10layer_norm31ln_parallel_residual_bwd_kernelINS_13Kernel_traitsI13__nv_bfloat16S2_S2_S2_fjLj512ELj1ELj4ELj1ELj16ENS_18Kernel_traits_baseILj512ES2_S2_S2_S2_fjLj128EEEEELb0ELb0ELb0EEEvNS_9BwdParamsE,(.L_x_1946 - _ZN10layer_norm31ln_parallel_residual_bwd_kernelINS_13Kernel_traitsI13__nv_bfloat16S2_S2_S2_fjLj512ELj1ELj4ELj1ELj16ENS_18Kernel_traits_baseILj512ES2_S2_S2_S2_fjLj128EEEEELb0ELb0ELb0EEEvNS_9BwdParamsE)
        .other          _ZN10layer_norm31ln_parallel_residual_bwd_kernelINS_13Kernel_traitsI13__nv_bfloat16S2_S2_S2_fjLj512ELj1ELj4ELj1ELj16ENS_18Kernel_traits_baseILj512ES2_S2_S2_S2_fjLj128EEEEELb0ELb0ELb0EEEvNS_9BwdParamsE,@"STO_CUDA_ENTRY STV_DEFAULT"
_ZN10layer_norm31ln_parallel_residual_bwd_kernelINS_13Kernel_traitsI13__nv_bfloat16S2_S2_S2_fjLj512ELj1ELj4ELj1ELj16ENS_18Kernel_traits_baseILj512ES2_S2_S2_S2_fjLj128EEEEELb0ELb0ELb0EEEvNS_9BwdParamsE:
.text._ZN10layer_norm31ln_parallel_residual_bwd_kernelINS_13Kernel_traitsI13__nv_bfloat16S2_S2_S2_fjLj512ELj1ELj4ELj1ELj16ENS_18Kernel_traits_baseILj512ES2_S2_S2_S2_fjLj128EEEEELb0ELb0ELb0EEEvNS_9BwdParamsE:
[----:B------:R-:W-:Y:S02]  /*0000*/  MOV R1, c[0x0][0x28] ;  /* 0x00000a0000017a02 */ /* 0x000fe40000000f00 */
[----:B------:R-:W0:Y:S01]  /*0010*/  S2R R112, SR_TID.X ;  /* 0x0000000000707919 */ /* 0x000e220000002100 */
[----:B------:R-:W-:Y:S01]  /*0020*/  MOV R0, c[0x0][0x168] ;  /* 0x00005a0000007a02 */ /* 0x000fe20000000f00 */
[----:B------:R-:W-:-:S03]  /*0030*/  ULDC.64 UR4, c[0x0][0x118] ;  /* 0x0000460000047ab9 */ /* 0x000fc60000000a00 */
[----:B------:R-:W-:-:S04]  /*0040*/  SHF.R.S32.HI R0, RZ, 0x1f, R0 ;  /* 0x0000001fff007819 */ /* 0x000fc80000011400 */
[----:B------:R-:W-:Y:S02]  /*0050*/  LEA.HI R0, R0, c[0x0][0x168], RZ, 0x3 ;  /* 0x00005a0000007a11 */ /* 0x000fe400078f18ff */
[C---:B0-----:R-:W-:Y:S02]  /*0060*/  LOP3.LUT R3, R112.reuse, 0x1f, RZ, 0xc, !PT ;  /* 0x0000001f70037812 */ /* 0x041fe400078e0cff */
[----:B------:R-:W-:Y:S02]  /*0070*/  LOP3.LUT R12, R112, 0x1f, RZ, 0xc0, !PT ;  /* 0x0000001f700c7812 */ /* 0x000fe400078ec0ff */
[----:B------:R-:W-:-:S04]  /*0080*/  LEA.HI.SX32 R0, R0, R3, 0x1d ;  /* 0x0000000300007211 */ /* 0x000fc800078feaff */
[C---:B------:R-:W-:Y:S02]  /*0090*/  LOP3.LUT P3, RZ, R0.reuse, 0xffffffe0, RZ, 0xc0, !PT ;  /* 0xffffffe000ff7812 */ /* 0x040fe4000786c0ff */
[----:B------:R-:W-:-:S11]  /*00a0*/  ISETP.GE.U32.AND P4, PT, R0, 0x40, PT ;  /* 0x000000400000780c */ /* 0x000fd60003f86070 */
[----:B------:R-:W-:Y:S02]  /*00b0*/  @P3 MOV R5, 0x10 ;  /* 0x0000001000053802 */ /* 0x000fe40000000f00 */
[----:B------:R-:W-:-:S03]  /*00c0*/  @P4 IMAD.MOV.U32 R13, RZ, RZ, 0x10 ;  /* 0x00000010ff0d4424 */ /* 0x000fc600078e00ff */
[----:B------:R-:W-:-:S04]  /*00d0*/  @P3 IMAD.WIDE.U32 R2, R12, R5, c[0x0][0x1b0] ;  /* 0x00006c000c023625 */ /* 0x000fc800078e0005 */
[C---:B------:R-:W-:Y:S01]  /*00e0*/  @P3 IMAD.WIDE.U32 R4, R12.reuse, R5, c[0x0][0x1b8] ;  /* 0x00006e000c043625 */ /* 0x040fe200078e0005 */
[----:B------:R-:W-:Y:S01]  /*00f0*/  @P3 LOP3.LUT R12, R12, 0x20, RZ, 0xfc, !PT ;  /* 0x000000200c0c3812 */ /* 0x000fe200078efcff */
[----:B------:R0:W5:Y:S04]  /*0100*/  @P3 LDG.E.128 R8, [R2.64] ;  /* 0x0000000402083981 */ /* 0x000168000c1e1d00 */
[CC--:B------:R-:W-:Y:S01]  /*0110*/  @P4 IMAD.WIDE.U32 R6, R12.reuse, R13.reuse, c[0x0][0x1b0] ;  /* 0x00006c000c064625 */ /* 0x0c0fe200078e000d */
[----:B------:R0:W5:Y:S03]  /*0120*/  @P3 LDG.E.128 R84, [R4.64] ;  /* 0x0000000404543981 */ /* 0x000166000c1e1d00 */
[----:B------:R-:W-:Y:S01]  /*0130*/  @P4 IMAD.WIDE.U32 R12, R12, R13, c[0x0][0x1b8] ;  /* 0x00006e000c0c4625 */ /* 0x000fe200078e000d */
[----:B------:R0:W5:Y:S04]  /*0140*/  @P4 LDG.E.128 R64, [R6.64] ;  /* 0x0000000406404981 */ /* 0x000168000c1e1d00 */
[----:B------:R0:W5:Y:S04]  /*0150*/  @P4 LDG.E.128 R20, [R12.64] ;  /* 0x000000040c144981 */ /* 0x000168000c1e1d00 */
[----:B------:R-:W1:Y:S01]  /*0160*/  S2R R0, SR_CTAID.X ;  /* 0x0000000000007919 */ /* 0x000e620000002500 */
[----:B------:R-:W-:Y:S01]  /*0170*/  SHF.R.U32.HI R19, RZ, 0x5, R112 ;  /* 0x00000005ff137819 */ /* 0x000fe20000011670 */
[----:B------:R-:W-:Y:S01]  /*0180*/  BSSY B0, `(.L_x_0) ;  /* 0x0000226000007945 */ /* 0x000fe20003800000 */
[----:B------:R-:W-:Y:S01]  /*0190*/  CS2R R24, SRZ ;  /* 0x0000000000187805 */ /* 0x000fe2000001ff00 */
[----:B------:R-:W-:Y:S01]  /*01a0*/  CS2R R26, SRZ ;  /* 0x00000000001a7805 */ /* 0x000fe2000001ff00 */
[----:B------:R-:W-:Y:S01]  /*01b0*/  CS2R R28, SRZ ;  /* 0x00000000001c7805 */ /* 0x000fe2000001ff00 */
[----:B-1----:R-:W-:-:S04]  /*01c0*/  LEA R19, R0, R19, 0x2 ;  /* 0x0000001300137211 */ /* 0x002fc800078e10ff */
[----:B------:R-:W-:Y:S01]  /*01d0*/  ISETP.GE.AND P0, PT, R19, c[0x0][0x164], PT ;  /* 0x0000590013007a0c */ /* 0x000fe20003f06270 */
[----:B------:R-:W-:Y:S01]  /*01e0*/  CS2R R30, SRZ ;  /* 0x00000000001e7805 */ /* 0x000fe2000001ff00 */
        /* <DEDUP_REMOVED lines=28> */
[----:B------:R-:W-:Y:S05]  /*03b0*/  @P0 BRA `(.L_x_1) ;  /* 0x0000202000000947 */ /* 0x000fea0003800000 */
[--C-:B0----5:R-:W-:Y:S01]  /*03c0*/  PRMT R16, RZ, 0x5410, R9.reuse ;  /* 0x00005410ff107816 */ /* 0x121fe20000000009 */
[----:B------:R-:W-:Y:S01]  /*03d0*/  HFMA2.MMA R25, -RZ, RZ, 0, 0 ;  /* 0x00000000ff197435 */ /* 0x000fe200000001ff */
[----:B------:R-:W-:-:S02]  /*03e0*/  PRMT R15, RZ, 0x7610, R9 ;  /* 0x00007610ff0f7816 */ /* 0x000fc40000000009 */
[----:B------:R-:W0:Y:S01]  /*03f0*/  LDC.U8 R9, c[0x0][0x1f0] ;  /* 0x00007c00ff097b82 */ /* 0x000e220000000000 */
[--C-:B------:R-:W-:Y:S02]  /*0400*/  PRMT R18, RZ, 0x5410, R8.reuse ;  /* 0x00005410ff127816 */ /* 0x100fe40000000008 */
[----:B------:R-:W-:Y:S02]  /*0410*/  PRMT R17, RZ, 0x7610, R8 ;  /* 0x00007610ff117816 */ /* 0x000fe40000000008 */
[--C-:B------:R-:W-:Y:S02]  /*0420*/  PRMT R14, RZ, 0x5410, R10.reuse ;  /* 0x00005410ff0e7816 */ /* 0x100fe4000000000a */
[----:B------:R-:W-:Y:S02]  /*0430*/  PRMT R13, RZ, 0x7610, R10 ;  /* 0x00007610ff0d7816 */ /* 0x000fe4000000000a */
[--C-:B------:R-:W-:Y:S02]  /*0440*/  PRMT R12, RZ, 0x5410, R11.reuse ;  /* 0x00005410ff0c7816 */ /* 0x100fe4000000000b */
[----:B------:R-:W-:-:S02]  /*0450*/  PRMT R11, RZ, 0x7610, R11 ;  /* 0x00007610ff0b7816 */ /* 0x000fc4000000000b */
        /* <DEDUP_REMOVED lines=23> */
[----:B0-----:R-:W-:-:S02]  /*05d0*/  PRMT R128, RZ, 0x7610, R23 ;  /* 0x00007610ff807816 */ /* 0x001fc40000000017 */
.L_x_12:
[----:B------:R-:W-:-:S05]  /*05e0*/  MOV R100, 0x4 ;  /* 0x0000000400647802 */ /* 0x000fca0000000f00 */
[----:B------:R-:W-:-:S04]  /*05f0*/  IMAD.WIDE R102, R19, R100, c[0x0][0x1a0] ;  /* 0x0000680013667625 */ /* 0x000fc800078e0264 */
[C---:B------:R-:W-:Y:S01]  /*0600*/  IMAD.WIDE R100, R19.reuse, R100, c[0x0][0x1a8] ;  /* 0x00006a0013647625 */ /* 0x040fe200078e0264 */
[----:B------:R0:W5:Y:S04]  /*0610*/  LDG.E R149, [R102.64] ;  /* 0x0000000466957981 */ /* 0x000168000c1e1900 */
[----:B------:R0:W5:Y:S01]  /*0620*/  LDG.E R129, [R100.64] ;  /* 0x0000000464817981 */ /* 0x000162000c1e1900 */
[----:B------:R-:W-:Y:S01]  /*0630*/  IMAD R104, R19, c[0x0][0x168], RZ ;  /* 0x00005a0013687a24 */ /* 0x000fe200078e02ff */
[----:B------:R-:W-:Y:S01]  /*0640*/  BSSY B1, `(.L_x_2) ;  /* 0x0000081000017945 */ /* 0x000fe20003800000 */
[----:B------:R-:W-:Y:S01]  /*0650*/  IMAD.MOV.U32 R163, RZ, RZ, RZ ;  /* 0x000000ffffa37224 */ /* 0x000fe200078e00ff */
[----:B------:R-:W-:Y:S02]  /*0660*/  MOV R164, RZ ;  /* 0x000000ff00a47202 */ /* 0x000fe40000000f00 */
[----:B------:R-:W-:-:S04]  /*0670*/  SHF.R.S32.HI R105, RZ, 0x1f, R104 ;  /* 0x0000001fff697819 */ /* 0x000fc80000011468 */
[----:B------:R-:W-:Y:S02]  /*0680*/  LEA.HI R105, R105, R104, RZ, 0x3 ;  /* 0x0000006869697211 */ /* 0x000fe400078f18ff */
[----:B------:R-:W-:-:S04]  /*0690*/  LOP3.LUT R104, R112, 0x1f, RZ, 0xc0, !PT ;  /* 0x0000001f70687812 */ /* 0x000fc800078ec0ff */
[----:B------:R-:W-:-:S04]  /*06a0*/  LEA.HI.SX32 R127, R105, R104, 0x1d ;  /* 0x00000068697f7211 */ /* 0x000fc800078feaff */
[----:B------:R-:W-:Y:S01]  /*06b0*/  MOV R165, R127 ;  /* 0x0000007f00a57202 */ /* 0x000fe20000000f00 */
[----:B------:R-:W-:Y:S05]  /*06c0*/  @!P3 BRA `(.L_x_3) ;  /* 0x000007800000b947 */ /* 0x000fea0003800000 */
[C---:B0-----:R-:W-:Y:S02]  /*06d0*/  LEA R100, P0, R127.reuse, c[0x0][0x188], 0x4 ;  /* 0x000062007f647a11 */ /* 0x041fe400078020ff */
[----:B------:R-:W-:Y:S02]  /*06e0*/  MOV R108, 0x10 ;  /* 0x00000010006c7802 */ /* 0x000fe40000000f00 */
[----:B------:R-:W-:-:S03]  /*06f0*/  LEA.HI.X R101, R127, c[0x0][0x18c], RZ, 0x4, P0 ;  /* 0x000063007f657a11 */ /* 0x000fc600000f24ff */
[----:B------:R-:W-:-:S03]  /*0700*/  IMAD.WIDE.U32 R104, R127, R108, c[0x0][0x210] ;  /* 0x000084007f687625 */ /* 0x000fc600078e006c */
[----:B------:R-:W2:Y:S01]  /*0710*/  LDG.E.128 R100, [R100.64] ;  /* 0x0000000464647981 */ /* 0x000ea2000c1e1d00 */
[----:B------:R-:W-:-:S03]  /*0720*/  IMAD.WIDE.U32 R108, R127, R108, c[0x0][0x208] ;  /* 0x000082007f6c7625 */ /* 0x000fc600078e006c */
[----:B------:R-:W3:Y:S04]  /*0730*/  LDG.E.128 R104, [R104.64] ;  /* 0x0000000468687981 */ /* 0x000ee8000c1e1d00 */
[----:B------:R-:W4:Y:S01]  /*0740*/  LDG.E.128 R108, [R108.64] ;  /* 0x000000046c6c7981 */ /* 0x000f22000c1e1d00 */
[----:B------:R-:W-:-:S04]  /*0750*/  ISETP.NE.U32.AND P0, PT, RZ, c[0x0][0x218], PT ;  /* 0x00008600ff007a0c */ /* 0x000fc80003f05070 */
[----:B------:R-:W-:-:S13]  /*0760*/  ISETP.NE.AND.EX P0, PT, RZ, c[0x0][0x21c], PT, P0 ;  /* 0x00008700ff007a0c */ /* 0x000fda0003f05300 */
[----:B------:R-:W-:-:S04]  /*0770*/  @P0 LEA R130, P1, R127, c[0x0][0x218], 0x4 ;  /* 0x000086007f820a11 */ /* 0x000fc800078220ff */
[----:B------:R-:W-:-:S05]  /*0780*/  @P0 LEA.HI.X R131, R127, c[0x0][0x21c], RZ, 0x4, P1 ;  /* 0x000087007f830a11 */ /* 0x000fca00008f24ff */
[----:B------:R2:W5:Y:S01]  /*0790*/  @P0 LDG.E.128 R84, [R130.64] ;  /* 0x0000000482540981 */ /* 0x000562000c1e1d00 */
[----:B------:R-:W-:Y:S02]  /*07a0*/  ISETP.NE.AND P0, PT, R9, RZ, PT ;  /* 0x000000ff0900720c */ /* 0x000fe40003f05270 */
[----:B------:R-:W-:Y:S02]  /*07b0*/  IADD3 R165, R127, 0x20, RZ ;  /* 0x000000207fa57810 */ /* 0x000fe40007ffe0ff */
[----:B-----5:R-:W-:Y:S02]  /*07c0*/  FSEL R137, R149, RZ, !P0 ;  /* 0x000000ff95897208 */ /* 0x020fe40004000000 */
[----:B--2---:R-:W-:Y:S02]  /*07d0*/  PRMT R130, RZ, 0x5410, R100 ;  /* 0x00005410ff827816 */ /* 0x004fe40000000064 */
[--C-:B------:R-:W-:Y:S02]  /*07e0*/  PRMT R156, RZ, 0x5410, R103.reuse ;  /* 0x00005410ff9c7816 */ /* 0x100fe40000000067 */
[----:B------:R-:W-:Y:S01]  /*07f0*/  PRMT R162, RZ, 0x7610, R103 ;  /* 0x00007610ffa27816 */ /* 0x000fe20000000067 */
[----:B------:R-:W-:Y:S01]  /*0800*/  FADD.FTZ R130, R130, -R137 ;  /* 0x8000008982827221 */ /* 0x000fe20000010000 */
[----:B---3--:R-:W-:-:S02]  /*0810*/  PRMT R103, RZ, 0x5410, R104 ;  /* 0x00005410ff677816 */ /* 0x008fc40000000068 */
[--C-:B------:R-:W-:Y:S01]  /*0820*/  PRMT R148, RZ, 0x5410, R101.reuse ;  /* 0x00005410ff947816 */ /* 0x100fe20000000065 */
[----:B------:R-:W-:Y:S01]  /*0830*/  FMUL.FTZ R131, R129, R130 ;  /* 0x0000008281837220 */ /* 0x000fe20000410000 */
[----:B------:R-:W-:Y:S01]  /*0840*/  PRMT R150, RZ, 0x7610, R101 ;  /* 0x00007610ff967816 */ /* 0x000fe20000000065 */
[----:B------:R-:W-:Y:S01]  /*0850*/  FMUL.FTZ R130, R10, R103 ;  /* 0x000000670a827220 */ /* 0x000fe20000410000 */
[----:B----4-:R-:W-:Y:S01]  /*0860*/  PRMT R101, RZ, 0x5410, R108 ;  /* 0x00005410ff657816 */ /* 0x010fe2000000006c */
[C---:B------:R-:W-:Y:S01]  /*0870*/  FADD.FTZ R148, -R137.reuse, R148 ;  /* 0x0000009489947221 */ /* 0x040fe20000010100 */
[----:B------:R-:W-:Y:S01]  /*0880*/  PRMT R100, RZ, 0x7610, R100 ;  /* 0x00007610ff647816 */ /* 0x000fe20000000064 */
[----:B------:R-:W-:Y:S01]  /*0890*/  FADD.FTZ R150, -R137, R150 ;  /* 0x0000009689967221 */ /* 0x000fe20000010100 */
[--C-:B------:R-:W-:Y:S01]  /*08a0*/  PRMT R140, RZ, 0x5410, R102.reuse ;  /* 0x00005410ff8c7816 */ /* 0x100fe20000000066 */
[----:B------:R-:W-:Y:S01]  /*08b0*/  FADD.FTZ R40, R40, R101 ;  /* 0x0000006528287221 */ /* 0x000fe20000010000 */
[----:B------:R-:W-:Y:S01]  /*08c0*/  PRMT R158, RZ, 0x7610, R102 ;  /* 0x00007610ff9e7816 */ /* 0x000fe20000000066 */
[-C--:B------:R-:W-:Y:S01]  /*08d0*/  FFMA.FTZ R24, R131, R101.reuse, R24 ;  /* 0x0000006583187223 */ /* 0x080fe20000010018 */
[----:B------:R-:W-:Y:S01]  /*08e0*/  PRMT R104, RZ, 0x7610, R104 ;  /* 0x00007610ff687816 */ /* 0x000fe20000000068 */
[----:B------:R-:W-:Y:S01]  /*08f0*/  FFMA.FTZ R130, R18, R101, R130 ;  /* 0x0000006512827223 */ /* 0x000fe20000010082 */
[--C-:B------:R-:W-:Y:S01]  /*0900*/  PRMT R101, RZ, 0x5410, R105.reuse ;  /* 0x00005410ff657816 */ /* 0x100fe20000000069 */
[----:B------:R-:W-:Y:S01]  /*0910*/  FMUL.FTZ R139, R129, R148 ;  /* 0x00000094818b7220 */ /* 0x000fe20000410000 */
[----:B------:R-:W-:Y:S01]  /*0920*/  PRMT R105, RZ, 0x7610, R105 ;  /* 0x00007610ff697816 */ /* 0x000fe20000000069 */
[----:B------:R-:W-:Y:S01]  /*0930*/  FADD.FTZ R68, R68, R103 ;  /* 0x0000006744447221 */ /* 0x000fe20000010000 */
[----:B------:R-:W-:Y:S01]  /*0940*/  PRMT R148, RZ, 0x7610, R109 ;  /* 0x00007610ff947816 */ /* 0x000fe2000000006d */
[----:B------:R-:W-:Y:S01]  /*0950*/  FFMA.FTZ R56, R131, R103, R56 ;  /* 0x0000006783387223 */ /* 0x000fe20000010038 */
[----:B------:R-:W-:Y:S01]  /*0960*/  PRMT R151, RZ, 0x5410, R111 ;  /* 0x00005410ff977816 */ /* 0x000fe2000000006f */
[-C--:B------:R-:W-:Y:S01]  /*0970*/  FMUL.FTZ R103, R7, R101.reuse ;  /* 0x0000006507677220 */ /* 0x080fe20000410000 */
[----:B------:R-:W-:Y:S01]  /*0980*/  PRMT R108, RZ, 0x7610, R108 ;  /* 0x00007610ff6c7816 */ /* 0x000fe2000000006c */
[----:B------:R-:W-:Y:S01]  /*0990*/  FADD.FTZ R70, R70, R101 ;  /* 0x0000006546467221 */ /* 0x000fe20000010000 */
[----:B------:R-:W-:Y:S01]  /*09a0*/  PRMT R145, RZ, 0x5410, R110 ;  /* 0x00005410ff917816 */ /* 0x000fe2000000006e */
[----:B------:R-:W-:Y:S01]  /*09b0*/  FFMA.FTZ R58, R139, R101, R58 ;  /* 0x000000658b3a7223 */ /* 0x000fe2000001003a */
[----:B------:R-:W-:Y:S01]  /*09c0*/  PRMT R110, RZ, 0x7610, R110 ;  /* 0x00007610ff6e7816 */ /* 0x000fe2000000006e */
[----:B------:R-:W-:-:S02]  /*09d0*/  FMUL.FTZ R150, R129, R150 ;  /* 0x0000009681967220 */ /* 0x000fc40000410000 */
[C---:B------:R-:W-:Y:S02]  /*09e0*/  FADD.FTZ R142, -R137.reuse, R100 ;  /* 0x00000064898e7221 */ /* 0x040fe40000010100 */
[----:B------:R-:W-:Y:S02]  /*09f0*/  FMUL.FTZ R101, R6, R105 ;  /* 0x0000006906657220 */ /* 0x000fe40000410000 */
[C---:B------:R-:W-:Y:S02]  /*0a00*/  FADD.FTZ R100, -R137.reuse, R156 ;  /* 0x0000009c89647221 */ /* 0x040fe40000010100 */
[----:B------:R-:W-:Y:S02]  /*0a10*/  FADD.FTZ R102, -R137, R140 ;  /* 0x0000008c89667221 */ /* 0x000fe40000010100 */
[----:B------:R-:W-:Y:S02]  /*0a20*/  FADD.FTZ R43, R43, R148 ;  /* 0x000000942b2b7221 */ /* 0x000fe40000010000 */
[----:B------:R-:W-:-:S02]  /*0a30*/  FFMA.FTZ R27, R150, R148, R27 ;  /* 0x00000094961b7223 */ /* 0x000fc4000001001b */
[----:B------:R-:W-:Y:S01]  /*0a40*/  FFMA.FTZ R148, R15, R148, R101 ;  /* 0x000000940f947223 */ /* 0x000fe20000010065 */
[----:B------:R-:W-:Y:S01]  /*0a50*/  PRMT R101, RZ, 0x5410, R106 ;  /* 0x00005410ff657816 */ /* 0x000fe2000000006a */
[C---:B------:R-:W-:Y:S01]  /*0a60*/  FMUL.FTZ R157, R129.reuse, R100 ;  /* 0x00000064819d7220 */ /* 0x040fe20000410000 */
[--C-:B------:R-:W-:Y:S01]  /*0a70*/  PRMT R100, RZ, 0x5410, R107.reuse ;  /* 0x00005410ff647816 */ /* 0x100fe2000000006b */
[----:B------:R-:W-:Y:S01]  /*0a80*/  FMUL.FTZ R147, R129, R102 ;  /* 0x0000006681937220 */ /* 0x000fe20000410000 */
[----:B------:R-:W-:Y:S01]  /*0a90*/  PRMT R107, RZ, 0x7610, R107 ;  /* 0x00007610ff6b7816 */ /* 0x000fe2000000006b */
[C---:B------:R-:W-:Y:S01]  /*0aa0*/  FADD.FTZ R158, -R137.reuse, R158 ;  /* 0x0000009e899e7221 */ /* 0x040fe20000010100 */
[----:B------:R-:W-:Y:S01]  /*0ab0*/  PRMT R106, RZ, 0x7610, R106 ;  /* 0x00007610ff6a7816 */ /* 0x000fe2000000006a */
[----:B------:R-:W-:Y:S01]  /*0ac0*/  FADD.FTZ R162, -R137, R162 ;  /* 0x000000a289a27221 */ /* 0x000fe20000010100 */
[----:B------:R-:W-:Y:S01]  /*0ad0*/  PRMT R137, RZ, 0x5410, R109 ;  /* 0x00005410ff897816 */ /* 0x000fe2000000006d */
[----:B------:R-:W-:-:S02]  /*0ae0*/  FMUL.FTZ R102, R5, R101 ;  /* 0x0000006505667220 */ /* 0x000fc40000410000 */
[----:B------:R-:W-:Y:S02]  /*0af0*/  FADD.FTZ R72, R72, R101 ;  /* 0x0000006548487221 */ /* 0x000fe40000010000 */
[----:B------:R-:W-:Y:S02]  /*0b00*/  FFMA.FTZ R60, R147, R101, R60 ;  /* 0x00000065933c7223 */ /* 0x000fe4000001003c */
[----:B------:R-:W-:Y:S02]  /*0b10*/  FMUL.FTZ R101, R3, R100 ;  /* 0x0000006403657220 */ /* 0x000fe40000410000 */
[----:B------:R-:W-:Y:S02]  /*0b20*/  FMUL.FTZ R140, R8, R104 ;  /* 0x00000068088c7220 */ /* 0x000fe40000410000 */
[----:B------:R-:W-:Y:S02]  /*0b30*/  FADD.FTZ R74, R74, R100 ;  /* 0x000000644a4a7221 */ /* 0x000fe40000010000 */
[----:B------:R-:W-:Y:S01]  /*0b40*/  FFMA.FTZ R62, R157, R100, R62 ;  /* 0x000000649d3e7223 */ /* 0x000fe2000001003e */
[----:B------:R-:W-:Y:S01]  /*0b50*/  PRMT R100, RZ, 0x7610, R111 ;  /* 0x00007610ff647816 */ /* 0x000fe2000000006f */
[----:B------:R-:W-:-:S02]  /*0b60*/  FADD.FTZ R42, R42, R137 ;  /* 0x000000892a2a7221 */ /* 0x000fc40000010000 */
[----:B------:R-:W-:Y:S02]  /*0b70*/  FFMA.FTZ R26, R139, R137, R26 ;  /* 0x000000898b1a7223 */ /* 0x000fe4000001001a */
[----:B------:R-:W-:Y:S02]  /*0b80*/  FADD.FTZ R46, R46, R151 ;  /* 0x000000972e2e7221 */ /* 0x000fe40000010000 */
[----:B------:R-:W-:Y:S02]  /*0b90*/  FFMA.FTZ R30, R157, R151, R30 ;  /* 0x000000979d1e7223 */ /* 0x000fe4000001001e */
[----:B------:R-:W-:Y:S02]  /*0ba0*/  FFMA.FTZ R137, R16, R137, R103 ;  /* 0x0000008910897223 */ /* 0x000fe40000010067 */
[----:B------:R-:W-:Y:S02]  /*0bb0*/  FFMA.FTZ R151, R12, R151, R101 ;  /* 0x000000970c977223 */ /* 0x000fe40000010065 */
[----:B------:R-:W-:-:S02]  /*0bc0*/  FMUL.FTZ R162, R129, R162 ;  /* 0x000000a281a27220 */ /* 0x000fc40000410000 */
[----:B------:R-:W-:Y:S02]  /*0bd0*/  FMUL.FTZ R161, R2, R107 ;  /* 0x0000006b02a17220 */ /* 0x000fe40000410000 */
[----:B------:R-:W-:Y:S02]  /*0be0*/  FMUL.FTZ R142, R129, R142 ;  /* 0x0000008e818e7220 */ /* 0x000fe40000410000 */
[----:B------:R-:W-:Y:S02]  /*0bf0*/  FFMA.FTZ R140, R17, R108, R140 ;  /* 0x0000006c118c7223 */ /* 0x000fe4000001008c */
[----:B------:R-:W-:Y:S02]  /*0c00*/  FADD.FTZ R101, RZ, R130 ;  /* 0x00000082ff657221 */ /* 0x000fe40000010000 */
[----:B------:R-:W-:Y:S02]  /*0c10*/  FFMA.FTZ R103, R131, R130, RZ ;  /* 0x0000008283677223 */ /* 0x000fe400000100ff */
[----:B------:R-:W-:-:S02]  /*0c20*/  FADD.FTZ R44, R44, R145 ;  /* 0x000000912c2c7221 */ /* 0x000fc40000010000 */
[-C--:B------:R-:W-:Y:S02]  /*0c30*/  FFMA.FTZ R28, R147, R145.reuse, R28 ;  /* 0x00000091931c7223 */ /* 0x080fe4000001001c */
[----:B------:R-:W-:Y:S02]  /*0c40*/  FFMA.FTZ R145, R14, R145, R102 ;  /* 0x000000910e917223 */ /* 0x000fe40000010066 */
[----:B------:R-:W-:Y:S02]  /*0c50*/  FADD.FTZ R47, R47, R100 ;  /* 0x000000642f2f7221 */ /* 0x000fe40000010000 */
[-C--:B------:R-:W-:Y:S02]  /*0c60*/  FFMA.FTZ R31, R162, R100.reuse, R31 ;  /* 0x00000064a21f7223 */ /* 0x080fe4000001001f */
[----:B------:R-:W-:Y:S02]  /*0c70*/  FFMA.FTZ R161, R11, R100, R161 ;  /* 0x000000640ba17223 */ /* 0x000fe400000100a1 */
[----:B------:R-:W-:-:S02]  /*0c80*/  FADD.FTZ R100, R101, R140 ;  /* 0x0000008c65647221 */ /* 0x000fc40000010000 */
[----:B------:R-:W-:Y:S02]  /*0c90*/  FFMA.FTZ R102, R142, R140, R103 ;  /* 0x0000008c8e667223 */ /* 0x000fe40000010067 */
[----:B------:R-:W-:Y:S02]  /*0ca0*/  FADD.FTZ R101, R100, R137 ;  /* 0x0000008964657221 */ /* 0x000fe40000010000 */
[----:B------:R-:W-:Y:S02]  /*0cb0*/  FFMA.FTZ R103, R139, R137, R102 ;  /* 0x000000898b677223 */ /* 0x000fe40000010066 */
[----:B------:R-:W-:Y:S02]  /*0cc0*/  FMUL.FTZ R156, R4, R106 ;  /* 0x0000006a049c7220 */ /* 0x000fe40000410000 */
[----:B------:R-:W-:Y:S02]  /*0cd0*/  FADD.FTZ R100, R101, R148 ;  /* 0x0000009465647221 */ /* 0x000fe40000010000 */
[----:B------:R-:W-:-:S02]  /*0ce0*/  FFMA.FTZ R102, R150, R148, R103 ;  /* 0x0000009496667223 */ /* 0x000fc40000010067 */
[----:B------:R-:W-:Y:S02]  /*0cf0*/  FMUL.FTZ R158, R129, R158 ;  /* 0x0000009e819e7220 */ /* 0x000fe40000410000 */
[----:B------:R-:W-:Y:S02]  /*0d00*/  FFMA.FTZ R156, R13, R110, R156 ;  /* 0x0000006e0d9c7223 */ /* 0x000fe4000001009c */
[----:B------:R-:W-:Y:S02]  /*0d10*/  FADD.FTZ R101, R100, R145 ;  /* 0x0000009164657221 */ /* 0x000fe40000010000 */
[----:B------:R-:W-:Y:S02]  /*0d20*/  FFMA.FTZ R103, R147, R145, R102 ;  /* 0x0000009193677223 */ /* 0x000fe40000010066 */
[----:B------:R-:W-:Y:S02]  /*0d30*/  FADD.FTZ R100, R101, R156 ;  /* 0x0000009c65647221 */ /* 0x000fe40000010000 */
[----:B------:R-:W-:-:S02]  /*0d40*/  FFMA.FTZ R102, R158, R156, R103 ;  /* 0x0000009c9e667223 */ /* 0x000fc40000010067 */
[----:B------:R-:W-:Y:S02]  /*0d50*/  FADD.FTZ R100, R100, R151 ;  /* 0x0000009764647221 */ /* 0x000fe40000010000 */
[----:B------:R-:W-:Y:S02]  /*0d60*/  FFMA.FTZ R102, R157, R151, R102 ;  /* 0x000000979d667223 */ /* 0x000fe40000010066 */
[----:B------:R-:W-:Y:S02]  /*0d70*/  FADD.FTZ R41, R41, R108 ;  /* 0x0000006c29297221 */ /* 0x000fe40000010000 */
[C---:B------:R-:W-:Y:S02]  /*0d80*/  FFMA.FTZ R25, R142.reuse, R108, R25 ;  /* 0x0000006c8e197223 */ /* 0x040fe40000010019 */
        /* <DEDUP_REMOVED lines=11> */
[----:B------:R-:W-:Y:S02]  /*0e40*/  FFMA.FTZ R164, R162, R161, R102 ;  /* 0x000000a1a2a47223 */ /* 0x000fe40000010066 */
.L_x_3:
[----:B0-----:R-:W-:Y:S05]  /*0e50*/  BSYNC B1 ;  /* 0x0000000000017941 */ /* 0x001fea0003800000 */
.L_x_2:
[----:B------:R-:W-:Y:S01]  /*0e60*/  BSSY B1, `(.L_x_4) ;  /* 0x0000079000017945 */ /* 0x000fe20003800000 */
[----:B------:R-:W-:Y:S05]  /*0e70*/  @!P4 BRA `(.L_x_5) ;  /* 0x000007700000c947 */ /* 0x000fea0003800000 */
[----:B------:R-:W-:Y:S01]  /*0e80*/  LEA R100, P0, R165, c[0x0][0x188], 0x4 ;  /* 0x00006200a5647a11 */ /* 0x000fe200078020ff */
[----:B------:R-:W-:-:S03]  /*0e90*/  IMAD.MOV.U32 R108, RZ, RZ, 0x10 ;  /* 0x00000010ff6c7424 */ /* 0x000fc600078e00ff */
[C---:B------:R-:W-:Y:S01]  /*0ea0*/  LEA.HI.X R101, R165.reuse, c[0x0][0x18c], RZ, 0x4, P0 ;  /* 0x00006300a5657a11 */ /* 0x040fe200000f24ff */
[----:B------:R-:W-:-:S05]  /*0eb0*/  IMAD.WIDE.U32 R104, R165, R108, c[0x0][0x210] ;  /* 0x00008400a5687625 */ /* 0x000fca00078e006c */
        /* <DEDUP_REMOVED lines=9> */
[----:B------:R-:W-:-:S04]  /*0f50*/  ISETP.NE.AND P0, PT, R9, RZ, PT ;  /* 0x000000ff0900720c */ /* 0x000fc80003f05270 */
[----:B-----5:R-:W-:Y:S02]  /*0f60*/  FSEL R149, R149, RZ, !P0 ;  /* 0x000000ff95957208 */ /* 0x020fe40004000000 */
[--C-:B--2---:R-:W-:Y:S02]  /*0f70*/  PRMT R132, RZ, 0x5410, R100.reuse ;  /* 0x00005410ff847816 */ /* 0x104fe40000000064 */
[----:B------:R-:W-:Y:S02]  /*0f80*/  PRMT R100, RZ, 0x7610, R100 ;  /* 0x00007610ff647816 */ /* 0x000fe40000000064 */
[--C-:B------:R-:W-:Y:S01]  /*0f90*/  PRMT R134, RZ, 0x5410, R101.reuse ;  /* 0x00005410ff867816 */ /* 0x100fe20000000065 */
[C---:B------:R-:W-:Y:S01]  /*0fa0*/  FADD.FTZ R132, -R149.reuse, R132 ;  /* 0x0000008495847221 */ /* 0x040fe20000010100 */
[----:B------:R-:W-:Y:S01]  /*0fb0*/  PRMT R146, RZ, 0x7610, R101 ;  /* 0x00007610ff927816 */ /* 0x000fe20000000065 */
[C---:B------:R-:W-:Y:S01]  /*0fc0*/  FADD.FTZ R138, -R149.reuse, R100 ;  /* 0x00000064958a7221 */ /* 0x040fe20000010100 */
[----:B------:R-:W-:Y:S01]  /*0fd0*/  PRMT R101, RZ, 0x5410, R102 ;  /* 0x00005410ff657816 */ /* 0x000fe20000000066 */
[----:B------:R-:W-:Y:S01]  /*0fe0*/  FADD.FTZ R134, -R149, R134 ;  /* 0x0000008695867221 */ /* 0x000fe20000010100 */
[--C-:B------:R-:W-:Y:S01]  /*0ff0*/  PRMT R133, RZ, 0x5410, R103.reuse ;  /* 0x00005410ff857816 */ /* 0x100fe20000000067 */
[C---:B------:R-:W-:Y:S01]  /*1000*/  FMUL.FTZ R138, R129.reuse, R138 ;  /* 0x0000008a818a7220 */ /* 0x040fe20000410000 */
[----:B------:R-:W-:Y:S01]  /*1010*/  PRMT R160, RZ, 0x7610, R103 ;  /* 0x00007610ffa07816 */ /* 0x000fe20000000067 */
[----:B------:R-:W-:Y:S01]  /*1020*/  FMUL.FTZ R135, R129, R134 ;  /* 0x0000008681877220 */ /* 0x000fe20000410000 */
[----:B---3--:R-:W-:Y:S01]  /*1030*/  PRMT R103, RZ, 0x5410, R104 ;  /* 0x00005410ff677816 */ /* 0x008fe20000000068 */
[C---:B------:R-:W-:Y:S01]  /*1040*/  FADD.FTZ R100, -R149.reuse, R133 ;  /* 0x0000008595647221 */ /* 0x040fe20000010100 */
[----:B------:R-:W-:Y:S01]  /*1050*/  PRMT R152, RZ, 0x7610, R102 ;  /* 0x00007610ff987816 */ /* 0x000fe20000000066 */
[----:B------:R-:W-:Y:S01]  /*1060*/  FADD.FTZ R102, -R149, R101 ;  /* 0x0000006595667221 */ /* 0x000fe20000010100 */
[----:B----4-:R-:W-:Y:S01]  /*1070*/  PRMT R101, RZ, 0x5410, R108 ;  /* 0x00005410ff657816 */ /* 0x010fe2000000006c */
[----:B------:R-:W-:Y:S01]  /*1080*/  FMUL.FTZ R133, R129, R132 ;  /* 0x0000008481857220 */ /* 0x000fe20000410000 */
[----:B------:R-:W-:Y:S01]  /*1090*/  PRMT R104, RZ, 0x7610, R104 ;  /* 0x00007610ff687816 */ /* 0x000fe20000000068 */
[----:B------:R-:W-:Y:S01]  /*10a0*/  FMUL.FTZ R132, R119, R103 ;  /* 0x0000006777847220 */ /* 0x000fe20000410000 */
[----:B------:R-:W-:Y:S01]  /*10b0*/  PRMT R108, RZ, 0x7610, R108 ;  /* 0x00007610ff6c7816 */ /* 0x000fe2000000006c */
[----:B------:R-:W-:Y:S01]  /*10c0*/  FADD.FTZ R32, R32, R101 ;  /* 0x0000006520207221 */ /* 0x000fe20000010000 */
[----:B------:R-:W-:Y:S01]  /*10d0*/  PRMT R154, RZ, 0x5410, R111 ;  /* 0x00005410ff9a7816 */ /* 0x000fe2000000006f */
[CC--:B------:R-:W-:Y:S01]  /*10e0*/  FFMA.FTZ R48, R133.reuse, R101.reuse, R48 ;  /* 0x0000006585307223 */ /* 0x0c0fe20000010030 */
[--C-:B------:R-:W-:Y:S01]  /*10f0*/  PRMT R134, RZ, 0x5410, R109.reuse ;  /* 0x00005410ff867816 */ /* 0x100fe2000000006d */
[----:B------:R-:W-:Y:S01]  /*1100*/  FFMA.FTZ R132, R0, R101, R132 ;  /* 0x0000006500847223 */ /* 0x000fe20000010084 */
[----:B------:R-:W-:Y:S01]  /*1110*/  PRMT R109, RZ, 0x7610, R109 ;  /* 0x00007610ff6d7816 */ /* 0x000fe2000000006d */
[----:B------:R-:W-:Y:S01]  /*1120*/  FMUL.FTZ R101, R122, R104 ;  /* 0x000000687a657220 */ /* 0x000fe20000410000 */
[--C-:B------:R-:W-:Y:S01]  /*1130*/  PRMT R141, RZ, 0x5410, R110.reuse ;  /* 0x00005410ff8d7816 */ /* 0x100fe2000000006e */
[----:B------:R-:W-:Y:S01]  /*1140*/  FADD.FTZ R88, R88, R103 ;  /* 0x0000006758587221 */ /* 0x000fe20000010000 */
[----:B------:R-:W-:Y:S01]  /*1150*/  PRMT R110, RZ, 0x7610, R110 ;  /* 0x00007610ff6e7816 */ /* 0x000fe2000000006e */
[----:B------:R-:W-:Y:S01]  /*1160*/  FFMA.FTZ R136, R114, R108, R101 ;  /* 0x0000006c72887223 */ /* 0x000fe20000010065 */
[--C-:B------:R-:W-:Y:S01]  /*1170*/  PRMT R101, RZ, 0x5410, R105.reuse ;  /* 0x00005410ff657816 */ /* 0x100fe20000000069 */
[----:B------:R-:W-:Y:S01]  /*1180*/  FFMA.FTZ R76, R133, R103, R76 ;  /* 0x00000067854c7223 */ /* 0x000fe2000001004c */
[----:B------:R-:W-:Y:S01]  /*1190*/  PRMT R105, RZ, 0x7610, R105 ;  /* 0x00007610ff697816 */ /* 0x000fe20000000069 */
[----:B------:R-:W-:Y:S01]  /*11a0*/  FMUL.FTZ R155, R129, R100 ;  /* 0x00000064819b7220 */ /* 0x000fe20000410000 */
[--C-:B------:R-:W-:Y:S01]  /*11b0*/  PRMT R100, RZ, 0x5410, R107.reuse ;  /* 0x00005410ff647816 */ /* 0x100fe2000000006b */
[-C--:B------:R-:W-:Y:S01]  /*11c0*/  FMUL.FTZ R103, R121, R101.reuse ;  /* 0x0000006579677220 */ /* 0x080fe20000410000 */
[----:B------:R-:W-:Y:S01]  /*11d0*/  PRMT R107, RZ, 0x7610, R107 ;  /* 0x00007610ff6b7816 */ /* 0x000fe2000000006b */
[----:B------:R-:W-:Y:S01]  /*11e0*/  FADD.FTZ R90, R90, R101 ;  /* 0x000000655a5a7221 */ /* 0x000fe20000010000 */
[----:B------:R-:W-:Y:S01]  /*11f0*/  PRMT R111, RZ, 0x7610, R111 ;  /* 0x00007610ff6f7816 */ /* 0x000fe2000000006f */
[----:B------:R-:W-:Y:S01]  /*1200*/  FFMA.FTZ R78, R135, R101, R78 ;  /* 0x00000065874e7223 */ /* 0x000fe2000001004e */
[--C-:B------:R-:W-:Y:S01]  /*1210*/  PRMT R101, RZ, 0x5410, R106.reuse ;  /* 0x00005410ff657816 */ /* 0x100fe2000000006a */
[----:B------:R-:W-:Y:S01]  /*1220*/  FMUL.FTZ R143, R129, R102 ;  /* 0x00000066818f7220 */ /* 0x000fe20000410000 */
[----:B------:R-:W-:Y:S01]  /*1230*/  PRMT R106, RZ, 0x7610, R106 ;  /* 0x00007610ff6a7816 */ /* 0x000fe2000000006a */
[----:B------:R-:W-:-:S02]  /*1240*/  FADD.FTZ R38, R38, R154 ;  /* 0x0000009a26267221 */ /* 0x000fc40000010000 */
[-C--:B------:R-:W-:Y:S02]  /*1250*/  FMUL.FTZ R102, R123, R101.reuse ;  /* 0x000000657b667220 */ /* 0x080fe40000410000 */
[----:B------:R-:W-:Y:S02]  /*1260*/  FADD.FTZ R92, R92, R101 ;  /* 0x000000655c5c7221 */ /* 0x000fe40000010000 */
[----:B------:R-:W-:Y:S02]  /*1270*/  FFMA.FTZ R80, R143, R101, R80 ;  /* 0x000000658f507223 */ /* 0x000fe40000010050 */
[----:B------:R-:W-:Y:S02]  /*1280*/  FMUL.FTZ R101, R125, R100 ;  /* 0x000000647d657220 */ /* 0x000fe40000410000 */
[-C--:B------:R-:W-:Y:S02]  /*1290*/  FFMA.FTZ R54, R155, R154.reuse, R54 ;  /* 0x0000009a9b367223 */ /* 0x080fe40000010036 */
[----:B------:R-:W-:-:S02]  /*12a0*/  FFMA.FTZ R154, R117, R154, R101 ;  /* 0x0000009a759a7223 */ /* 0x000fc40000010065 */
[----:B------:R-:W-:Y:S02]  /*12b0*/  FADD.FTZ R163, R163, R132 ;  /* 0x00000084a3a37221 */ /* 0x000fe40000010000 */
[----:B------:R-:W-:Y:S02]  /*12c0*/  FFMA.FTZ R101, R133, R132, R164 ;  /* 0x0000008485657223 */ /* 0x000fe400000100a4 */
[----:B------:R-:W-:Y:S02]  /*12d0*/  FADD.FTZ R34, R34, R134 ;  /* 0x0000008622227221 */ /* 0x000fe40000010000 */
[-C--:B------:R-:W-:Y:S02]  /*12e0*/  FFMA.FTZ R50, R135, R134.reuse, R50 ;  /* 0x0000008687327223 */ /* 0x080fe40000010032 */
[----:B------:R-:W-:Y:S02]  /*12f0*/  FADD.FTZ R146, -R149, R146 ;  /* 0x0000009295927221 */ /* 0x000fe40000010100 */
[----:B------:R-:W-:-:S02]  /*1300*/  FFMA.FTZ R134, R113, R134, R103 ;  /* 0x0000008671867223 */ /* 0x000fc40000010067 */
[----:B------:R-:W-:Y:S02]  /*1310*/  FMUL.FTZ R144, R124, R105 ;  /* 0x000000697c907220 */ /* 0x000fe40000410000 */
[----:B------:R-:W-:Y:S02]  /*1320*/  FADD.FTZ R163, R163, R136 ;  /* 0x00000088a3a37221 */ /* 0x000fe40000010000 */
[----:B------:R-:W-:Y:S02]  /*1330*/  FFMA.FTZ R101, R138, R136, R101 ;  /* 0x000000888a657223 */ /* 0x000fe40000010065 */
[----:B------:R-:W-:Y:S02]  /*1340*/  FMUL.FTZ R146, R129, R146 ;  /* 0x0000009281927220 */ /* 0x000fe40000410000 */
[----:B------:R-:W-:Y:S02]  /*1350*/  FFMA.FTZ R144, R116, R109, R144 ;  /* 0x0000006d74907223 */ /* 0x000fe40000010090 */
[----:B------:R-:W-:-:S02]  /*1360*/  FADD.FTZ R163, R163, R134 ;  /* 0x00000086a3a37221 */ /* 0x000fc40000010000 */
[----:B------:R-:W-:Y:S02]  /*1370*/  FFMA.FTZ R101, R135, R134, R101 ;  /* 0x0000008687657223 */ /* 0x000fe40000010065 */
[----:B------:R-:W-:Y:S02]  /*1380*/  FADD.FTZ R36, R36, R141 ;  /* 0x0000008d24247221 */ /* 0x000fe40000010000 */
[-C--:B------:R-:W-:Y:S02]  /*1390*/  FFMA.FTZ R52, R143, R141.reuse, R52 ;  /* 0x0000008d8f347223 */ /* 0x080fe40000010034 */
[----:B------:R-:W-:Y:S02]  /*13a0*/  FFMA.FTZ R141, R115, R141, R102 ;  /* 0x0000008d738d7223 */ /* 0x000fe40000010066 */
[----:B------:R-:W-:Y:S02]  /*13b0*/  FADD.FTZ R94, R94, R100 ;  /* 0x000000645e5e7221 */ /* 0x000fe40000010000 */
[----:B------:R-:W-:-:S02]  /*13c0*/  FFMA.FTZ R82, R155, R100, R82 ;  /* 0x000000649b527223 */ /* 0x000fc40000010052 */
[----:B------:R-:W-:Y:S02]  /*13d0*/  FADD.FTZ R152, -R149, R152 ;  /* 0x0000009895987221 */ /* 0x000fe40000010100 */
[----:B------:R-:W-:Y:S02]  /*13e0*/  FMUL.FTZ R153, R126, R106 ;  /* 0x0000006a7e997220 */ /* 0x000fe40000410000 */
[----:B------:R-:W-:Y:S02]  /*13f0*/  FADD.FTZ R100, R163, R144 ;  /* 0x00000090a3647221 */ /* 0x000fe40000010000 */
[----:B------:R-:W-:Y:S02]  /*1400*/  FFMA.FTZ R102, R146, R144, R101 ;  /* 0x0000009092667223 */ /* 0x000fe40000010065 */
[----:B------:R-:W-:Y:S02]  /*1410*/  FMUL.FTZ R152, R129, R152 ;  /* 0x0000009881987220 */ /* 0x000fe40000410000 */
[----:B------:R-:W-:-:S02]  /*1420*/  FFMA.FTZ R153, R118, R110, R153 ;  /* 0x0000006e76997223 */ /* 0x000fc40000010099 */
[----:B------:R-:W-:Y:S02]  /*1430*/  FADD.FTZ R100, R100, R141 ;  /* 0x0000008d64647221 */ /* 0x000fe40000010000 */
[----:B------:R-:W-:Y:S02]  /*1440*/  FFMA.FTZ R102, R143, R141, R102 ;  /* 0x0000008d8f667223 */ /* 0x000fe40000010066 */
[----:B------:R-:W-:Y:S02]  /*1450*/  FADD.FTZ R160, -R149, R160 ;  /* 0x000000a095a07221 */ /* 0x000fe40000010100 */
        /* <DEDUP_REMOVED lines=16> */
[C---:B------:R-:W-:Y:S02]  /*1560*/  FFMA.FTZ R53, R152.reuse, R110, R53 ;  /* 0x0000006e98357223 */ /* 0x040fe40000010035 */
[----:B------:R-:W-:Y:S02]  /*1570*/  FADD.FTZ R93, R93, R106 ;  /* 0x0000006a5d5d7221 */ /* 0x000fe40000010000 */
[----:B------:R-:W-:Y:S02]  /*1580*/  FFMA.FTZ R81, R152, R106, R81 ;  /* 0x0000006a98517223 */ /* 0x000fe40000010051 */
[----:B------:R-:W-:Y:S02]  /*1590*/  FADD.FTZ R39, R39, R111 ;  /* 0x0000006f27277221 */ /* 0x000fe40000010000 */
[----:B------:R-:W-:-:S02]  /*15a0*/  FFMA.FTZ R55, R160, R111, R55 ;  /* 0x0000006fa0377223 */ /* 0x000fc40000010037 */
[----:B------:R-:W-:Y:S02]  /*15b0*/  FADD.FTZ R95, R95, R107 ;  /* 0x0000006b5f5f7221 */ /* 0x000fe40000010000 */
[----:B------:R-:W-:Y:S02]  /*15c0*/  FFMA.FTZ R83, R160, R107, R83 ;  /* 0x0000006ba0537223 */ /* 0x000fe40000010053 */
[----:B------:R-:W-:Y:S02]  /*15d0*/  FADD.FTZ R163, R100, R159 ;  /* 0x0000009f64a37221 */ /* 0x000fe40000010000 */
[----:B------:R-:W-:Y:S02]  /*15e0*/  FFMA.FTZ R164, R160, R159, R102 ;  /* 0x0000009fa0a47223 */ /* 0x000fe40000010066 */
.L_x_5:
[----:B------:R-:W-:Y:S05]  /*15f0*/  BSYNC B1 ;  /* 0x0000000000017941 */ /* 0x000fea0003800000 */
.L_x_4:
[----:B------:R-:W-:Y:S05]  /*1600*/  BRA.DIV ~URZ, `(.L_x_6) ;  /* 0x00001e227f007947 */ /* 0x000fea000b800000 */
[----:B------:R0:W1:Y:S02]  /*1610*/  SHFL.BFLY PT, R106, R163, 0x1, 0x1f ;  /* 0x0c201f00a36a7f89 */ /* 0x00006400000e0000 */
.L_x_19:
[----:B------:R-:W-:Y:S05]  /*1620*/  BRA.DIV ~URZ, `(.L_x_7) ;  /* 0x00001e827f007947 */ /* 0x000fea000b800000 */
[----:B------:R-:W2:Y:S01]  /*1630*/  SHFL.BFLY PT, R101, R164, 0x1, 0x1f ;  /* 0x0c201f00a4657f89 */ /* 0x000ea200000e0000 */
[----:B01----:R-:W-:-:S05]  /*1640*/  FADD.FTZ R163, R106, R163 ;  /* 0x000000a36aa37221 */ /* 0x003fca0000010000 */
[----:B------:R-:W0:Y:S01]  /*1650*/  SHFL.BFLY PT, R100, R163, 0x2, 0x1f ;  /* 0x0c401f00a3647f89 */ /* 0x000e2200000e0000 */
[----:B--2---:R-:W-:-:S05]  /*1660*/  FADD.FTZ R101, R101, R164 ;  /* 0x000000a465657221 */ /* 0x004fca0000010000 */
[----:B------:R-:W1:Y:S01]  /*1670*/  SHFL.BFLY PT, R102, R101, 0x2, 0x1f ;  /* 0x0c401f0065667f89 */ /* 0x000e6200000e0000 */
[----:B0-----:R-:W-:-:S05]  /*1680*/  FADD.FTZ R100, R100, R163 ;  /* 0x000000a364647221 */ /* 0x001fca0000010000 */
[----:B------:R-:W0:Y:S01]  /*1690*/  SHFL.BFLY PT, R103, R100, 0x4, 0x1f ;  /* 0x0c801f0064677f89 */ /* 0x000e2200000e0000 */
[----:B-1----:R-:W-:-:S05]  /*16a0*/  FADD.FTZ R102, R101, R102 ;  /* 0x0000006665667221 */ /* 0x002fca0000010000 */
[----:B------:R-:W1:Y:S01]  /*16b0*/  SHFL.BFLY PT, R105, R102, 0x4, 0x1f ;  /* 0x0c801f0066697f89 */ /* 0x000e6200000e0000 */
[----:B0-----:R-:W-:-:S05]  /*16c0*/  FADD.FTZ R103, R100, R103 ;  /* 0x0000006764677221 */ /* 0x001fca0000010000 */
[----:B------:R-:W0:Y:S01]  /*16d0*/  SHFL.BFLY PT, R106, R103, 0x8, 0x1f ;  /* 0x0d001f00676a7f89 */ /* 0x000e2200000e0000 */
[----:B-1----:R-:W-:-:S05]  /*16e0*/  FADD.FTZ R105, R102, R105 ;  /* 0x0000006966697221 */ /* 0x002fca0000010000 */
[----:B------:R-:W1:Y:S01]  /*16f0*/  SHFL.BFLY PT, R104, R105, 0x8, 0x1f ;  /* 0x0d001f0069687f89 */ /* 0x000e6200000e0000 */
[----:B0-----:R-:W-:-:S05]  /*1700*/  FADD.FTZ R106, R103, R106 ;  /* 0x0000006a676a7221 */ /* 0x001fca0000010000 */
[----:B------:R0:W2:Y:S01]  /*1710*/  SHFL.BFLY PT, R109, R106, 0x10, 0x1f ;  /* 0x0e001f006a6d7f89 */ /* 0x0000a200000e0000 */
[----:B-1----:R-:W-:-:S05]  /*1720*/  FADD.FTZ R107, R105, R104 ;  /* 0x00000068696b7221 */ /* 0x002fca0000010000 */
[----:B------:R0:W1:Y:S02]  /*1730*/  SHFL.BFLY PT, R104, R107, 0x10, 0x1f ;  /* 0x0e001f006b687f89 */ /* 0x00006400000e0000 */
.L_x_20:
[----:B--2---:R-:W-:Y:S01]  /*1740*/  FADD.FTZ R109, R109, R106 ;  /* 0x0000006a6d6d7221 */ /* 0x004fe20000010000 */
[----:B------:R-:W-:Y:S01]  /*1750*/  ISETP.NE.AND P0, PT, R9, RZ, PT ;  /* 0x000000ff0900720c */ /* 0x000fe20003f05270 */
[----:B-1----:R-:W-:Y:S01]  /*1760*/  FADD.FTZ R104, R104, R107 ;  /* 0x0000006b68687221 */ /* 0x002fe20000010000 */
[----:B------:R-:W-:Y:S01]  /*1770*/  BSSY B1, `(.L_x_8) ;  /* 0x0000062000017945 */ /* 0x000fe20003800000 */
[----:B------:R-:W-:Y:S02]  /*1780*/  FMUL.FTZ R109, R109, c[0x0][0x1e0] ;  /* 0x000078006d6d7a20 */ /* 0x000fe40000410000 */
[----:B------:R-:W-:-:S03]  /*1790*/  FMUL.FTZ R108, R104, c[0x0][0x1e0] ;  /* 0x00007800686c7a20 */ /* 0x000fc60000410000 */
[----:B------:R-:W-:Y:S01]  /*17a0*/  FSEL R109, R109, RZ, !P0 ;  /* 0x000000ff6d6d7208 */ /* 0x000fe20004000000 */
[----:B------:R-:W-:Y:S05]  /*17b0*/  @!P3 BRA `(.L_x_9) ;  /* 0x000005d00000b947 */ /* 0x000fea0003800000 */
[----:B------:R-:W-:Y:S01]  /*17c0*/  ISETP.NE.U32.AND P0, PT, RZ, c[0x0][0x218], PT ;  /* 0x00008600ff007a0c */ /* 0x000fe20003f05070 */
[-CC-:B------:R-:W-:Y:S01]  /*17d0*/  FFMA.FTZ R100, R139, R108.reuse, R109.reuse ;  /* 0x0000006c8b647223 */ /* 0x180fe2000001006d */
[----:B------:R-:W-:Y:S01]  /*17e0*/  ISETP.NE.U32.AND P1, PT, RZ, c[0x0][0x250], PT ;  /* 0x00009400ff007a0c */ /* 0x000fe20003f25070 */
[----:B------:R-:W-:Y:S01]  /*17f0*/  FFMA.FTZ R103, R150, R108, R109 ;  /* 0x0000006c96677223 */ /* 0x000fe2000001006d */
[----:B------:R-:W-:Y:S01]  /*1800*/  ISETP.NE.AND.EX P2, PT, RZ, c[0x0][0x21c], PT, P0 ;  /* 0x00008700ff007a0c */ /* 0x000fe20003f45300 */
[----:B------:R-:W-:Y:S01]  /*1810*/  FADD.FTZ R100, R137, -R100 ;  /* 0x8000006489647221 */ /* 0x000fe20000010000 */
[----:B------:R-:W-:Y:S01]  /*1820*/  ISETP.NE.U32.AND P0, PT, RZ, c[0x0][0x258], PT ;  /* 0x00009600ff007a0c */ /* 0x000fe20003f05070 */
[----:B------:R-:W-:Y:S01]  /*1830*/  FADD.FTZ R104, R148, -R103 ;  /* 0x8000006794687221 */ /* 0x000fe20000010000 */
[----:B------:R-:W-:Y:S01]  /*1840*/  ISETP.NE.AND.EX P1, PT, RZ, c[0x0][0x254], PT, P1 ;  /* 0x00009500ff007a0c */ /* 0x000fe20003f25310 */
[C---:B-----5:R-:W-:Y:S01]  /*1850*/  FMUL.FTZ R101, R129.reuse, R100 ;  /* 0x0000006481657220 */ /* 0x060fe20000410000 */
[----:B------:R-:W-:Y:S01]  /*1860*/  ISETP.NE.AND.EX P0, PT, RZ, c[0x0][0x25c], PT, P0 ;  /* 0x00009700ff007a0c */ /* 0x000fe20003f05300 */
[----:B------:R-:W-:-:S06]  /*1870*/  FMUL.FTZ R104, R129, R104 ;  /* 0x0000006881687220 */ /* 0x000fcc0000410000 */
[--C-:B------:R-:W-:Y:S02]  /*1880*/  @P2 PRMT R100, RZ, 0x5410, R85.reuse ;  /* 0x00005410ff642816 */ /* 0x100fe40000000055 */
[----:B------:R-:W-:Y:S02]  /*1890*/  @P2 PRMT R103, RZ, 0x7610, R85 ;  /* 0x00007610ff672816 */ /* 0x000fe40000000055 */
[----:B------:R-:W-:Y:S01]  /*18a0*/  @P2 PRMT R105, RZ, 0x5410, R86 ;  /* 0x00005410ff692816 */ /* 0x000fe20000000056 */
[----:B------:R-:W-:Y:S02]  /*18b0*/  @P2 FADD.FTZ R101, R101, R100 ;  /* 0x0000006465652221 */ /* 0x000fe40000010000 */
[-C--:B------:R-:W-:Y:S02]  /*18c0*/  FFMA.FTZ R100, R147, R108.reuse, R109 ;  /* 0x0000006c93647223 */ /* 0x080fe4000001006d */
[----:B------:R-:W-:Y:S01]  /*18d0*/  @P2 FADD.FTZ R104, R104, R103 ;  /* 0x0000006768682221 */ /* 0x000fe20000010000 */
[----:B0-----:R-:W-:Y:S01]  /*18e0*/  @P1 F2FP.BF16.PACK_AB R107, RZ, R101 ;  /* 0x00000065ff6b123e */ /* 0x001fe200000010ff */
[----:B------:R-:W-:-:S02]  /*18f0*/  FFMA.FTZ R103, R158, R108, R109 ;  /* 0x0000006c9e677223 */ /* 0x000fc4000001006d */
[----:B------:R-:W-:Y:S01]  /*1900*/  FADD.FTZ R100, R145, -R100 ;  /* 0x8000006491647221 */ /* 0x000fe20000010000 */
[----:B------:R-:W-:Y:S01]  /*1910*/  @P1 F2FP.BF16.PACK_AB R110, RZ, R104 ;  /* 0x00000068ff6e123e */ /* 0x000fe200000010ff */
[----:B------:R-:W-:Y:S01]  /*1920*/  FADD.FTZ R106, R156, -R103 ;  /* 0x800000679c6a7221 */ /* 0x000fe20000010000 */
[----:B------:R-:W-:Y:S01]  /*1930*/  @P1 PRMT R97, R107, 0x7610, R97 ;  /* 0x000076106b611816 */ /* 0x000fe20000000061 */
[C---:B------:R-:W-:Y:S01]  /*1940*/  FMUL.FTZ R102, R129.reuse, R100 ;  /* 0x0000006481667220 */ /* 0x040fe20000410000 */
[----:B------:R-:W-:Y:S01]  /*1950*/  @P2 PRMT R100, RZ, 0x7610, R86 ;  /* 0x00007610ff642816 */ /* 0x000fe20000000056 */
[----:B------:R-:W-:Y:S01]  /*1960*/  FMUL.FTZ R103, R129, R106 ;  /* 0x0000006a81677220 */ /* 0x000fe20000410000 */
[-C--:B------:R-:W-:Y:S01]  /*1970*/  @P0 F2FP.BF16.PACK_AB R106, RZ, R101.reuse ;  /* 0x00000065ff6a023e */ /* 0x080fe200000010ff */
[----:B------:R-:W-:Y:S01]  /*1980*/  @P2 FADD.FTZ R102, R102, R105 ;  /* 0x0000006966662221 */ /* 0x000fe20000010000 */
[----:B------:R-:W-:Y:S01]  /*1990*/  F2FP.BF16.PACK_AB R101, R104, R101 ;  /* 0x000000656865723e */ /* 0x000fe200000010ff */
[----:B------:R-:W-:Y:S01]  /*19a0*/  @P2 FADD.FTZ R103, R103, R100 ;  /* 0x0000006467672221 */ /* 0x000fe20000010000 */
[----:B------:R-:W-:Y:S01]  /*19b0*/  @P0 F2FP.BF16.PACK_AB R100, RZ, R104 ;  /* 0x00000068ff64023e */ /* 0x000fe200000010ff */
[----:B------:R-:W-:Y:S01]  /*19c0*/  FFMA.FTZ R107, R142, R108, R109 ;  /* 0x0000006c8e6b7223 */ /* 0x000fe2000001006d */
[----:B------:R-:W-:-:S02]  /*19d0*/  @P0 F2FP.BF16.PACK_AB R104, RZ, R102 ;  /* 0x00000066ff68023e */ /* 0x000fc400000010ff */
[----:B------:R-:W-:Y:S01]  /*19e0*/  @P1 F2FP.BF16.PACK_AB R149, RZ, R102 ;  /* 0x00000066ff95123e */ /* 0x000fe200000010ff */
[----:B------:R-:W-:Y:S01]  /*19f0*/  FADD.FTZ R164, R140, -R107 ;  /* 0x8000006b8ca47221 */ /* 0x000fe20000010000 */
[-C--:B------:R-:W-:Y:S02]  /*1a00*/  @P0 F2FP.BF16.PACK_AB R105, RZ, R103.reuse ;  /* 0x00000067ff69023e */ /* 0x080fe400000010ff */
[----:B------:R-:W-:Y:S01]  /*1a10*/  @P1 F2FP.BF16.PACK_AB R111, RZ, R103 ;  /* 0x00000067ff6f123e */ /* 0x000fe200000010ff */
[----:B------:R-:W-:Y:S01]  /*1a20*/  FMUL.FTZ R164, R129, R164 ;  /* 0x000000a481a47220 */ /* 0x000fe20000410000 */
[----:B------:R-:W-:Y:S01]  /*1a30*/  F2FP.BF16.PACK_AB R102, R103, R102 ;  /* 0x000000666766723e */ /* 0x000fe200000010ff */
[-C--:B------:R-:W-:Y:S01]  /*1a40*/  FFMA.FTZ R103, R131, R108.reuse, R109 ;  /* 0x0000006c83677223 */ /* 0x080fe2000001006d */
[----:B------:R-:W-:Y:S02]  /*1a50*/  @P0 PRMT R66, R104, 0x7610, R66 ;  /* 0x0000761068420816 */ /* 0x000fe40000000042 */
[----:B------:R-:W-:Y:S01]  /*1a60*/  @P0 PRMT R65, R106, 0x7610, R65 ;  /* 0x000076106a410816 */ /* 0x000fe20000000041 */
[----:B------:R-:W-:Y:S01]  /*1a70*/  FADD.FTZ R104, R130, -R103 ;  /* 0x8000006782687221 */ /* 0x000fe20000010000 */
[--C-:B------:R-:W-:Y:S01]  /*1a80*/  @P2 PRMT R103, RZ, 0x7610, R84.reuse ;  /* 0x00007610ff672816 */ /* 0x100fe20000000054 */
[----:B------:R-:W-:Y:S01]  /*1a90*/  FFMA.FTZ R106, R162, R108, R109 ;  /* 0x0000006ca26a7223 */ /* 0x000fe2000001006d */
[----:B------:R-:W-:Y:S01]  /*1aa0*/  @P2 PRMT R107, RZ, 0x5410, R87 ;  /* 0x00005410ff6b2816 */ /* 0x000fe20000000057 */
[----:B------:R-:W-:Y:S01]  /*1ab0*/  FMUL.FTZ R163, R129, R104 ;  /* 0x0000006881a37220 */ /* 0x000fe20000410000 */
[----:B------:R-:W-:Y:S01]  /*1ac0*/  @P2 PRMT R104, RZ, 0x5410, R84 ;  /* 0x00005410ff682816 */ /* 0x000fe20000000054 */
[----:B------:R-:W-:Y:S01]  /*1ad0*/  FADD.FTZ R106, R161, -R106 ;  /* 0x8000006aa16a7221 */ /* 0x000fe20000010000 */
[----:B------:R-:W-:Y:S01]  /*1ae0*/  @P0 PRMT R66, R66, 0x5410, R105 ;  /* 0x0000541042420816 */ /* 0x000fe20000000069 */
[----:B------:R-:W-:Y:S01]  /*1af0*/  @P2 FADD.FTZ R164, R164, R103 ;  /* 0x00000067a4a42221 */ /* 0x000fe20000010000 */
[----:B------:R-:W-:Y:S01]  /*1b00*/  HFMA2.MMA R105, -RZ, RZ, 0, 9.5367431640625e-07 ;  /* 0x00000010ff697435 */ /* 0x000fe200000001ff */
[----:B------:R-:W-:Y:S01]  /*1b10*/  @P2 FADD.FTZ R163, R163, R104 ;  /* 0x00000068a3a32221 */ /* 0x000fe20000010000 */
[----:B------:R-:W-:Y:S01]  /*1b20*/  @P0 PRMT R65, R65, 0x5410, R100 ;  /* 0x0000541041410816 */ /* 0x000fe20000000064 */
[----:B------:R-:W-:Y:S01]  /*1b30*/  FFMA.FTZ R104, R157, R108, R109 ;  /* 0x0000006c9d687223 */ /* 0x000fe2000001006d */
[----:B------:R-:W-:Y:S01]  /*1b40*/  @P1 PRMT R98, R149, 0x7610, R98 ;  /* 0x0000761095621816 */ /* 0x000fe20000000062 */
[----:B------:R-:W-:Y:S01]  /*1b50*/  FMUL.FTZ R103, R129, R106 ;  /* 0x0000006a81677220 */ /* 0x000fe20000410000 */
[----:B------:R-:W-:Y:S01]  /*1b60*/  @P2 PRMT R106, RZ, 0x7610, R87 ;  /* 0x00007610ff6a2816 */ /* 0x000fe20000000057 */
[----:B------:R-:W-:Y:S01]  /*1b70*/  FADD.FTZ R104, R151, -R104 ;  /* 0x8000006897687221 */ /* 0x000fe20000010000 */
[----:B------:R-:W-:-:S02]  /*1b80*/  @P1 F2FP.BF16.PACK_AB R149, RZ, R164 ;  /* 0x000000a4ff95123e */ /* 0x000fc400000010ff */
[-C--:B------:R-:W-:Y:S01]  /*1b90*/  F2FP.BF16.PACK_AB R100, R164, R163.reuse ;  /* 0x000000a3a464723e */ /* 0x080fe200000010ff */
[----:B------:R-:W-:Y:S01]  /*1ba0*/  FMUL.FTZ R104, R129, R104 ;  /* 0x0000006881687220 */ /* 0x000fe20000410000 */
[----:B------:R-:W-:Y:S01]  /*1bb0*/  @P1 PRMT R97, R97, 0x5410, R110 ;  /* 0x0000541061611816 */ /* 0x000fe2000000006e */
[----:B------:R-:W-:Y:S01]  /*1bc0*/  @P2 FADD.FTZ R103, R103, R106 ;  /* 0x0000006a67672221 */ /* 0x000fe20000010000 */
[----:B------:R-:W-:Y:S01]  /*1bd0*/  @P0 F2FP.BF16.PACK_AB R106, RZ, R163 ;  /* 0x000000a3ff6a023e */ /* 0x000fe200000010ff */
[----:B------:R-:W-:Y:S01]  /*1be0*/  @P2 FADD.FTZ R104, R104, R107 ;  /* 0x0000006b68682221 */ /* 0x000fe20000010000 */
[----:B------:R-:W-:Y:S02]  /*1bf0*/  ISETP.NE.U32.AND P2, PT, RZ, c[0x0][0x258], PT ;  /* 0x00009600ff007a0c */ /* 0x000fe40003f45070 */
[----:B------:R-:W-:Y:S02]  /*1c00*/  @P0 PRMT R64, R106, 0x7610, R64 ;  /* 0x000076106a400816 */ /* 0x000fe40000000040 */
[----:B------:R-:W-:-:S02]  /*1c10*/  ISETP.NE.AND.EX P2, PT, RZ, c[0x0][0x25c], PT, P2 ;  /* 0x00009700ff007a0c */ /* 0x000fc40003f45320 */
[----:B------:R-:W-:Y:S02]  /*1c20*/  @P1 F2FP.BF16.PACK_AB R107, RZ, R163 ;  /* 0x000000a3ff6b123e */ /* 0x000fe400000010ff */
[----:B------:R-:W-:Y:S02]  /*1c30*/  @P0 F2FP.BF16.PACK_AB R106, RZ, R104 ;  /* 0x00000068ff6a023e */ /* 0x000fe400000010ff */
[----:B------:R-:W-:Y:S02]  /*1c40*/  @P1 PRMT R96, R107, 0x7610, R96 ;  /* 0x000076106b601816 */ /* 0x000fe40000000060 */
[----:B------:R-:W-:Y:S02]  /*1c50*/  @P0 PRMT R67, R106, 0x7610, R67 ;  /* 0x000076106a430816 */ /* 0x000fe40000000043 */
[----:B------:R-:W-:Y:S02]  /*1c60*/  @P0 F2FP.BF16.PACK_AB R106, RZ, R164 ;  /* 0x000000a4ff6a023e */ /* 0x000fe400000010ff */
[----:B------:R-:W-:-:S02]  /*1c70*/  @P0 F2FP.BF16.PACK_AB R107, RZ, R103 ;  /* 0x00000067ff6b023e */ /* 0x000fc400000010ff */
[----:B------:R-:W-:Y:S02]  /*1c80*/  @P0 PRMT R64, R64, 0x5410, R106 ;  /* 0x0000541040400816 */ /* 0x000fe4000000006a */
[----:B------:R-:W-:Y:S01]  /*1c90*/  @P0 PRMT R67, R67, 0x5410, R107 ;  /* 0x0000541043430816 */ /* 0x000fe2000000006b */
[----:B------:R-:W-:Y:S01]  /*1ca0*/  @P2 IMAD.WIDE.U32 R106, R127, R105, c[0x0][0x258] ;  /* 0x000096007f6a2625 */ /* 0x000fe200078e0069 */
[----:B------:R-:W-:Y:S02]  /*1cb0*/  @P1 F2FP.BF16.PACK_AB R165, RZ, R104 ;  /* 0x00000068ffa5123e */ /* 0x000fe400000010ff */
[----:B------:R-:W-:Y:S02]  /*1cc0*/  @P1 PRMT R98, R98, 0x5410, R111 ;  /* 0x0000541062621816 */ /* 0x000fe4000000006f */
[----:B------:R0:W-:Y:S01]  /*1cd0*/  @P2 STG.E.128 [R106.64], R64 ;  /* 0x000000406a002986 */ /* 0x0001e2000c101d04 */
[----:B------:R-:W-:Y:S02]  /*1ce0*/  @P1 PRMT R99, R165, 0x7610, R99 ;  /* 0x00007610a5631816 */ /* 0x000fe40000000063 */
[----:B------:R-:W-:-:S02]  /*1cf0*/  @P1 PRMT R96, R96, 0x5410, R149 ;  /* 0x0000541060601816 */ /* 0x000fc40000000095 */
[----:B0-----:R-:W-:Y:S02]  /*1d00*/  @P1 F2FP.BF16.PACK_AB R107, RZ, R103 ;  /* 0x00000067ff6b123e */ /* 0x001fe400000010ff */
[----:B------:R-:W-:Y:S02]  /*1d10*/  @P1 LEA R106, P0, R127, c[0x0][0x250], 0x4 ;  /* 0x000094007f6a1a11 */ /* 0x000fe400078020ff */
[----:B------:R-:W-:Y:S01]  /*1d20*/  F2FP.BF16.PACK_AB R103, R103, R104 ;  /* 0x000000686767723e */ /* 0x000fe200000010ff */
[----:B------:R-:W-:Y:S01]  /*1d30*/  IMAD.WIDE.U32 R104, R127, R105, c[0x0][0x248] ;  /* 0x000092007f687625 */ /* 0x000fe200078e0069 */
[----:B------:R-:W-:Y:S02]  /*1d40*/  @P1 PRMT R99, R99, 0x5410, R107 ;  /* 0x0000541063631816 */ /* 0x000fe4000000006b */
[C---:B------:R-:W-:Y:S02]  /*1d50*/  @P1 LEA.HI.X R107, R127.reuse, c[0x0][0x254], RZ, 0x4, P0 ;  /* 0x000095007f6b1a11 */ /* 0x040fe400000f24ff */
[----:B------:R0:W-:Y:S01]  /*1d60*/  STG.E.128 [R104.64], R100 ;  /* 0x0000006468007986 */ /* 0x0001e2000c101d04 */
[----:B------:R-:W-:-:S03]  /*1d70*/  IADD3 R127, R127, 0x20, RZ ;  /* 0x000000207f7f7810 */ /* 0x000fc60007ffe0ff */
[----:B------:R0:W-:Y:S04]  /*1d80*/  @P1 STG.E.128 [R106.64], R96 ;  /* 0x000000606a001986 */ /* 0x0001e8000c101d04 */
.L_x_9:
[----:B------:R-:W-:Y:S05]  /*1d90*/  BSYNC B1 ;  /* 0x0000000000017941 */ /* 0x000fea0003800000 */
.L_x_8:
[----:B------:R-:W-:Y:S01]  /*1da0*/  BSSY B1, `(.L_x_10) ;  /* 0x000005e000017945 */ /* 0x000fe20003800000 */
[----:B------:R-:W-:Y:S05]  /*1db0*/  @!P4 BRA `(.L_x_11) ;  /* 0x000005c00000c947 */ /* 0x000fea0003800000 */
[----:B------:R-:W-:Y:S01]  /*1dc0*/  ISETP.NE.U32.AND P0, PT, RZ, c[0x0][0x218], PT ;  /* 0x00008600ff007a0c */ /* 0x000fe20003f05070 */
[-CC-:B0-----:R-:W-:Y:S01]  /*1dd0*/  FFMA.FTZ R105, R135, R108.reuse, R109.reuse ;  /* 0x0000006c87697223 */ /* 0x181fe2000001006d */
[----:B------:R-:W-:Y:S01]  /*1de0*/  ISETP.NE.U32.AND P1, PT, RZ, c[0x0][0x258], PT ;  /* 0x00009600ff007a0c */ /* 0x000fe20003f25070 */
[-C--:B------:R-:W-:Y:S01]  /*1df0*/  FFMA.FTZ R101, R133, R108.reuse, R109 ;  /* 0x0000006c85657223 */ /* 0x080fe2000001006d */
[----:B------:R-:W-:Y:S01]  /*1e00*/  ISETP.NE.AND.EX P0, PT, RZ, c[0x0][0x21c], PT, P0 ;  /* 0x00008700ff007a0c */ /* 0x000fe20003f05300 */
[----:B------:R-:W-:Y:S01]  /*1e10*/  FADD.FTZ R104, R134, -R105 ;  /* 0x8000006986687221 */ /* 0x000fe20000010000 */
[----:B------:R-:W-:Y:S01]  /*1e20*/  ISETP.NE.AND.EX P1, PT, RZ, c[0x0][0x25c], PT, P1 ;  /* 0x00009700ff007a0c */ /* 0x000fe20003f25310 */
[----:B------:R-:W-:Y:S02]  /*1e30*/  FFMA.FTZ R111, R155, R108, R109 ;  /* 0x0000006c9b6f7223 */ /* 0x000fe4000001006d */
[----:B------:R-:W-:-:S02]  /*1e40*/  FADD.FTZ R100, R132, -R101 ;  /* 0x8000006584647221 */ /* 0x000fc40000010000 */
[-CC-:B------:R-:W-:Y:S02]  /*1e50*/  FFMA.FTZ R103, R138, R108.reuse, R109.reuse ;  /* 0x0000006c8a677223 */ /* 0x180fe4000001006d */
[-CC-:B------:R-:W-:Y:S02]  /*1e60*/  FFMA.FTZ R107, R146, R108.reuse, R109.reuse ;  /* 0x0000006c926b7223 */ /* 0x180fe4000001006d */
[-CC-:B------:R-:W-:Y:S02]  /*1e70*/  FFMA.FTZ R106, R143, R108.reuse, R109.reuse ;  /* 0x0000006c8f6a7223 */ /* 0x180fe4000001006d */
[----:B------:R-:W-:Y:S02]  /*1e80*/  FFMA.FTZ R110, R152, R108, R109 ;  /* 0x0000006c986e7223 */ /* 0x000fe4000001006d */
[----:B-----5:R-:W-:Y:S01]  /*1e90*/  FMUL.FTZ R101, R129, R104 ;  /* 0x0000006881657220 */ /* 0x020fe20000410000 */
[----:B------:R-:W-:Y:S01]  /*1ea0*/  @P0 PRMT R104, RZ, 0x5410, R21 ;  /* 0x00005410ff680816 */ /* 0x000fe20000000015 */
[----:B------:R-:W-:-:S02]  /*1eb0*/  FFMA.FTZ R109, R160, R108, R109 ;  /* 0x0000006ca06d7223 */ /* 0x000fc4000001006d */
[----:B------:R-:W-:Y:S02]  /*1ec0*/  FADD.FTZ R108, R154, -R111 ;  /* 0x8000006f9a6c7221 */ /* 0x000fe40000010000 */
[----:B------:R-:W-:Y:S01]  /*1ed0*/  FADD.FTZ R164, R144, -R107 ;  /* 0x8000006b90a47221 */ /* 0x000fe20000010000 */
[----:B------:R-:W-:Y:S01]  /*1ee0*/  @P0 PRMT R107, RZ, 0x5410, R23 ;  /* 0x00005410ff6b0816 */ /* 0x000fe20000000017 */
[----:B------:R-:W-:Y:S02]  /*1ef0*/  FADD.FTZ R106, R141, -R106 ;  /* 0x8000006a8d6a7221 */ /* 0x000fe40000010000 */
[----:B------:R-:W-:Y:S02]  /*1f00*/  FMUL.FTZ R108, R129, R108 ;  /* 0x0000006c816c7220 */ /* 0x000fe40000410000 */
[----:B------:R-:W-:Y:S01]  /*1f10*/  @P0 FADD.FTZ R101, R101, R104 ;  /* 0x0000006865650221 */ /* 0x000fe20000010000 */
[----:B------:R-:W-:Y:S01]  /*1f20*/  @P0 PRMT R104, RZ, 0x5410, R22 ;  /* 0x00005410ff680816 */ /* 0x000fe20000000016 */
[----:B------:R-:W-:-:S02]  /*1f30*/  FMUL.FTZ R105, R129, R106 ;  /* 0x0000006a81697220 */ /* 0x000fc40000410000 */
[----:B------:R-:W-:Y:S01]  /*1f40*/  @P0 FADD.FTZ R108, R108, R107 ;  /* 0x0000006b6c6c0221 */ /* 0x000fe20000010000 */
[----:B------:R-:W-:Y:S01]  /*1f50*/  @P0 PRMT R107, RZ, 0x7610, R21 ;  /* 0x00007610ff6b0816 */ /* 0x000fe20000000015 */
[----:B------:R-:W-:Y:S01]  /*1f60*/  FADD.FTZ R102, R136, -R103 ;  /* 0x8000006788667221 */ /* 0x000fe20000010000 */
[----:B------:R-:W-:Y:S01]  /*1f70*/  @P1 F2FP.BF16.PACK_AB R106, RZ, R101 ;  /* 0x00000065ff6a123e */ /* 0x000fe200000010ff */
[----:B------:R-:W-:Y:S02]  /*1f80*/  FADD.FTZ R110, R153, -R110 ;  /* 0x8000006e996e7221 */ /* 0x000fe40000010000 */
[----:B------:R-:W-:Y:S01]  /*1f90*/  FMUL.FTZ R164, R129, R164 ;  /* 0x000000a481a47220 */ /* 0x000fe20000410000 */
[----:B------:R-:W-:Y:S01]  /*1fa0*/  @P1 PRMT R65, R106, 0x7610, R65 ;  /* 0x000076106a411816 */ /* 0x000fe20000000041 */
[----:B------:R-:W-:Y:S01]  /*1fb0*/  @P0 FADD.FTZ R105, R105, R104 ;  /* 0x0000006869690221 */ /* 0x000fe20000010000 */
[----:B------:R-:W-:Y:S01]  /*1fc0*/  @P0 PRMT R104, RZ, 0x5410, R20 ;  /* 0x00005410ff680816 */ /* 0x000fe20000000014 */
[----:B------:R-:W-:-:S02]  /*1fd0*/  FMUL.FTZ R103, R129, R100 ;  /* 0x0000006481677220 */ /* 0x000fc40000410000 */
[C---:B------:R-:W-:Y:S02]  /*1fe0*/  FMUL.FTZ R100, R129.reuse, R102 ;  /* 0x0000006681647220 */ /* 0x040fe40000410000 */
[----:B------:R-:W-:Y:S01]  /*1ff0*/  FMUL.FTZ R102, R129, R110 ;  /* 0x0000006e81667220 */ /* 0x000fe20000410000 */
[----:B------:R-:W-:Y:S01]  /*2000*/  @P1 F2FP.BF16.PACK_AB R110, RZ, R108 ;  /* 0x0000006cff6e123e */ /* 0x000fe200000010ff */
[----:B------:R-:W-:Y:S01]  /*2010*/  @P0 FADD.FTZ R164, R164, R107 ;  /* 0x0000006ba4a40221 */ /* 0x000fe20000010000 */
[----:B------:R-:W-:Y:S01]  /*2020*/  @P1 F2FP.BF16.PACK_AB R107, RZ, R105 ;  /* 0x00000069ff6b123e */ /* 0x000fe200000010ff */
[----:B------:R-:W-:Y:S01]  /*2030*/  FADD.FTZ R109, R159, -R109 ;  /* 0x8000006d9f6d7221 */ /* 0x000fe20000010000 */
[----:B------:R-:W-:Y:S01]  /*2040*/  @P1 PRMT R67, R110, 0x7610, R67 ;  /* 0x000076106e431816 */ /* 0x000fe20000000043 */
[----:B------:R-:W-:Y:S01]  /*2050*/  @P0 FADD.FTZ R103, R103, R104 ;  /* 0x0000006867670221 */ /* 0x000fe20000010000 */
[----:B------:R-:W-:Y:S01]  /*2060*/  @P1 PRMT R66, R107, 0x7610, R66 ;  /* 0x000076106b421816 */ /* 0x000fe20000000042 */
[----:B------:R-:W-:Y:S01]  /*2070*/  FMUL.FTZ R129, R129, R109 ;  /* 0x0000006d81817220 */ /* 0x000fe20000410000 */
[----:B------:R-:W-:-:S02]  /*2080*/  @P0 PRMT R109, RZ, 0x7610, R22 ;  /* 0x00007610ff6d0816 */ /* 0x000fc40000000016 */
[----:B------:R-:W-:Y:S02]  /*2090*/  @P0 PRMT R107, RZ, 0x7610, R20 ;  /* 0x00007610ff6b0816 */ /* 0x000fe40000000014 */
[----:B------:R-:W-:Y:S01]  /*20a0*/  @P0 PRMT R110, RZ, 0x7610, R23 ;  /* 0x00007610ff6e0816 */ /* 0x000fe20000000017 */
[----:B------:R-:W-:Y:S01]  /*20b0*/  @P0 FADD.FTZ R102, R102, R109 ;  /* 0x0000006d66660221 */ /* 0x000fe20000010000 */
[----:B------:R-:W-:Y:S01]  /*20c0*/  @P1 F2FP.BF16.PACK_AB R104, RZ, R103 ;  /* 0x00000067ff68123e */ /* 0x000fe200000010ff */
[----:B------:R-:W-:Y:S02]  /*20d0*/  @P0 FADD.FTZ R100, R100, R107 ;  /* 0x0000006b64640221 */ /* 0x000fe40000010000 */
[----:B------:R-:W-:Y:S01]  /*20e0*/  @P0 FADD.FTZ R129, R129, R110 ;  /* 0x0000006e81810221 */ /* 0x000fe20000010000 */
[----:B------:R-:W-:Y:S02]  /*20f0*/  ISETP.NE.U32.AND P0, PT, RZ, c[0x0][0x258], PT ;  /* 0x00009600ff007a0c */ /* 0x000fe40003f05070 */
[----:B------:R-:W-:-:S02]  /*2100*/  @P1 PRMT R64, R104, 0x7610, R64 ;  /* 0x0000761068401816 */ /* 0x000fc40000000040 */
[----:B------:R-:W-:Y:S02]  /*2110*/  @P1 F2FP.BF16.PACK_AB R104, RZ, R164 ;  /* 0x000000a4ff68123e */ /* 0x000fe400000010ff */
[----:B------:R-:W-:Y:S02]  /*2120*/  ISETP.NE.AND.EX P2, PT, RZ, c[0x0][0x25c], PT, P0 ;  /* 0x00009700ff007a0c */ /* 0x000fe40003f45300 */
[----:B------:R-:W-:Y:S02]  /*2130*/  ISETP.NE.U32.AND P0, PT, RZ, c[0x0][0x250], PT ;  /* 0x00009400ff007a0c */ /* 0x000fe40003f05070 */
[----:B------:R-:W-:Y:S02]  /*2140*/  @P1 PRMT R65, R65, 0x5410, R104 ;  /* 0x0000541041411816 */ /* 0x000fe40000000068 */
[----:B------:R-:W-:Y:S02]  /*2150*/  @P1 F2FP.BF16.PACK_AB R106, RZ, R102 ;  /* 0x00000066ff6a123e */ /* 0x000fe400000010ff */
[----:B------:R-:W-:-:S02]  /*2160*/  @P1 F2FP.BF16.PACK_AB R104, RZ, R100 ;  /* 0x00000064ff68123e */ /* 0x000fc400000010ff */
[----:B------:R-:W-:Y:S02]  /*2170*/  ISETP.NE.AND.EX P0, PT, RZ, c[0x0][0x254], PT, P0 ;  /* 0x00009500ff007a0c */ /* 0x000fe40003f05300 */
[----:B------:R-:W-:Y:S02]  /*2180*/  @P1 PRMT R66, R66, 0x5410, R106 ;  /* 0x0000541042421816 */ /* 0x000fe4000000006a */
[----:B------:R-:W-:Y:S02]  /*2190*/  @P1 PRMT R64, R64, 0x5410, R104 ;  /* 0x0000541040401816 */ /* 0x000fe40000000068 */
[----:B------:R-:W-:Y:S02]  /*21a0*/  @P1 F2FP.BF16.PACK_AB R106, RZ, R129 ;  /* 0x00000081ff6a123e */ /* 0x000fe400000010ff */
[----:B------:R-:W-:Y:S02]  /*21b0*/  MOV R104, 0x10 ;  /* 0x0000001000687802 */ /* 0x000fe40000000f00 */
[----:B------:R-:W-:-:S03]  /*21c0*/  @P1 PRMT R67, R67, 0x5410, R106 ;  /* 0x0000541043431816 */ /* 0x000fc6000000006a */
[----:B------:R-:W-:Y:S01]  /*21d0*/  @P2 IMAD.WIDE.U32 R106, R127, R104, c[0x0][0x258] ;  /* 0x000096007f6a2625 */ /* 0x000fe200078e0068 */
[----:B------:R-:W-:Y:S02]  /*21e0*/  @P0 F2FP.BF16.PACK_AB R109, RZ, R100 ;  /* 0x00000064ff6d023e */ /* 0x000fe400000010ff */
[-C--:B------:R-:W-:Y:S02]  /*21f0*/  @P0 F2FP.BF16.PACK_AB R163, RZ, R103.reuse ;  /* 0x00000067ffa3023e */ /* 0x080fe400000010ff */
[----:B------:R-:W-:Y:S01]  /*2200*/  F2FP.BF16.PACK_AB R100, R100, R103 ;  /* 0x000000676464723e */ /* 0x000fe200000010ff */
[----:B------:R0:W-:Y:S01]  /*2210*/  @P2 STG.E.128 [R106.64], R64 ;  /* 0x000000406a002986 */ /* 0x0001e2000c101d04 */
[-C--:B------:R-:W-:Y:S02]  /*2220*/  F2FP.BF16.PACK_AB R103, R129, R108.reuse ;  /* 0x0000006c8167723e */ /* 0x080fe400000010ff */
[----:B------:R-:W-:Y:S02]  /*2230*/  @P0 F2FP.BF16.PACK_AB R111, RZ, R105 ;  /* 0x00000069ff6f023e */ /* 0x000fe400000010ff */
[----:B------:R-:W-:-:S02]  /*2240*/  @P0 F2FP.BF16.PACK_AB R108, RZ, R108 ;  /* 0x0000006cff6c023e */ /* 0x000fc400000010ff */
[----:B------:R-:W-:Y:S02]  /*2250*/  @P0 F2FP.BF16.PACK_AB R110, RZ, R164 ;  /* 0x000000a4ff6e023e */ /* 0x000fe400000010ff */
[----:B------:R-:W-:Y:S02]  /*2260*/  @P0 F2FP.BF16.PACK_AB R149, RZ, R102 ;  /* 0x00000066ff95023e */ /* 0x000fe400000010ff */
[----:B------:R-:W-:Y:S02]  /*2270*/  @P0 F2FP.BF16.PACK_AB R129, RZ, R129 ;  /* 0x00000081ff81023e */ /* 0x000fe400000010ff */
[----:B------:R-:W-:Y:S02]  /*2280*/  @P0 PRMT R98, R111, 0x7610, R98 ;  /* 0x000076106f620816 */ /* 0x000fe40000000062 */
[----:B------:R-:W-:Y:S02]  /*2290*/  @P0 PRMT R96, R163, 0x7610, R96 ;  /* 0x00007610a3600816 */ /* 0x000fe40000000060 */
[----:B------:R-:W-:-:S02]  /*22a0*/  @P0 PRMT R99, R108, 0x7610, R99 ;  /* 0x000076106c630816 */ /* 0x000fc40000000063 */
[----:B0-----:R-:W-:Y:S02]  /*22b0*/  @P0 F2FP.BF16.PACK_AB R107, RZ, R101 ;  /* 0x00000065ff6b023e */ /* 0x001fe400000010ff */
[----:B------:R-:W-:Y:S02]  /*22c0*/  @P0 LEA R106, P1, R127, c[0x0][0x250], 0x4 ;  /* 0x000094007f6a0a11 */ /* 0x000fe400078220ff */
[----:B------:R-:W-:Y:S02]  /*22d0*/  @P0 PRMT R97, R107, 0x7610, R97 ;  /* 0x000076106b610816 */ /* 0x000fe40000000061 */
[----:B------:R-:W-:Y:S01]  /*22e0*/  F2FP.BF16.PACK_AB R102, R102, R105 ;  /* 0x000000696666723e */ /* 0x000fe200000010ff */
[----:B------:R-:W-:Y:S01]  /*22f0*/  IMAD.WIDE.U32 R104, R127, R104, c[0x0][0x248] ;  /* 0x000092007f687625 */ /* 0x000fe200078e0068 */
[----:B------:R-:W-:Y:S02]  /*2300*/  F2FP.BF16.PACK_AB R101, R164, R101 ;  /* 0x00000065a465723e */ /* 0x000fe400000010ff */
[----:B------:R-:W-:-:S02]  /*2310*/  @P0 PRMT R97, R97, 0x5410, R110 ;  /* 0x0000541061610816 */ /* 0x000fc4000000006e */
[----:B------:R-:W-:Y:S01]  /*2320*/  @P0 PRMT R98, R98, 0x5410, R149 ;  /* 0x0000541062620816 */ /* 0x000fe20000000095 */
[----:B------:R0:W-:Y:S01]  /*2330*/  STG.E.128 [R104.64], R100 ;  /* 0x0000006468007986 */ /* 0x0001e2000c101d04 */
[----:B------:R-:W-:Y:S02]  /*2340*/  @P0 LEA.HI.X R107, R127, c[0x0][0x254], RZ, 0x4, P1 ;  /* 0x000095007f6b0a11 */ /* 0x000fe400008f24ff */
[----:B------:R-:W-:Y:S02]  /*2350*/  @P0 PRMT R96, R96, 0x5410, R109 ;  /* 0x0000541060600816 */ /* 0x000fe4000000006d */
[----:B------:R-:W-:-:S05]  /*2360*/  @P0 PRMT R99, R99, 0x5410, R129 ;  /* 0x0000541063630816 */ /* 0x000fca0000000081 */
[----:B------:R0:W-:Y:S02]  /*2370*/  @P0 STG.E.128 [R106.64], R96 ;  /* 0x000000606a000986 */ /* 0x0001e4000c101d04 */
.L_x_11:
[----:B------:R-:W-:Y:S05]  /*2380*/  BSYNC B1 ;  /* 0x0000000000017941 */ /* 0x000fea0003800000 */
.L_x_10:
[----:B0-----:R-:W-:-:S05]  /*2390*/  MOV R100, c[0x0][0x160] ;  /* 0x0000580000647a02 */ /* 0x001fca0000000f00 */
[----:B------:R-:W-:-:S05]  /*23a0*/  IMAD R19, R100, 0x4, R19 ;  /* 0x0000000464137824 */ /* 0x000fca00078e0213 */
[----:B------:R-:W-:-:S13]  /*23b0*/  ISETP.GE.AND P0, PT, R19, c[0x0][0x164], PT ;  /* 0x0000590013007a0c */ /* 0x000fda0003f06270 */
[----:B-----5:R-:W-:Y:S01]  /*23c0*/  @P0 CALL.REL.NOINC `(.L_x_1) ;  /* 0x0000001000000944 */ /* 0x020fe20003c00000 */
[----:B------:R-:W-:Y:S05]  /*23d0*/  BRA `(.L_x_12) ;  /* 0xffffe20000007947 */ /* 0x000fea000383ffff */
.L_x_1:
[----:B0-----:R-:W-:Y:S05]  /*23e0*/  BSYNC B0 ;  /* 0x0000000000007941 */ /* 0x001fea0003800000 */
.L_x_0:
[----:B------:R-:W-:Y:S01]  /*23f0*/  SHF.R.U32.HI R0, RZ, 0x5, R112 ;  /* 0x00000005ff007819 */ /* 0x000fe20000011670 */
[----:B------:R-:W-:Y:S01]  /*2400*/  WARPSYNC 0xffffffff ;  /* 0xffffffff00007948 */ /* 0x000fe20003800000 */
[----:B------:R-:W-:Y:S01]  /*2410*/  LOP3.LUT R2, R112, 0x1f, RZ, 0xc0, !PT ;  /* 0x0000001f70027812 */ /* 0x000fe200078ec0ff */
[----:B------:R-:W-:Y:S01]  /*2420*/  BSSY B0, `(.L_x_13) ;  /* 0x00000c1000007945 */ /* 0x000fe20003800000 */
[----:B------:R-:W-:Y:S02]  /*2430*/  SHF.L.U32 R3, R0, 0x6, RZ ;  /* 0x0000000600037819 */ /* 0x000fe400000006ff */
[----:B-----5:R-:W-:Y:S02]  /*2440*/  IADD3 R22, -R112, 0x7f, RZ ;  /* 0x0000007f70167810 */ /* 0x020fe40007ffe1ff */
[----:B------:R-:W-:Y:S02]  /*2450*/  LOP3.LUT R0, R3, 0xffffffc0, R2, 0xe2, !PT ;  /* 0xffffffc003007812 */ /* 0x000fe400078ee202 */
[----:B------:R-:W-:-:S02]  /*2460*/  IADD3 R22, R22, c[0x0][0x168], RZ ;  /* 0x00005a0016167a10 */ /* 0x000fc40007ffe0ff */
[----:B------:R-:W-:Y:S02]  /*2470*/  SHF.L.U32 R4, R0, 0x5, RZ ;  /* 0x0000000500047819 */ /* 0x000fe400000006ff */
[C---:B------:R-:W-:Y:S02]  /*2480*/  LOP3.LUT P3, RZ, R22.reuse, 0xffffff80, RZ, 0xc0, !PT ;  /* 0xffffff8016ff7812 */ /* 0x040fe4000786c0ff */
[C---:B------:R-:W-:Y:S01]  /*2490*/  ISETP.GE.U32.AND P0, PT, R22.reuse, 0x100, PT ;  /* 0x000001001600780c */ /* 0x040fe20003f06070 */
[----:B------:R0:W-:Y:S01]  /*24a0*/  STS.128 [R4], R40 ;  /* 0x0000002804007388 */ /* 0x0001e20000000c00 */
[C---:B------:R-:W-:Y:S02]  /*24b0*/  ISETP.GE.U32.AND P1, PT, R22.reuse, 0x180, PT ;  /* 0x000001801600780c */ /* 0x040fe40003f26070 */
[----:B------:R-:W-:Y:S01]  /*24c0*/  ISETP.GE.U32.AND P2, PT, R22, 0x200, PT ;  /* 0x000002001600780c */ /* 0x000fe20003f46070 */
[----:B------:R-:W-:Y:S04]  /*24d0*/  STS.128 [R4+0x10], R44 ;  /* 0x0000102c04007388 */ /* 0x000fe80000000c00 */
[----:B------:R-:W-:Y:S04]  /*24e0*/  STS.128 [R4+0x400], R32 ;  /* 0x0004002004007388 */ /* 0x000fe80000000c00 */
[----:B------:R-:W-:Y:S04]  /*24f0*/  STS.128 [R4+0x410], R36 ;  /* 0x0004102404007388 */ /* 0x000fe80000000c00 */
[----:B------:R-:W-:Y:S06]  /*2500*/  BAR.SYNC.DEFER_BLOCKING 0x0 ;  /* 0x0000000000007b1d */ /* 0x000fec0000010000 */
[----:B0-----:R-:W0:Y:S04]  /*2510*/  S2R R40, SR_CTAID.X ;  /* 0x0000000000287919 */ /* 0x001e280000002500 */
[----:B------:R-:W1:Y:S04]  /*2520*/  LDS R0, [R112.X4] ;  /* 0x0000000070007984 */ /* 0x000e680000004800 */
[----:B------:R-:W2:Y:S04]  /*2530*/  LDS R2, [R112.X4+0x200] ;  /* 0x0002000070027984 */ /* 0x000ea80000004800 */
[----:B------:R-:W3:Y:S04]  /*2540*/  LDS R3, [R112.X4+0x400] ;  /* 0x0004000070037984 */ /* 0x000ee80000004800 */
[----:B------:R-:W4:Y:S04]  /*2550*/  LDS R5, [R112.X4+0x600] ;  /* 0x0006000070057984 */ /* 0x000f280000004800 */
[----:B------:R-:W0:Y:S04]  /*2560*/  LDS R7, [R112.X4+0x800] ;  /* 0x0008000070077984 */ /* 0x000e280000004800 */
[----:B------:R-:W0:Y:S04]  /*2570*/  LDS R9, [R112.X4+0xa00] ;  /* 0x000a000070097984 */ /* 0x000e280000004800 */
[----:B------:R-:W0:Y:S04]  /*2580*/  LDS R6, [R112.X4+0xc00] ;  /* 0x000c000070067984 */ /* 0x000e280000004800 */
[----:B------:R-:W0:Y:S04]  /*2590*/  LDS R8, [R112.X4+0xe00] ;  /* 0x000e000070087984 */ /* 0x000e280000004800 */
[----:B------:R-:W0:Y:S04]  /*25a0*/  LDS R11, [R112.X4+0x1000] ;  /* 0x00100000700b7984 */ /* 0x000e280000004800 */
[----:B------:R-:W0:Y:S04]  /*25b0*/  LDS R13, [R112.X4+0x1200] ;  /* 0x00120000700d7984 */ /* 0x000e280000004800 */
[----:B------:R-:W0:Y:S01]  /*25c0*/  LDS R10, [R112.X4+0x1400] ;  /* 0x00140000700a7984 */ /* 0x000e220000004800 */
[----:B-1----:R-:W-:-:S03]  /*25d0*/  FADD.FTZ R0, RZ, R0 ;  /* 0x00000000ff007221 */ /* 0x002fc60000010000 */
[----:B------:R-:W1:Y:S01]  /*25e0*/  LDS R12, [R112.X4+0x1600] ;  /* 0x00160000700c7984 */ /* 0x000e620000004800 */
[----:B--2---:R-:W-:-:S03]  /*25f0*/  FADD.FTZ R2, RZ, R2 ;  /* 0x00000002ff027221 */ /* 0x004fc60000010000 */
[----:B------:R-:W2:Y:S01]  /*2600*/  LDS R15, [R112.X4+0x1800] ;  /* 0x00180000700f7984 */ /* 0x000ea20000004800 */
[----:B---3--:R-:W-:-:S03]  /*2610*/  FADD.FTZ R3, RZ, R3 ;  /* 0x00000003ff037221 */ /* 0x008fc60000010000 */
[----:B------:R-:W3:Y:S01]  /*2620*/  LDS R17, [R112.X4+0x1a00] ;  /* 0x001a000070117984 */ /* 0x000ee20000004800 */
[----:B----4-:R-:W-:-:S03]  /*2630*/  FADD.FTZ R5, RZ, R5 ;  /* 0x00000005ff057221 */ /* 0x010fc60000010000 */
[----:B------:R-:W4:Y:S01]  /*2640*/  LDS R19, [R112.X4+0x1c00] ;  /* 0x001c000070137984 */ /* 0x000f220000004800 */
[----:B0-----:R-:W-:-:S03]  /*2650*/  FADD.FTZ R0, R0, R7 ;  /* 0x0000000700007221 */ /* 0x001fc60000010000 */
[----:B------:R-:W0:Y:S01]  /*2660*/  LDS R14, [R112.X4+0x1e00] ;  /* 0x001e0000700e7984 */ /* 0x000e220000004800 */
[----:B------:R-:W-:-:S03]  /*2670*/  FADD.FTZ R2, R2, R9 ;  /* 0x0000000902027221 */ /* 0x000fc60000010000 */
[----:B------:R-:W-:Y:S01]  /*2680*/  BAR.SYNC.DEFER_BLOCKING 0x0 ;  /* 0x0000000000007b1d */ /* 0x000fe20000010000 */
[----:B------:R-:W-:Y:S02]  /*2690*/  FADD.FTZ R3, R3, R6 ;  /* 0x0000000603037221 */ /* 0x000fe40000010000 */
[----:B------:R-:W-:Y:S02]  /*26a0*/  FADD.FTZ R5, R5, R8 ;  /* 0x0000000805057221 */ /* 0x000fe40000010000 */
[----:B------:R-:W-:Y:S02]  /*26b0*/  FADD.FTZ R0, R0, R11 ;  /* 0x0000000b00007221 */ /* 0x000fe40000010000 */
[----:B------:R-:W-:Y:S02]  /*26c0*/  FADD.FTZ R2, R2, R13 ;  /* 0x0000000d02027221 */ /* 0x000fe40000010000 */
[----:B------:R-:W-:Y:S02]  /*26d0*/  FADD.FTZ R10, R3, R10 ;  /* 0x0000000a030a7221 */ /* 0x000fe40000010000 */
[----:B-1----:R-:W-:Y:S01]  /*26e0*/  FADD.FTZ R5, R5, R12 ;  /* 0x0000000c05057221 */ /* 0x002fe20000010000 */
[----:B------:R-:W-:Y:S01]  /*26f0*/  STS.128 [R4], R24 ;  /* 0x0000001804007388 */ /* 0x000fe20000000c00 */
[----:B--2---:R-:W-:-:S03]  /*2700*/  FADD.FTZ R15, R0, R15 ;  /* 0x0000000f000f7221 */ /* 0x004fc60000010000 */
[----:B------:R-:W-:Y:S01]  /*2710*/  STS.128 [R4+0x10], R28 ;  /* 0x0000101c04007388 */ /* 0x000fe20000000c00 */
[----:B---3--:R-:W-:-:S03]  /*2720*/  FADD.FTZ R3, R2, R17 ;  /* 0x0000001102037221 */ /* 0x008fc60000010000 */
[----:B------:R1:W-:Y:S01]  /*2730*/  STS.128 [R4+0x400], R48 ;  /* 0x0004003004007388 */ /* 0x0003e20000000c00 */
[----:B----4-:R-:W-:-:S03]  /*2740*/  FADD.FTZ R2, R10, R19 ;  /* 0x000000130a027221 */ /* 0x010fc60000010000 */
[----:B------:R-:W-:Y:S01]  /*2750*/  STS.128 [R4+0x410], R52 ;  /* 0x0004103404007388 */ /* 0x000fe20000000c00 */
[----:B0-----:R-:W-:-:S03]  /*2760*/  FADD.FTZ R0, R5, R14 ;  /* 0x0000000e05007221 */ /* 0x001fc60000010000 */
[----:B------:R-:W-:Y:S01]  /*2770*/  BAR.SYNC.DEFER_BLOCKING 0x0 ;  /* 0x0000000000007b1d */ /* 0x000fe20000010000 */
[----:B-1----:R-:W-:-:S05]  /*2780*/  IMAD R49, R40, c[0x0][0x168], RZ ;  /* 0x00005a0028317a24 */ /* 0x002fca00078e02ff */
[----:B------:R-:W0:Y:S04]  /*2790*/  LDS R16, [R112.X4] ;  /* 0x0000000070107984 */ /* 0x000e280000004800 */
[----:B------:R-:W1:Y:S04]  /*27a0*/  LDS R18, [R112.X4+0x200] ;  /* 0x0002000070127984 */ /* 0x000e680000004800 */
[----:B------:R-:W2:Y:S04]  /*27b0*/  LDS R20, [R112.X4+0x400] ;  /* 0x0004000070147984 */ /* 0x000ea80000004800 */
[----:B------:R-:W3:Y:S04]  /*27c0*/  LDS R21, [R112.X4+0x800] ;  /* 0x0008000070157984 */ /* 0x000ee80000004800 */
[----:B------:R-:W4:Y:S04]  /*27d0*/  LDS R23, [R112.X4+0xa00] ;  /* 0x000a000070177984 */ /* 0x000f280000004800 */
[----:B------:R-:W4:Y:S04]  /*27e0*/  LDS R33, [R112.X4+0xc00] ;  /* 0x000c000070217984 */ /* 0x000f280000004800 */
[----:B------:R-:W4:Y:S04]  /*27f0*/  LDS R5, [R112.X4+0x600] ;  /* 0x0006000070057984 */ /* 0x000f280000004800 */
[----:B------:R-:W4:Y:S04]  /*2800*/  LDS R6, [R112.X4+0xe00] ;  /* 0x000e000070067984 */ /* 0x000f280000004800 */
[----:B------:R-:W4:Y:S04]  /*2810*/  LDS R7, [R112.X4+0x1000] ;  /* 0x0010000070077984 */ /* 0x000f280000004800 */
[----:B------:R-:W4:Y:S04]  /*2820*/  LDS R9, [R112.X4+0x1200] ;  /* 0x0012000070097984 */ /* 0x000f280000004800 */
[----:B------:R-:W4:Y:S01]  /*2830*/  LDS R11, [R112.X4+0x1400] ;  /* 0x00140000700b7984 */ /* 0x000f220000004800 */
[----:B0-----:R-:W-:-:S03]  /*2840*/  FADD.FTZ R16, RZ, R16 ;  /* 0x00000010ff107221 */ /* 0x001fc60000010000 */
[----:B------:R-:W0:Y:S01]  /*2850*/  LDS R8, [R112.X4+0x1600] ;  /* 0x0016000070087984 */ /* 0x000e220000004800 */
[----:B-1----:R-:W-:-:S03]  /*2860*/  FADD.FTZ R18, RZ, R18 ;  /* 0x00000012ff127221 */ /* 0x002fc60000010000 */
[----:B------:R-:W1:Y:S01]  /*2870*/  LDS R10, [R112.X4+0x1800] ;  /* 0x00180000700a7984 */ /* 0x000e620000004800 */
[----:B--2---:R-:W-:-:S03]  /*2880*/  FADD.FTZ R20, RZ, R20 ;  /* 0x00000014ff147221 */ /* 0x004fc60000010000 */
[----:B------:R-:W2:Y:S01]  /*2890*/  LDS R12, [R112.X4+0x1a00] ;  /* 0x001a0000700c7984 */ /* 0x000ea20000004800 */
[----:B---3--:R-:W-:-:S03]  /*28a0*/  FADD.FTZ R16, R16, R21 ;  /* 0x0000001510107221 */ /* 0x008fc60000010000 */
[----:B------:R-:W3:Y:S01]  /*28b0*/  LDS R14, [R112.X4+0x1c00] ;  /* 0x001c0000700e7984 */ /* 0x000ee20000004800 */
[----:B----4-:R-:W-:-:S03]  /*28c0*/  FADD.FTZ R18, R18, R23 ;  /* 0x0000001712127221 */ /* 0x010fc60000010000 */
[----:B------:R-:W-:Y:S01]  /*28d0*/  LDS R22, [R112.X4+0x1e00] ;  /* 0x001e000070167984 */ /* 0x000fe20000004800 */
[----:B------:R-:W-:-:S03]  /*28e0*/  FADD.FTZ R20, R20, R33 ;  /* 0x0000002114147221 */ /* 0x000fc60000010000 */
[----:B------:R-:W-:Y:S01]  /*28f0*/  BAR.SYNC.DEFER_BLOCKING 0x0 ;  /* 0x0000000000007b1d */ /* 0x000fe20000010000 */
[----:B------:R-:W-:-:S04]  /*2900*/  FADD.FTZ R5, RZ, R5 ;  /* 0x00000005ff057221 */ /* 0x000fc80000010000 */
[----:B------:R-:W-:Y:S02]  /*2910*/  FADD.FTZ R5, R5, R6 ;  /* 0x0000000605057221 */ /* 0x000fe40000010000 */
[----:B------:R-:W-:Y:S02]  /*2920*/  FADD.FTZ R7, R16, R7 ;  /* 0x0000000710077221 */ /* 0x000fe40000010000 */
[----:B------:R-:W-:Y:S02]  /*2930*/  FADD.FTZ R9, R18, R9 ;  /* 0x0000000912097221 */ /* 0x000fe40000010000 */
[----:B------:R-:W-:Y:S02]  /*2940*/  FADD.FTZ R11, R20, R11 ;  /* 0x0000000b140b7221 */ /* 0x000fe40000010000 */
[----:B0-----:R-:W-:Y:S01]  /*2950*/  FADD.FTZ R5, R5, R8 ;  /* 0x0000000805057221 */ /* 0x001fe20000010000 */
[----:B------:R-:W-:Y:S01]  /*2960*/  STS.128 [R4], R68 ;  /* 0x0000004404007388 */ /* 0x000fe20000000c00 */
[----:B-1----:R-:W-:-:S03]  /*2970*/  FADD.FTZ R13, R7, R10 ;  /* 0x0000000a070d7221 */ /* 0x002fc60000010000 */
[----:B------:R-:W-:Y:S01]  /*2980*/  STS.128 [R4+0x10], R72 ;  /* 0x0000104804007388 */ /* 0x000fe20000000c00 */
[----:B--2---:R-:W-:Y:S01]  /*2990*/  FADD.FTZ R17, R9, R12 ;  /* 0x0000000c09117221 */ /* 0x004fe20000010000 */
[----:B------:R-:W-:Y:S02]  /*29a0*/  IADD3 R12, P4, R49, R112, RZ ;  /* 0x00000070310c7210 */ /* 0x000fe40007f9e0ff */
[----:B------:R-:W-:Y:S01]  /*29b0*/  STS.128 [R4+0x400], R88 ;  /* 0x0004005804007388 */ /* 0x000fe20000000c00 */
[----:B---3--:R-:W-:-:S03]  /*29c0*/  FADD.FTZ R11, R11, R14 ;  /* 0x0000000e0b0b7221 */ /* 0x008fc60000010000 */
[----:B------:R-:W-:Y:S04]  /*29d0*/  STS.128 [R4+0x410], R92 ;  /* 0x0004105c04007388 */ /* 0x000fe80000000c00 */
[----:B------:R-:W-:Y:S06]  /*29e0*/  BAR.SYNC.DEFER_BLOCKING 0x0 ;  /* 0x0000000000007b1d */ /* 0x000fec0000010000 */
[----:B------:R-:W-:Y:S04]  /*29f0*/  LDS R19, [R112.X4] ;  /* 0x0000000070137984 */ /* 0x000fe80000004800 */
[----:B------:R-:W-:Y:S04]  /*2a00*/  LDS R25, [R112.X4+0x800] ;  /* 0x0008000070197984 */ /* 0x000fe80000004800 */
[----:B------:R-:W0:Y:S04]  /*2a10*/  LDS R21, [R112.X4+0x200] ;  /* 0x0002000070157984 */ /* 0x000e280000004800 */
[----:B------:R-:W1:Y:S04]  /*2a20*/  LDS R26, [R112.X4+0xa00] ;  /* 0x000a0000701a7984 */ /* 0x000e680000004800 */
[----:B------:R-:W2:Y:S04]  /*2a30*/  LDS R23, [R112.X4+0x400] ;  /* 0x0004000070177984 */ /* 0x000ea80000004800 */
[----:B------:R-:W3:Y:S04]  /*2a40*/  LDS R28, [R112.X4+0xc00] ;  /* 0x000c0000701c7984 */ /* 0x000ee80000004800 */
[----:B------:R-:W4:Y:S04]  /*2a50*/  LDS R24, [R112.X4+0x600] ;  /* 0x0006000070187984 */ /* 0x000f280000004800 */
[----:B------:R-:W4:Y:S04]  /*2a60*/  LDS R27, [R112.X4+0xe00] ;  /* 0x000e0000701b7984 */ /* 0x000f280000004800 */
[----:B------:R-:W-:Y:S04]  /*2a70*/  LDS R29, [R112.X4+0x1000] ;  /* 0x00100000701d7984 */ /* 0x000fe80000004800 */
[----:B------:R-:W4:Y:S04]  /*2a80*/  LDS R30, [R112.X4+0x1200] ;  /* 0x00120000701e7984 */ /* 0x000f280000004800 */
[----:B------:R-:W4:Y:S04]  /*2a90*/  LDS R32, [R112.X4+0x1400] ;  /* 0x0014000070207984 */ /* 0x000f280000004800 */
[----:B------:R-:W4:Y:S04]  /*2aa0*/  LDS R31, [R112.X4+0x1600] ;  /* 0x00160000701f7984 */ /* 0x000f280000004800 */
[----:B------:R-:W-:Y:S01]  /*2ab0*/  LDS R33, [R112.X4+0x1800] ;  /* 0x0018000070217984 */ /* 0x000fe20000004800 */
[----:B0-----:R-:W-:-:S03]  /*2ac0*/  FADD.FTZ R21, RZ, R21 ;  /* 0x00000015ff157221 */ /* 0x001fc60000010000 */
[----:B------:R-:W0:Y:S01]  /*2ad0*/  LDS R34, [R112.X4+0x1a00] ;  /* 0x001a000070227984 */ /* 0x000e220000004800 */
[----:B-1----:R-:W-:-:S03]  /*2ae0*/  FADD.FTZ R21, R21, R26 ;  /* 0x0000001a15157221 */ /* 0x002fc60000010000 */
[----:B------:R-:W1:Y:S01]  /*2af0*/  LDS R36, [R112.X4+0x1c00] ;  /* 0x001c000070247984 */ /* 0x000e620000004800 */
[----:B--2---:R-:W-:-:S03]  /*2b00*/  FADD.FTZ R23, RZ, R23 ;  /* 0x00000017ff177221 */ /* 0x004fc60000010000 */
[----:B------:R-:W2:Y:S01]  /*2b10*/  LDS R35, [R112.X4+0x1e00] ;  /* 0x001e000070237984 */ /* 0x000ea20000004800 */
[----:B---3--:R-:W-:-:S03]  /*2b20*/  FADD.FTZ R23, R23, R28 ;  /* 0x0000001c17177221 */ /* 0x008fc60000010000 */
[----:B------:R-:W-:Y:S01]  /*2b30*/  BAR.SYNC.DEFER_BLOCKING 0x0 ;  /* 0x0000000000007b1d */ /* 0x000fe20000010000 */
[----:B----4-:R-:W-:-:S04]  /*2b40*/  FADD.FTZ R24, RZ, R24 ;  /* 0x00000018ff187221 */ /* 0x010fc80000010000 */
[----:B------:R-:W-:Y:S01]  /*2b50*/  FADD.FTZ R24, R24, R27 ;  /* 0x0000001b18187221 */ /* 0x000fe20000010000 */
[----:B------:R-:W-:-:S04]  /*2b60*/  IADD3.X R27, RZ, RZ, RZ, P4, !PT ;  /* 0x000000ffff1b7210 */ /* 0x000fc800027fe4ff */
[C---:B------:R-:W-:Y:S01]  /*2b70*/  SHF.L.U64.HI R27, R12.reuse, 0x2, R27 ;  /* 0x000000020c1b7819 */ /* 0x040fe2000001021b */
[----:B------:R-:W-:Y:S02]  /*2b80*/  IMAD.SHL.U32 R12, R12, 0x4, RZ ;  /* 0x000000040c0c7824 */ /* 0x000fe400078e00ff */
[----:B------:R-:W-:-:S03]  /*2b90*/  FADD.FTZ R21, R21, R30 ;  /* 0x0000001e15157221 */ /* 0x000fc60000010000 */
[C---:B------:R-:W-:Y:S01]  /*2ba0*/  IADD3 R20, P5, R12.reuse, c[0x0][0x220], RZ ;  /* 0x000088000c147a10 */ /* 0x040fe20007fbe0ff */
[----:B------:R-:W-:Y:S01]  /*2bb0*/  FADD.FTZ R23, R23, R32 ;  /* 0x0000002017177221 */ /* 0x000fe20000010000 */
[----:B------:R-:W-:Y:S01]  /*2bc0*/  IADD3 R14, P4, R12, c[0x0][0x238], RZ ;  /* 0x00008e000c0e7a10 */ /* 0x000fe20007f9e0ff */
[----:B------:R-:W-:Y:S01]  /*2bd0*/  FADD.FTZ R24, R24, R31 ;  /* 0x0000001f18187221 */ /* 0x000fe20000010000 */
[----:B------:R-:W-:Y:S01]  /*2be0*/  IADD3.X R31, R27, c[0x0][0x224], RZ, P5, !PT ;  /* 0x000089001b1f7a10 */ /* 0x000fe20002ffe4ff */
[----:B------:R-:W-:Y:S04]  /*2bf0*/  STS.128 [R4], R56 ;  /* 0x0000003804007388 */ /* 0x000fe80000000c00 */
[----:B------:R-:W-:Y:S01]  /*2c00*/  STS.128 [R4+0x10], R60 ;  /* 0x0000103c04007388 */ /* 0x000fe20000000c00 */
[----:B0-----:R-:W-:-:S03]  /*2c10*/  FADD.FTZ R21, R21, R34 ;  /* 0x0000002215157221 */ /* 0x001fc60000010000 */
[----:B------:R-:W-:Y:S01]  /*2c20*/  STS.128 [R4+0x400], R76 ;  /* 0x0004004c04007388 */ /* 0x000fe20000000c00 */
[----:B-1----:R-:W-:-:S03]  /*2c30*/  FADD.FTZ R23, R23, R36 ;  /* 0x0000002417177221 */ /* 0x002fc60000010000 */
[----:B------:R0:W-:Y:S01]  /*2c40*/  STS.128 [R4+0x410], R80 ;  /* 0x0004105004007388 */ /* 0x0001e20000000c00 */
[----:B--2---:R-:W-:-:S03]  /*2c50*/  FADD.FTZ R35, R24, R35 ;  /* 0x0000002318237221 */ /* 0x004fc60000010000 */
[----:B------:R-:W-:Y:S01]  /*2c60*/  BAR.SYNC.DEFER_BLOCKING 0x0 ;  /* 0x0000000000007b1d */ /* 0x000fe20000010000 */
[----:B0-----:R-:W-:Y:S02]  /*2c70*/  FADD.FTZ R4, RZ, R19 ;  /* 0x00000013ff047221 */ /* 0x001fe40000010000 */
[----:B------:R-:W-:Y:S01]  /*2c80*/  FADD.FTZ R19, R5, R22 ;  /* 0x0000001605137221 */ /* 0x000fe20000010000 */
[----:B------:R-:W-:Y:S01]  /*2c90*/  IADD3 R22, P6, R12, c[0x0][0x228], RZ ;  /* 0x00008a000c167a10 */ /* 0x000fe20007fde0ff */
[----:B------:R-:W-:-:S04]  /*2ca0*/  FADD.FTZ R4, R4, R25 ;  /* 0x0000001904047221 */ /* 0x000fc80000010000 */
[----:B------:R-:W-:Y:S01]  /*2cb0*/  FADD.FTZ R4, R4, R29 ;  /* 0x0000001d04047221 */ /* 0x000fe20000010000 */
[----:B------:R-:W-:Y:S01]  /*2cc0*/  IADD3.X R29, R27, c[0x0][0x23c], RZ, P4, !PT ;  /* 0x00008f001b1d7a10 */ /* 0x000fe200027fe4ff */
[----:B------:R-:W0:Y:S02]  /*2cd0*/  LDS R37, [R112.X4] ;  /* 0x0000000070257984 */ /* 0x000e240000004800 */
[----:B------:R-:W-:Y:S02]  /*2ce0*/  FADD.FTZ R33, R4, R33 ;  /* 0x0000002104217221 */ /* 0x000fe40000010000 */
        /* <DEDUP_REMOVED lines=12> */
[----:B-1----:R-:W-:-:S03]  /*2db0*/  FADD.FTZ R37, R37, R38 ;  /* 0x0000002625257221 */ /* 0x002fc60000010000 */
[----:B------:R-:W1:Y:S01]  /*2dc0*/  LDS R47, [R112.X4+0x1800] ;  /* 0x00180000702f7984 */ /* 0x000e620000004800 */
[----:B--2---:R-:W-:-:S03]  /*2dd0*/  FADD.FTZ R6, RZ, R6 ;  /* 0x00000006ff067221 */ /* 0x004fc60000010000 */
[----:B------:R2:W2:Y:S01]  /*2de0*/  LDS R25, [R112.X4+0x1a00] ;  /* 0x001a000070197984 */ /* 0x0004a20000004800 */
[----:B---3--:R-:W-:-:S03]  /*2df0*/  FADD.FTZ R16, RZ, R16 ;  /* 0x00000010ff107221 */ /* 0x008fc60000010000 */
[----:B------:R3:W2:Y:S01]  /*2e00*/  LDS R49, [R112.X4+0x1c00] ;  /* 0x001c000070317984 */ /* 0x0006a20000004800 */
[----:B----4-:R-:W-:-:S03]  /*2e10*/  FADD.FTZ R18, RZ, R18 ;  /* 0x00000012ff127221 */ /* 0x010fc60000010000 */
[----:B------:R3:W4:Y:S01]  /*2e20*/  LDS R51, [R112.X4+0x1e00] ;  /* 0x001e000070337984 */ /* 0x0007220000004800 */
[----:B------:R-:W-:Y:S01]  /*2e30*/  FADD.FTZ R8, R37, R8 ;  /* 0x0000000825087221 */ /* 0x000fe20000010000 */
[----:B------:R-:W-:Y:S01]  /*2e40*/  IADD3.X R37, R27, c[0x0][0x22c], RZ, P6, !PT ;  /* 0x00008b001b257a10 */ /* 0x000fe200037fe4ff */
[----:B------:R-:W-:Y:S01]  /*2e50*/  FADD.FTZ R6, R6, R39 ;  /* 0x0000002706067221 */ /* 0x000fe20000010000 */
[----:B------:R-:W-:Y:S01]  /*2e60*/  IADD3 R12, P6, R12, c[0x0][0x230], RZ ;  /* 0x00008c000c0c7a10 */ /* 0x000fe20007fde0ff */
[----:B------:R-:W-:-:S03]  /*2e70*/  FADD.FTZ R16, R16, R41 ;  /* 0x0000002910107221 */ /* 0x000fc60000010000 */
[----:B------:R-:W-:Y:S01]  /*2e80*/  IADD3.X R27, R27, c[0x0][0x234], RZ, P6, !PT ;  /* 0x00008d001b1b7a10 */ /* 0x000fe200037fe4ff */
[----:B------:R-:W-:Y:S02]  /*2e90*/  FADD.FTZ R18, R18, R43 ;  /* 0x0000002b12127221 */ /* 0x000fe40000010000 */
[----:B------:R-:W-:Y:S02]  /*2ea0*/  FADD.FTZ R10, R6, R7 ;  /* 0x00000007060a7221 */ /* 0x000fe40000010000 */
[----:B------:R-:W-:Y:S02]  /*2eb0*/  FADD.FTZ R16, R16, R45 ;  /* 0x0000002d10107221 */ /* 0x000fe40000010000 */
[----:B0-----:R-:W-:Y:S02]  /*2ec0*/  FADD.FTZ R18, R18, R9 ;  /* 0x0000000912127221 */ /* 0x001fe40000010000 */
[----:B-1----:R-:W-:Y:S01]  /*2ed0*/  FADD.FTZ R47, R8, R47 ;  /* 0x0000002f082f7221 */ /* 0x002fe20000010000 */
[----:B------:R-:W-:Y:S05]  /*2ee0*/  @!P3 BRA `(.L_x_14) ;  /* 0x000001400000b947 */ /* 0x000fea0003800000 */
[----:B---3--:R-:W-:Y:S01]  /*2ef0*/  MOV R4, R22 ;  /* 0x0000001600047202 */ /* 0x008fe20000000f00 */
[----:B------:R-:W-:Y:S01]  /*2f00*/  IMAD.MOV.U32 R7, RZ, RZ, R31 ;  /* 0x000000ffff077224 */ /* 0x000fe200078e001f */
[----:B------:R-:W-:-:S02]  /*2f10*/  MOV R5, R37 ;  /* 0x0000002500057202 */ /* 0x000fc40000000f00 */
[----:B------:R-:W-:Y:S02]  /*2f20*/  MOV R6, R20 ;  /* 0x0000001400067202 */ /* 0x000fe40000000f00 */
[----:B------:R-:W-:Y:S01]  /*2f30*/  MOV R8, R14 ;  /* 0x0000000e00087202 */ /* 0x000fe20000000f00 */
[----:B------:R0:W-:Y:S01]  /*2f40*/  STG.E [R4.64], R13 ;  /* 0x0000000d04007986 */ /* 0x0001e2000c101904 */
[----:B------:R-:W-:Y:S02]  /*2f50*/  MOV R9, R29 ;  /* 0x0000001d00097202 */ /* 0x000fe40000000f00 */
[----:B------:R-:W-:Y:S01]  /*2f60*/  IADD3 R22, P3, R22, 0x200, RZ ;  /* 0x0000020016167810 */ /* 0x000fe20007f7e0ff */
[----:B------:R1:W-:Y:S01]  /*2f70*/  STG.E [R6.64], R15 ;  /* 0x0000000f06007986 */ /* 0x0003e2000c101904 */
[----:B------:R-:W-:Y:S02]  /*2f80*/  IADD3 R20, P4, R20, 0x200, RZ ;  /* 0x0000020014147810 */ /* 0x000fe40007f9e0ff */
[----:B------:R-:W-:Y:S01]  /*2f90*/  IADD3 R14, P5, R14, 0x200, RZ ;  /* 0x000002000e0e7810 */ /* 0x000fe20007fbe0ff */
[----:B------:R1:W-:Y:S01]  /*2fa0*/  STG.E [R8.64], R47 ;  /* 0x0000002f08007986 */ /* 0x0003e2000c101904 */
[----:B------:R-:W-:-:S02]  /*2fb0*/  IADD3.X R37, RZ, R37, RZ, P3, !PT ;  /* 0x00000025ff257210 */ /* 0x000fc40001ffe4ff */
[----:B------:R-:W-:Y:S01]  /*2fc0*/  IADD3.X R31, RZ, R31, RZ, P4, !PT ;  /* 0x0000001fff1f7210 */ /* 0x000fe200027fe4ff */
[--C-:B0-----:R-:W-:Y:S01]  /*2fd0*/  IMAD.MOV.U32 R5, RZ, RZ, R27.reuse ;  /* 0x000000ffff057224 */ /* 0x101fe200078e001b */
[----:B------:R-:W-:Y:S02]  /*2fe0*/  MOV R4, R12 ;  /* 0x0000000c00047202 */ /* 0x000fe40000000f00 */
[----:B------:R-:W-:Y:S02]  /*2ff0*/  IADD3 R12, P6, R12, 0x200, RZ ;  /* 0x000002000c0c7810 */ /* 0x000fe40007fde0ff */
[----:B------:R-:W-:Y:S01]  /*3000*/  IADD3.X R29, RZ, R29, RZ, P5, !PT ;  /* 0x0000001dff1d7210 */ /* 0x000fe20002ffe4ff */
[----:B------:R1:W-:Y:S02]  /*3010*/  STG.E [R4.64], R33 ;  /* 0x0000002104007986 */ /* 0x0003e4000c101904 */
[----:B------:R-:W-:-:S03]  /*3020*/  IMAD.X R27, RZ, RZ, R27, P6 ;  /* 0x000000ffff1b7224 */ /* 0x000fc600030e061b */
.L_x_14:
[----:B---3--:R-:W-:Y:S05]  /*3030*/  BSYNC B0 ;  /* 0x0000000000007941 */ /* 0x008fea0003800000 */
.L_x_13:
[----:B------:R-:W-:Y:S01]  /*3040*/  BSSY B0, `(.L_x_15) ;  /* 0x0000017000007945 */ /* 0x000fe20003800000 */
[----:B--2---:R-:W-:Y:S01]  /*3050*/  FADD.FTZ R25, R10, R25 ;  /* 0x000000190a197221 */ /* 0x004fe20000010000 */
[----:B------:R-:W-:Y:S05]  /*3060*/  @!P0 BRA `(.L_x_16) ;  /* 0x0000014000008947 */ /* 0x000fea0003800000 */
[----:B-1----:R-:W-:Y:S01]  /*3070*/  MOV R4, R22 ;  /* 0x0000001600047202 */ /* 0x002fe20000000f00 */
        /* <DEDUP_REMOVED lines=19> */
.L_x_16:
[----:B------:R-:W-:Y:S05]  /*31b0*/  BSYNC B0 ;  /* 0x0000000000007941 */ /* 0x000fea0003800000 */
.L_x_15:
[----:B------:R-:W-:Y:S01]  /*31c0*/  BSSY B0, `(.L_x_17) ;  /* 0x0000017000007945 */ /* 0x000fe20003800000 */
[----:B------:R-:W-:Y:S01]  /*31d0*/  FADD.FTZ R49, R16, R49 ;  /* 0x0000003110317221 */ /* 0x000fe20000010000 */
        /* <DEDUP_REMOVED lines=21> */
.L_x_18:
[----:B------:R-:W-:Y:S05]  /*3330*/  BSYNC B0 ;  /* 0x0000000000007941 */ /* 0x000fea0003800000 */
.L_x_17:
[----:B-1----:R-:W-:Y:S02]  /*3340*/  MOV R2, R22 ;  /* 0x0000001600027202 */ /* 0x002fe40000000f00 */
[----:B------:R-:W-:Y:S01]  /*3350*/  MOV R3, R37 ;  /* 0x0000002500037202 */ /* 0x000fe20000000f00 */
[----:B------:R-:W-:Y:S06]  /*3360*/  @!P2 EXIT ;  /* 0x000000000000a94d */ /* 0x000fec0003800000 */
[----:B------:R0:W-:Y:S01]  /*3370*/  STG.E [R2.64], R19 ;  /* 0x0000001302007986 */ /* 0x0001e2000c101904 */
[----:B----4-:R-:W-:Y:S01]  /*3380*/  FADD.FTZ R51, R18, R51 ;  /* 0x0000003312337221 */ /* 0x010fe20000010000 */
[----:B------:R-:W-:Y:S01]  /*3390*/  MOV R4, R12 ;  /* 0x0000000c00047202 */ /* 0x000fe20000000f00 */
[----:B------:R-:W-:Y:S01]  /*33a0*/  IMAD.MOV.U32 R5, RZ, RZ, R27 ;  /* 0x000000ffff057224 */ /* 0x000fe200078e001b */
[----:B0-----:R-:W-:Y:S01]  /*33b0*/  MOV R2, R20 ;  /* 0x0000001400027202 */ /* 0x001fe20000000f00 */
[----:B------:R-:W-:-:S05]  /*33c0*/  IMAD.MOV.U32 R3, RZ, RZ, R31 ;  /* 0x000000ffff037224 */ /* 0x000fca00078e001f */
[----:B------:R0:W-:Y:S02]  /*33d0*/  STG.E [R2.64], R0 ;  /* 0x0000000002007986 */ /* 0x0001e4000c101904 */
[----:B0-----:R-:W-:Y:S02]  /*33e0*/  MOV R2, R14 ;  /* 0x0000000e00027202 */ /* 0x001fe40000000f00 */
[----:B------:R-:W-:-:S05]  /*33f0*/  MOV R3, R29 ;  /* 0x0000001d00037202 */ /* 0x000fca0000000f00 */
[----:B------:R-:W-:Y:S04]  /*3400*/  STG.E [R2.64], R51 ;  /* 0x0000003302007986 */ /* 0x000fe8000c101904 */
[----:B------:R-:W-:Y:S01]  /*3410*/  STG.E [R4.64], R35 ;  /* 0x0000002304007986 */ /* 0x000fe2000c101904 */
[----:B------:R-:W-:Y:S05]  /*3420*/  EXIT ;  /* 0x000000000000794d */ /* 0x000fea0003800000 */
.L_x_6:
[----:B------:R-:W-:Y:S01]  /*3430*/  HFMA2.MMA R104, -RZ, RZ, 0, 5.9604644775390625e-08 ;  /* 0x00000001ff687435 */ /* 0x000fe200000001ff */
[----:B------:R-:W-:Y:S01]  /*3440*/  MOV R105, R163 ;  /* 0x000000a300697202 */ /* 0x000fe20000000f00 */
[----:B------:R-:W-:Y:S01]  /*3450*/  IMAD.MOV.U32 R103, RZ, RZ, -0x1 ;  /* 0xffffffffff677424 */ /* 0x000fe200078e00ff */
[----:B------:R-:W-:Y:S02]  /*3460*/  MOV R102, 0x1f ;  /* 0x0000001f00667802 */ /* 0x000fe40000000f00 */
[----:B------:R-:W-:-:S02]  /*3470*/  MOV R100, 0x3490 ;  /* 0x0000349000647802 */ /* 0x000fc40000000f00 */
[----:B-----5:R-:W-:Y:S05]  /*3480*/  CALL.REL.NOINC `($__internal_0_$__cuda_sm70_shflsync_bfly_p) ;  /* 0x0000046000007944 */ /* 0x020fea0003c00000 */
[----:B-1----:R-:W-:Y:S01]  /*3490*/  MOV R106, R103 ;  /* 0x00000067006a7202 */ /* 0x002fe20000000f00 */
[----:B0-----:R-:W-:Y:S05]  /*34a0*/  BRA `(.L_x_19) ;  /* 0xffffe17000007947 */ /* 0x001fea000383ffff */
.L_x_7:
[----:B------:R-:W-:Y:S01]  /*34b0*/  HFMA2.MMA R104, -RZ, RZ, 0, 5.9604644775390625e-08 ;  /* 0x00000001ff687435 */ /* 0x000fe200000001ff */
[----:B------:R-:W-:Y:S01]  /*34c0*/  MOV R105, R164 ;  /* 0x000000a400697202 */ /* 0x000fe20000000f00 */
[----:B------:R-:W-:Y:S01]  /*34d0*/  IMAD.MOV.U32 R102, RZ, RZ, 0x1f ;  /* 0x0000001fff667424 */ /* 0x000fe200078e00ff */
[----:B------:R-:W-:-:S02]  /*34e0*/  MOV R103, 0xffffffff ;  /* 0xffffffff00677802 */ /* 0x000fc40000000f00 */
[----:B------:R-:W-:Y:S02]  /*34f0*/  MOV R100, 0x3510 ;  /* 0x0000351000647802 */ /* 0x000fe40000000f00 */
[----:B01---5:R-:W-:Y:S05]  /*3500*/  CALL.REL.NOINC `($__internal_0_$__cuda_sm70_shflsync_bfly_p) ;  /* 0x000003e000007944 */ /* 0x023fea0003c00000 */
[----:B------:R-:W-:Y:S01]  /*3510*/  FADD.FTZ R163, R106, R163 ;  /* 0x000000a36aa37221 */ /* 0x000fe20000010000 */
[----:B0-----:R-:W-:Y:S01]  /*3520*/  HFMA2.MMA R104, -RZ, RZ, 0, 1.1920928955078125e-07 ;  /* 0x00000002ff687435 */ /* 0x001fe200000001ff */
[----:B-1----:R-:W-:Y:S01]  /*3530*/  FADD.FTZ R164, R164, R103 ;  /* 0x00000067a4a47221 */ /* 0x002fe20000010000 */
[----:B------:R-:W-:Y:S01]  /*3540*/  MOV R102, 0x1f ;  /* 0x0000001f00667802 */ /* 0x000fe20000000f00 */
[----:B------:R-:W-:Y:S01]  /*3550*/  IMAD.MOV.U32 R105, RZ, RZ, R163 ;  /* 0x000000ffff697224 */ /* 0x000fe200078e00a3 */
[----:B------:R-:W-:Y:S02]  /*3560*/  MOV R103, 0xffffffff ;  /* 0xffffffff00677802 */ /* 0x000fe40000000f00 */
[----:B------:R-:W-:Y:S02]  /*3570*/  MOV R100, 0x3590 ;  /* 0x0000359000647802 */ /* 0x000fe40000000f00 */
[----:B------:R-:W-:Y:S05]  /*3580*/  CALL.REL.NOINC `($__internal_0_$__cuda_sm70_shflsync_bfly_p) ;  /* 0x0000036000007944 */ /* 0x000fea0003c00000 */
[----:B0-----:R-:W-:Y:S01]  /*3590*/  HFMA2.MMA R104, -RZ, RZ, 0, 1.1920928955078125e-07 ;  /* 0x00000002ff687435 */ /* 0x001fe200000001ff */
[----:B-1----:R-:W-:Y:S01]  /*35a0*/  MOV R106, R103 ;  /* 0x00000067006a7202 */ /* 0x002fe20000000f00 */
[----:B------:R-:W-:Y:S01]  /*35b0*/  IMAD.MOV.U32 R103, RZ, RZ, -0x1 ;  /* 0xffffffffff677424 */ /* 0x000fe200078e00ff */
[----:B------:R-:W-:-:S02]  /*35c0*/  MOV R105, R164 ;  /* 0x000000a400697202 */ /* 0x000fc40000000f00 */
[----:B------:R-:W-:Y:S02]  /*35d0*/  MOV R102, 0x1f ;  /* 0x0000001f00667802 */ /* 0x000fe40000000f00 */
[----:B------:R-:W-:Y:S02]  /*35e0*/  MOV R100, 0x3600 ;  /* 0x0000360000647802 */ /* 0x000fe40000000f00 */
[----:B------:R-:W-:Y:S05]  /*35f0*/  CALL.REL.NOINC `($__internal_0_$__cuda_sm70_shflsync_bfly_p) ;  /* 0x000002f000007944 */ /* 0x000fea0003c00000 */
[----:B------:R-:W-:Y:S01]  /*3600*/  FADD.FTZ R163, R106, R163 ;  /* 0x000000a36aa37221 */ /* 0x000fe20000010000 */
[----:B0-----:R-:W-:Y:S01]  /*3610*/  HFMA2.MMA R104, -RZ, RZ, 0, 2.384185791015625e-07 ;  /* 0x00000004ff687435 */ /* 0x001fe200000001ff */
[----:B-1----:R-:W-:Y:S01]  /*3620*/  FADD.FTZ R164, R164, R103 ;  /* 0x00000067a4a47221 */ /* 0x002fe20000010000 */
[----:B------:R-:W-:Y:S02]  /*3630*/  MOV R102, 0x1f ;  /* 0x0000001f00667802 */ /* 0x000fe40000000f00 */
[----:B------:R-:W-:Y:S02]  /*3640*/  MOV R103, 0xffffffff ;  /* 0xffffffff00677802 */ /* 0x000fe40000000f00 */
[----:B------:R-:W-:Y:S02]  /*3650*/  MOV R105, R163 ;  /* 0x000000a300697202 */ /* 0x000fe40000000f00 */
[----:B------:R-:W-:-:S02]  /*3660*/  MOV R100, 0x3680 ;  /* 0x0000368000647802 */ /* 0x000fc40000000f00 */
[----:B------:R-:W-:Y:S05]  /*3670*/  CALL.REL.NOINC `($__internal_0_$__cuda_sm70_shflsync_bfly_p) ;  /* 0x0000027000007944 */ /* 0x000fea0003c00000 */
[----:B0-----:R-:W-:Y:S01]  /*3680*/  HFMA2.MMA R104, -RZ, RZ, 0, 2.384185791015625e-07 ;  /* 0x00000004ff687435 */ /* 0x001fe200000001ff */
[----:B-1----:R-:W-:Y:S01]  /*3690*/  IMAD.MOV.U32 R106, RZ, RZ, R103 ;  /* 0x000000ffff6a7224 */ /* 0x002fe200078e0067 */
[----:B------:R-:W-:-:S02]  /*36a0*/  MOV R105, R164 ;  /* 0x000000a400697202 */ /* 0x000fc40000000f00 */
[----:B------:R-:W-:Y:S02]  /*36b0*/  MOV R102, 0x1f ;  /* 0x0000001f00667802 */ /* 0x000fe40000000f00 */
[----:B------:R-:W-:Y:S02]  /*36c0*/  MOV R103, 0xffffffff ;  /* 0xffffffff00677802 */ /* 0x000fe40000000f00 */
[----:B------:R-:W-:Y:S02]  /*36d0*/  MOV R100, 0x36f0 ;  /* 0x000036f000647802 */ /* 0x000fe40000000f00 */
[----:B------:R-:W-:Y:S05]  /*36e0*/  CALL.REL.NOINC `($__internal_0_$__cuda_sm70_shflsync_bfly_p) ;  /* 0x0000020000007944 */ /* 0x000fea0003c00000 */
[----:B------:R-:W-:Y:S01]  /*36f0*/  FADD.FTZ R163, R106, R163 ;  /* 0x000000a36aa37221 */ /* 0x000fe20000010000 */
[----:B0-----:R-:W-:Y:S01]  /*3700*/  HFMA2.MMA R102, -RZ, RZ, 0, 1.847743988037109375e-06 ;  /* 0x0000001fff667435 */ /* 0x001fe200000001ff */
[----:B-1----:R-:W-:Y:S01]  /*3710*/  FADD.FTZ R164, R164, R103 ;  /* 0x00000067a4a47221 */ /* 0x002fe20000010000 */
[----:B------:R-:W-:Y:S01]  /*3720*/  MOV R103, 0xffffffff ;  /* 0xffffffff00677802 */ /* 0x000fe20000000f00 */
[----:B------:R-:W-:Y:S01]  /*3730*/  IMAD.MOV.U32 R104, RZ, RZ, 0x8 ;  /* 0x00000008ff687424 */ /* 0x000fe200078e00ff */
[----:B------:R-:W-:Y:S02]  /*3740*/  MOV R105, R163 ;  /* 0x000000a300697202 */ /* 0x000fe40000000f00 */
[----:B------:R-:W-:-:S02]  /*3750*/  MOV R100, 0x3770 ;  /* 0x0000377000647802 */ /* 0x000fc40000000f00 */
[----:B------:R-:W-:Y:S05]  /*3760*/  CALL.REL.NOINC `($__internal_0_$__cuda_sm70_shflsync_bfly_p) ;  /* 0x0000018000007944 */ /* 0x000fea0003c00000 */
[----:B0-----:R-:W-:Y:S01]  /*3770*/  HFMA2.MMA R104, -RZ, RZ, 0, 4.76837158203125e-07 ;  /* 0x00000008ff687435 */ /* 0x001fe200000001ff */
[----:B-1----:R-:W-:Y:S01]  /*3780*/  MOV R106, R103 ;  /* 0x00000067006a7202 */ /* 0x002fe20000000f00 */
[----:B------:R-:W-:Y:S01]  /*3790*/  IMAD.MOV.U32 R105, RZ, RZ, R164 ;  /* 0x000000ffff697224 */ /* 0x000fe200078e00a4 */
[----:B------:R-:W-:-:S02]  /*37a0*/  MOV R102, 0x1f ;  /* 0x0000001f00667802 */ /* 0x000fc40000000f00 */
[----:B------:R-:W-:Y:S02]  /*37b0*/  MOV R103, 0xffffffff ;  /* 0xffffffff00677802 */ /* 0x000fe40000000f00 */
[----:B------:R-:W-:Y:S02]  /*37c0*/  MOV R100, 0x37e0 ;  /* 0x000037e000647802 */ /* 0x000fe40000000f00 */
[----:B------:R-:W-:Y:S05]  /*37d0*/  CALL.REL.NOINC `($__internal_0_$__cuda_sm70_shflsync_bfly_p) ;  /* 0x0000011000007944 */ /* 0x000fea0003c00000 */
[----:B------:R-:W-:Y:S01]  /*37e0*/  FADD.FTZ R106, R106, R163 ;  /* 0x000000a36a6a7221 */ /* 0x000fe20000010000 */
[----:B0-----:R-:W-:Y:S01]  /*37f0*/  HFMA2.MMA R104, -RZ, RZ, 0, 9.5367431640625e-07 ;  /* 0x00000010ff687435 */ /* 0x001fe200000001ff */
[----:B-1----:R-:W-:Y:S01]  /*3800*/  FADD.FTZ R107, R164, R103 ;  /* 0x00000067a46b7221 */ /* 0x002fe20000010000 */
[----:B------:R-:W-:Y:S01]  /*3810*/  MOV R103, 0xffffffff ;  /* 0xffffffff00677802 */ /* 0x000fe20000000f00 */
[----:B------:R-:W-:Y:S01]  /*3820*/  IMAD.MOV.U32 R102, RZ, RZ, 0x1f ;  /* 0x0000001fff667424 */ /* 0x000fe200078e00ff */
[----:B------:R-:W-:Y:S02]  /*3830*/  MOV R105, R106 ;  /* 0x0000006a00697202 */ /* 0x000fe40000000f00 */
[----:B------:R-:W-:Y:S02]  /*3840*/  MOV R100, 0x3860 ;  /* 0x0000386000647802 */ /* 0x000fe40000000f00 */
[----:B------:R-:W-:Y:S05]  /*3850*/  CALL.REL.NOINC `($__internal_0_$__cuda_sm70_shflsync_bfly_p) ;  /* 0x0000009000007944 */ /* 0x000fea0003c00000 */
[----:B0-----:R-:W-:Y:S01]  /*3860*/  HFMA2.MMA R102, -RZ, RZ, 0, 1.847743988037109375e-06 ;  /* 0x0000001fff667435 */ /* 0x001fe200000001ff */
[----:B-1----:R-:W-:Y:S01]  /*3870*/  MOV R109, R103 ;  /* 0x00000067006d7202 */ /* 0x002fe20000000f00 */
[----:B------:R-:W-:Y:S01]  /*3880*/  IMAD.MOV.U32 R104, RZ, RZ, 0x10 ;  /* 0x00000010ff687424 */ /* 0x000fe200078e00ff */
[----:B------:R-:W-:-:S02]  /*3890*/  MOV R105, R107 ;  /* 0x0000006b00697202 */ /* 0x000fc40000000f00 */
[----:B------:R-:W-:Y:S02]  /*38a0*/  MOV R103, 0xffffffff ;  /* 0xffffffff00677802 */ /* 0x000fe40000000f00 */
[----:B------:R-:W-:Y:S02]  /*38b0*/  MOV R100, 0x38d0 ;  /* 0x000038d000647802 */ /* 0x000fe40000000f00 */
[----:B------:R-:W-:Y:S05]  /*38c0*/  CALL.REL.NOINC `($__internal_0_$__cuda_sm70_shflsync_bfly_p) ;  /* 0x0000002000007944 */ /* 0x000fea0003c00000 */
[----:B01----:R-:W-:Y:S01]  /*38d0*/  MOV R104, R103 ;  /* 0x0000006700687202 */ /* 0x003fe20000000f00 */
[----:B------:R-:W-:Y:S05]  /*38e0*/  BRA `(.L_x_20) ;  /* 0xffffde5000007947 */ /* 0x000fea000383ffff */
        .weak           $__internal_0_$__cuda_sm70_shflsync_bfly_p
        .type           $__internal_0_$__cuda_sm70_shflsync_bfly_p,@function
        .size           $__internal_0_$__cuda_sm70_shflsync_bfly_p,(.L_x_1946 - $__internal_0_$__cuda_sm70_shflsync_bfly_p)
$__internal_0_$__cuda_sm70_shflsync_bfly_p:
[----:B------:R-:W-:Y:S01]  /*38f0*/  HFMA2.MMA R101, -RZ, RZ, 0, 0 ;  /* 0x00000000ff657435 */ /* 0x000fe200000001ff */
[----:B------:R-:W-:Y:S04]  /*3900*/  WARPSYNC R103 ;  /* 0x0000006700007348 */ /* 0x000fe80003800000 */
[----:B------:R0:W1:Y:S01]  /*3910*/  SHFL.BFLY PT, R103, R105, R104, R102 ;  /* 0x0c00006869677389 */ /* 0x00006200000e0066 */
[----:B------:R-:W-:Y:S05]  /*3920*/  RET.REL.NODEC R100 `(_ZN10layer_norm31ln_parallel_residual_bwd_kernelINS_13Kernel_traitsI13__nv_bfloat16S2_S2_S2_fjLj512ELj1ELj4ELj1ELj16ENS_18Kernel_traits_baseILj512ES2_S2_S2_S2_fjLj128EEEEELb0ELb0ELb0EEEvNS_9BwdParamsE) ;  /* 0xffffc6d064007950 */ /* 0x000fea0003c3ffff */
.L_x_21:
[----:B------:R-:W-:-:S00]  /*3930*/  BRA `(.L_x_21) ;  /* 0xfffffff000007947 */ /* 0x000fc0000383ffff */
[----:B------:R-:W-:-:S00]  /*3940*/  NOP ;  /* 0x0000000000007918 */ /* 0x000fc00000000000 */
        /* <DEDUP_REMOVED lines=11> */
.L_x_1946:


//--------------------- .text._ZN10layer_norm31ln_parallel_residual_bwd_kernelINS_13Kernel_traitsI13__nv_bfloat16S2_S2_S2_fjLj512ELj1ELj4ELj1ELj16ENS_18Kernel_traits_baseILj512ES2_S2_S2_S2_fjLj128EEEEELb0ELb0ELb1EEEvNS_9BwdParamsE --------------------------
	.section	.text._ZN10layer_norm31ln_parallel_residual_bwd_kernelINS_13Kernel_traitsI13__nv_bfloat16S2_S2_S2_fjLj512ELj1ELj4ELj1ELj16ENS_18Kernel_traits_baseILj512ES2_S2_S2_S2_fjLj128EEEEELb0ELb0ELb1EEEvNS_9BwdParamsE,"ax",@progbits
	.sectioninfo	@"SHI_REGISTERS=167"
	.align	128
        .global         _ZN10layer_norm31ln_parallel_residual_bwd_kernelINS_13Kernel_traitsI13__nv_bfloat16S2_S2_S2_fjLj512ELj1ELj4ELj1ELj16ENS_18Kernel_traits_baseILj512ES2_S2_S2_S2_fjLj128EEEEELb0ELb0ELb1EEEvNS_9BwdParamsE
        .type           _ZN10layer_norm31ln_parallel_residual_bwd_kernelINS_13Kernel_traitsI13__nv_bfloat16S2_S2_S2_fjLj512ELj1ELj4ELj1ELj16ENS_18Kernel_traits_baseILj512ES2_S2_S2_S2_fjLj128EEEEELb0ELb0ELb1EEEvNS_9BwdParamsE,@function
        .size           _ZN10layer_norm31ln_parallel_residual_bwd_kernelINS_13Kernel_traitsI13__nv_bfloat16S2_S2_S2_fjLj512ELj1ELj4ELj1ELj16ENS_18Kernel_traits_baseILj512ES2_S2_S2_S2_fjLj128EEEEELb0ELb0ELb1EEEvNS_9BwdParamsE,(.L_x_1947 - _ZN10layer_norm31ln_parallel_residual_bwd_kernelINS_13Kernel_traitsI13__nv_bfloat16S2_S2_S2_fjLj512ELj1ELj4ELj1ELj16ENS_18Kernel_traits_baseILj512ES2_S2_S2_S2_fjLj128EEEEELb0ELb0ELb1EEEvNS_9BwdParamsE)
        .other          _ZN10layer_norm31ln_parallel_residual_bwd_kernelINS_13Kernel_traitsI13__nv_bfloat16S2_S2_S2_fjLj512ELj1ELj4ELj1ELj16ENS_18Kernel_traits_baseILj512ES2_S2_S2_S2_fjLj128EEEEELb0ELb0ELb1EEEvNS_9BwdParamsE,@"STO_CUDA_ENTRY STV_DEFAULT"
_ZN10layer_norm31ln_parallel_residual_bwd_kernelINS_13Kernel_traitsI13__nv_bfloat16S2_S2_S2_fjLj512ELj1ELj4ELj1ELj16ENS_18Kernel_traits_baseILj512ES2_S2_S2_S2_fjLj128EEEEELb0ELb0ELb1EEEvNS_9BwdParamsE:
.text._ZN10layer_norm31ln_parallel_residual_bwd_kernelINS_13Kernel_traitsI13__nv_bfloat16S2_S2_S2_fjLj512ELj1ELj4ELj1ELj16ENS_18Kernel_traits_baseILj512ES2_S2_S2_S2_fjLj128EEEEELb0ELb0ELb1EEEvNS_9BwdParamsE:
[----:B------:R-:W-:Y:S02]  /*0000*/  MOV R1, c[0x0][0x28] ;  /* 0x00000a0000017a02 */ /* 0x000fe40000000f00 */
[----:B------:R-:W0:Y:S01]  /*0010*/  S2R R5, SR_TID.X ;  /* 0x0000000000057919 */ /* 0x000e220000002100 */
[----:B------:R-:W-:Y:S01]  /*0020*/  ULDC.64 UR4, c[0x0][0x118] ;  /* 0x0000460000047ab9 */ /* 0x000fe20000000a00 */
[----:B------:R-:W-:Y:S02]  /*0030*/  BSSY B0, `(.L_x_22) ;  /* 0x000026d000007945 */ /* 0x000fe40003800000 */
[----:B------:R-:W1:Y:S01]  /*0040*/  S2R R3, SR_CTAID.X ;  /* 0x0000000000037919 */ /* 0x000e620000002500 */
[----:B0-----:R-:W-:-:S04]  /*0050*/  SHF.R.U32.HI R136, RZ, 0x5, R5 ;  /* 0x00000005ff887819 */ /* 0x001fc80000011605 */
[----:B-1----:R-:W-:-:S04]  /*0060*/  LEA R136, R3, R136, 0x2 ;  /* 0x0000008803887211 */ /* 0x002fc800078e10ff */
[----:B------:R-:W-:-:S13]  /*0070*/  ISETP.GE.AND P0, PT, R136, c[0x0][0x164], PT ;  /* 0x0000590088007a0c */ /* 0x000fda0003f06270 */
[----:B------:R-:W-:Y:S05]  /*0080*/  @!P0 BRA `(.L_x_23) ;  /* 0x0000021000008947 */ /* 0x000fea0003800000 */
        /* <DEDUP_REMOVED lines=32> */
[----:B------:R-:W-:Y:S05]  /*0290*/  BRA `(.L_x_24) ;  /* 0x0000246000007947 */ /* 0x000fea0003800000 */
.L_x_23:
[----:B------:R-:W-:-:S04]  /*02a0*/  SHF.L.U32 R0, R5, 0x4, RZ ;  /* 0x0000000405007819 */ /* 0x000fc800000006ff */
[----:B------:R-:W-:-:S04]  /*02b0*/  LOP3.LUT R0, R0, 0x1f0, RZ, 0xc0, !PT ;  /* 0x000001f000007812 */ /* 0x000fc800078ec0ff */
[----:B------:R-:W-:-:S04]  /*02c0*/  IADD3 R2, P0, R0, c[0x0][0x1b0], RZ ;  /* 0x00006c0000027a10 */ /* 0x000fc80007f1e0ff */
[----:B------:R-:W-:Y:S02]  /*02d0*/  IADD3.X R3, RZ, c[0x0][0x1b4], RZ, P0, !PT ;  /* 0x00006d00ff037a10 */ /* 0x000fe400007fe4ff */
[----:B------:R-:W-:-:S03]  /*02e0*/  IADD3 R6, P0, R0, c[0x0][0x1b8], RZ ;  /* 0x00006e0000067a10 */ /* 0x000fc60007f1e0ff */
[----:B------:R0:W2:Y:S01]  /*02f0*/  LDG.E.128 R8, [R2.64] ;  /* 0x0000000402087981 */ /* 0x0000a2000c1e1d00 */
[----:B------:R-:W-:-:S03]  /*0300*/  IADD3.X R7, RZ, c[0x0][0x1bc], RZ, P0, !PT ;  /* 0x00006f00ff077a10 */ /* 0x000fc600007fe4ff */
[----:B------:R0:W3:Y:S04]  /*0310*/  LDG.E.128 R16, [R2.64+0x200] ;  /* 0x0002000402107981 */ /* 0x0000e8000c1e1d00 */
[----:B------:R1:W4:Y:S04]  /*0320*/  LDG.E.128 R12, [R6.64] ;  /* 0x00000004060c7981 */ /* 0x000328000c1e1d00 */
[----:B------:R1:W5:Y:S01]  /*0330*/  LDG.E.128 R32, [R6.64+0x200] ;  /* 0x0002000406207981 */ /* 0x000362000c1e1d00 */
[----:B------:R-:W2:Y:S01]  /*0340*/  LDC.U8 R111, c[0x0][0x1f0] ;  /* 0x00007c00ff6f7b82 */ /* 0x000ea20000000000 */
[----:B------:R-:W-:Y:S01]  /*0350*/  HFMA2.MMA R4, -RZ, RZ, 0, 0 ;  /* 0x00000000ff047435 */ /* 0x000fe200000001ff */
[----:B------:R-:W-:Y:S01]  /*0360*/  BSSY B1, `(.L_x_25) ;  /* 0x0000200000017945 */ /* 0x000fe20003800000 */
[----:B------:R-:W-:Y:S01]  /*0370*/  HFMA2.MMA R108, -RZ, RZ, 0, 0 ;  /* 0x00000000ff6c7435 */ /* 0x000fe200000001ff */
[----:B0-----:R-:W-:Y:S01]  /*0380*/  CS2R R2, SRZ ;  /* 0x0000000000027805 */ /* 0x001fe2000001ff00 */
[----:B------:R-:W-:Y:S01]  /*0390*/  MOV R0, RZ ;  /* 0x000000ff00007202 */ /* 0x000fe20000000f00 */
        /* <DEDUP_REMOVED lines=11> */
[----:B-1----:R-:W-:Y:S01]  /*0450*/  CS2R R6, SRZ ;  /* 0x0000000000067805 */ /* 0x002fe2000001ff00 */
        /* <DEDUP_REMOVED lines=11> */
[----:B------:R-:W-:-:S02]  /*0510*/  MOV R110, RZ ;  /* 0x000000ff006e7202 */ /* 0x000fc40000000f00 */
[--C-:B--2---:R-:W-:Y:S02]  /*0520*/  PRMT R135, RZ, 0x5410, R8.reuse ;  /* 0x00005410ff877816 */ /* 0x104fe40000000008 */
[----:B------:R-:W-:Y:S02]  /*0530*/  PRMT R134, RZ, 0x7610, R8 ;  /* 0x00007610ff867816 */ /* 0x000fe40000000008 */
[--C-:B------:R-:W-:Y:S02]  /*0540*/  PRMT R133, RZ, 0x5410, R9.reuse ;  /* 0x00005410ff857816 */ /* 0x100fe40000000009 */
[----:B------:R-:W-:Y:S02]  /*0550*/  PRMT R132, RZ, 0x7610, R9 ;  /* 0x00007610ff847816 */ /* 0x000fe40000000009 */
[--C-:B------:R-:W-:Y:S01]  /*0560*/  PRMT R131, RZ, 0x5410, R10.reuse ;  /* 0x00005410ff837816 */ /* 0x100fe2000000000a */
[----:B------:R-:W-:Y:S01]  /*0570*/  CS2R R8, SRZ ;  /* 0x0000000000087805 */ /* 0x000fe2000001ff00 */
[----:B------:R-:W-:-:S02]  /*0580*/  PRMT R130, RZ, 0x7610, R10 ;  /* 0x00007610ff827816 */ /* 0x000fc4000000000a */
[--C-:B------:R-:W-:Y:S02]  /*0590*/  PRMT R129, RZ, 0x5410, R11.reuse ;  /* 0x00005410ff817816 */ /* 0x100fe4000000000b */
[----:B------:R-:W-:Y:S02]  /*05a0*/  PRMT R128, RZ, 0x7610, R11 ;  /* 0x00007610ff807816 */ /* 0x000fe4000000000b */
[--C-:B----4-:R-:W-:Y:S01]  /*05b0*/  PRMT R127, RZ, 0x5410, R12.reuse ;  /* 0x00005410ff7f7816 */ /* 0x110fe2000000000c */
[----:B------:R-:W-:Y:S01]  /*05c0*/  CS2R R10, SRZ ;  /* 0x00000000000a7805 */ /* 0x000fe2000001ff00 */
[----:B------:R-:W-:Y:S02]  /*05d0*/  PRMT R126, RZ, 0x7610, R12 ;  /* 0x00007610ff7e7816 */ /* 0x000fe4000000000c */
[--C-:B------:R-:W-:Y:S02]  /*05e0*/  PRMT R125, RZ, 0x5410, R13.reuse ;  /* 0x00005410ff7d7816 */ /* 0x100fe4000000000d */
[----:B------:R-:W-:-:S02]  /*05f0*/  PRMT R124, RZ, 0x7610, R13 ;  /* 0x00007610ff7c7816 */ /* 0x000fc4000000000d */
[--C-:B------:R-:W-:Y:S01]  /*0600*/  PRMT R123, RZ, 0x5410, R14.reuse ;  /* 0x00005410ff7b7816 */ /* 0x100fe2000000000e */
[----:B------:R-:W-:Y:S01]  /*0610*/  CS2R R12, SRZ ;  /* 0x00000000000c7805 */ /* 0x000fe2000001ff00 */
[----:B------:R-:W-:Y:S02]  /*0620*/  PRMT R122, RZ, 0x7610, R14 ;  /* 0x00007610ff7a7816 */ /* 0x000fe4000000000e */
[--C-:B------:R-:W-:Y:S02]  /*0630*/  PRMT R121, RZ, 0x5410, R15.reuse ;  /* 0x00005410ff797816 */ /* 0x100fe4000000000f */
[----:B------:R-:W-:Y:S02]  /*0640*/  PRMT R120, RZ, 0x7610, R15 ;  /* 0x00007610ff787816 */ /* 0x000fe4000000000f */
[--C-:B---3--:R-:W-:Y:S01]  /*0650*/  PRMT R119, RZ, 0x5410, R16.reuse ;  /* 0x00005410ff777816 */ /* 0x108fe20000000010 */
[----:B------:R-:W-:Y:S01]  /*0660*/  CS2R R14, SRZ ;  /* 0x00000000000e7805 */ /* 0x000fe2000001ff00 */
[----:B------:R-:W-:-:S02]  /*0670*/  PRMT R118, RZ, 0x7610, R16 ;  /* 0x00007610ff767816 */ /* 0x000fc40000000010 */
[--C-:B------:R-:W-:Y:S02]  /*0680*/  PRMT R117, RZ, 0x5410, R17.reuse ;  /* 0x00005410ff757816 */ /* 0x100fe40000000011 */
[----:B------:R-:W-:Y:S02]  /*0690*/  PRMT R116, RZ, 0x7610, R17 ;  /* 0x00007610ff747816 */ /* 0x000fe40000000011 */
[--C-:B------:R-:W-:Y:S01]  /*06a0*/  PRMT R115, RZ, 0x5410, R18.reuse ;  /* 0x00005410ff737816 */ /* 0x100fe20000000012 */
[----:B------:R-:W-:Y:S01]  /*06b0*/  CS2R R16, SRZ ;  /* 0x0000000000107805 */ /* 0x000fe2000001ff00 */
[----:B------:R-:W-:Y:S02]  /*06c0*/  PRMT R114, RZ, 0x7610, R18 ;  /* 0x00007610ff727816 */ /* 0x000fe40000000012 */
[--C-:B------:R-:W-:Y:S02]  /*06d0*/  PRMT R113, RZ, 0x5410, R19.reuse ;  /* 0x00005410ff717816 */ /* 0x100fe40000000013 */
[----:B------:R-:W-:-:S02]  /*06e0*/  PRMT R112, RZ, 0x7610, R19 ;  /* 0x00007610ff707816 */ /* 0x000fc40000000013 */
[----:B------:R-:W-:Y:S01]  /*06f0*/  CS2R R18, SRZ ;  /* 0x0000000000127805 */ /* 0x000fe2000001ff00 */
[--C-:B-----5:R-:W-:Y:S02]  /*0700*/  PRMT R109, RZ, 0x5410, R32.reuse ;  /* 0x00005410ff6d7816 */ /* 0x120fe40000000020 */
[----:B------:R-:W-:Y:S02]  /*0710*/  PRMT R138, RZ, 0x7610, R32 ;  /* 0x00007610ff8a7816 */ /* 0x000fe40000000020 */
[--C-:B------:R-:W-:Y:S02]  /*0720*/  PRMT R137, RZ, 0x5410, R33.reuse ;  /* 0x00005410ff897816 */ /* 0x100fe40000000021 */
[----:B------:R-:W-:Y:S02]  /*0730*/  PRMT R140, RZ, 0x7610, R33 ;  /* 0x00007610ff8c7816 */ /* 0x000fe40000000021 */
[--C-:B------:R-:W-:Y:S02]  /*0740*/  PRMT R139, RZ, 0x5410, R34.reuse ;  /* 0x00005410ff8b7816 */ /* 0x100fe40000000022 */
[----:B------:R-:W-:-:S02]  /*0750*/  PRMT R142, RZ, 0x7610, R34 ;  /* 0x00007610ff8e7816 */ /* 0x000fc40000000022 */
[--C-:B------:R-:W-:Y:S02]  /*0760*/  PRMT R141, RZ, 0x5410, R35.reuse ;  /* 0x00005410ff8d7816 */ /* 0x100fe40000000023 */
[----:B------:R-:W-:Y:S02]  /*0770*/  PRMT R143, RZ, 0x7610, R35 ;  /* 0x00007610ff8f7816 */ /* 0x000fe40000000023 */
.L_x_29:
[----:B------:R-:W-:Y:S01]  /*0780*/  IMAD R52, R136, c[0x0][0x168], RZ ;  /* 0x00005a0088347a24 */ /* 0x000fe200078e02ff */
[----:B------:R-:W-:Y:S02]  /*0790*/  LOP3.LUT R144, R5, 0x1f, RZ, 0xc0, !PT ;  /* 0x0000001f05907812 */ /* 0x000fe400078ec0ff */
[----:B------:R-:W-:Y:S02]  /*07a0*/  MOV R105, 0x10 ;  /* 0x0000001000697802 */ /* 0x000fe40000000f00 */
[----:B------:R-:W-:Y:S02]  /*07b0*/  SHF.R.S32.HI R53, RZ, 0x1f, R52 ;  /* 0x0000001fff357819 */ /* 0x000fe40000011434 */
[----:B------:R-:W-:Y:S02]  /*07c0*/  MOV R103, 0x4 ;  /* 0x0000000400677802 */ /* 0x000fe40000000f00 */
[----:B------:R-:W-:-:S03]  /*07d0*/  LEA.HI R53, R53, R52, RZ, 0x3 ;  /* 0x0000003435357211 */ /* 0x000fc600078f18ff */
[----:B------:R-:W-:Y:S01]  /*07e0*/  IMAD.WIDE R68, R136, R103, c[0x0][0x1a0] ;  /* 0x0000680088447625 */ /* 0x000fe200078e0267 */
[----:B------:R-:W-:-:S04]  /*07f0*/  LEA.HI.SX32 R144, R53, R144, 0x1d ;  /* 0x0000009035907211 */ /* 0x000fc800078feaff */
[----:B------:R0:W2:Y:S01]  /*0800*/  LDG.E R149, [R68.64] ;  /* 0x0000000444957981 */ /* 0x0000a2000c1e1900 */
[----:B------:R-:W-:-:S04]  /*0810*/  IMAD.WIDE.U32 R52, R144, R105, c[0x0][0x188] ;  /* 0x0000620090347625 */ /* 0x000fc800078e0069 */
[----:B------:R-:W-:Y:S02]  /*0820*/  IMAD.WIDE.U32 R60, R144, R105, c[0x0][0x210] ;  /* 0x00008400903c7625 */ /* 0x000fe400078e0069 */
[----:B------:R-:W3:Y:S02]  /*0830*/  LDG.E.128 R52, [R52.64] ;  /* 0x0000000434347981 */ /* 0x000ee4000c1e1d00 */
[----:B------:R-:W-:Y:S02]  /*0840*/  IMAD.WIDE R102, R136, R103, c[0x0][0x1a8] ;  /* 0x00006a0088667625 */ /* 0x000fe400078e0267 */
[----:B------:R-:W4:Y:S02]  /*0850*/  LDG.E.128 R60, [R60.64] ;  /* 0x000000043c3c7981 */ /* 0x000f24000c1e1d00 */
[C---:B------:R-:W-:Y:S02]  /*0860*/  IMAD.WIDE.U32 R56, R144.reuse, R105, c[0x0][0x208] ;  /* 0x0000820090387625 */ /* 0x040fe400078e0069 */
[----:B------:R1:W4:Y:S04]  /*0870*/  LDG.E R146, [R102.64] ;  /* 0x0000000466927981 */ /* 0x000328000c1e1900 */
[----:B------:R-:W4:Y:S01]  /*0880*/  LDG.E.128 R56, [R56.64] ;  /* 0x0000000438387981 */ /* 0x000f22000c1e1d00 */
[----:B------:R-:W-:-:S02]  /*0890*/  IADD3 R64, R144, 0x20, RZ ;  /* 0x0000002090407810 */ /* 0x000fc40007ffe0ff */
[----:B------:R-:W-:-:S03]  /*08a0*/  IADD3 R145, R144, 0x20, RZ ;  /* 0x0000002090917810 */ /* 0x000fc60007ffe0ff */
[----:B------:R-:W-:-:S04]  /*08b0*/  IMAD.WIDE.U32 R64, R64, R105, c[0x0][0x188] ;  /* 0x0000620040407625 */ /* 0x000fc800078e0069 */
[CC--:B0-----:R-:W-:Y:S02]  /*08c0*/  IMAD.WIDE.U32 R68, R145.reuse, R105.reuse, c[0x0][0x210] ;  /* 0x0000840091447625 */ /* 0x0c1fe400078e0069 */
[----:B------:R-:W4:Y:S02]  /*08d0*/  LDG.E.128 R64, [R64.64] ;  /* 0x0000000440407981 */ /* 0x000f24000c1e1d00 */
[----:B------:R-:W-:Y:S02]  /*08e0*/  IMAD.WIDE.U32 R72, R145, R105, c[0x0][0x208] ;  /* 0x0000820091487625 */ /* 0x000fe400078e0069 */
[----:B------:R-:W4:Y:S04]  /*08f0*/  LDG.E.128 R68, [R68.64] ;  /* 0x0000000444447981 */ /* 0x000f28000c1e1d00 */
[----:B------:R-:W4:Y:S01]  /*0900*/  LDG.E.128 R72, [R72.64] ;  /* 0x0000000448487981 */ /* 0x000f22000c1e1d00 */
[----:B------:R-:W-:-:S04]  /*0910*/  ISETP.NE.U32.AND P1, PT, RZ, c[0x0][0x218], PT ;  /* 0x00008600ff007a0c */ /* 0x000fc80003f25070 */
[----:B------:R-:W-:Y:S02]  /*0920*/  ISETP.NE.AND.EX P1, PT, RZ, c[0x0][0x21c], PT, P1 ;  /* 0x00008700ff007a0c */ /* 0x000fe40003f25310 */
[----:B------:R-:W-:-:S11]  /*0930*/  ISETP.NE.AND P0, PT, R111, RZ, PT ;  /* 0x000000ff6f00720c */ /* 0x000fd60003f05270 */
[----:B-1----:R-:W-:-:S04]  /*0940*/  @P1 IMAD.WIDE.U32 R102, R144, R105, c[0x0][0x218] ;  /* 0x0000860090661625 */ /* 0x002fc800078e0069 */
[----:B------:R-:W-:Y:S01]  /*0950*/  @P1 IMAD.WIDE.U32 R104, R105, R145, c[0x0][0x218] ;  /* 0x0000860069681625 */ /* 0x000fe200078e0091 */
[----:B------:R0:W5:Y:S04]  /*0960*/  @P1 LDG.E.128 R32, [R102.64] ;  /* 0x0000000466201981 */ /* 0x000168000c1e1d00 */
[----:B------:R3:W5:Y:S01]  /*0970*/  @P1 LDG.E.128 R36, [R104.64] ;  /* 0x0000000468241981 */ /* 0x000762000c1e1d00 */
[----:B--2---:R-:W-:Y:S02]  /*0980*/  FSEL R149, R149, RZ, !P0 ;  /* 0x000000ff95957208 */ /* 0x004fe40004000000 */
[--C-:B---3--:R-:W-:Y:S02]  /*0990*/  PRMT R104, RZ, 0x7610, R52.reuse ;  /* 0x00007610ff687816 */ /* 0x108fe40000000034 */
[----:B0-----:R-:W-:-:S03]  /*09a0*/  PRMT R102, RZ, 0x5410, R52 ;  /* 0x00005410ff667816 */ /* 0x001fc60000000034 */
[----:B------:R-:W-:Y:S01]  /*09b0*/  FADD.FTZ R103, -R149, R104 ;  /* 0x0000006895677221 */ /* 0x000fe20000010100 */
[--C-:B----4-:R-:W-:Y:S01]  /*09c0*/  PRMT R52, RZ, 0x5410, R60.reuse ;  /* 0x00005410ff347816 */ /* 0x110fe2000000003c */
[----:B------:R-:W-:Y:S01]  /*09d0*/  FADD.FTZ R147, R102, -R149 ;  /* 0x8000009566937221 */ /* 0x000fe20000010000 */
[----:B------:R-:W-:Y:S01]  /*09e0*/  PRMT R105, RZ, 0x7610, R60 ;  /* 0x00007610ff697816 */ /* 0x000fe2000000003c */
[----:B------:R-:W-:Y:S01]  /*09f0*/  FMUL.FTZ R60, R146, R103 ;  /* 0x00000067923c7220 */ /* 0x000fe20000410000 */
[--C-:B------:R-:W-:Y:S02]  /*0a00*/  PRMT R102, RZ, 0x5410, R56.reuse ;  /* 0x00005410ff667816 */ /* 0x100fe40000000038 */
[----:B------:R-:W-:Y:S02]  /*0a10*/  PRMT R103, RZ, 0x7610, R56 ;  /* 0x00007610ff677816 */ /* 0x000fe40000000038 */
[----:B------:R-:W-:Y:S01]  /*0a20*/  PRMT R56, RZ, 0x5410, R53 ;  /* 0x00005410ff387816 */ /* 0x000fe20000000035 */
[----:B------:R-:W-:-:S04]  /*0a30*/  FMUL.FTZ R104, R126, R105 ;  /* 0x000000697e687220 */ /* 0x000fc80000410000 */
[----:B------:R-:W-:Y:S01]  /*0a40*/  FADD.FTZ R151, -R149, R56 ;  /* 0x0000003895977221 */ /* 0x000fe20000010100 */
[----:B------:R-:W-:Y:S02]  /*0a50*/  PRMT R56, RZ, 0x7610, R53 ;  /* 0x00007610ff387816 */ /* 0x000fe40000000035 */
[----:B------:R-:W-:Y:S01]  /*0a60*/  PRMT R150, RZ, 0x5410, R61 ;  /* 0x00005410ff967816 */ /* 0x000fe2000000003d */
[----:B------:R-:W-:Y:S02]  /*0a70*/  FADD.FTZ R100, R103, R100 ;  /* 0x0000006467647221 */ /* 0x000fe40000010000 */
[-C--:B------:R-:W-:Y:S02]  /*0a80*/  FFMA.FTZ R101, R60, R103.reuse, R101 ;  /* 0x000000673c657223 */ /* 0x080fe40000010065 */
[----:B------:R-:W-:Y:S01]  /*0a90*/  FADD.FTZ R153, -R149, R56 ;  /* 0x0000003895997221 */ /* 0x000fe20000010100 */
[----:B------:R-:W-:Y:S01]  /*0aa0*/  PRMT R56, RZ, 0x5410, R57 ;  /* 0x00005410ff387816 */ /* 0x000fe20000000039 */
[----:B------:R-:W-:-:S02]  /*0ab0*/  FFMA.FTZ R103, R134, R103, R104 ;  /* 0x0000006786677223 */ /* 0x000fc40000010068 */
[C---:B------:R-:W-:Y:S02]  /*0ac0*/  FMUL.FTZ R104, R146.reuse, R151 ;  /* 0x0000009792687220 */ /* 0x040fe40000410000 */
[----:B------:R-:W-:Y:S02]  /*0ad0*/  FMUL.FTZ R53, R125, R150 ;  /* 0x000000967d357220 */ /* 0x000fe40000410000 */
[----:B------:R-:W-:Y:S02]  /*0ae0*/  FMUL.FTZ R147, R146, R147 ;  /* 0x0000009392937220 */ /* 0x000fe40000410000 */
[----:B------:R-:W-:Y:S02]  /*0af0*/  FADD.FTZ R96, R56, R96 ;  /* 0x0000006038607221 */ /* 0x000fe40000010000 */
[----:B------:R-:W-:Y:S02]  /*0b00*/  FFMA.FTZ R97, R104, R56, R97 ;  /* 0x0000003868617223 */ /* 0x000fe40000010061 */
[----:B------:R-:W-:-:S02]  /*0b10*/  FMUL.FTZ R148, R127, R52 ;  /* 0x000000347f947220 */ /* 0x000fc40000410000 */
[----:B------:R-:W-:Y:S01]  /*0b20*/  FFMA.FTZ R56, R133, R56, R53 ;  /* 0x0000003885387223 */ /* 0x000fe20000010035 */
[----:B------:R-:W-:Y:S01]  /*0b30*/  PRMT R53, RZ, 0x7610, R61 ;  /* 0x00007610ff357816 */ /* 0x000fe2000000003d */
[----:B------:R-:W-:Y:S01]  /*0b40*/  FADD.FTZ R108, R102, R108 ;  /* 0x0000006c666c7221 */ /* 0x000fe20000010000 */
[----:B------:R-:W-:Y:S01]  /*0b50*/  PRMT R57, RZ, 0x7610, R57 ;  /* 0x00007610ff397816 */ /* 0x000fe20000000039 */
[-C--:B------:R-:W-:Y:S02]  /*0b60*/  FFMA.FTZ R110, R147, R102.reuse, R110 ;  /* 0x00000066936e7223 */ /* 0x080fe4000001006e */
[----:B------:R-:W-:Y:S02]  /*0b70*/  FFMA.FTZ R102, R135, R102, R148 ;  /* 0x0000006687667223 */ /* 0x000fe40000010094 */
[----:B------:R-:W-:Y:S02]  /*0b80*/  FMUL.FTZ R148, R146, R153 ;  /* 0x0000009992947220 */ /* 0x000fe40000410000 */
[----:B------:R-:W-:-:S02]  /*0b90*/  FADD.FTZ R106, R52, R106 ;  /* 0x0000006a346a7221 */ /* 0x000fc40000010000 */
[----:B------:R-:W-:Y:S01]  /*0ba0*/  FFMA.FTZ R107, R147, R52, R107 ;  /* 0x00000034936b7223 */ /* 0x000fe2000001006b */
[--C-:B------:R-:W-:Y:S01]  /*0bb0*/  PRMT R52, RZ, 0x5410, R54.reuse ;  /* 0x00005410ff347816 */ /* 0x100fe20000000036 */
[----:B------:R-:W-:Y:S01]  /*0bc0*/  FMUL.FTZ R61, R124, R53 ;  /* 0x000000357c3d7220 */ /* 0x000fe20000410000 */
[----:B------:R-:W-:Y:S01]  /*0bd0*/  PRMT R54, RZ, 0x7610, R54 ;  /* 0x00007610ff367816 */ /* 0x000fe20000000036 */
[----:B------:R-:W-:Y:S02]  /*0be0*/  FADD.FTZ R92, R57, R92 ;  /* 0x0000005c395c7221 */ /* 0x000fe40000010000 */
[-C--:B------:R-:W-:Y:S02]  /*0bf0*/  FFMA.FTZ R93, R148, R57.reuse, R93 ;  /* 0x00000039945d7223 */ /* 0x080fe4000001005d */
[----:B------:R-:W-:Y:S02]  /*0c00*/  FFMA.FTZ R57, R132, R57, R61 ;  /* 0x0000003984397223 */ /* 0x000fe4000001003d */
[----:B------:R-:W-:Y:S01]  /*0c10*/  FADD.FTZ R61, -R149, R52 ;  /* 0x00000034953d7221 */ /* 0x000fe20000010100 */
[----:B------:R-:W-:Y:S01]  /*0c20*/  PRMT R52, RZ, 0x5410, R62 ;  /* 0x00005410ff347816 */ /* 0x000fe2000000003e */
[----:B------:R-:W-:-:S02]  /*0c30*/  FADD.FTZ R98, R105, R98 ;  /* 0x0000006269627221 */ /* 0x000fc40000010000 */
[----:B------:R-:W-:Y:S02]  /*0c40*/  FFMA.FTZ R99, R60, R105, R99 ;  /* 0x000000693c637223 */ /* 0x000fe40000010063 */
[----:B------:R-:W-:Y:S01]  /*0c50*/  FADD.FTZ R105, -R149, R54 ;  /* 0x0000003695697221 */ /* 0x000fe20000010100 */
[----:B------:R-:W-:Y:S01]  /*0c60*/  PRMT R54, RZ, 0x5410, R58 ;  /* 0x00005410ff367816 */ /* 0x000fe2000000003a */
[----:B------:R-:W-:Y:S02]  /*0c70*/  FADD.FTZ R94, R150, R94 ;  /* 0x0000005e965e7221 */ /* 0x000fe40000010000 */
[----:B------:R-:W-:Y:S02]  /*0c80*/  FFMA.FTZ R95, R104, R150, R95 ;  /* 0x00000096685f7223 */ /* 0x000fe4000001005f */
[----:B------:R-:W-:Y:S02]  /*0c90*/  FMUL.FTZ R150, R146, R61 ;  /* 0x0000003d92967220 */ /* 0x000fe40000410000 */
[----:B------:R-:W-:-:S02]  /*0ca0*/  FMUL.FTZ R61, R123, R52 ;  /* 0x000000347b3d7220 */ /* 0x000fc40000410000 */
[----:B------:R-:W-:Y:S02]  /*0cb0*/  FADD.FTZ R88, R54, R88 ;  /* 0x0000005836587221 */ /* 0x000fe40000010000 */
[-C--:B------:R-:W-:Y:S02]  /*0cc0*/  FFMA.FTZ R89, R150, R54.reuse, R89 ;  /* 0x0000003696597223 */ /* 0x080fe40000010059 */
[----:B------:R-:W-:Y:S01]  /*0cd0*/  FFMA.FTZ R54, R131, R54, R61 ;  /* 0x0000003683367223 */ /* 0x000fe2000001003d */
[----:B------:R-:W-:Y:S02]  /*0ce0*/  PRMT R61, RZ, 0x7610, R58 ;  /* 0x00007610ff3d7816 */ /* 0x000fe4000000003a */
[----:B------:R-:W-:Y:S02]  /*0cf0*/  PRMT R58, RZ, 0x5410, R55 ;  /* 0x00005410ff3a7816 */ /* 0x000fe40000000037 */
[----:B------:R-:W-:Y:S01]  /*0d00*/  PRMT R151, RZ, 0x7610, R62 ;  /* 0x00007610ff977816 */ /* 0x000fe2000000003e */
[----:B------:R-:W-:-:S02]  /*0d10*/  FADD.FTZ R90, R53, R90 ;  /* 0x0000005a355a7221 */ /* 0x000fc40000010000 */
[----:B------:R-:W-:Y:S02]  /*0d20*/  FFMA.FTZ R91, R148, R53, R91 ;  /* 0x00000035945b7223 */ /* 0x000fe4000001005b */
[----:B------:R-:W-:Y:S01]  /*0d30*/  FADD.FTZ R53, -R149, R58 ;  /* 0x0000003a95357221 */ /* 0x000fe20000010100 */
[----:B------:R-:W-:Y:S01]  /*0d40*/  PRMT R152, RZ, 0x7610, R55 ;  /* 0x00007610ff987816 */ /* 0x000fe20000000037 */
[----:B------:R-:W-:Y:S02]  /*0d50*/  FMUL.FTZ R62, R146, R105 ;  /* 0x00000069923e7220 */ /* 0x000fe40000410000 */
[----:B------:R-:W-:Y:S02]  /*0d60*/  FMUL.FTZ R105, R122, R151 ;  /* 0x000000977a697220 */ /* 0x000fe40000410000 */
[----:B------:R-:W-:Y:S02]  /*0d70*/  FADD.FTZ R86, R52, R86 ;  /* 0x0000005634567221 */ /* 0x000fe40000010000 */
[----:B------:R-:W-:Y:S01]  /*0d80*/  FFMA.FTZ R87, R150, R52, R87 ;  /* 0x0000003496577223 */ /* 0x000fe20000010057 */
[----:B------:R-:W-:Y:S01]  /*0d90*/  PRMT R52, RZ, 0x5410, R63 ;  /* 0x00005410ff347816 */ /* 0x000fe2000000003f */
[----:B------:R-:W-:Y:S01]  /*0da0*/  FMUL.FTZ R58, R146, R53 ;  /* 0x00000035923a7220 */ /* 0x000fe20000410000 */
[----:B------:R-:W-:Y:S01]  /*0db0*/  PRMT R55, RZ, 0x5410, R59 ;  /* 0x00005410ff377816 */ /* 0x000fe2000000003b */
[----:B------:R-:W-:-:S02]  /*0dc0*/  FADD.FTZ R84, R61, R84 ;  /* 0x000000543d547221 */ /* 0x000fc40000010000 */
[-C--:B------:R-:W-:Y:S02]  /*0dd0*/  FFMA.FTZ R85, R62, R61.reuse, R85 ;  /* 0x0000003d3e557223 */ /* 0x080fe40000010055 */
[----:B------:R-:W-:Y:S02]  /*0de0*/  FFMA.FTZ R61, R130, R61, R105 ;  /* 0x0000003d823d7223 */ /* 0x000fe40000010069 */
[----:B------:R-:W-:Y:S02]  /*0df0*/  FADD.FTZ R105, -R149, R152 ;  /* 0x0000009895697221 */ /* 0x000fe40000010100 */
[-C--:B------:R-:W-:Y:S02]  /*0e00*/  FMUL.FTZ R152, R121, R52.reuse ;  /* 0x0000003479987220 */ /* 0x080fe40000410000 */
[----:B------:R-:W-:Y:S02]  /*0e10*/  FADD.FTZ R78, R52, R78 ;  /* 0x0000004e344e7221 */ /* 0x000fe40000010000 */
[C---:B------:R-:W-:Y:S01]  /*0e20*/  FFMA.FTZ R79, R58.reuse, R52, R79 ;  /* 0x000000343a4f7223 */ /* 0x040fe2000001004f */
[----:B------:R-:W-:Y:S01]  /*0e30*/  PRMT R52, RZ, 0x5410, R64 ;  /* 0x00005410ff347816 */ /* 0x000fe20000000040 */
[----:B------:R-:W-:Y:S01]  /*0e40*/  FADD.FTZ R80, R55, R80 ;  /* 0x0000005037507221 */ /* 0x000fe20000010000 */
[----:B------:R-:W-:Y:S01]  /*0e50*/  PRMT R64, RZ, 0x7610, R64 ;  /* 0x00007610ff407816 */ /* 0x000fe20000000040 */
[----:B------:R-:W-:-:S02]  /*0e60*/  FFMA.FTZ R81, R58, R55, R81 ;  /* 0x000000373a517223 */ /* 0x000fc40000010051 */
[----:B------:R-:W-:Y:S01]  /*0e70*/  FFMA.FTZ R55, R129, R55, R152 ;  /* 0x0000003781377223 */ /* 0x000fe20000010098 */
[----:B------:R-:W-:Y:S01]  /*0e80*/  PRMT R152, RZ, 0x7610, R59 ;  /* 0x00007610ff987816 */ /* 0x000fe2000000003b */
[C---:B------:R-:W-:Y:S01]  /*0e90*/  FADD.FTZ R59, -R149.reuse, R52 ;  /* 0x00000034953b7221 */ /* 0x040fe20000010100 */
[----:B------:R-:W-:Y:S01]  /*0ea0*/  PRMT R53, RZ, 0x7610, R63 ;  /* 0x00007610ff357816 */ /* 0x000fe2000000003f */
[C---:B------:R-:W-:Y:S01]  /*0eb0*/  FMUL.FTZ R63, R146.reuse, R105 ;  /* 0x00000069923f7220 */ /* 0x040fe20000410000 */
[----:B------:R-:W-:Y:S01]  /*0ec0*/  PRMT R158, RZ, 0x5410, R66 ;  /* 0x00005410ff9e7816 */ /* 0x000fe20000000042 */
[----:B------:R-:W-:Y:S01]  /*0ed0*/  FADD.FTZ R153, -R149, R64 ;  /* 0x0000004095997221 */ /* 0x000fe20000010100 */
[--C-:B------:R-:W-:Y:S02]  /*0ee0*/  PRMT R154, RZ, 0x5410, R65.reuse ;  /* 0x00005410ff9a7816 */ /* 0x100fe40000000041 */
[----:B------:R-:W-:Y:S01]  /*0ef0*/  PRMT R66, RZ, 0x7610, R66 ;  /* 0x00007610ff427816 */ /* 0x000fe20000000042 */
[----:B------:R-:W-:Y:S01]  /*0f00*/  FMUL.FTZ R64, R146, R59 ;  /* 0x0000003b92407220 */ /* 0x000fe20000410000 */
[----:B------:R-:W-:Y:S01]  /*0f10*/  PRMT R52, RZ, 0x5410, R68 ;  /* 0x00005410ff347816 */ /* 0x000fe20000000044 */
[----:B------:R-:W-:Y:S01]  /*0f20*/  FMUL.FTZ R105, R120, R53 ;  /* 0x0000003578697220 */ /* 0x000fe20000410000 */
[----:B------:R-:W-:Y:S01]  /*0f30*/  PRMT R156, RZ, 0x7610, R65 ;  /* 0x00007610ff9c7816 */ /* 0x000fe20000000041 */
[----:B------:R-:W-:-:S02]  /*0f40*/  FADD.FTZ R31, R53, R31 ;  /* 0x0000001f351f7221 */ /* 0x000fc40000010000 */
[----:B------:R-:W-:Y:S02]  /*0f50*/  FFMA.FTZ R42, R63, R53, R42 ;  /* 0x000000353f2a7223 */ /* 0x000fe4000001002a */
[C---:B------:R-:W-:Y:S02]  /*0f60*/  FADD.FTZ R65, -R149.reuse, R154 ;  /* 0x0000009a95417221 */ /* 0x040fe40000010100 */
[----:B------:R-:W-:Y:S02]  /*0f70*/  FADD.FTZ R53, -R149, R66 ;  /* 0x0000004295357221 */ /* 0x000fe40000010100 */
[-C--:B------:R-:W-:Y:S02]  /*0f80*/  FMUL.FTZ R66, R109, R52.reuse ;  /* 0x000000346d427220 */ /* 0x080fe40000410000 */
[----:B------:R-:W-:Y:S02]  /*0f90*/  FADD.FTZ R76, R52, R76 ;  /* 0x0000004c344c7221 */ /* 0x000fe40000010000 */
[----:B------:R-:W-:Y:S01]  /*0fa0*/  FFMA.FTZ R29, R64, R52, R29 ;  /* 0x00000034401d7223 */ /* 0x000fe2000001001d */
[----:B------:R-:W-:-:S02]  /*0fb0*/  PRMT R52, RZ, 0x5410, R69 ;  /* 0x00005410ff347816 */ /* 0x000fc40000000045 */
[--C-:B------:R-:W-:Y:S02]  /*0fc0*/  PRMT R59, RZ, 0x5410, R72.reuse ;  /* 0x00005410ff3b7816 */ /* 0x100fe40000000048 */
[----:B------:R-:W-:Y:S01]  /*0fd0*/  PRMT R155, RZ, 0x7610, R72 ;  /* 0x00007610ff9b7816 */ /* 0x000fe20000000048 */
[C---:B------:R-:W-:Y:S01]  /*0fe0*/  FMUL.FTZ R72, R146.reuse, R65 ;  /* 0x0000004192487220 */ /* 0x040fe20000410000 */
[----:B------:R-:W-:Y:S01]  /*0ff0*/  PRMT R157, RZ, 0x7610, R68 ;  /* 0x00007610ff9d7816 */ /* 0x000fe20000000044 */
[----:B------:R-:W-:Y:S01]  /*1000*/  FMUL.FTZ R68, R146, R153 ;  /* 0x0000009992447220 */ /* 0x000fe20000410000 */
[----:B------:R-:W-:Y:S01]  /*1010*/  PRMT R65, RZ, 0x5410, R73 ;  /* 0x00005410ff417816 */ /* 0x000fe20000000049 */
[----:B------:R-:W-:Y:S01]  /*1020*/  FADD.FTZ R82, R151, R82 ;  /* 0x0000005297527221 */ /* 0x000fe20000010000 */
[----:B------:R-:W-:Y:S01]  /*1030*/  PRMT R153, RZ, 0x7610, R69 ;  /* 0x00007610ff997816 */ /* 0x000fe20000000045 */
[----:B------:R-:W-:Y:S02]  /*1040*/  FFMA.FTZ R83, R62, R151, R83 ;  /* 0x000000973e537223 */ /* 0x000fe40000010053 */
[----:B------:R-:W-:-:S02]  /*1050*/  FMUL.FTZ R154, R137, R52 ;  /* 0x00000034899a7220 */ /* 0x000fc40000410000 */
[----:B------:R-:W-:Y:S01]  /*1060*/  FADD.FTZ R151, -R149, R156 ;  /* 0x0000009c95977221 */ /* 0x000fe20000010100 */
[----:B------:R-:W-:Y:S01]  /*1070*/  PRMT R73, RZ, 0x7610, R73 ;  /* 0x00007610ff497816 */ /* 0x000fe20000000049 */
[----:B------:R-:W-:Y:S02]  /*1080*/  FADD.FTZ R24, R65, R24 ;  /* 0x0000001841187221 */ /* 0x000fe40000010000 */
[-C--:B------:R-:W-:Y:S01]  /*1090*/  FFMA.FTZ R25, R72, R65.reuse, R25 ;  /* 0x0000004148197223 */ /* 0x080fe20000010019 */
[--C-:B------:R-:W-:Y:S01]  /*10a0*/  PRMT R160, RZ, 0x5410, R67.reuse ;  /* 0x00005410ffa07816 */ /* 0x100fe20000000043 */
[----:B------:R-:W-:Y:S01]  /*10b0*/  FFMA.FTZ R65, R117, R65, R154 ;  /* 0x0000004175417223 */ /* 0x000fe2000001009a */
[----:B------:R-:W-:Y:S01]  /*10c0*/  PRMT R162, RZ, 0x7610, R67 ;  /* 0x00007610ffa27816 */ /* 0x000fe20000000043 */
[----:B------:R-:W-:Y:S02]  /*10d0*/  FMUL.FTZ R154, R146, R151 ;  /* 0x00000097929a7220 */ /* 0x000fe40000410000 */
[----:B------:R-:W-:-:S02]  /*10e0*/  FMUL.FTZ R69, R140, R153 ;  /* 0x000000998c457220 */ /* 0x000fc40000410000 */
[----:B------:R-:W-:Y:S02]  /*10f0*/  FADD.FTZ R67, -R149, R158 ;  /* 0x0000009e95437221 */ /* 0x000fe40000010100 */
[----:B------:R-:W-:Y:S02]  /*1100*/  FADD.FTZ R23, R52, R23 ;  /* 0x0000001734177221 */ /* 0x000fe40000010000 */
[----:B------:R-:W-:Y:S01]  /*1110*/  FFMA.FTZ R22, R72, R52, R22 ;  /* 0x0000003448167223 */ /* 0x000fe20000010016 */
[----:B------:R-:W-:Y:S01]  /*1120*/  PRMT R52, RZ, 0x5410, R70 ;  /* 0x00005410ff347816 */ /* 0x000fe20000000046 */
[----:B------:R-:W-:Y:S02]  /*1130*/  FADD.FTZ R20, R73, R20 ;  /* 0x0000001449147221 */ /* 0x000fe40000010000 */
[-C--:B------:R-:W-:Y:S02]  /*1140*/  FFMA.FTZ R21, R154, R73.reuse, R21 ;  /* 0x000000499a157223 */ /* 0x080fe40000010015 */
[----:B------:R-:W-:-:S02]  /*1150*/  FFMA.FTZ R69, R116, R73, R69 ;  /* 0x0000004974457223 */ /* 0x000fc40000010045 */
[----:B------:R-:W-:Y:S01]  /*1160*/  FMUL.FTZ R73, R146, R67 ;  /* 0x0000004392497220 */ /* 0x000fe20000410000 */
[----:B------:R-:W-:Y:S01]  /*1170*/  PRMT R67, RZ, 0x5410, R74 ;  /* 0x00005410ff437816 */ /* 0x000fe2000000004a */
[----:B------:R-:W-:Y:S01]  /*1180*/  FMUL.FTZ R156, R139, R52 ;  /* 0x000000348b9c7220 */ /* 0x000fe20000410000 */
[----:B------:R-:W-:Y:S01]  /*1190*/  PRMT R151, RZ, 0x7610, R70 ;  /* 0x00007610ff977816 */ /* 0x000fe20000000046 */
[----:B------:R-:W-:Y:S02]  /*11a0*/  FADD.FTZ R43, R152, R43 ;  /* 0x0000002b982b7221 */ /* 0x000fe40000010000 */
[-C--:B------:R-:W-:Y:S02]  /*11b0*/  FFMA.FTZ R77, R63, R152.reuse, R77 ;  /* 0x000000983f4d7223 */ /* 0x080fe4000001004d */
[----:B------:R-:W-:Y:S02]  /*11c0*/  FFMA.FTZ R152, R128, R152, R105 ;  /* 0x0000009880987223 */ /* 0x000fe40000010069 */
[----:B------:R-:W-:-:S02]  /*11d0*/  FADD.FTZ R105, -R149, R160 ;  /* 0x000000a095697221 */ /* 0x000fc40000010100 */
[----:B------:R-:W-:Y:S02]  /*11e0*/  FADD.FTZ R12, R67, R12 ;  /* 0x0000000c430c7221 */ /* 0x000fe40000010000 */
[-C--:B------:R-:W-:Y:S01]  /*11f0*/  FFMA.FTZ R16, R73, R67.reuse, R16 ;  /* 0x0000004349107223 */ /* 0x080fe20000010010 */
[----:B------:R-:W-:Y:S01]  /*1200*/  PRMT R74, RZ, 0x7610, R74 ;  /* 0x00007610ff4a7816 */ /* 0x000fe2000000004a */
[----:B------:R-:W-:Y:S02]  /*1210*/  FFMA.FTZ R67, R115, R67, R156 ;  /* 0x0000004373437223 */ /* 0x000fe4000001009c */
[----:B------:R-:W-:Y:S02]  /*1220*/  FADD.FTZ R2, R52, R2 ;  /* 0x0000000234027221 */ /* 0x000fe40000010000 */
[----:B------:R-:W-:Y:S01]  /*1230*/  FFMA.FTZ R8, R73, R52, R8 ;  /* 0x0000003449087223 */ /* 0x000fe20000010008 */
[----:B------:R-:W-:Y:S01]  /*1240*/  PRMT R52, RZ, 0x5410, R71 ;  /* 0x00005410ff347816 */ /* 0x000fe20000000047 */
[----:B------:R-:W-:-:S02]  /*1250*/  FMUL.FTZ R156, R146, R53 ;  /* 0x00000035929c7220 */ /* 0x000fc40000410000 */
[----:B------:R-:W-:Y:S02]  /*1260*/  FMUL.FTZ R53, R142, R151 ;  /* 0x000000978e357220 */ /* 0x000fe40000410000 */
[----:B------:R-:W-:Y:S02]  /*1270*/  FMUL.FTZ R105, R146, R105 ;  /* 0x0000006992697220 */ /* 0x000fe40000410000 */
[----:B------:R-:W-:Y:S02]  /*1280*/  FADD.FTZ R149, -R149, R162 ;  /* 0x000000a295957221 */ /* 0x000fe40000010100 */
[----:B------:R-:W-:Y:S02]  /*1290*/  FFMA.FTZ R70, R114, R74, R53 ;  /* 0x0000004a72467223 */ /* 0x000fe40000010035 */
[----:B------:R-:W-:Y:S02]  /*12a0*/  FMUL.FTZ R53, R141, R52 ;  /* 0x000000348d357220 */ /* 0x000fe40000410000 */
[----:B------:R-:W-:-:S02]  /*12b0*/  FADD.FTZ R4, R52, R4 ;  /* 0x0000000434047221 */ /* 0x000fc40000010000 */
[----:B------:R-:W-:Y:S01]  /*12c0*/  FFMA.FTZ R6, R105, R52, R6 ;  /* 0x0000003469067223 */ /* 0x000fe20000010006 */
[----:B------:R-:W-:Y:S01]  /*12d0*/  PRMT R52, RZ, 0x7610, R71 ;  /* 0x00007610ff347816 */ /* 0x000fe20000000047 */
[----:B------:R-:W-:Y:S02]  /*12e0*/  FMUL.FTZ R158, R146, R149 ;  /* 0x00000095929e7220 */ /* 0x000fe40000410000 */
[----:B------:R-:W-:Y:S02]  /*12f0*/  FADD.FTZ R13, R74, R13 ;  /* 0x0000000d4a0d7221 */ /* 0x000fe40000010000 */
[----:B------:R-:W-:Y:S01]  /*1300*/  FFMA.FTZ R17, R156, R74, R17 ;  /* 0x0000004a9c117223 */ /* 0x000fe20000010011 */
[--C-:B------:R-:W-:Y:S01]  /*1310*/  PRMT R74, RZ, 0x5410, R75.reuse ;  /* 0x00005410ff4a7816 */ /* 0x100fe2000000004b */
[----:B------:R-:W-:Y:S01]  /*1320*/  FMUL.FTZ R71, R143, R52 ;  /* 0x000000348f477220 */ /* 0x000fe20000410000 */
[----:B------:R-:W-:Y:S01]  /*1330*/  PRMT R75, RZ, 0x7610, R75 ;  /* 0x00007610ff4b7816 */ /* 0x000fe2000000004b */
[----:B------:R-:W-:-:S02]  /*1340*/  FADD.FTZ R3, R52, R3 ;  /* 0x0000000334037221 */ /* 0x000fc40000010000 */
[----:B------:R-:W-:Y:S02]  /*1350*/  FFMA.FTZ R7, R158, R52, R7 ;  /* 0x000000349e077223 */ /* 0x000fe40000010007 */
[----:B------:R-:W-:Y:S02]  /*1360*/  FFMA.FTZ R52, R147, R102, RZ ;  /* 0x0000006693347223 */ /* 0x000fe400000100ff */
[----:B------:R-:W-:Y:S02]  /*1370*/  FADD.FTZ R160, RZ, R102 ;  /* 0x00000066ffa07221 */ /* 0x000fe40000010000 */
[----:B------:R-:W-:Y:S02]  /*1380*/  FADD.FTZ R10, R74, R10 ;  /* 0x0000000a4a0a7221 */ /* 0x000fe40000010000 */
[-C--:B------:R-:W-:Y:S02]  /*1390*/  FFMA.FTZ R14, R105, R74.reuse, R14 ;  /* 0x0000004a690e7223 */ /* 0x080fe4000001000e */
[----:B------:R-:W-:-:S02]  /*13a0*/  FFMA.FTZ R74, R113, R74, R53 ;  /* 0x0000004a714a7223 */ /* 0x000fc40000010035 */
[----:B------:R-:W-:Y:S02]  /*13b0*/  FADD.FTZ R11, R75, R11 ;  /* 0x0000000b4b0b7221 */ /* 0x000fe40000010000 */
[-C--:B------:R-:W-:Y:S02]  /*13c0*/  FFMA.FTZ R15, R158, R75.reuse, R15 ;  /* 0x0000004b9e0f7223 */ /* 0x080fe4000001000f */
[----:B------:R-:W-:Y:S02]  /*13d0*/  FFMA.FTZ R71, R112, R75, R71 ;  /* 0x0000004b70477223 */ /* 0x000fe40000010047 */
[----:B------:R-:W-:Y:S02]  /*13e0*/  FFMA.FTZ R53, R60, R103, R52 ;  /* 0x000000673c357223 */ /* 0x000fe40000010034 */
[----:B------:R-:W-:Y:S02]  /*13f0*/  FADD.FTZ R75, R103, R160 ;  /* 0x000000a0674b7221 */ /* 0x000fe40000010000 */
[----:B------:R-:W-:-:S02]  /*1400*/  FFMA.FTZ R53, R104, R56, R53 ;  /* 0x0000003868357223 */ /* 0x000fc40000010035 */
[----:B------:R-:W-:Y:S02]  /*1410*/  FADD.FTZ R52, R56, R75 ;  /* 0x0000004b38347221 */ /* 0x000fe40000010000 */
        /* <DEDUP_REMOVED lines=8> */
[----:B------:R-:W-:Y:S02]  /*14a0*/  FADD.FTZ R30, R59, R30 ;  /* 0x0000001e3b1e7221 */ /* 0x000fe40000010000 */
[-C--:B------:R-:W-:Y:S02]  /*14b0*/  FFMA.FTZ R40, R64, R59.reuse, R40 ;  /* 0x0000003b40287223 */ /* 0x080fe40000010028 */
[----:B------:R-:W-:-:S02]  /*14c0*/  FFMA.FTZ R59, R119, R59, R66 ;  /* 0x0000003b773b7223 */ /* 0x000fc40000010042 */
[----:B------:R-:W-:Y:S02]  /*14d0*/  FFMA.FTZ R53, R63, R152, R53 ;  /* 0x000000983f357223 */ /* 0x000fe40000010035 */
[----:B------:R-:W-:Y:S02]  /*14e0*/  FMUL.FTZ R66, R138, R157 ;  /* 0x0000009d8a427220 */ /* 0x000fe40000410000 */
[----:B------:R-:W-:Y:S02]  /*14f0*/  FADD.FTZ R52, R152, R75 ;  /* 0x0000004b98347221 */ /* 0x000fe40000010000 */
[----:B------:R-:W-:Y:S02]  /*1500*/  FFMA.FTZ R75, R64, R59, R53 ;  /* 0x0000003b404b7223 */ /* 0x000fe40000010035 */
[----:B------:R-:W-:Y:S02]  /*1510*/  FFMA.FTZ R66, R118, R155, R66 ;  /* 0x0000009b76427223 */ /* 0x000fe40000010042 */
[----:B------:R-:W-:-:S02]  /*1520*/  FADD.FTZ R53, R59, R52 ;  /* 0x000000343b357221 */ /* 0x000fc40000010000 */
[----:B------:R-:W-:Y:S02]  /*1530*/  FFMA.FTZ R75, R68, R66, R75 ;  /* 0x00000042444b7223 */ /* 0x000fe4000001004b */
[----:B------:R-:W-:Y:S02]  /*1540*/  FADD.FTZ R52, R53, R66 ;  /* 0x0000004235347221 */ /* 0x000fe40000010000 */
[----:B------:R-:W-:Y:S02]  /*1550*/  FFMA.FTZ R75, R72, R65, R75 ;  /* 0x00000041484b7223 */ /* 0x000fe4000001004b */
[----:B------:R-:W-:Y:S02]  /*1560*/  FADD.FTZ R52, R52, R65 ;  /* 0x0000004134347221 */ /* 0x000fe40000010000 */
        /* <DEDUP_REMOVED lines=16> */
[----:B------:R-:W-:Y:S02]  /*1670*/  FFMA.FTZ R160, R158, R71, R75 ;  /* 0x000000479ea07223 */ /* 0x000fe4000001004b */
[----:B------:R-:W-:Y:S01]  /*1680*/  FADD.FTZ R153, R52, R71 ;  /* 0x0000004734997221 */ /* 0x000fe20000010000 */
[----:B------:R-:W-:Y:S05]  /*1690*/  BRA.DIV ~URZ, `(.L_x_26) ;  /* 0x00001c327f007947 */ /* 0x000fea000b800000 */
[----:B------:R0:W1:Y:S02]  /*16a0*/  SHFL.BFLY PT, R75, R153, 0x1, 0x1f ;  /* 0x0c201f00994b7f89 */ /* 0x00006400000e0000 */
.L_x_30:
        /* <DEDUP_REMOVED lines=18> */
.L_x_31:
[----:B--2---:R-:W-:Y:S02]  /*17d0*/  FADD.FTZ R160, R160, R75 ;  /* 0x0000004ba0a07221 */ /* 0x004fe40000010000 */
[----:B-1----:R-:W-:Y:S02]  /*17e0*/  FADD.FTZ R52, R164, R153 ;  /* 0x00000099a4347221 */ /* 0x002fe40000010000 */
[----:B------:R-:W-:Y:S02]  /*17f0*/  FMUL.FTZ R53, R160, c[0x0][0x1e0] ;  /* 0x00007800a0357a20 */ /* 0x000fe40000410000 */
[----:B------:R-:W-:-:S03]  /*1800*/  FMUL.FTZ R52, R52, c[0x0][0x1e0] ;  /* 0x0000780034347a20 */ /* 0x000fc60000410000 */
[----:B------:R-:W-:Y:S02]  /*1810*/  FSEL R53, R53, RZ, !P0 ;  /* 0x000000ff35357208 */ /* 0x000fe40004000000 */
[----:B------:R-:W-:-:S03]  /*1820*/  ISETP.NE.U32.AND P0, PT, RZ, c[0x0][0x258], PT ;  /* 0x00009600ff007a0c */ /* 0x000fc60003f05070 */
[-CC-:B------:R-:W-:Y:S01]  /*1830*/  FFMA.FTZ R151, R68, R52.reuse, R53.reuse ;  /* 0x0000003444977223 */ /* 0x180fe20000010035 */
[----:B------:R-:W-:Y:S01]  /*1840*/  ISETP.NE.AND.EX P0, PT, RZ, c[0x0][0x25c], PT, P0 ;  /* 0x00009700ff007a0c */ /* 0x000fe20003f05300 */
[-CC-:B0-----:R-:W-:Y:S02]  /*1850*/  FFMA.FTZ R75, R104, R52.reuse, R53.reuse ;  /* 0x00000034684b7223 */ /* 0x181fe40000010035 */
[-CC-:B------:R-:W-:Y:S02]  /*1860*/  FFMA.FTZ R68, R73, R52.reuse, R53.reuse ;  /* 0x0000003449447223 */ /* 0x180fe40000010035 */
[-CC-:B------:R-:W-:Y:S02]  /*1870*/  FFMA.FTZ R147, R147, R52.reuse, R53.reuse ;  /* 0x0000003493937223 */ /* 0x180fe40000010035 */
[-CC-:B------:R-:W-:Y:S02]  /*1880*/  FFMA.FTZ R60, R60, R52.reuse, R53.reuse ;  /* 0x000000343c3c7223 */ /* 0x180fe40000010035 */
[----:B------:R-:W-:-:S02]  /*1890*/  FFMA.FTZ R148, R148, R52, R53 ;  /* 0x0000003494947223 */ /* 0x000fc40000010035 */
[-CC-:B------:R-:W-:Y:S02]  /*18a0*/  FFMA.FTZ R149, R150, R52.reuse, R53.reuse ;  /* 0x0000003496957223 */ /* 0x180fe40000010035 */
[-CC-:B------:R-:W-:Y:S02]  /*18b0*/  FFMA.FTZ R104, R62, R52.reuse, R53.reuse ;  /* 0x000000343e687223 */ /* 0x180fe40000010035 */
[-CC-:B------:R-:W-:Y:S02]  /*18c0*/  FFMA.FTZ R58, R58, R52.reuse, R53.reuse ;  /* 0x000000343a3a7223 */ /* 0x180fe40000010035 */
[-CC-:B------:R-:W-:Y:S02]  /*18d0*/  FFMA.FTZ R63, R63, R52.reuse, R53.reuse ;  /* 0x000000343f3f7223 */ /* 0x180fe40000010035 */
[-CC-:B------:R-:W-:Y:S02]  /*18e0*/  FFMA.FTZ R64, R64, R52.reuse, R53.reuse ;  /* 0x0000003440407223 */ /* 0x180fe40000010035 */
[----:B------:R-:W-:-:S02]  /*18f0*/  FFMA.FTZ R72, R72, R52, R53 ;  /* 0x0000003448487223 */ /* 0x000fc40000010035 */
[-CC-:B------:R-:W-:Y:S02]  /*1900*/  FFMA.FTZ R154, R154, R52.reuse, R53.reuse ;  /* 0x000000349a9a7223 */ /* 0x180fe40000010035 */
[-CC-:B------:R-:W-:Y:S02]  /*1910*/  FFMA.FTZ R73, R156, R52.reuse, R53.reuse ;  /* 0x000000349c497223 */ /* 0x180fe40000010035 */
[-CC-:B------:R-:W-:Y:S02]  /*1920*/  FFMA.FTZ R105, R105, R52.reuse, R53.reuse ;  /* 0x0000003469697223 */ /* 0x180fe40000010035 */
[----:B------:R-:W-:Y:S02]  /*1930*/  FFMA.FTZ R52, R158, R52, R53 ;  /* 0x000000349e347223 */ /* 0x000fe40000010035 */
[----:B------:R-:W-:Y:S02]  /*1940*/  IMAD R53, R136, c[0x0][0x168], RZ ;  /* 0x00005a0088357a24 */ /* 0x000fe400078e02ff */
[----:B------:R-:W-:-:S02]  /*1950*/  FADD.FTZ R103, R103, -R60 ;  /* 0x8000003c67677221 */ /* 0x000fc40000010000 */
[----:B------:R-:W-:Y:S01]  /*1960*/  FADD.FTZ R75, R56, -R75 ;  /* 0x8000004b384b7221 */ /* 0x000fe20000010000 */
[----:B------:R-:W-:Y:S01]  /*1970*/  SHF.R.S32.HI R60, RZ, 0x1f, R53 ;  /* 0x0000001fff3c7819 */ /* 0x000fe20000011435 */
[----:B------:R-:W-:Y:S02]  /*1980*/  FADD.FTZ R55, R55, -R58 ;  /* 0x8000003a37377221 */ /* 0x000fe40000010000 */
[----:B------:R-:W-:Y:S01]  /*1990*/  FADD.FTZ R63, R152, -R63 ;  /* 0x8000003f983f7221 */ /* 0x000fe20000010000 */
[----:B------:R-:W-:Y:S01]  /*19a0*/  LEA.HI R60, R60, R53, RZ, 0x3 ;  /* 0x000000353c3c7211 */ /* 0x000fe200078f18ff */
[----:B------:R-:W-:Y:S01]  /*19b0*/  FADD.FTZ R157, R70, -R73 ;  /* 0x80000049469d7221 */ /* 0x000fe20000010000 */
[----:B------:R-:W-:Y:S01]  /*19c0*/  LOP3.LUT R53, R5, 0x1f, RZ, 0xc0, !PT ;  /* 0x0000001f05357812 */ /* 0x000fe200078ec0ff */
[----:B------:R-:W-:Y:S01]  /*19d0*/  FADD.FTZ R159, R71, -R52 ;  /* 0x80000034479f7221 */ /* 0x000fe20000010000 */
[----:B-----5:R-:W-:Y:S01]  /*19e0*/  @P1 PRMT R52, RZ, 0x7610, R35 ;  /* 0x00007610ff341816 */ /* 0x020fe20000000023 */
[----:B------:R-:W-:Y:S01]  /*19f0*/  FADD.FTZ R105, R74, -R105 ;  /* 0x800000694a697221 */ /* 0x000fe20000010000 */
[----:B------:R-:W-:Y:S01]  /*1a00*/  LEA.HI.SX32 R62, R60, R53, 0x1d ;  /* 0x000000353c3e7211 */ /* 0x000fe200078feaff */
[----:B------:R-:W-:-:S02]  /*1a10*/  FADD.FTZ R53, R61, -R104 ;  /* 0x800000683d357221 */ /* 0x000fc40000010000 */
[----:B------:R-:W-:Y:S01]  /*1a20*/  FMUL.FTZ R70, R146, R75 ;  /* 0x0000004b92467220 */ /* 0x000fe20000410000 */
[----:B------:R-:W-:Y:S01]  /*1a30*/  IADD3 R62, R62, 0x20, RZ ;  /* 0x000000203e3e7810 */ /* 0x000fe20007ffe0ff */
[C---:B------:R-:W-:Y:S01]  /*1a40*/  FMUL.FTZ R73, R146.reuse, R53 ;  /* 0x0000003592497220 */ /* 0x040fe20000410000 */
[----:B------:R-:W-:Y:S01]  /*1a50*/  @P1 PRMT R53, RZ, 0x5410, R35 ;  /* 0x00005410ff351816 */ /* 0x000fe20000000023 */
[C---:B------:R-:W-:Y:S02]  /*1a60*/  FMUL.FTZ R74, R146.reuse, R55 ;  /* 0x00000037924a7220 */ /* 0x040fe40000410000 */
[----:B------:R-:W-:Y:S02]  /*1a70*/  FMUL.FTZ R75, R146, R63 ;  /* 0x0000003f924b7220 */ /* 0x000fe40000410000 */
[----:B------:R-:W-:Y:S02]  /*1a80*/  FADD.FTZ R149, R54, -R149 ;  /* 0x8000009536957221 */ /* 0x000fe40000010000 */
[----:B------:R-:W-:Y:S01]  /*1a90*/  @P1 FADD.FTZ R74, R74, R53 ;  /* 0x000000354a4a1221 */ /* 0x000fe20000010000 */
[----:B------:R-:W-:Y:S01]  /*1aa0*/  @P1 PRMT R53, RZ, 0x5410, R34 ;  /* 0x00005410ff351816 */ /* 0x000fe20000000022 */
[----:B------:R-:W-:Y:S01]  /*1ab0*/  @P1 FADD.FTZ R75, R75, R52 ;  /* 0x000000344b4b1221 */ /* 0x000fe20000010000 */
[----:B------:R-:W-:Y:S01]  /*1ac0*/  @P1 PRMT R52, RZ, 0x7610, R34 ;  /* 0x00007610ff341816 */ /* 0x000fe20000000022 */
[----:B------:R-:W-:Y:S01]  /*1ad0*/  FADD.FTZ R153, R65, -R72 ;  /* 0x8000004841997221 */ /* 0x000fe20000010000 */
[----:B------:R-:W-:Y:S01]  /*1ae0*/  @P0 F2FP.BF16.PACK_AB R55, RZ, R74 ;  /* 0x0000004aff37023e */ /* 0x000fe200000010ff */
[----:B------:R-:W-:Y:S01]  /*1af0*/  FMUL.FTZ R72, R146, R149 ;  /* 0x0000009592487220 */ /* 0x000fe20000410000 */
[----:B------:R-:W-:Y:S01]  /*1b00*/  @P0 F2FP.BF16.PACK_AB R56, RZ, R75 ;  /* 0x0000004bff38023e */ /* 0x000fe200000010ff */
[----:B------:R-:W-:Y:S01]  /*1b10*/  FADD.FTZ R57, R57, -R148 ;  /* 0x8000009439397221 */ /* 0x000fe20000010000 */
[----:B------:R-:W-:Y:S01]  /*1b20*/  @P0 PRMT R47, R55, 0x7610, R47 ;  /* 0x00007610372f0816 */ /* 0x000fe2000000002f */
[----:B------:R-:W-:Y:S01]  /*1b30*/  @P1 FADD.FTZ R72, R72, R53 ;  /* 0x0000003548481221 */ /* 0x000fe20000010000 */
[--C-:B------:R-:W-:Y:S01]  /*1b40*/  @P1 PRMT R53, RZ, 0x5410, R33.reuse ;  /* 0x00005410ff351816 */ /* 0x100fe20000000021 */
[----:B------:R-:W-:Y:S01]  /*1b50*/  @P1 FADD.FTZ R73, R73, R52 ;  /* 0x0000003449491221 */ /* 0x000fe20000010000 */
[----:B------:R-:W-:Y:S01]  /*1b60*/  @P1 PRMT R52, RZ, 0x7610, R33 ;  /* 0x00007610ff341816 */ /* 0x000fe20000000021 */
[----:B------:R-:W-:Y:S01]  /*1b70*/  FMUL.FTZ R71, R146, R57 ;  /* 0x0000003992477220 */ /* 0x000fe20000410000 */
[----:B------:R-:W-:Y:S01]  /*1b80*/  @P0 F2FP.BF16.PACK_AB R54, RZ, R72 ;  /* 0x00000048ff36023e */ /* 0x000fe200000010ff */
[----:B------:R-:W-:Y:S01]  /*1b90*/  FADD.FTZ R147, R102, -R147 ;  /* 0x8000009366937221 */ /* 0x000fe20000010000 */
[----:B------:R-:W-:Y:S01]  /*1ba0*/  @P0 PRMT R47, R47, 0x5410, R56 ;  /* 0x000054102f2f0816 */ /* 0x000fe20000000038 */
[----:B------:R-:W-:Y:S01]  /*1bb0*/  @P1 FADD.FTZ R70, R70, R53 ;  /* 0x0000003546461221 */ /* 0x000fe20000010000 */
[----:B------:R-:W-:Y:S01]  /*1bc0*/  @P1 PRMT R53, RZ, 0x5410, R32 ;  /* 0x00005410ff351816 */ /* 0x000fe20000000020 */
[----:B------:R-:W-:Y:S01]  /*1bd0*/  @P1 FADD.FTZ R71, R71, R52 ;  /* 0x0000003447471221 */ /* 0x000fe20000010000 */
[----:B------:R-:W-:Y:S01]  /*1be0*/  @P1 PRMT R52, RZ, 0x7610, R32 ;  /* 0x00007610ff341816 */ /* 0x000fe20000000020 */
[----:B------:R-:W-:Y:S01]  /*1bf0*/  FMUL.FTZ R60, R146, R147 ;  /* 0x00000093923c7220 */ /* 0x000fe20000410000 */
[----:B------:R-:W-:Y:S01]  /*1c00*/  @P0 PRMT R46, R54, 0x7610, R46 ;  /* 0x00007610362e0816 */ /* 0x000fe2000000002e */
[----:B------:R-:W-:Y:S01]  /*1c10*/  FMUL.FTZ R61, R146, R103 ;  /* 0x00000067923d7220 */ /* 0x000fe20000410000 */
[----:B------:R-:W-:Y:S01]  /*1c20*/  HFMA2.MMA R103, -RZ, RZ, 0, 9.5367431640625e-07 ;  /* 0x00000010ff677435 */ /* 0x000fe200000001ff */
[----:B------:R-:W-:Y:S01]  /*1c30*/  FADD.FTZ R59, R59, -R64 ;  /* 0x800000403b3b7221 */ /* 0x000fe20000010000 */
[----:B------:R-:W-:Y:S01]  /*1c40*/  @P0 F2FP.BF16.PACK_AB R104, RZ, R71 ;  /* 0x00000047ff68023e */ /* 0x000fe200000010ff */
[----:B------:R-:W-:Y:S01]  /*1c50*/  FADD.FTZ R151, R66, -R151 ;  /* 0x8000009742977221 */ /* 0x000fe20000010000 */
[----:B------:R-:W-:Y:S01]  /*1c60*/  F2FP.BF16.PACK_AB R55, R75, R74 ;  /* 0x0000004a4b37723e */ /* 0x000fe200000010ff */
[----:B------:R-:W-:Y:S01]  /*1c70*/  @P1 FADD.FTZ R60, R60, R53 ;  /* 0x000000353c3c1221 */ /* 0x000fe20000010000 */
[----:B------:R-:W-:Y:S01]  /*1c80*/  @P1 PRMT R53, RZ, 0x7610, R36 ;  /* 0x00007610ff351816 */ /* 0x000fe20000000024 */
[----:B------:R-:W-:Y:S01]  /*1c90*/  @P1 FADD.FTZ R61, R61, R52 ;  /* 0x000000343d3d1221 */ /* 0x000fe20000010000 */
[----:B------:R-:W-:Y:S01]  /*1ca0*/  @P1 PRMT R52, RZ, 0x5410, R36 ;  /* 0x00005410ff341816 */ /* 0x000fe20000000024 */
[----:B------:R-:W-:Y:S01]  /*1cb0*/  FADD.FTZ R155, R67, -R68 ;  /* 0x80000044439b7221 */ /* 0x000fe20000010000 */
[----:B------:R-:W-:Y:S01]  /*1cc0*/  F2FP.BF16.PACK_AB R54, R73, R72 ;  /* 0x000000484936723e */ /* 0x000fe200000010ff */
[C---:B------:R-:W-:Y:S01]  /*1cd0*/  FMUL.FTZ R65, R146.reuse, R59 ;  /* 0x0000003b92417220 */ /* 0x040fe20000410000 */
[----:B------:R-:W-:Y:S01]  /*1ce0*/  @P0 F2FP.BF16.PACK_AB R102, RZ, R61 ;  /* 0x0000003dff66023e */ /* 0x000fe200000010ff */
[----:B------:R-:W-:-:S02]  /*1cf0*/  FMUL.FTZ R68, R146, R151 ;  /* 0x0000009792447220 */ /* 0x000fc40000410000 */
[----:B------:R-:W-:Y:S02]  /*1d00*/  FADD.FTZ R69, R69, -R154 ;  /* 0x8000009a45457221 */ /* 0x000fe40000010000 */
[----:B------:R-:W-:Y:S01]  /*1d10*/  @P1 FADD.FTZ R65, R65, R52 ;  /* 0x0000003441411221 */ /* 0x000fe20000010000 */
[----:B------:R-:W-:Y:S01]  /*1d20*/  @P1 PRMT R52, RZ, 0x7610, R37 ;  /* 0x00007610ff341816 */ /* 0x000fe20000000025 */
[----:B------:R-:W-:Y:S01]  /*1d30*/  @P1 FADD.FTZ R68, R68, R53 ;  /* 0x0000003544441221 */ /* 0x000fe20000010000 */
[----:B------:R-:W-:Y:S01]  /*1d40*/  @P1 PRMT R53, RZ, 0x5410, R37 ;  /* 0x00005410ff351816 */ /* 0x000fe20000000025 */
[C---:B------:R-:W-:Y:S02]  /*1d50*/  FMUL.FTZ R66, R146.reuse, R153 ;  /* 0x0000009992427220 */ /* 0x040fe40000410000 */
[----:B------:R-:W-:Y:S02]  /*1d60*/  FMUL.FTZ R67, R146, R69 ;  /* 0x0000004592437220 */ /* 0x000fe40000410000 */
[----:B------:R-:W-:Y:S01]  /*1d70*/  @P1 FADD.FTZ R66, R66, R53 ;  /* 0x0000003542421221 */ /* 0x000fe20000010000 */
[----:B------:R-:W-:Y:S01]  /*1d80*/  @P1 PRMT R53, RZ, 0x7610, R38 ;  /* 0x00007610ff351816 */ /* 0x000fe20000000026 */
[----:B------:R-:W-:Y:S01]  /*1d90*/  @P1 FADD.FTZ R67, R67, R52 ;  /* 0x0000003443431221 */ /* 0x000fe20000010000 */
[----:B------:R-:W-:Y:S01]  /*1da0*/  @P1 PRMT R52, RZ, 0x5410, R38 ;  /* 0x00005410ff341816 */ /* 0x000fe20000000026 */
[----:B------:R-:W-:-:S02]  /*1db0*/  FMUL.FTZ R63, R146, R155 ;  /* 0x0000009b923f7220 */ /* 0x000fc40000410000 */
[----:B------:R-:W-:Y:S02]  /*1dc0*/  FMUL.FTZ R64, R146, R157 ;  /* 0x0000009d92407220 */ /* 0x000fe40000410000 */
[----:B------:R-:W-:Y:S01]  /*1dd0*/  @P1 FADD.FTZ R63, R63, R52 ;  /* 0x000000343f3f1221 */ /* 0x000fe20000010000 */
[----:B------:R-:W-:Y:S01]  /*1de0*/  @P1 PRMT R52, RZ, 0x5410, R39 ;  /* 0x00005410ff341816 */ /* 0x000fe20000000027 */
[----:B------:R-:W-:Y:S01]  /*1df0*/  @P1 FADD.FTZ R64, R64, R53 ;  /* 0x0000003540401221 */ /* 0x000fe20000010000 */
[----:B------:R-:W-:Y:S01]  /*1e00*/  @P1 PRMT R53, RZ, 0x7610, R39 ;  /* 0x00007610ff351816 */ /* 0x000fe20000000027 */
[C---:B------:R-:W-:Y:S01]  /*1e10*/  FMUL.FTZ R69, R146.reuse, R105 ;  /* 0x0000006992457220 */ /* 0x040fe20000410000 */
[----:B------:R-:W-:Y:S01]  /*1e20*/  @P0 F2FP.BF16.PACK_AB R105, RZ, R73 ;  /* 0x00000049ff69023e */ /* 0x000fe200000010ff */
[----:B------:R-:W-:Y:S02]  /*1e30*/  FMUL.FTZ R146, R146, R159 ;  /* 0x0000009f92927220 */ /* 0x000fe40000410000 */
[----:B------:R-:W-:Y:S01]  /*1e40*/  @P1 FADD.FTZ R69, R69, R52 ;  /* 0x0000003445451221 */ /* 0x000fe20000010000 */
[----:B------:R-:W-:Y:S01]  /*1e50*/  @P0 F2FP.BF16.PACK_AB R52, RZ, R60 ;  /* 0x0000003cff34023e */ /* 0x000fe200000010ff */
[----:B------:R-:W-:Y:S01]  /*1e60*/  @P1 FADD.FTZ R146, R146, R53 ;  /* 0x0000003592921221 */ /* 0x000fe20000010000 */
[----:B------:R-:W-:Y:S01]  /*1e70*/  ISETP.NE.U32.AND P1, PT, RZ, c[0x0][0x250], PT ;  /* 0x00009400ff007a0c */ /* 0x000fe20003f25070 */
[----:B------:R-:W-:Y:S01]  /*1e80*/  @P0 IMAD.WIDE.U32 R58, R144, R103, c[0x0][0x258] ;  /* 0x00009600903a0625 */ /* 0x000fe200078e0067 */
[----:B------:R-:W-:-:S02]  /*1e90*/  @P0 F2FP.BF16.PACK_AB R53, RZ, R70 ;  /* 0x00000046ff35023e */ /* 0x000fc400000010ff */
[----:B------:R-:W-:Y:S01]  /*1ea0*/  ISETP.NE.AND.EX P1, PT, RZ, c[0x0][0x254], PT, P1 ;  /* 0x00009500ff007a0c */ /* 0x000fe20003f25310 */
[----:B------:R-:W-:Y:S01]  /*1eb0*/  IMAD.WIDE.U32 R56, R144, R103, c[0x0][0x248] ;  /* 0x0000920090387625 */ /* 0x000fe200078e0067 */
[----:B------:R-:W-:Y:S02]  /*1ec0*/  @P0 PRMT R45, R53, 0x7610, R45 ;  /* 0x00007610352d0816 */ /* 0x000fe4000000002d */
[----:B------:R-:W-:Y:S02]  /*1ed0*/  @P0 PRMT R44, R52, 0x7610, R44 ;  /* 0x00007610342c0816 */ /* 0x000fe4000000002c */
[----:B------:R-:W-:Y:S02]  /*1ee0*/  @P0 PRMT R46, R46, 0x5410, R105 ;  /* 0x000054102e2e0816 */ /* 0x000fe40000000069 */
[----:B------:R-:W-:Y:S02]  /*1ef0*/  @P0 PRMT R45, R45, 0x5410, R104 ;  /* 0x000054102d2d0816 */ /* 0x000fe40000000068 */
[----:B------:R-:W-:-:S02]  /*1f00*/  @P0 PRMT R44, R44, 0x5410, R102 ;  /* 0x000054102c2c0816 */ /* 0x000fc40000000066 */
[----:B------:R-:W-:Y:S02]  /*1f10*/  F2FP.BF16.PACK_AB R53, R71, R70 ;  /* 0x000000464735723e */ /* 0x000fe400000010ff */
[-C--:B------:R-:W-:Y:S01]  /*1f20*/  F2FP.BF16.PACK_AB R52, R61, R60.reuse ;  /* 0x0000003c3d34723e */ /* 0x080fe200000010ff */
[----:B------:R0:W-:Y:S01]  /*1f30*/  @P0 STG.E.128 [R58.64], R44 ;  /* 0x0000002c3a000986 */ /* 0x0001e2000c101d04 */
[----:B------:R-:W-:Y:S02]  /*1f40*/  @P1 F2FP.BF16.PACK_AB R60, RZ, R60 ;  /* 0x0000003cff3c123e */ /* 0x000fe400000010ff */
[----:B------:R-:W-:Y:S01]  /*1f50*/  @P1 F2FP.BF16.PACK_AB R74, RZ, R74 ;  /* 0x0000004aff4a123e */ /* 0x000fe200000010ff */
[----:B------:R1:W-:Y:S01]  /*1f60*/  STG.E.128 [R56.64], R52 ;  /* 0x0000003438007986 */ /* 0x0003e2000c101d04 */
[----:B------:R-:W-:Y:S02]  /*1f70*/  @P1 F2FP.BF16.PACK_AB R72, RZ, R72 ;  /* 0x00000048ff48123e */ /* 0x000fe400000010ff */
[----:B------:R-:W-:-:S02]  /*1f80*/  @P1 F2FP.BF16.PACK_AB R61, RZ, R61 ;  /* 0x0000003dff3d123e */ /* 0x000fc400000010ff */
[----:B------:R-:W-:Y:S02]  /*1f90*/  @P1 PRMT R48, R60, 0x7610, R48 ;  /* 0x000076103c301816 */ /* 0x000fe40000000030 */
[----:B------:R-:W-:Y:S02]  /*1fa0*/  @P1 F2FP.BF16.PACK_AB R75, RZ, R75 ;  /* 0x0000004bff4b123e */ /* 0x000fe400000010ff */
[----:B------:R-:W-:Y:S02]  /*1fb0*/  @P1 F2FP.BF16.PACK_AB R73, RZ, R73 ;  /* 0x00000049ff49123e */ /* 0x000fe400000010ff */
[----:B------:R-:W-:Y:S02]  /*1fc0*/  @P1 F2FP.BF16.PACK_AB R71, RZ, R71 ;  /* 0x00000047ff47123e */ /* 0x000fe400000010ff */
[----:B------:R-:W-:Y:S02]  /*1fd0*/  @P1 PRMT R51, R74, 0x7610, R51 ;  /* 0x000076104a331816 */ /* 0x000fe40000000033 */
[----:B0-----:R-:W-:-:S02]  /*1fe0*/  @P1 F2FP.BF16.PACK_AB R59, RZ, R70 ;  /* 0x00000046ff3b123e */ /* 0x001fc400000010ff */
[----:B------:R-:W-:Y:S02]  /*1ff0*/  @P1 PRMT R50, R72, 0x7610, R50 ;  /* 0x0000761048321816 */ /* 0x000fe40000000032 */
[----:B-1----:R-:W-:Y:S02]  /*2000*/  @P0 F2FP.BF16.PACK_AB R53, RZ, R66 ;  /* 0x00000042ff35023e */ /* 0x002fe400000010ff */
[----:B------:R-:W-:Y:S02]  /*2010*/  @P0 F2FP.BF16.PACK_AB R57, RZ, R63 ;  /* 0x0000003fff39023e */ /* 0x000fe400000010ff */
[----:B------:R-:W-:Y:S02]  /*2020*/  @P0 F2FP.BF16.PACK_AB R55, RZ, R69 ;  /* 0x00000045ff37023e */ /* 0x000fe400000010ff */
[----:B------:R-:W-:Y:S02]  /*2030*/  @P0 F2FP.BF16.PACK_AB R52, RZ, R65 ;  /* 0x00000041ff34023e */ /* 0x000fe400000010ff */
[----:B------:R-:W-:-:S02]  /*2040*/  @P0 F2FP.BF16.PACK_AB R54, RZ, R67 ;  /* 0x00000043ff36023e */ /* 0x000fc400000010ff */
[----:B------:R-:W-:Y:S02]  /*2050*/  @P1 PRMT R49, R59, 0x7610, R49 ;  /* 0x000076103b311816 */ /* 0x000fe40000000031 */
[----:B------:R-:W-:Y:S02]  /*2060*/  @P0 PRMT R45, R53, 0x7610, R45 ;  /* 0x00007610352d0816 */ /* 0x000fe4000000002d */
[----:B------:R-:W-:Y:S02]  /*2070*/  @P0 F2FP.BF16.PACK_AB R58, RZ, R64 ;  /* 0x00000040ff3a023e */ /* 0x000fe400000010ff */
[----:B------:R-:W-:Y:S02]  /*2080*/  @P0 PRMT R46, R57, 0x7610, R46 ;  /* 0x00007610392e0816 */ /* 0x000fe4000000002e */
[----:B------:R-:W-:Y:S02]  /*2090*/  @P0 F2FP.BF16.PACK_AB R56, RZ, R146 ;  /* 0x00000092ff38023e */ /* 0x000fe400000010ff */
[----:B------:R-:W-:-:S02]  /*20a0*/  @P0 F2FP.BF16.PACK_AB R70, RZ, R68 ;  /* 0x00000044ff46023e */ /* 0x000fc400000010ff */
[----:B------:R-:W-:Y:S01]  /*20b0*/  @P1 PRMT R48, R48, 0x5410, R61 ;  /* 0x0000541030301816 */ /* 0x000fe2000000003d */
[----:B------:R-:W-:Y:S01]  /*20c0*/  @P1 IMAD.WIDE.U32 R60, R144, R103, c[0x0][0x250] ;  /* 0x00009400903c1625 */ /* 0x000fe200078e0067 */
[----:B------:R-:W-:Y:S02]  /*20d0*/  @P0 PRMT R47, R55, 0x7610, R47 ;  /* 0x00007610372f0816 */ /* 0x000fe4000000002f */
[----:B------:R-:W-:Y:S02]  /*20e0*/  @P0 PRMT R44, R52, 0x7610, R44 ;  /* 0x00007610342c0816 */ /* 0x000fe4000000002c */
[----:B------:R-:W-:Y:S02]  /*20f0*/  @P1 PRMT R51, R51, 0x5410, R75 ;  /* 0x0000541033331816 */ /* 0x000fe4000000004b */
[----:B------:R-:W-:Y:S02]  /*2100*/  @P1 PRMT R50, R50, 0x5410, R73 ;  /* 0x0000541032321816 */ /* 0x000fe40000000049 */
[----:B------:R-:W-:-:S02]  /*2110*/  @P1 PRMT R49, R49, 0x5410, R71 ;  /* 0x0000541031311816 */ /* 0x000fc40000000047 */
[----:B------:R-:W-:Y:S02]  /*2120*/  @P0 PRMT R45, R45, 0x5410, R54 ;  /* 0x000054102d2d0816 */ /* 0x000fe40000000036 */
[----:B------:R-:W-:Y:S01]  /*2130*/  F2FP.BF16.PACK_AB R54, R64, R63 ;  /* 0x0000003f4036723e */ /* 0x000fe200000010ff */
[----:B------:R0:W-:Y:S01]  /*2140*/  @P1 STG.E.128 [R60.64], R48 ;  /* 0x000000303c001986 */ /* 0x0001e2000c101d04 */
[----:B------:R-:W-:Y:S02]  /*2150*/  F2FP.BF16.PACK_AB R55, R146, R69 ;  /* 0x000000459237723e */ /* 0x000fe400000010ff */
[----:B------:R-:W-:Y:S02]  /*2160*/  F2FP.BF16.PACK_AB R53, R67, R66 ;  /* 0x000000424335723e */ /* 0x000fe400000010ff */
[----:B------:R-:W-:Y:S02]  /*2170*/  F2FP.BF16.PACK_AB R52, R68, R65 ;  /* 0x000000414434723e */ /* 0x000fe400000010ff */
[----:B------:R-:W-:Y:S01]  /*2180*/  @P0 PRMT R46, R46, 0x5410, R58 ;  /* 0x000054102e2e0816 */ /* 0x000fe2000000003a */
[----:B------:R-:W-:Y:S01]  /*2190*/  @P0 IMAD.WIDE.U32 R58, R145, R103, c[0x0][0x258] ;  /* 0x00009600913a0625 */ /* 0x000fe200078e0067 */
[----:B------:R-:W-:-:S02]  /*21a0*/  @P1 F2FP.BF16.PACK_AB R63, RZ, R63 ;  /* 0x0000003fff3f123e */ /* 0x000fc400000010ff */
[----:B------:R-:W-:Y:S02]  /*21b0*/  @P1 F2FP.BF16.PACK_AB R69, RZ, R69 ;  /* 0x00000045ff45123e */ /* 0x000fe400000010ff */
[----:B------:R-:W-:Y:S02]  /*21c0*/  @P1 F2FP.BF16.PACK_AB R66, RZ, R66 ;  /* 0x00000042ff42123e */ /* 0x000fe400000010ff */
[----:B------:R-:W-:Y:S02]  /*21d0*/  @P1 F2FP.BF16.PACK_AB R65, RZ, R65 ;  /* 0x00000041ff41123e */ /* 0x000fe400000010ff */
[----:B------:R-:W-:Y:S01]  /*21e0*/  @P0 PRMT R47, R47, 0x5410, R56 ;  /* 0x000054102f2f0816 */ /* 0x000fe20000000038 */
[----:B------:R-:W-:Y:S01]  /*21f0*/  IMAD.WIDE.U32 R56, R62, R103, c[0x0][0x248] ;  /* 0x000092003e387625 */ /* 0x000fe200078e0067 */
[----:B------:R-:W-:Y:S02]  /*2200*/  @P0 PRMT R44, R44, 0x5410, R70 ;  /* 0x000054102c2c0816 */ /* 0x000fe40000000046 */
[----:B------:R-:W-:-:S02]  /*2210*/  @P1 F2FP.BF16.PACK_AB R64, RZ, R64 ;  /* 0x00000040ff40123e */ /* 0x000fc400000010ff */
[----:B------:R-:W-:Y:S01]  /*2220*/  @P1 F2FP.BF16.PACK_AB R146, RZ, R146 ;  /* 0x00000092ff92123e */ /* 0x000fe200000010ff */
[----:B------:R-:W-:Y:S01]  /*2230*/  @P0 STG.E.128 [R58.64], R44 ;  /* 0x0000002c3a000986 */ /* 0x000fe2000c101d04 */
[----:B------:R-:W-:Y:S02]  /*2240*/  @P1 F2FP.BF16.PACK_AB R67, RZ, R67 ;  /* 0x00000043ff43123e */ /* 0x000fe400000010ff */
[----:B------:R-:W-:Y:S01]  /*2250*/  @P1 F2FP.BF16.PACK_AB R68, RZ, R68 ;  /* 0x00000044ff44123e */ /* 0x000fe200000010ff */
[----:B------:R1:W-:Y:S01]  /*2260*/  STG.E.128 [R56.64], R52 ;  /* 0x0000003438007986 */ /* 0x0003e2000c101d04 */
[----:B0-----:R-:W-:Y:S02]  /*2270*/  @P1 PRMT R50, R63, 0x7610, R50 ;  /* 0x000076103f321816 */ /* 0x001fe40000000032 */
[----:B------:R-:W-:Y:S02]  /*2280*/  @P1 PRMT R51, R69, 0x7610, R51 ;  /* 0x0000761045331816 */ /* 0x000fe40000000033 */
[----:B------:R-:W-:-:S02]  /*2290*/  @P1 PRMT R49, R66, 0x7610, R49 ;  /* 0x0000761042311816 */ /* 0x000fc40000000031 */
[----:B------:R-:W-:Y:S02]  /*22a0*/  @P1 PRMT R48, R65, 0x7610, R48 ;  /* 0x0000761041301816 */ /* 0x000fe40000000030 */
[----:B------:R-:W-:Y:S02]  /*22b0*/  @P1 PRMT R50, R50, 0x5410, R64 ;  /* 0x0000541032321816 */ /* 0x000fe40000000040 */
[----:B------:R-:W-:Y:S02]  /*22c0*/  @P1 PRMT R51, R51, 0x5410, R146 ;  /* 0x0000541033331816 */ /* 0x000fe40000000092 */
[----:B------:R-:W-:Y:S02]  /*22d0*/  @P1 PRMT R49, R49, 0x5410, R67 ;  /* 0x0000541031311816 */ /* 0x000fe40000000043 */
[----:B------:R-:W-:Y:S01]  /*22e0*/  @P1 PRMT R48, R48, 0x5410, R68 ;  /* 0x0000541030301816 */ /* 0x000fe20000000044 */
[----:B-1----:R-:W-:Y:S01]  /*22f0*/  @P1 IMAD.WIDE.U32 R52, R145, R103, c[0x0][0x250] ;  /* 0x0000940091341625 */ /* 0x002fe200078e0067 */
[----:B------:R-:W-:-:S04]  /*2300*/  MOV R55, c[0x0][0x160] ;  /* 0x0000580000377a02 */ /* 0x000fc80000000f00 */
[----:B------:R0:W-:Y:S01]  /*2310*/  @P1 STG.E.128 [R52.64], R48 ;  /* 0x0000003034001986 */ /* 0x0001e2000c101d04 */
[----:B------:R-:W-:-:S04]  /*2320*/  LEA R136, R55, R136, 0x2 ;  /* 0x0000008837887211 */ /* 0x000fc800078e10ff */
[----:B------:R-:W-:-:S13]  /*2330*/  ISETP.GE.AND P0, PT, R136, c[0x0][0x164], PT ;  /* 0x0000590088007a0c */ /* 0x000fda0003f06270 */
[----:B0-----:R-:W-:Y:S01]  /*2340*/  @P0 CALL.REL.NOINC `(.L_x_28) ;  /* 0x0000001000000944 */ /* 0x001fe20003c00000 */
[----:B------:R-:W-:Y:S05]  /*2350*/  BRA `(.L_x_29) ;  /* 0xffffe42000007947 */ /* 0x000fea000383ffff */
.L_x_28:
[----:B------:R-:W-:Y:S05]  /*2360*/  BSYNC B1 ;  /* 0x0000000000017941 */ /* 0x000fea0003800000 */
.L_x_25:
[----:B------:R-:W-:Y:S01]  /*2370*/  MOV R62, R79 ;  /* 0x0000004f003e7202 */ /* 0x000fe20000000f00 */
[----:B------:R-:W-:Y:S01]  /*2380*/  IMAD.MOV.U32 R66, RZ, RZ, R22 ;  /* 0x000000ffff427224 */ /* 0x000fe200078e0016 */
[----:B------:R-:W-:Y:S01]  /*2390*/  MOV R74, R78 ;  /* 0x0000004e004a7202 */ /* 0x000fe20000000f00 */
[----:B------:R-:W-:Y:S01]  /*23a0*/  IMAD.MOV.U32 R45, RZ, RZ, R100 ;  /* 0x000000ffff2d7224 */ /* 0x000fe200078e0064 */
[----:B------:R-:W-:Y:S01]  /*23b0*/  MOV R51, R43 ;  /* 0x0000002b00337202 */ /* 0x000fe20000000f00 */
[----:B------:R-:W-:Y:S01]  /*23c0*/  IMAD.MOV.U32 R61, RZ, RZ, R83 ;  /* 0x000000ffff3d7224 */ /* 0x000fe200078e0053 */
[----:B------:R-:W-:Y:S02]  /*23d0*/  MOV R78, R23 ;  /* 0x00000017004e7202 */ /* 0x000fe40000000f00 */
[----:B------:R-:W-:Y:S02]  /*23e0*/  MOV R43, R21 ;  /* 0x00000015002b7202 */ /* 0x000fe40000000f00 */
[----:B------:R-:W-:-:S02]  /*23f0*/  MOV R55, R20 ;  /* 0x0000001400377202 */ /* 0x000fc40000000f00 */
[----:B------:R-:W-:Y:S02]  /*2400*/  MOV R67, R19 ;  /* 0x0000001300437202 */ /* 0x000fe40000000f00 */
[----:B------:R-:W-:Y:S02]  /*2410*/  MOV R79, R18 ;  /* 0x00000012004f7202 */ /* 0x000fe40000000f00 */
[----:B------:R-:W-:Y:S02]  /*2420*/  MOV R39, R77 ;  /* 0x0000004d00277202 */ /* 0x000fe40000000f00 */
[----:B------:R-:W-:Y:S02]  /*2430*/  MOV R63, R42 ;  /* 0x0000002a003f7202 */ /* 0x000fe40000000f00 */
[----:B------:R-:W-:Y:S02]  /*2440*/  MOV R20, R12 ;  /* 0x0000000c00147202 */ /* 0x000fe40000000f00 */
[----:B------:R-:W-:-:S02]  /*2450*/  MOV R21, R13 ;  /* 0x0000000d00157202 */ /* 0x000fc40000000f00 */
[----:B------:R-:W-:Y:S02]  /*2460*/  MOV R18, R14 ;  /* 0x0000000e00127202 */ /* 0x000fe40000000f00 */
[----:B------:R-:W-:Y:S02]  /*2470*/  MOV R22, R10 ;  /* 0x0000000a00167202 */ /* 0x000fe40000000f00 */
        /* <DEDUP_REMOVED lines=40> */
.L_x_24:
[----:B------:R-:W-:Y:S05]  /*2700*/  BSYNC B0 ;  /* 0x0000000000007941 */ /* 0x000fea0003800000 */
.L_x_22:
[----:B------:R-:W-:Y:S01]  /*2710*/  SHF.R.U32.HI R0, RZ, 0x5, R5 ;  /* 0x00000005ff007819 */ /* 0x000fe20000011605 */
[----:B------:R-:W-:Y:S01]  /*2720*/  WARPSYNC 0xffffffff ;  /* 0xffffffff00007948 */ /* 0x000fe20003800000 */
[----:B------:R-:W-:-:S02]  /*2730*/  LOP3.LUT R2, R5, 0x1f, RZ, 0xc0, !PT ;  /* 0x0000001f05027812 */ /* 0x000fc400078ec0ff */
[----:B------:R-:W-:-:S04]  /*2740*/  SHF.L.U32 R3, R0, 0x6, RZ ;  /* 0x0000000600037819 */ /* 0x000fc800000006ff */
[----:B------:R-:W-:-:S04]  /*2750*/  LOP3.LUT R0, R3, 0xffffffc0, R2, 0xe2, !PT ;  /* 0xffffffc003007812 */ /* 0x000fc800078ee202 */
[----:B------:R-:W-:-:S05]  /*2760*/  SHF.L.U32 R0, R0, 0x5, RZ ;  /* 0x0000000500007819 */ /* 0x000fca00000006ff */
[----:B------:R-:W-:Y:S04]  /*2770*/  STS.128 [R0], R44 ;  /* 0x0000002c00007388 */ /* 0x000fe80000000c00 */
[----:B------:R-:W-:Y:S04]  /*2780*/  STS.128 [R0+0x10], R48 ;  /* 0x0000103000007388 */ /* 0x000fe80000000c00 */
[----:B------:R-:W-:Y:S04]  /*2790*/  STS.128 [R0+0x400], R52 ;  /* 0x0004003400007388 */ /* 0x000fe80000000c00 */
[----:B------:R-:W-:Y:S04]  /*27a0*/  STS.128 [R0+0x410], R20 ;  /* 0x0004101400007388 */ /* 0x000fe80000000c00 */
[----:B------:R-:W-:Y:S06]  /*27b0*/  BAR.SYNC.DEFER_BLOCKING 0x0 ;  /* 0x0000000000007b1d */ /* 0x000fec0000010000 */
[----:B------:R-:W0:Y:S04]  /*27c0*/  LDS R2, [R5.X4] ;  /* 0x0000000005027984 */ /* 0x000e280000004800 */
[----:B------:R-:W1:Y:S04]  /*27d0*/  LDS R3, [R5.X4+0x200] ;  /* 0x0002000005037984 */ /* 0x000e680000004800 */
[----:B------:R-:W2:Y:S04]  /*27e0*/  LDS R4, [R5.X4+0x400] ;  /* 0x0004000005047984 */ /* 0x000ea80000004800 */
[----:B------:R-:W3:Y:S04]  /*27f0*/  LDS R7, [R5.X4+0x800] ;  /* 0x0008000005077984 */ /* 0x000ee80000004800 */
[----:B------:R-:W4:Y:S04]  /*2800*/  LDS R24, [R5.X4+0xa00] ;  /* 0x000a000005187984 */ /* 0x000f280000004800 */
[----:B------:R-:W5:Y:S04]  /*2810*/  LDS R25, [R5.X4+0xc00] ;  /* 0x000c000005197984 */ /* 0x000f680000004800 */
[----:B------:R-:W5:Y:S04]  /*2820*/  LDS R6, [R5.X4+0x600] ;  /* 0x0006000005067984 */ /* 0x000f680000004800 */
[----:B------:R-:W5:Y:S04]  /*2830*/  LDS R27, [R5.X4+0xe00] ;  /* 0x000e0000051b7984 */ /* 0x000f680000004800 */
[----:B------:R-:W5:Y:S04]  /*2840*/  LDS R21, [R5.X4+0x1000] ;  /* 0x0010000005157984 */ /* 0x000f680000004800 */
[----:B------:R-:W5:Y:S04]  /*2850*/  LDS R20, [R5.X4+0x1200] ;  /* 0x0012000005147984 */ /* 0x000f680000004800 */
[----:B------:R-:W5:Y:S01]  /*2860*/  LDS R23, [R5.X4+0x1400] ;  /* 0x0014000005177984 */ /* 0x000f620000004800 */
[----:B0-----:R-:W-:-:S03]  /*2870*/  FADD.FTZ R2, RZ, R2 ;  /* 0x00000002ff027221 */ /* 0x001fc60000010000 */
[----:B------:R-:W0:Y:S01]  /*2880*/  LDS R29, [R5.X4+0x1600] ;  /* 0x00160000051d7984 */ /* 0x000e220000004800 */
[----:B-1----:R-:W-:-:S03]  /*2890*/  FADD.FTZ R3, RZ, R3 ;  /* 0x00000003ff037221 */ /* 0x002fc60000010000 */
[----:B------:R-:W1:Y:S01]  /*28a0*/  LDS R31, [R5.X4+0x1800] ;  /* 0x00180000051f7984 */ /* 0x000e620000004800 */
[----:B--2---:R-:W-:-:S03]  /*28b0*/  FADD.FTZ R4, RZ, R4 ;  /* 0x00000004ff047221 */ /* 0x004fc60000010000 */
[----:B------:R-:W-:Y:S01]  /*28c0*/  LDS R22, [R5.X4+0x1a00] ;  /* 0x001a000005167984 */ /* 0x000fe20000004800 */
[----:B---3--:R-:W-:-:S03]  /*28d0*/  FADD.FTZ R2, R2, R7 ;  /* 0x0000000702027221 */ /* 0x008fc60000010000 */
[----:B------:R-:W2:Y:S01]  /*28e0*/  LDS R45, [R5.X4+0x1c00] ;  /* 0x001c0000052d7984 */ /* 0x000ea20000004800 */
[----:B----4-:R-:W-:-:S03]  /*28f0*/  FADD.FTZ R3, R3, R24 ;  /* 0x0000001803037221 */ /* 0x010fc60000010000 */
[----:B------:R-:W3:Y:S01]  /*2900*/  LDS R47, [R5.X4+0x1e00] ;  /* 0x001e0000052f7984 */ /* 0x000ee20000004800 */
[----:B-----5:R-:W-:-:S03]  /*2910*/  FADD.FTZ R4, R4, R25 ;  /* 0x0000001904047221 */ /* 0x020fc60000010000 */
        /* <DEDUP_REMOVED lines=9> */
[----:B------:R-:W-:Y:S04]  /*29b0*/  STS.128 [R0+0x10], R36 ;  /* 0x0000102400007388 */ /* 0x000fe80000000c00 */
[----:B------:R-:W-:Y:S01]  /*29c0*/  STS.128 [R0+0x400], R40 ;  /* 0x0004002800007388 */ /* 0x000fe20000000c00 */
[----:B--2---:R-:W-:-:S03]  /*29d0*/  FADD.FTZ R45, R4, R45 ;  /* 0x0000002d042d7221 */ /* 0x004fc60000010000 */
[----:B------:R0:W-:Y:S01]  /*29e0*/  STS.128 [R0+0x410], R16 ;  /* 0x0004101000007388 */ /* 0x0001e20000000c00 */
[----:B---3--:R-:W-:-:S03]  /*29f0*/  FADD.FTZ R47, R6, R47 ;  /* 0x0000002f062f7221 */ /* 0x008fc60000010000 */
[----:B------:R-:W-:Y:S01]  /*2a00*/  BAR.SYNC.DEFER_BLOCKING 0x0 ;  /* 0x0000000000007b1d */ /* 0x000fe20000010000 */
[----:B0-----:R-:W-:-:S05]  /*2a10*/  FADD.FTZ R17, R3, R22 ;  /* 0x0000001603117221 */ /* 0x001fca0000010000 */
        /* <DEDUP_REMOVED lines=15> */
[----:B--2---:R-:W-:-:S03]  /*2b10*/  FADD.FTZ R26, R26, R49 ;  /* 0x000000311a1a7221 */ /* 0x004fc60000010000 */
[----:B------:R-:W-:Y:S01]  /*2b20*/  LDS R20, [R5.X4+0x1a00] ;  /* 0x001a000005147984 */ /* 0x000fe20000004800 */
[----:B---3--:R-:W-:-:S03]  /*2b30*/  FADD.FTZ R28, R28, R33 ;  /* 0x000000211c1c7221 */ /* 0x008fc60000010000 */
[----:B------:R-:W2:Y:S01]  /*2b40*/  LDS R23, [R5.X4+0x1c00] ;  /* 0x001c000005177984 */ /* 0x000ea20000004800 */
[----:B----4-:R-:W-:-:S03]  /*2b50*/  FADD.FTZ R7, RZ, R7 ;  /* 0x00000007ff077221 */ /* 0x010fc60000010000 */
[----:B------:R-:W3:Y:S01]  /*2b60*/  LDS R27, [R5.X4+0x1e00] ;  /* 0x001e0000051b7984 */ /* 0x000ee20000004800 */
[----:B-----5:R-:W-:-:S03]  /*2b70*/  FADD.FTZ R16, RZ, R16 ;  /* 0x00000010ff107221 */ /* 0x020fc60000010000 */
[----:B------:R-:W-:Y:S01]  /*2b80*/  BAR.SYNC.DEFER_BLOCKING 0x0 ;  /* 0x0000000000007b1d */ /* 0x000fe20000010000 */
[----:B------:R-:W-:Y:S02]  /*2b90*/  FADD.FTZ R7, R7, R18 ;  /* 0x0000001207077221 */ /* 0x000fe40000010000 */
[----:B------:R-:W-:Y:S02]  /*2ba0*/  FADD.FTZ R16, R16, R19 ;  /* 0x0000001310107221 */ /* 0x000fe40000010000 */
[----:B------:R-:W-:Y:S02]  /*2bb0*/  FADD.FTZ R25, R26, R25 ;  /* 0x000000191a197221 */ /* 0x000fe40000010000 */
[----:B------:R-:W4:Y:S01]  /*2bc0*/  S2R R26, SR_CTAID.X ;  /* 0x00000000001a7919 */ /* 0x000f220000002500 */
[----:B------:R-:W-:Y:S02]  /*2bd0*/  FADD.FTZ R3, R28, R3 ;  /* 0x000000031c037221 */ /* 0x000fe40000010000 */
[----:B------:R-:W-:-:S02]  /*2be0*/  FADD.FTZ R2, R7, R2 ;  /* 0x0000000207027221 */ /* 0x000fc40000010000 */
[----:B0-----:R-:W-:Y:S01]  /*2bf0*/  FADD.FTZ R16, R16, R21 ;  /* 0x0000001510107221 */ /* 0x001fe20000010000 */
[----:B------:R-:W-:Y:S01]  /*2c00*/  STS.128 [R0], R68 ;  /* 0x0000004400007388 */ /* 0x000fe20000000c00 */
[----:B-1----:R-:W-:-:S03]  /*2c10*/  FADD.FTZ R25, R25, R4 ;  /* 0x0000000419197221 */ /* 0x002fc60000010000 */
[----:B------:R-:W-:Y:S04]  /*2c20*/  STS.128 [R0+0x10], R72 ;  /* 0x0000104800007388 */ /* 0x000fe80000000c00 */
[----:B------:R-:W-:Y:S01]  /*2c30*/  STS.128 [R0+0x400], R76 ;  /* 0x0004004c00007388 */ /* 0x000fe20000000c00 */
[----:B--2---:R-:W-:Y:S02]  /*2c40*/  FADD.FTZ R23, R2, R23 ;  /* 0x0000001702177221 */ /* 0x004fe40000010000 */
[----:B----4-:R-:W-:Y:S01]  /*2c50*/  IMAD R26, R26, c[0x0][0x168], RZ ;  /* 0x00005a001a1a7a24 */ /* 0x010fe200078e02ff */
[----:B------:R0:W-:Y:S01]  /*2c60*/  STS.128 [R0+0x410], R12 ;  /* 0x0004100c00007388 */ /* 0x0001e20000000c00 */
[----:B---3--:R-:W-:-:S03]  /*2c70*/  FADD.FTZ R27, R16, R27 ;  /* 0x0000001b101b7221 */ /* 0x008fc60000010000 */
[----:B------:R-:W-:Y:S01]  /*2c80*/  BAR.SYNC.DEFER_BLOCKING 0x0 ;  /* 0x0000000000007b1d */ /* 0x000fe20000010000 */
[----:B------:R-:W-:Y:S01]  /*2c90*/  IADD3 R26, P0, R26, R5, RZ ;  /* 0x000000051a1a7210 */ /* 0x000fe20007f1e0ff */
[----:B0-----:R-:W-:-:S03]  /*2ca0*/  FADD.FTZ R13, R3, R20 ;  /* 0x00000014030d7221 */ /* 0x001fc60000010000 */
[----:B------:R-:W-:-:S04]  /*2cb0*/  IADD3.X R3, RZ, RZ, RZ, P0, !PT ;  /* 0x000000ffff037210 */ /* 0x000fc800007fe4ff */
[C---:B------:R-:W-:Y:S02]  /*2cc0*/  SHF.L.U64.HI R28, R26.reuse, 0x2, R3 ;  /* 0x000000021a1c7819 */ /* 0x040fe40000010203 */
[----:B------:R-:W-:-:S04]  /*2cd0*/  SHF.L.U32 R26, R26, 0x2, RZ ;  /* 0x000000021a1a7819 */ /* 0x000fc800000006ff */
[----:B------:R-:W-:Y:S01]  /*2ce0*/  IADD3 R2, P0, R26, c[0x0][0x228], RZ ;  /* 0x00008a001a027a10 */ /* 0x000fe20007f1e0ff */
[----:B------:R-:W0:Y:S03]  /*2cf0*/  LDS R22, [R5.X4] ;  /* 0x0000000005167984 */ /* 0x000e260000004800 */
[----:B------:R-:W-:Y:S01]  /*2d00*/  IADD3.X R3, R28, c[0x0][0x22c], RZ, P0, !PT ;  /* 0x00008b001c037a10 */ /* 0x000fe200007fe4ff */
        /* <DEDUP_REMOVED lines=15> */
[----:B------:R-:W2:Y:S01]  /*2e00*/  LDS R43, [R5.X4+0x1a00] ;  /* 0x001a0000052b7984 */ /* 0x000ea20000004800 */
[----:B---3--:R-:W-:-:S03]  /*2e10*/  FADD.FTZ R6, R6, R35 ;  /* 0x0000002306067221 */ /* 0x008fc60000010000 */
[----:B------:R-:W3:Y:S01]  /*2e20*/  LDS R49, [R5.X4+0x1c00] ;  /* 0x001c000005317984 */ /* 0x000ee20000004800 */
[----:B----4-:R-:W-:-:S03]  /*2e30*/  FADD.FTZ R24, RZ, R24 ;  /* 0x00000018ff187221 */ /* 0x010fc60000010000 */
[----:B------:R-:W4:Y:S01]  /*2e40*/  LDS R51, [R5.X4+0x1e00] ;  /* 0x001e000005337984 */ /* 0x000f220000004800 */
[----:B-----5:R-:W-:-:S03]  /*2e50*/  FADD.FTZ R12, RZ, R12 ;  /* 0x0000000cff0c7221 */ /* 0x020fc60000010000 */
[----:B------:R-:W-:Y:S01]  /*2e60*/  BAR.SYNC.DEFER_BLOCKING 0x0 ;  /* 0x0000000000007b1d */ /* 0x000fe20000010000 */
[----:B------:R-:W-:Y:S02]  /*2e70*/  FADD.FTZ R15, R24, R15 ;  /* 0x0000000f180f7221 */ /* 0x000fe40000010000 */
        /* <DEDUP_REMOVED lines=9> */
[----:B------:R-:W-:Y:S02]  /*2f10*/  IADD3 R6, P1, R26, c[0x0][0x220], RZ ;  /* 0x000088001a067a10 */ /* 0x000fe40007f3e0ff */
[----:B------:R-:W-:Y:S01]  /*2f20*/  STS.128 [R0+0x400], R64 ;  /* 0x0004004000007388 */ /* 0x000fe20000000c00 */
[----:B---3--:R-:W-:-:S03]  /*2f30*/  FADD.FTZ R49, R14, R49 ;  /* 0x000000310e317221 */ /* 0x008fc60000010000 */
[----:B------:R0:W-:Y:S01]  /*2f40*/  STS.128 [R0+0x410], R8 ;  /* 0x0004100800007388 */ /* 0x0001e20000000c00 */
[----:B----4-:R-:W-:-:S03]  /*2f50*/  FADD.FTZ R51, R12, R51 ;  /* 0x000000330c337221 */ /* 0x010fc60000010000 */
[----:B------:R-:W-:Y:S01]  /*2f60*/  BAR.SYNC.DEFER_BLOCKING 0x0 ;  /* 0x0000000000007b1d */ /* 0x000fe20000010000 */
[----:B0-----:R-:W-:-:S05]  /*2f70*/  IADD3 R8, P0, R26, c[0x0][0x238], RZ ;  /* 0x00008e001a087a10 */ /* 0x001fca0007f1e0ff */
        /* <DEDUP_REMOVED lines=13> */
[----:B-1----:R-:W-:-:S03]  /*3050*/  FADD.FTZ R7, R18, R7 ;  /* 0x0000000712077221 */ /* 0x002fc60000010000 */
[----:B------:R-:W1:Y:S01]  /*3060*/  LDS R16, [R5.X4+0xe00] ;  /* 0x000e000005107984 */ /* 0x000e620000004800 */
[----:B--2---:R-:W-:Y:S01]  /*3070*/  FADD.FTZ R4, R7, R4 ;  /* 0x0000000407047221 */ /* 0x004fe20000010000 */
[----:B------:R-:W-:Y:S02]  /*3080*/  IADD3.X R7, R28, c[0x0][0x224], RZ, P1, !PT ;  /* 0x000089001c077a10 */ /* 0x000fe40000ffe4ff */
[----:B------:R-:W2:Y:S01]  /*3090*/  LDS R37, [R5.X4+0x1c00] ;  /* 0x001c000005257984 */ /* 0x000ea20000004800 */
[----:B---3--:R-:W-:-:S03]  /*30a0*/  FADD.FTZ R0, RZ, R0 ;  /* 0x00000000ff007221 */ /* 0x008fc60000010000 */
[----:B------:R-:W3:Y:S01]  /*30b0*/  LDS R20, [R5.X4+0x1600] ;  /* 0x0016000005147984 */ /* 0x000ee20000004800 */
[----:B----4-:R-:W-:Y:S01]  /*30c0*/  FADD.FTZ R33, R4, R9 ;  /* 0x0000000904217221 */ /* 0x010fe20000010000 */
[----:B------:R-:W-:Y:S02]  /*30d0*/  IADD3 R4, P1, R26, c[0x0][0x230], RZ ;  /* 0x00008c001a047a10 */ /* 0x000fe40007f3e0ff */
[----:B------:R4:W3:Y:S01]  /*30e0*/  LDS R24, [R5.X4+0x1e00] ;  /* 0x001e000005187984 */ /* 0x0008e20000004800 */
[----:B-----5:R-:W-:Y:S01]  /*30f0*/  FADD.FTZ R0, R0, R21 ;  /* 0x0000001500007221 */ /* 0x020fe20000010000 */
[----:B------:R-:W-:Y:S01]  /*3100*/  IADD3.X R9, R28, c[0x0][0x23c], RZ, P0, !PT ;  /* 0x00008f001c097a10 */ /* 0x000fe200007fe4ff */
[----:B------:R-:W-:Y:S01]  /*3110*/  FADD.FTZ R10, RZ, R10 ;  /* 0x0000000aff0a7221 */ /* 0x000fe20000010000 */
[----:B------:R-:W-:Y:S01]  /*3120*/  STG.E [R2.64], R25 ;  /* 0x0000001902007986 */ /* 0x000fe2000c101904 */
[----:B------:R-:W-:Y:S01]  /*3130*/  FADD.FTZ R0, R0, R29 ;  /* 0x0000001d00007221 */ /* 0x000fe20000010000 */
[----:B----4-:R-:W-:-:S02]  /*3140*/  IADD3.X R5, R28, c[0x0][0x234], RZ, P1, !PT ;  /* 0x00008d001c057a10 */ /* 0x010fc40000ffe4ff */
[----:B------:R-:W-:Y:S01]  /*3150*/  STG.E [R6.64], R31 ;  /* 0x0000001f06007986 */ /* 0x000fe2000c101904 */
[----:B------:R-:W-:-:S03]  /*3160*/  FADD.FTZ R10, R10, R19 ;  /* 0x000000130a0a7221 */ /* 0x000fc60000010000 */
[----:B------:R-:W-:Y:S01]  /*3170*/  STG.E [R8.64], R33 ;  /* 0x0000002108007986 */ /* 0x000fe2000c101904 */
[----:B------:R-:W-:-:S03]  /*3180*/  FADD.FTZ R11, RZ, R11 ;  /* 0x0000000bff0b7221 */ /* 0x000fc60000010000 */
[----:B------:R-:W-:Y:S01]  /*3190*/  STG.E [R4.64], R41 ;  /* 0x0000002904007986 */ /* 0x000fe2000c101904 */
[----:B------:R-:W-:-:S03]  /*31a0*/  FADD.FTZ R35, R0, R35 ;  /* 0x0000002300237221 */ /* 0x000fc60000010000 */
[----:B------:R-:W-:Y:S01]  /*31b0*/  STG.E [R2.64+0x200], R13 ;  /* 0x0002000d02007986 */ /* 0x000fe2000c101904 */
[----:B0-----:R-:W-:-:S03]  /*31c0*/  FADD.FTZ R10, R10, R15 ;  /* 0x0000000f0a0a7221 */ /* 0x001fc60000010000 */
[----:B------:R-:W-:Y:S01]  /*31d0*/  STG.E [R6.64+0x200], R17 ;  /* 0x0002001106007986 */ /* 0x000fe2000c101904 */
[----:B-1----:R-:W-:-:S03]  /*31e0*/  FADD.FTZ R11, R11, R16 ;  /* 0x000000100b0b7221 */ /* 0x002fc60000010000 */
[----:B------:R-:W-:Y:S01]  /*31f0*/  STG.E [R8.64+0x200], R35 ;  /* 0x0002002308007986 */ /* 0x000fe2000c101904 */
[----:B--2---:R-:W-:-:S03]  /*3200*/  FADD.FTZ R37, R10, R37 ;  /* 0x000000250a257221 */ /* 0x004fc60000010000 */
[----:B------:R-:W-:Y:S01]  /*3210*/  STG.E [R4.64+0x200], R43 ;  /* 0x0002002b04007986 */ /* 0x000fe2000c101904 */
[----:B---3--:R-:W-:-:S03]  /*3220*/  FADD.FTZ R11, R11, R20 ;  /* 0x000000140b0b7221 */ /* 0x008fc60000010000 */
[----:B------:R-:W-:Y:S01]  /*3230*/  STG.E [R2.64+0x400], R23 ;  /* 0x0004001702007986 */ /* 0x000fe2000c101904 */
[----:B------:R-:W-:-:S03]  /*3240*/  FADD.FTZ R11, R11, R24 ;  /* 0x000000180b0b7221 */ /* 0x000fc60000010000 */
[----:B------:R-:W-:Y:S04]  /*3250*/  STG.E [R6.64+0x400], R45 ;  /* 0x0004002d06007986 */ /* 0x000fe8000c101904 */
[----:B------:R-:W-:Y:S04]  /*3260*/  STG.E [R8.64+0x400], R37 ;  /* 0x0004002508007986 */ /* 0x000fe8000c101904 */
[----:B------:R-:W-:Y:S04]  /*3270*/  STG.E [R4.64+0x400], R49 ;  /* 0x0004003104007986 */ /* 0x000fe8000c101904 */
[----:B------:R-:W-:Y:S04]  /*3280*/  STG.E [R2.64+0x600], R27 ;  /* 0x0006001b02007986 */ /* 0x000fe8000c101904 */
[----:B------:R-:W-:Y:S04]  /*3290*/  STG.E [R6.64+0x600], R47 ;  /* 0x0006002f06007986 */ /* 0x000fe8000c101904 */
[----:B------:R-:W-:Y:S04]  /*32a0*/  STG.E [R8.64+0x600], R11 ;  /* 0x0006000b08007986 */ /* 0x000fe8000c101904 */
[----:B------:R-:W-:Y:S01]  /*32b0*/  STG.E [R4.64+0x600], R51 ;  /* 0x0006003304007986 */ /* 0x000fe2000c101904 */
[----:B------:R-:W-:Y:S05]  /*32c0*/  EXIT ;  /* 0x000000000000794d */ /* 0x000fea0003800000 */
.L_x_26:
[----:B------:R-:W-:Y:S01]  /*32d0*/  HFMA2.MMA R151, -RZ, RZ, 0, 5.9604644775390625e-08 ;  /* 0x00000001ff977435 */ /* 0x000fe200000001ff */
[----:B------:R-:W-:-:S02]  /*32e0*/  MOV R164, R153 ;  /* 0x0000009900a47202 */ /* 0x000fc40000000f00 */
[----:B------:R-:W-:Y:S02]  /*32f0*/  MOV R162, 0x1f ;  /* 0x0000001f00a27802 */ /* 0x000fe40000000f00 */
[----:B------:R-:W-:Y:S02]  /*3300*/  MOV R149, 0xffffffff ;  /* 0xffffffff00957802 */ /* 0x000fe40000000f00 */
[----:B------:R-:W-:Y:S02]  /*3310*/  MOV R52, 0x3330 ;  /* 0x0000333000347802 */ /* 0x000fe40000000f00 */
[----:B-----5:R-:W-:Y:S05]  /*3320*/  CALL.REL.NOINC `($__internal_1_$__cuda_sm70_shflsync_bfly_p) ;  /* 0x0000046000007944 */ /* 0x020fea0003c00000 */
[----:B-1----:R-:W-:Y:S01]  /*3330*/  MOV R75, R149 ;  /* 0x00000095004b7202 */ /* 0x002fe20000000f00 */
[----:B0-----:R-:W-:Y:S05]  /*3340*/  BRA `(.L_x_30) ;  /* 0xffffe36000007947 */ /* 0x001fea000383ffff */
.L_x_27:
[----:B------:R-:W-:Y:S01]  /*3350*/  HFMA2.MMA R151, -RZ, RZ, 0, 5.9604644775390625e-08 ;  /* 0x00000001ff977435 */ /* 0x000fe200000001ff */
[----:B------:R-:W-:Y:S02]  /*3360*/  MOV R164, R160 ;  /* 0x000000a000a47202 */ /* 0x000fe40000000f00 */
[----:B------:R-:W-:Y:S02]  /*3370*/  MOV R162, 0x1f ;  /* 0x0000001f00a27802 */ /* 0x000fe40000000f00 */
[----:B------:R-:W-:-:S02]  /*3380*/  MOV R149, 0xffffffff ;  /* 0xffffffff00957802 */ /* 0x000fc40000000f00 */
[----:B------:R-:W-:Y:S02]  /*3390*/  MOV R52, 0x33b0 ;  /* 0x000033b000347802 */ /* 0x000fe40000000f00 */
[----:B01---5:R-:W-:Y:S05]  /*33a0*/  CALL.REL.NOINC `($__internal_1_$__cuda_sm70_shflsync_bfly_p) ;  /* 0x000003e000007944 */ /* 0x023fea0003c00000 */
[----:B------:R-:W-:Y:S01]  /*33b0*/  FADD.FTZ R153, R153, R75 ;  /* 0x0000004b99997221 */ /* 0x000fe20000010000 */
[----:B0-----:R-:W-:Y:S01]  /*33c0*/  HFMA2.MMA R151, -RZ, RZ, 0, 1.1920928955078125e-07 ;  /* 0x00000002ff977435 */ /* 0x001fe200000001ff */
[----:B-1----:R-:W-:Y:S01]  /*33d0*/  FADD.FTZ R160, R160, R149 ;  /* 0x00000095a0a07221 */ /* 0x002fe20000010000 */
[----:B------:R-:W-:Y:S01]  /*33e0*/  MOV R162, 0x1f ;  /* 0x0000001f00a27802 */ /* 0x000fe20000000f00 */
[----:B------:R-:W-:Y:S01]  /*33f0*/  IMAD.MOV.U32 R164, RZ, RZ, R153 ;  /* 0x000000ffffa47224 */ /* 0x000fe200078e0099 */
[----:B------:R-:W-:Y:S02]  /*3400*/  MOV R149, 0xffffffff ;  /* 0xffffffff00957802 */ /* 0x000fe40000000f00 */
[----:B------:R-:W-:Y:S02]  /*3410*/  MOV R52, 0x3430 ;  /* 0x0000343000347802 */ /* 0x000fe40000000f00 */
[----:B------:R-:W-:Y:S05]  /*3420*/  CALL.REL.NOINC `($__internal_1_$__cuda_sm70_shflsync_bfly_p) ;  /* 0x0000036000007944 */ /* 0x000fea0003c00000 */
[----:B0-----:R-:W-:Y:S01]  /*3430*/  HFMA2.MMA R151, -RZ, RZ, 0, 1.1920928955078125e-07 ;  /* 0x00000002ff977435 */ /* 0x001fe200000001ff */
[----:B-1----:R-:W-:Y:S02]  /*3440*/  MOV R75, R149 ;  /* 0x00000095004b7202 */ /* 0x002fe40000000f00 */
[----:B------:R-:W-:-:S02]  /*3450*/  MOV R164, R160 ;  /* 0x000000a000a47202 */ /* 0x000fc40000000f00 */
[----:B------:R-:W-:Y:S02]  /*3460*/  MOV R162, 0x1f ;  /* 0x0000001f00a27802 */ /* 0x000fe40000000f00 */
[----:B------:R-:W-:Y:S02]  /*3470*/  MOV R149, 0xffffffff ;  /* 0xffffffff00957802 */ /* 0x000fe40000000f00 */
[----:B------:R-:W-:Y:S02]  /*3480*/  MOV R52, 0x34a0 ;  /* 0x000034a000347802 */ /* 0x000fe40000000f00 */
[----:B------:R-:W-:Y:S05]  /*3490*/  CALL.REL.NOINC `($__internal_1_$__cuda_sm70_shflsync_bfly_p) ;  /* 0x000002f000007944 */ /* 0x000fea0003c00000 */
[----:B------:R-:W-:Y:S01]  /*34a0*/  FADD.FTZ R153, R75, R153 ;  /* 0x000000994b997221 */ /* 0x000fe20000010000 */
[----:B0-----:R-:W-:Y:S01]  /*34b0*/  HFMA2.MMA R151, -RZ, RZ, 0, 2.384185791015625e-07 ;  /* 0x00000004ff977435 */ /* 0x001fe200000001ff */
[----:B-1----:R-:W-:Y:S01]  /*34c0*/  FADD.FTZ R160, R160, R149 ;  /* 0x00000095a0a07221 */ /* 0x002fe20000010000 */
[----:B------:R-:W-:Y:S02]  /*34d0*/  MOV R162, 0x1f ;  /* 0x0000001f00a27802 */ /* 0x000fe40000000f00 */
[----:B------:R-:W-:Y:S02]  /*34e0*/  MOV R149, 0xffffffff ;  /* 0xffffffff00957802 */ /* 0x000fe40000000f00 */
[----:B------:R-:W-:-:S02]  /*34f0*/  MOV R164, R153 ;  /* 0x0000009900a47202 */ /* 0x000fc40000000f00 */
[----:B------:R-:W-:Y:S02]  /*3500*/  MOV R52, 0x3520 ;  /* 0x0000352000347802 */ /* 0x000fe40000000f00 */
[----:B------:R-:W-:Y:S05]  /*3510*/  CALL.REL.NOINC `($__internal_1_$__cuda_sm70_shflsync_bfly_p) ;  /* 0x0000027000007944 */ /* 0x000fea0003c00000 */
[----:B0-----:R-:W-:Y:S01]  /*3520*/  HFMA2.MMA R151, -RZ, RZ, 0, 2.384185791015625e-07 ;  /* 0x00000004ff977435 */ /* 0x001fe200000001ff */
[----:B-1----:R-:W-:Y:S02]  /*3530*/  MOV R75, R149 ;  /* 0x00000095004b7202 */ /* 0x002fe40000000f00 */
[----:B------:R-:W-:Y:S02]  /*3540*/  MOV R164, R160 ;  /* 0x000000a000a47202 */ /* 0x000fe40000000f00 */
[----:B------:R-:W-:Y:S02]  /*3550*/  MOV R162, 0x1f ;  /* 0x0000001f00a27802 */ /* 0x000fe40000000f00 */
[----:B------:R-:W-:Y:S02]  /*3560*/  MOV R149, 0xffffffff ;  /* 0xffffffff00957802 */ /* 0x000fe40000000f00 */
[----:B------:R-:W-:Y:S02]  /*3570*/  MOV R52, 0x3590 ;  /* 0x0000359000347802 */ /* 0x000fe40000000f00 */
[----:B------:R-:W-:Y:S05]  /*3580*/  CALL.REL.NOINC `($__internal_1_$__cuda_sm70_shflsync_bfly_p) ;  /* 0x0000020000007944 */ /* 0x000fea0003c00000 */
[----:B------:R-:W-:Y:S01]  /*3590*/  FADD.FTZ R153, R75, R153 ;  /* 0x000000994b997221 */ /* 0x000fe20000010000 */
[----:B0-----:R-:W-:Y:S01]  /*35a0*/  HFMA2.MMA R151, -RZ, RZ, 0, 4.76837158203125e-07 ;  /* 0x00000008ff977435 */ /* 0x001fe200000001ff */
[----:B-1----:R-:W-:Y:S01]  /*35b0*/  FADD.FTZ R160, R160, R149 ;  /* 0x00000095a0a07221 */ /* 0x002fe20000010000 */
[----:B------:R-:W-:Y:S01]  /*35c0*/  MOV R162, 0x1f ;  /* 0x0000001f00a27802 */ /* 0x000fe20000000f00 */
[----:B------:R-:W-:Y:S01]  /*35d0*/  IMAD.MOV.U32 R149, RZ, RZ, -0x1 ;  /* 0xffffffffff957424 */ /* 0x000fe200078e00ff */
[----:B------:R-:W-:-:S02]  /*35e0*/  MOV R164, R153 ;  /* 0x0000009900a47202 */ /* 0x000fc40000000f00 */
[----:B------:R-:W-:Y:S02]  /*35f0*/  MOV R52, 0x3610 ;  /* 0x0000361000347802 */ /* 0x000fe40000000f00 */
[----:B------:R-:W-:Y:S05]  /*3600*/  CALL.REL.NOINC `($__internal_1_$__cuda_sm70_shflsync_bfly_p) ;  /* 0x0000018000007944 */ /* 0x000fea0003c00000 */
[----:B0-----:R-:W-:Y:S01]  /*3610*/  HFMA2.MMA R151, -RZ, RZ, 0, 4.76837158203125e-07 ;  /* 0x00000008ff977435 */ /* 0x001fe200000001ff */
[----:B-1----:R-:W-:Y:S02]  /*3620*/  MOV R75, R149 ;  /* 0x00000095004b7202 */ /* 0x002fe40000000f00 */
[----:B------:R-:W-:Y:S02]  /*3630*/  MOV R164, R160 ;  /* 0x000000a000a47202 */ /* 0x000fe40000000f00 */
[----:B------:R-:W-:Y:S02]  /*3640*/  MOV R162, 0x1f ;  /* 0x0000001f00a27802 */ /* 0x000fe40000000f00 */
[----:B------:R-:W-:Y:S02]  /*3650*/  MOV R149, 0xffffffff ;  /* 0xffffffff00957802 */ /* 0x000fe40000000f00 */
[----:B------:R-:W-:Y:S02]  /*3660*/  MOV R52, 0x3680 ;  /* 0x0000368000347802 */ /* 0x000fe40000000f00 */
[----:B------:R-:W-:Y:S05]  /*3670*/  CALL.REL.NOINC `($__internal_1_$__cuda_sm70_shflsync_bfly_p) ;  /* 0x0000011000007944 */ /* 0x000fea0003c00000 */
[----:B------:R-:W-:Y:S01]  /*3680*/  FADD.FTZ R75, R75, R153 ;  /* 0x000000994b4b7221 */ /* 0x000fe20000010000 */
[----:B0-----:R-:W-:Y:S01]  /*3690*/  HFMA2.MMA R151, -RZ, RZ, 0, 9.5367431640625e-07 ;  /* 0x00000010ff977435 */ /* 0x001fe200000001ff */
[----:B-1----:R-:W-:Y:S01]  /*36a0*/  FADD.FTZ R153, R160, R149 ;  /* 0x00000095a0997221 */ /* 0x002fe20000010000 */
[----:B------:R-:W-:-:S02]  /*36b0*/  MOV R162, 0x1f ;  /* 0x0000001f00a27802 */ /* 0x000fc40000000f00 */
[----:B------:R-:W-:Y:S02]  /*36c0*/  MOV R149, 0xffffffff ;  /* 0xffffffff00957802 */ /* 0x000fe40000000f00 */
[----:B------:R-:W-:Y:S02]  /*36d0*/  MOV R164, R75 ;  /* 0x0000004b00a47202 */ /* 0x000fe40000000f00 */
[----:B------:R-:W-:Y:S02]  /*36e0*/  MOV R52, 0x3700 ;  /* 0x0000370000347802 */ /* 0x000fe40000000f00 */
[----:B------:R-:W-:Y:S05]  /*36f0*/  CALL.REL.NOINC `($__internal_1_$__cuda_sm70_shflsync_bfly_p) ;  /* 0x0000009000007944 */ /* 0x000fea0003c00000 */
[----:B0-----:R-:W-:Y:S01]  /*3700*/  HFMA2.MMA R151, -RZ, RZ, 0, 9.5367431640625e-07 ;  /* 0x00000010ff977435 */ /* 0x001fe200000001ff */
[----:B-1----:R-:W-:Y:S02]  /*3710*/  MOV R160, R149 ;  /* 0x0000009500a07202 */ /* 0x002fe40000000f00 */
[----:B------:R-:W-:Y:S02]  /*3720*/  MOV R164, R153 ;  /* 0x0000009900a47202 */ /* 0x000fe40000000f00 */
[----:B------:R-:W-:Y:S02]  /*3730*/  MOV R162, 0x1f ;  /* 0x0000001f00a27802 */ /* 0x000fe40000000f00 */
[----:B------:R-:W-:-:S02]  /*3740*/  MOV R149, 0xffffffff ;  /* 0xffffffff00957802 */ /* 0x000fc40000000f00 */
[----:B------:R-:W-:Y:S02]  /*3750*/  MOV R52, 0x3770 ;  /* 0x0000377000347802 */ /* 0x000fe40000000f00 */
[----:B------:R-:W-:Y:S05]  /*3760*/  CALL.REL.NOINC `($__internal_1_$__cuda_sm70_shflsync_bfly_p) ;  /* 0x0000002000007944 */ /* 0x000fea0003c00000 */
[----:B01----:R-:W-:Y:S01]  /*3770*/  MOV R164, R149 ;  /* 0x0000009500a47202 */ /* 0x003fe20000000f00 */
[----:B------:R-:W-:Y:S05]  /*3780*/  BRA `(.L_x_31) ;  /* 0xffffe04000007947 */ /* 0x000fea000383ffff */
        .weak           $__internal_1_$__cuda_sm70_shflsync_bfly_p
        .type           $__internal_1_$__cuda_sm70_shflsync_bfly_p,@function
        .size           $__internal_1_$__cuda_sm70_shflsync_bfly_p,(.L_x_1947 - $__internal_1_$__cuda_sm70_shflsync_bfly_p)
$__internal_1_$__cuda_sm70_shflsync_bfly_p:
[----:B------:R-:W-:Y:S01]  /*3790*/  HFMA2.MMA R53, -RZ, RZ, 0, 0 ;  /* 0x00000000ff357435 */ /* 0x000fe200000001ff */
[----:B------:R-:W-:Y:S04]  /*37a0*/  WARPSYNC R149 ;  /* 0x0000009500007348 */ /* 0x000fe80003800000 */
[----:B------:R0:W1:Y:S01]  /*37b0*/  SHFL.BFLY PT, R149, R164, R151, R162 ;  /* 0x0c000097a4957389 */ /* 0x00006200000e00a2 */
[----:B------:R-:W-:Y:S05]  /*37c0*/  RET.REL.NODEC R52 `(_ZN10layer_norm31ln_parallel_residual_bwd_kernelINS_13Kernel_traitsI13__nv_bfloat16S2_S2_S2_fjLj512ELj1ELj4ELj1ELj16ENS_18Kernel_traits_baseILj512ES2_S2_S2_S2_fjLj128EEEEELb0ELb0ELb1EEEvNS_9BwdParamsE) ;  /* 0xffffc83034007950 */ /* 0x000fea0003c3ffff */
.L_x_32:
        /* <DEDUP_REMOVED lines=11> */
.L_x_1947:


//--------------------- .text._ZN10layer_norm31ln_parallel_residual_bwd_kernelINS_13Kernel_traitsI13__nv_bfloat16S2_S2_S2_fjLj512ELj1ELj4ELj1ELj16ENS_18Kernel_traits_baseILj512ES2_S2_S2_S2_fjLj128EEEEELb0ELb1ELb0EEEvNS_9BwdParamsE --------------------------
	.section	.text._ZN10layer_norm31ln_parallel_residual_bwd_kernelINS_13Kernel_traitsI13__nv_bfloat16S2_S2_S2_fjLj512ELj1ELj4ELj1ELj16ENS_18Kernel_traits_baseILj512ES2_S2_S2_S2_fjLj128EEEEELb0ELb1ELb0EEEvNS_9BwdParamsE,"ax",@progbits
	.sectioninfo	@"SHI_REGISTERS=127"
	.align	128
        .global         _ZN10layer_norm31ln_parallel_residual_bwd_kernelINS_13Kernel_traitsI13__nv_bfloat16S2_S2_S2_fjLj512ELj1ELj4ELj1ELj16ENS_18Kernel_traits_baseILj512ES2_S2_S2_S2_fjLj128EEEEELb0ELb1ELb0EEEvNS_9BwdParamsE
        .type           _ZN10layer_norm31ln_parallel_residual_bwd_kernelINS_13Kernel_traitsI13__nv_bfloat16S2_S2_S2_fjLj512ELj1ELj4ELj1ELj16ENS_18Kernel_traits_baseILj512ES2_S2_S2_S2_fjLj128EEEEELb0ELb1ELb0EEEvNS_9BwdParamsE,@function
        .size           _ZN10layer_norm31ln_parallel_residual_bwd_kernelINS_13Kernel_traitsI13__nv_bfloat16S2_S2_S2_fjLj512ELj1ELj4ELj1ELj16ENS_18Kernel_traits_baseILj512ES2_S2_S2_S2_fjLj128EEEEELb0ELb1ELb0EEEvNS_9BwdParamsE,(.L_x_1948 - _ZN10layer_norm31ln_parallel_residual_bwd_kernelINS_13Kernel_traitsI13__nv_bfloat16S2_S2_S2_fjLj512ELj1ELj4ELj1ELj16ENS_18Kernel_traits_baseILj512ES2_S2_S2_S2_fjLj128EEEEELb0ELb1ELb0EEEvNS_9BwdParamsE)
        .other          _ZN10layer_norm31ln_parallel_residual_bwd_kernelINS_13Kernel_traitsI13__nv_bfloat16S2_S2_S2_fjLj512ELj1ELj4ELj1ELj16ENS_18Kernel_traits_baseILj512ES2_S2_S2_S2_fjLj128EEEEELb0ELb1ELb0EEEvNS_9BwdParamsE,@"STO_CUDA_ENTRY STV_DEFAULT"
_ZN10layer_norm31ln_parallel_residual_bwd_kernelINS_13Kernel_traitsI13__nv_bfloat16S2_S2_S2_fjLj512ELj1ELj4ELj1ELj16ENS_18Kernel_traits_baseILj512ES2_S2_S2_S2_fjLj128EEEEELb0ELb1ELb0EEEvNS_9BwdParamsE:
.text._ZN10layer_norm31ln_parallel_residual_bwd_kernelINS_13Kernel_traitsI13__nv_bfloat16S2_S2_S2_fjLj512ELj1ELj4ELj1ELj16ENS_18Kernel_traits_baseILj512ES2_S2_S2_S2_fjLj128EEEEELb0ELb1ELb0EEEvNS_9BwdParamsE:
[----:B------:R-:W-:Y:S02]  /*0000*/  MOV R1, c[0x0][0x28] ;  /* 0x00000a0000017a02 */ /* 0x000fe40000000f00 */
[----:B------:R-:W0:Y:S01]  /*0010*/  S2R R76, SR_TID.X ;  /* 0x00000000004c7919 */ /* 0x000e220000002100 */
[----:B------:R-:W-:Y:S01]  /*0020*/  IMAD.MOV.U32 R0, RZ, RZ, c[0x0][0x168] ;  /* 0x00005a00ff007624 */ /* 0x000fe200078e00ff */
[----:B------:R-:W-:-:S04]  /*0030*/  ULDC.64 UR4, c[0x0][0x118] ;  /* 0x0000460000047ab9 */ /* 0x000fc80000000a00 */
        /* <DEDUP_REMOVED lines=9> */
[C---:B------:R-:W-:Y:S01]  /*00d0*/  @P3 IMAD.WIDE.U32 R2, R8.reuse, R3, c[0x0][0x1b0] ;  /* 0x00006c0008023625 */ /* 0x040fe200078e0003 */
[----:B------:R-:W-:-:S04]  /*00e0*/  @P3 LOP3.LUT R8, R8, 0x20, RZ, 0xfc, !PT ;  /* 0x0000002008083812 */ /* 0x000fc800078efcff */
[----:B------:R0:W5:Y:S01]  /*00f0*/  @P3 LDG.E.128 R4, [R2.64] ;  /* 0x0000000402043981 */ /* 0x000162000c1e1d00 */
[----:B------:R-:W-:-:S05]  /*0100*/  @P4 IMAD.WIDE.U32 R8, R8, R9, c[0x0][0x1b0] ;  /* 0x00006c0008084625 */ /* 0x000fca00078e0009 */
        /* <DEDUP_REMOVED lines=23> */
[----:B0-----:R-:W0:Y:S01]  /*0280*/  LDC.U8 R18, c[0x0][0x1f0] ;  /* 0x00007c00ff127b82 */ /* 0x001e220000000000 */
[--C-:B-----5:R-:W-:Y:S01]  /*0290*/  PRMT R17, RZ, 0x5410, R4.reuse ;  /* 0x00005410ff117816 */ /* 0x120fe20000000004 */
[----:B------:R-:W-:Y:S01]  /*02a0*/  IMAD.MOV.U32 R25, RZ, RZ, RZ ;  /* 0x000000ffff197224 */ /* 0x000fe200078e00ff */
        /* <DEDUP_REMOVED lines=14> */
[----:B0-----:R-:W-:Y:S02]  /*0390*/  PRMT R2, RZ, 0x7610, R23 ;  /* 0x00007610ff027816 */ /* 0x001fe40000000017 */
.L_x_45:
[----:B------:R-:W-:-:S10]  /*03a0*/  HFMA2.MMA R68, -RZ, RZ, 0, 2.384185791015625e-07 ;  /* 0x00000004ff447435 */ /* 0x000fd400000001ff */
[----:B------:R-:W-:-:S04]  /*03b0*/  IMAD.WIDE R70, R19, R68, c[0x0][0x1a0] ;  /* 0x0000680013467625 */ /* 0x000fc800078e0244 */
[C---:B------:R-:W-:Y:S02]  /*03c0*/  IMAD.WIDE R68, R19.reuse, R68, c[0x0][0x1a8] ;  /* 0x00006a0013447625 */ /* 0x040fe400078e0244 */
[----:B------:R-:W2:Y:S04]  /*03d0*/  LDG.E R70, [R70.64] ;  /* 0x0000000446467981 */ /* 0x000ea8000c1e1900 */
[----:B------:R0:W5:Y:S01]  /*03e0*/  LDG.E R77, [R68.64] ;  /* 0x00000004444d7981 */ /* 0x000162000c1e1900 */
[----:B------:R-:W-:Y:S01]  /*03f0*/  IMAD R0, R19, c[0x0][0x168], RZ ;  /* 0x00005a0013007a24 */ /* 0x000fe200078e02ff */
[----:B------:R-:W-:Y:S01]  /*0400*/  ISETP.NE.AND P1, PT, R18, RZ, PT ;  /* 0x000000ff1200720c */ /* 0x000fe20003f25270 */
[----:B------:R-:W-:Y:S01]  /*0410*/  BSSY B1, `(.L_x_35) ;  /* 0x000005e000017945 */ /* 0x000fe20003800000 */
[----:B------:R-:W-:Y:S01]  /*0420*/  IMAD.MOV.U32 R113, RZ, RZ, RZ ;  /* 0x000000ffff717224 */ /* 0x000fe200078e00ff */
[----:B------:R-:W-:-:S02]  /*0430*/  MOV R114, RZ ;  /* 0x000000ff00727202 */ /* 0x000fc40000000f00 */
[----:B------:R-:W-:-:S04]  /*0440*/  SHF.R.S32.HI R73, RZ, 0x1f, R0 ;  /* 0x0000001fff497819 */ /* 0x000fc80000011400 */
[----:B------:R-:W-:Y:S02]  /*0450*/  LEA.HI R0, R73, R0, RZ, 0x3 ;  /* 0x0000000049007211 */ /* 0x000fe400078f18ff */
[----:B------:R-:W-:-:S04]  /*0460*/  LOP3.LUT R73, R76, 0x1f, RZ, 0xc0, !PT ;  /* 0x0000001f4c497812 */ /* 0x000fc800078ec0ff */
[----:B------:R-:W-:-:S05]  /*0470*/  LEA.HI.SX32 R0, R0, R73, 0x1d ;  /* 0x0000004900007211 */ /* 0x000fca00078feaff */
[----:B------:R-:W-:Y:S01]  /*0480*/  IMAD.MOV.U32 R91, RZ, RZ, R0 ;  /* 0x000000ffff5b7224 */ /* 0x000fe200078e0000 */
[----:B--2---:R-:W-:Y:S01]  /*0490*/  FSEL R111, R70, RZ, !P1 ;  /* 0x000000ff466f7208 */ /* 0x004fe20004800000 */
[----:B------:R-:W-:Y:S05]  /*04a0*/  @!P3 BRA `(.L_x_36) ;  /* 0x000005400000b947 */ /* 0x000fea0003800000 */
[C---:B0-----:R-:W-:Y:S02]  /*04b0*/  LEA R68, P0, R0.reuse, c[0x0][0x188], 0x4 ;  /* 0x0000620000447a11 */ /* 0x041fe400078020ff */
[----:B------:R-:W-:Y:S02]  /*04c0*/  MOV R73, 0x10 ;  /* 0x0000001000497802 */ /* 0x000fe40000000f00 */
[----:B------:R-:W-:-:S03]  /*04d0*/  LEA.HI.X R69, R0, c[0x0][0x18c], RZ, 0x4, P0 ;  /* 0x0000630000457a11 */ /* 0x000fc600000f24ff */
[----:B------:R-:W-:-:S03]  /*04e0*/  IMAD.WIDE.U32 R72, R0, R73, c[0x0][0x208] ;  /* 0x0000820000487625 */ /* 0x000fc600078e0049 */
[----:B------:R-:W2:Y:S04]  /*04f0*/  LDG.E.128 R68, [R68.64] ;  /* 0x0000000444447981 */ /* 0x000ea8000c1e1d00 */
[----:B------:R-:W3:Y:S01]  /*0500*/  LDG.E.128 R72, [R72.64] ;  /* 0x0000000448487981 */ /* 0x000ee2000c1e1d00 */
[----:B------:R-:W-:-:S04]  /*0510*/  ISETP.NE.U32.AND P0, PT, RZ, c[0x0][0x218], PT ;  /* 0x00008600ff007a0c */ /* 0x000fc80003f05070 */
[----:B------:R-:W-:-:S13]  /*0520*/  ISETP.NE.AND.EX P0, PT, RZ, c[0x0][0x21c], PT, P0 ;  /* 0x00008700ff007a0c */ /* 0x000fda0003f05300 */
[----:B------:R-:W-:-:S04]  /*0530*/  @P0 LEA R80, P2, R0, c[0x0][0x218], 0x4 ;  /* 0x0000860000500a11 */ /* 0x000fc800078420ff */
[----:B------:R-:W-:-:S05]  /*0540*/  @P0 LEA.HI.X R81, R0, c[0x0][0x21c], RZ, 0x4, P2 ;  /* 0x0000870000510a11 */ /* 0x000fca00010f24ff */
[----:B------:R3:W5:Y:S01]  /*0550*/  @P0 LDG.E.128 R56, [R80.64] ;  /* 0x0000000450380981 */ /* 0x000762000c1e1d00 */
[----:B------:R-:W-:Y:S02]  /*0560*/  IADD3 R91, R0, 0x20, RZ ;  /* 0x00000020005b7810 */ /* 0x000fe40007ffe0ff */
[--C-:B--2---:R-:W-:Y:S02]  /*0570*/  PRMT R78, RZ, 0x5410, R68.reuse ;  /* 0x00005410ff4e7816 */ /* 0x104fe40000000044 */
[----:B------:R-:W-:Y:S02]  /*0580*/  PRMT R82, RZ, 0x7610, R68 ;  /* 0x00007610ff527816 */ /* 0x000fe40000000044 */
[--C-:B------:R-:W-:Y:S01]  /*0590*/  PRMT R84, RZ, 0x5410, R69.reuse ;  /* 0x00005410ff547816 */ /* 0x100fe20000000045 */
[C---:B------:R-:W-:Y:S01]  /*05a0*/  FADD.FTZ R78, -R111.reuse, R78 ;  /* 0x0000004e6f4e7221 */ /* 0x040fe20000010100 */
[----:B------:R-:W-:Y:S01]  /*05b0*/  PRMT R88, RZ, 0x5410, R70 ;  /* 0x00005410ff587816 */ /* 0x000fe20000000046 */
[----:B------:R-:W-:Y:S01]  /*05c0*/  FADD.FTZ R82, -R111, R82 ;  /* 0x000000526f527221 */ /* 0x000fe20000010100 */
[----:B---3--:R-:W-:Y:S01]  /*05d0*/  PRMT R80, RZ, 0x5410, R72 ;  /* 0x00005410ff507816 */ /* 0x008fe20000000048 */
[----:B-----5:R-:W-:Y:S01]  /*05e0*/  FMUL.FTZ R81, R77, R78 ;  /* 0x0000004e4d517220 */ /* 0x020fe20000410000 */
[----:B------:R-:W-:Y:S01]  /*05f0*/  PRMT R86, RZ, 0x7610, R69 ;  /* 0x00007610ff567816 */ /* 0x000fe20000000045 */
[----:B------:R-:W-:Y:S01]  /*0600*/  FADD.FTZ R84, -R111, R84 ;  /* 0x000000546f547221 */ /* 0x000fe20000010100 */
[----:B------:R-:W-:Y:S01]  /*0610*/  PRMT R72, RZ, 0x7610, R72 ;  /* 0x00007610ff487816 */ /* 0x000fe20000000048 */
[----:B------:R-:W-:Y:S01]  /*0620*/  FADD.FTZ R44, R44, R80 ;  /* 0x000000502c2c7221 */ /* 0x000fe20000010000 */
[----:B------:R-:W-:Y:S01]  /*0630*/  PRMT R69, RZ, 0x5410, R73 ;  /* 0x00005410ff457816 */ /* 0x000fe20000000049 */
[----:B------:R-:W-:Y:S01]  /*0640*/  FMUL.FTZ R78, R77, R82 ;  /* 0x000000524d4e7220 */ /* 0x000fe20000410000 */
[----:B------:R-:W-:Y:S01]  /*0650*/  PRMT R90, RZ, 0x7610, R70 ;  /* 0x00007610ff5a7816 */ /* 0x000fe20000000046 */
[----:B------:R-:W-:Y:S01]  /*0660*/  FFMA.FTZ R24, R81, R80, R24 ;  /* 0x0000005051187223 */ /* 0x000fe20000010018 */
[--C-:B------:R-:W-:Y:S01]  /*0670*/  PRMT R70, RZ, 0x5410, R71.reuse ;  /* 0x00005410ff467816 */ /* 0x100fe20000000047 */
[----:B------:R-:W-:Y:S01]  /*0680*/  FMUL.FTZ R85, R77, R84 ;  /* 0x000000544d557220 */ /* 0x000fe20000410000 */
[----:B------:R-:W-:Y:S01]  /*0690*/  PRMT R68, RZ, 0x7610, R71 ;  /* 0x00007610ff447816 */ /* 0x000fe20000000047 */
[----:B------:R-:W-:Y:S01]  /*06a0*/  FADD.FTZ R88, -R111, R88 ;  /* 0x000000586f587221 */ /* 0x000fe20000010100 */
[----:B------:R-:W-:Y:S01]  /*06b0*/  PRMT R71, RZ, 0x5410, R74 ;  /* 0x00005410ff477816 */ /* 0x000fe2000000004a */
[----:B------:R-:W-:Y:S01]  /*06c0*/  FMUL.FTZ R80, R17, R80 ;  /* 0x0000005011507220 */ /* 0x000fe20000410000 */
[----:B------:R-:W-:Y:S01]  /*06d0*/  PRMT R73, RZ, 0x7610, R73 ;  /* 0x00007610ff497816 */ /* 0x000fe20000000049 */
[----:B------:R-:W-:Y:S01]  /*06e0*/  FADD.FTZ R45, R45, R72 ;  /* 0x000000482d2d7221 */ /* 0x000fe20000010000 */
[----:B------:R-:W-:Y:S01]  /*06f0*/  PRMT R74, RZ, 0x7610, R74 ;  /* 0x00007610ff4a7816 */ /* 0x000fe2000000004a */
[-C--:B------:R-:W-:Y:S01]  /*0700*/  FFMA.FTZ R25, R78, R72.reuse, R25 ;  /* 0x000000484e197223 */ /* 0x080fe20000010019 */
[--C-:B------:R-:W-:Y:S01]  /*0710*/  PRMT R92, RZ, 0x5410, R75.reuse ;  /* 0x00005410ff5c7816 */ /* 0x100fe2000000004b */
[----:B------:R-:W-:Y:S01]  /*0720*/  FMUL.FTZ R83, R16, R72 ;  /* 0x0000004810537220 */ /* 0x000fe20000410000 */
[----:B------:R-:W-:Y:S01]  /*0730*/  PRMT R75, RZ, 0x7610, R75 ;  /* 0x00007610ff4b7816 */ /* 0x000fe2000000004b */
[----:B------:R-:W-:-:S02]  /*0740*/  FADD.FTZ R46, R46, R69 ;  /* 0x000000452e2e7221 */ /* 0x000fc40000010000 */
[-C--:B------:R-:W-:Y:S02]  /*0750*/  FFMA.FTZ R26, R85, R69.reuse, R26 ;  /* 0x00000045551a7223 */ /* 0x080fe4000001001a */
[----:B------:R-:W-:Y:S02]  /*0760*/  FMUL.FTZ R84, R15, R69 ;  /* 0x000000450f547220 */ /* 0x000fe40000410000 */
[----:B------:R-:W-:Y:S02]  /*0770*/  FMUL.FTZ R87, R77, R88 ;  /* 0x000000584d577220 */ /* 0x000fe40000410000 */
[----:B------:R-:W-:Y:S02]  /*0780*/  FADD.FTZ R72, RZ, R80 ;  /* 0x00000050ff487221 */ /* 0x000fe40000010000 */
[----:B------:R-:W-:Y:S02]  /*0790*/  FFMA.FTZ R69, R81, R80, RZ ;  /* 0x0000005051457223 */ /* 0x000fe400000100ff */
[----:B------:R-:W-:-:S02]  /*07a0*/  FADD.FTZ R82, -R111, R86 ;  /* 0x000000566f527221 */ /* 0x000fc40000010100 */
[----:B------:R-:W-:Y:S02]  /*07b0*/  FADD.FTZ R48, R48, R71 ;  /* 0x0000004730307221 */ /* 0x000fe40000010000 */
[-C--:B------:R-:W-:Y:S02]  /*07c0*/  FFMA.FTZ R28, R87, R71.reuse, R28 ;  /* 0x00000047571c7223 */ /* 0x080fe4000001001c */
[----:B------:R-:W-:Y:S02]  /*07d0*/  FMUL.FTZ R86, R13, R71 ;  /* 0x000000470d567220 */ /* 0x000fe40000410000 */
[----:B------:R-:W-:Y:S02]  /*07e0*/  FADD.FTZ R71, R72, R83 ;  /* 0x0000005348477221 */ /* 0x000fe40000010000 */
[----:B------:R-:W-:Y:S02]  /*07f0*/  FFMA.FTZ R69, R78, R83, R69 ;  /* 0x000000534e457223 */ /* 0x000fe40000010045 */
[----:B------:R-:W-:-:S02]  /*0800*/  FADD.FTZ R88, -R111, R90 ;  /* 0x0000005a6f587221 */ /* 0x000fc40000010100 */
[----:B------:R-:W-:Y:S02]  /*0810*/  FADD.FTZ R90, -R111, R70 ;  /* 0x000000466f5a7221 */ /* 0x000fe40000010100 */
[----:B------:R-:W-:Y:S02]  /*0820*/  FMUL.FTZ R82, R77, R82 ;  /* 0x000000524d527220 */ /* 0x000fe40000410000 */
[----:B------:R-:W-:Y:S02]  /*0830*/  FMUL.FTZ R89, R14, R73 ;  /* 0x000000490e597220 */ /* 0x000fe40000410000 */
[----:B------:R-:W-:Y:S02]  /*0840*/  FADD.FTZ R70, R71, R84 ;  /* 0x0000005447467221 */ /* 0x000fe40000010000 */
[----:B------:R-:W-:Y:S02]  /*0850*/  FFMA.FTZ R69, R85, R84, R69 ;  /* 0x0000005455457223 */ /* 0x000fe40000010045 */
[----:B------:R-:W-:-:S02]  /*0860*/  FADD.FTZ R71, R70, R89 ;  /* 0x0000005946477221 */ /* 0x000fc40000010000 */
[----:B------:R-:W-:Y:S02]  /*0870*/  FFMA.FTZ R69, R82, R89, R69 ;  /* 0x0000005952457223 */ /* 0x000fe40000010045 */
[C---:B------:R-:W-:Y:S02]  /*0880*/  FMUL.FTZ R95, R77.reuse, R90 ;  /* 0x0000005a4d5f7220 */ /* 0x040fe40000410000 */
[----:B------:R-:W-:Y:S02]  /*0890*/  FMUL.FTZ R88, R77, R88 ;  /* 0x000000584d587220 */ /* 0x000fe40000410000 */
[----:B------:R-:W-:Y:S02]  /*08a0*/  FMUL.FTZ R93, R12, R74 ;  /* 0x0000004a0c5d7220 */ /* 0x000fe40000410000 */
[----:B------:R-:W-:Y:S02]  /*08b0*/  FADD.FTZ R70, R71, R86 ;  /* 0x0000005647467221 */ /* 0x000fe40000010000 */
[----:B------:R-:W-:-:S02]  /*08c0*/  FFMA.FTZ R69, R87, R86, R69 ;  /* 0x0000005657457223 */ /* 0x000fc40000010045 */
[----:B------:R-:W-:Y:S02]  /*08d0*/  FADD.FTZ R50, R50, R92 ;  /* 0x0000005c32327221 */ /* 0x000fe40000010000 */
[-C--:B------:R-:W-:Y:S02]  /*08e0*/  FFMA.FTZ R30, R95, R92.reuse, R30 ;  /* 0x0000005c5f1e7223 */ /* 0x080fe4000001001e */
[----:B------:R-:W-:Y:S02]  /*08f0*/  FMUL.FTZ R92, R11, R92 ;  /* 0x0000005c0b5c7220 */ /* 0x000fe40000410000 */
[----:B------:R-:W-:Y:S02]  /*0900*/  FADD.FTZ R68, -R111, R68 ;  /* 0x000000446f447221 */ /* 0x000fe40000010100 */
[----:B------:R-:W-:Y:S02]  /*0910*/  FADD.FTZ R71, R70, R93 ;  /* 0x0000005d46477221 */ /* 0x000fe40000010000 */
[----:B------:R-:W-:-:S02]  /*0920*/  FFMA.FTZ R69, R88, R93, R69 ;  /* 0x0000005d58457223 */ /* 0x000fc40000010045 */
[----:B------:R-:W-:Y:S02]  /*0930*/  FMUL.FTZ R94, R10, R75 ;  /* 0x0000004b0a5e7220 */ /* 0x000fe40000410000 */
[----:B------:R-:W-:Y:S02]  /*0940*/  FMUL.FTZ R96, R77, R68 ;  /* 0x000000444d607220 */ /* 0x000fe40000410000 */
        /* <DEDUP_REMOVED lines=10> */
.L_x_36:
[----:B0-----:R-:W-:Y:S05]  /*09f0*/  BSYNC B1 ;  /* 0x0000000000017941 */ /* 0x001fea0003800000 */
.L_x_35:
[----:B------:R-:W-:Y:S01]  /*0a00*/  BSSY B1, `(.L_x_37) ;  /* 0x0000055000017945 */ /* 0x000fe20003800000 */
[----:B------:R-:W-:Y:S05]  /*0a10*/  @!P4 BRA `(.L_x_38) ;  /* 0x000005300000c947 */ /* 0x000fea0003800000 */
[----:B------:R-:W-:-:S04]  /*0a20*/  LEA R68, P0, R91, c[0x0][0x188], 0x4 ;  /* 0x000062005b447a11 */ /* 0x000fc800078020ff */
[----:B------:R-:W-:Y:S01]  /*0a30*/  LEA.HI.X R69, R91, c[0x0][0x18c], RZ, 0x4, P0 ;  /* 0x000063005b457a11 */ /* 0x000fe200000f24ff */
[----:B------:R-:W-:-:S05]  /*0a40*/  IMAD.MOV.U32 R72, RZ, RZ, 0x10 ;  /* 0x00000010ff487424 */ /* 0x000fca00078e00ff */
[----:B------:R-:W2:Y:S01]  /*0a50*/  LDG.E.128 R68, [R68.64] ;  /* 0x0000000444447981 */ /* 0x000ea2000c1e1d00 */
[----:B------:R-:W-:-:S06]  /*0a60*/  IMAD.WIDE.U32 R72, R91, R72, c[0x0][0x208] ;  /* 0x000082005b487625 */ /* 0x000fcc00078e0048 */
[----:B------:R-:W3:Y:S01]  /*0a70*/  LDG.E.128 R72, [R72.64] ;  /* 0x0000000448487981 */ /* 0x000ee2000c1e1d00 */
[----:B------:R-:W-:-:S04]  /*0a80*/  ISETP.NE.U32.AND P0, PT, RZ, c[0x0][0x218], PT ;  /* 0x00008600ff007a0c */ /* 0x000fc80003f05070 */
[----:B------:R-:W-:-:S13]  /*0a90*/  ISETP.NE.AND.EX P0, PT, RZ, c[0x0][0x21c], PT, P0 ;  /* 0x00008700ff007a0c */ /* 0x000fda0003f05300 */
[----:B------:R-:W-:-:S04]  /*0aa0*/  @P0 LEA R90, P2, R91, c[0x0][0x218], 0x4 ;  /* 0x000086005b5a0a11 */ /* 0x000fc800078420ff */
[----:B------:R-:W-:-:S05]  /*0ab0*/  @P0 LEA.HI.X R91, R91, c[0x0][0x21c], RZ, 0x4, P2 ;  /* 0x000087005b5b0a11 */ /* 0x000fca00010f24ff */
[----:B------:R2:W5:Y:S02]  /*0ac0*/  @P0 LDG.E.128 R20, [R90.64] ;  /* 0x000000045a140981 */ /* 0x000564000c1e1d00 */
[----:B--2---:R-:W-:Y:S02]  /*0ad0*/  PRMT R90, RZ, 0x5410, R68 ;  /* 0x00005410ff5a7816 */ /* 0x004fe40000000044 */
[--C-:B------:R-:W-:Y:S02]  /*0ae0*/  PRMT R100, RZ, 0x5410, R69.reuse ;  /* 0x00005410ff647816 */ /* 0x100fe40000000045 */
[--C-:B------:R-:W-:Y:S02]  /*0af0*/  PRMT R104, RZ, 0x5410, R70.reuse ;  /* 0x00005410ff687816 */ /* 0x100fe40000000046 */
[----:B------:R-:W-:Y:S01]  /*0b00*/  PRMT R108, RZ, 0x7610, R70 ;  /* 0x00007610ff6c7816 */ /* 0x000fe20000000046 */
[C---:B------:R-:W-:Y:S01]  /*0b10*/  FADD.FTZ R70, -R111.reuse, R90 ;  /* 0x0000005a6f467221 */ /* 0x040fe20000010100 */
[----:B------:R-:W-:Y:S01]  /*0b20*/  PRMT R68, RZ, 0x7610, R68 ;  /* 0x00007610ff447816 */ /* 0x000fe20000000044 */
[----:B------:R-:W-:Y:S01]  /*0b30*/  FADD.FTZ R90, -R111, R100 ;  /* 0x000000646f5a7221 */ /* 0x000fe20000010100 */
[--C-:B---3--:R-:W-:Y:S01]  /*0b40*/  PRMT R100, RZ, 0x5410, R72.reuse ;  /* 0x00005410ff647816 */ /* 0x108fe20000000048 */
[----:B-----5:R-:W-:Y:S01]  /*0b50*/  FMUL.FTZ R79, R77, R70 ;  /* 0x000000464d4f7220 */ /* 0x020fe20000410000 */
[----:B------:R-:W-:Y:S01]  /*0b60*/  PRMT R72, RZ, 0x7610, R72 ;  /* 0x00007610ff487816 */ /* 0x000fe20000000048 */
[----:B------:R-:W-:Y:S01]  /*0b70*/  FADD.FTZ R106, -R111, R104 ;  /* 0x000000686f6a7221 */ /* 0x000fe20000010100 */
[----:B------:R-:W-:Y:S01]  /*0b80*/  PRMT R102, RZ, 0x7610, R69 ;  /* 0x00007610ff667816 */ /* 0x000fe20000000045 */
[----:B------:R-:W-:Y:S01]  /*0b90*/  FADD.FTZ R40, R40, R100 ;  /* 0x0000006428287221 */ /* 0x000fe20000010000 */
[--C-:B------:R-:W-:Y:S01]  /*0ba0*/  PRMT R104, RZ, 0x5410, R73.reuse ;  /* 0x00005410ff687816 */ /* 0x100fe20000000049 */
[-C--:B------:R-:W-:Y:S01]  /*0bb0*/  FFMA.FTZ R60, R79, R100.reuse, R60 ;  /* 0x000000644f3c7223 */ /* 0x080fe2000001003c */
[----:B------:R-:W-:Y:S01]  /*0bc0*/  PRMT R69, RZ, 0x5410, R74 ;  /* 0x00005410ff457816 */ /* 0x000fe2000000004a */
[----:B------:R-:W-:Y:S01]  /*0bd0*/  FADD.FTZ R98, -R111, R68 ;  /* 0x000000446f627221 */ /* 0x000fe20000010100 */
[----:B------:R-:W-:Y:S01]  /*0be0*/  PRMT R73, RZ, 0x7610, R73 ;  /* 0x00007610ff497816 */ /* 0x000fe20000000049 */
[----:B------:R-:W-:Y:S01]  /*0bf0*/  FMUL.FTZ R100, R9, R100 ;  /* 0x0000006409647220 */ /* 0x000fe20000410000 */
[--C-:B------:R-:W-:Y:S01]  /*0c00*/  PRMT R110, RZ, 0x5410, R71.reuse ;  /* 0x00005410ff6e7816 */ /* 0x100fe20000000047 */
[C---:B------:R-:W-:Y:S01]  /*0c10*/  FMUL.FTZ R97, R77.reuse, R90 ;  /* 0x0000005a4d617220 */ /* 0x040fe20000410000 */
[----:B------:R-:W-:Y:S01]  /*0c20*/  PRMT R74, RZ, 0x7610, R74 ;  /* 0x00007610ff4a7816 */ /* 0x000fe2000000004a */
[C---:B------:R-:W-:Y:S01]  /*0c30*/  FMUL.FTZ R103, R77.reuse, R106 ;  /* 0x0000006a4d677220 */ /* 0x040fe20000410000 */
[----:B------:R-:W-:Y:S01]  /*0c40*/  PRMT R112, RZ, 0x7610, R71 ;  /* 0x00007610ff707816 */ /* 0x000fe20000000047 */
[----:B------:R-:W-:-:S02]  /*0c50*/  FMUL.FTZ R98, R77, R98 ;  /* 0x000000624d627220 */ /* 0x000fc40000410000 */
[----:B------:R-:W-:Y:S02]  /*0c60*/  FMUL.FTZ R99, R8, R72 ;  /* 0x0000004808637220 */ /* 0x000fe40000410000 */
[----:B------:R-:W-:Y:S02]  /*0c70*/  FADD.FTZ R70, R113, R100 ;  /* 0x0000006471467221 */ /* 0x000fe40000010000 */
[----:B------:R-:W-:Y:S02]  /*0c80*/  FFMA.FTZ R114, R79, R100, R114 ;  /* 0x000000644f727223 */ /* 0x000fe40000010072 */
[----:B------:R-:W-:Y:S02]  /*0c90*/  FADD.FTZ R42, R42, R104 ;  /* 0x000000682a2a7221 */ /* 0x000fe40000010000 */
[----:B------:R-:W-:Y:S02]  /*0ca0*/  FFMA.FTZ R62, R97, R104, R62 ;  /* 0x00000068613e7223 */ /* 0x000fe4000001003e */
[----:B------:R-:W-:-:S02]  /*0cb0*/  FADD.FTZ R64, R64, R69 ;  /* 0x0000004540407221 */ /* 0x000fc40000010000 */
[-C--:B------:R-:W-:Y:S02]  /*0cc0*/  FFMA.FTZ R52, R103, R69.reuse, R52 ;  /* 0x0000004567347223 */ /* 0x080fe40000010034 */
[----:B------:R-:W-:Y:S02]  /*0cd0*/  FMUL.FTZ R106, R5, R69 ;  /* 0x00000045056a7220 */ /* 0x000fe40000410000 */
[----:B------:R-:W-:Y:S02]  /*0ce0*/  FADD.FTZ R102, -R111, R102 ;  /* 0x000000666f667221 */ /* 0x000fe40000010100 */
[----:B------:R-:W-:Y:S02]  /*0cf0*/  FMUL.FTZ R104, R7, R104 ;  /* 0x0000006807687220 */ /* 0x000fe40000410000 */
[----:B------:R-:W-:Y:S02]  /*0d00*/  FADD.FTZ R69, R70, R99 ;  /* 0x0000006346457221 */ /* 0x000fe40000010000 */
[----:B------:R-:W-:-:S02]  /*0d10*/  FFMA.FTZ R114, R98, R99, R114 ;  /* 0x0000006362727223 */ /* 0x000fc40000010072 */
[----:B------:R-:W-:Y:S02]  /*0d20*/  FMUL.FTZ R102, R77, R102 ;  /* 0x000000664d667220 */ /* 0x000fe40000410000 */
[----:B------:R-:W-:Y:S02]  /*0d30*/  FMUL.FTZ R101, R6, R73 ;  /* 0x0000004906657220 */ /* 0x000fe40000410000 */
[----:B------:R-:W-:Y:S02]  /*0d40*/  FADD.FTZ R70, R69, R104 ;  /* 0x0000006845467221 */ /* 0x000fe40000010000 */
[----:B------:R-:W-:Y:S02]  /*0d50*/  FFMA.FTZ R114, R97, R104, R114 ;  /* 0x0000006861727223 */ /* 0x000fe40000010072 */
[C---:B------:R-:W-:Y:S01]  /*0d60*/  FADD.FTZ R68, -R111.reuse, R110 ;  /* 0x0000006e6f447221 */ /* 0x040fe20000010100 */
[--C-:B------:R-:W-:Y:S01]  /*0d70*/  PRMT R110, RZ, 0x5410, R75.reuse ;  /* 0x00005410ff6e7816 */ /* 0x100fe2000000004b */
[----:B------:R-:W-:Y:S01]  /*0d80*/  FADD.FTZ R108, -R111, R108 ;  /* 0x0000006c6f6c7221 */ /* 0x000fe20000010100 */
[----:B------:R-:W-:Y:S01]  /*0d90*/  PRMT R75, RZ, 0x7610, R75 ;  /* 0x00007610ff4b7816 */ /* 0x000fe2000000004b */
        /* <DEDUP_REMOVED lines=27> */
.L_x_38:
[----:B------:R-:W-:Y:S05]  /*0f50*/  BSYNC B1 ;  /* 0x0000000000017941 */ /* 0x000fea0003800000 */
.L_x_37:
[----:B------:R-:W-:Y:S05]  /*0f60*/  BRA.DIV ~URZ, `(.L_x_39) ;  /* 0x000016427f007947 */ /* 0x000fea000b800000 */
[----:B------:R0:W1:Y:S02]  /*0f70*/  SHFL.BFLY PT, R70, R113, 0x1, 0x1f ;  /* 0x0c201f0071467f89 */ /* 0x00006400000e0000 */
.L_x_46:
        /* <DEDUP_REMOVED lines=18> */
.L_x_47:
[----:B--2---:R-:W-:Y:S01]  /*10a0*/  FADD.FTZ R75, R75, R72 ;  /* 0x000000484b4b7221 */ /* 0x004fe20000010000 */
[----:B------:R-:W-:Y:S01]  /*10b0*/  BSSY B1, `(.L_x_41) ;  /* 0x0000063000017945 */ /* 0x000fe20003800000 */
[----:B-1----:R-:W-:Y:S02]  /*10c0*/  FADD.FTZ R69, R69, R74 ;  /* 0x0000004a45457221 */ /* 0x002fe40000010000 */
[----:B------:R-:W-:Y:S02]  /*10d0*/  FMUL.FTZ R75, R75, c[0x0][0x1e0] ;  /* 0x000078004b4b7a20 */ /* 0x000fe40000410000 */
[----:B------:R-:W-:-:S03]  /*10e0*/  FMUL.FTZ R111, R69, c[0x0][0x1e0] ;  /* 0x00007800456f7a20 */ /* 0x000fc60000410000 */
[----:B------:R-:W-:Y:S01]  /*10f0*/  FSEL R114, R75, RZ, !P1 ;  /* 0x000000ff4b727208 */ /* 0x000fe20004800000 */
[----:B------:R-:W-:Y:S05]  /*1100*/  @!P3 BRA `(.L_x_42) ;  /* 0x000005d00000b947 */ /* 0x000fea0003800000 */
[----:B------:R-:W-:Y:S01]  /*1110*/  ISETP.NE.U32.AND P0, PT, RZ, c[0x0][0x218], PT ;  /* 0x00008600ff007a0c */ /* 0x000fe20003f05070 */
[-CC-:B------:R-:W-:Y:S01]  /*1120*/  FFMA.FTZ R69, R85, R111.reuse, R114.reuse ;  /* 0x0000006f55457223 */ /* 0x180fe20000010072 */
[----:B------:R-:W-:Y:S01]  /*1130*/  ISETP.NE.U32.AND P1, PT, RZ, c[0x0][0x258], PT ;  /* 0x00009600ff007a0c */ /* 0x000fe20003f25070 */
[-CC-:B------:R-:W-:Y:S01]  /*1140*/  FFMA.FTZ R70, R82, R111.reuse, R114.reuse ;  /* 0x0000006f52467223 */ /* 0x180fe20000010072 */
[----:B------:R-:W-:Y:S01]  /*1150*/  ISETP.NE.AND.EX P0, PT, RZ, c[0x0][0x21c], PT, P0 ;  /* 0x00008700ff007a0c */ /* 0x000fe20003f05300 */
[----:B------:R-:W-:Y:S01]  /*1160*/  FADD.FTZ R68, R84, -R69 ;  /* 0x8000004554447221 */ /* 0x000fe20000010000 */
[----:B------:R-:W-:Y:S01]  /*1170*/  ISETP.NE.U32.AND P2, PT, RZ, c[0x0][0x250], PT ;  /* 0x00009400ff007a0c */ /* 0x000fe20003f45070 */
[----:B------:R-:W-:Y:S01]  /*1180*/  FFMA.FTZ R71, R87, R111, R114 ;  /* 0x0000006f57477223 */ /* 0x000fe20000010072 */
[----:B------:R-:W-:Y:S01]  /*1190*/  ISETP.NE.AND.EX P1, PT, RZ, c[0x0][0x25c], PT, P1 ;  /* 0x00009700ff007a0c */ /* 0x000fe20003f25310 */
[----:B------:R-:W-:Y:S01]  /*11a0*/  FADD.FTZ R70, R89, -R70 ;  /* 0x8000004659467221 */ /* 0x000fe20000010000 */
[----:B------:R-:W-:Y:S01]  /*11b0*/  ISETP.NE.AND.EX P2, PT, RZ, c[0x0][0x254], PT, P2 ;  /* 0x00009500ff007a0c */ /* 0x000fe20003f45320 */
[----:B-----5:R-:W-:-:S02]  /*11c0*/  FMUL.FTZ R69, R77, R68 ;  /* 0x000000444d457220 */ /* 0x020fc40000410000 */
[----:B0-----:R-:W-:Y:S02]  /*11d0*/  FFMA.FTZ R74, R88, R111, R114 ;  /* 0x0000006f584a7223 */ /* 0x001fe40000010072 */
[----:B------:R-:W-:Y:S02]  /*11e0*/  FADD.FTZ R72, R86, -R71 ;  /* 0x8000004756487221 */ /* 0x000fe40000010000 */
[--C-:B------:R-:W-:Y:S01]  /*11f0*/  @P0 PRMT R68, RZ, 0x5410, R57.reuse ;  /* 0x00005410ff440816 */ /* 0x100fe20000000039 */
[----:B------:R-:W-:Y:S01]  /*1200*/  FMUL.FTZ R70, R77, R70 ;  /* 0x000000464d467220 */ /* 0x000fe20000410000 */
[----:B------:R-:W-:Y:S01]  /*1210*/  @P0 PRMT R71, RZ, 0x7610, R57 ;  /* 0x00007610ff470816 */ /* 0x000fe20000000039 */
[----:B------:R-:W-:Y:S02]  /*1220*/  FADD.FTZ R74, R93, -R74 ;  /* 0x8000004a5d4a7221 */ /* 0x000fe40000010000 */
[----:B------:R-:W-:Y:S02]  /*1230*/  @P0 FADD.FTZ R69, R69, R68 ;  /* 0x0000004445450221 */ /* 0x000fe40000010000 */
[C---:B------:R-:W-:Y:S01]  /*1240*/  FMUL.FTZ R68, R77.reuse, R72 ;  /* 0x000000484d447220 */ /* 0x040fe20000410000 */
[--C-:B------:R-:W-:Y:S01]  /*1250*/  @P0 PRMT R72, RZ, 0x7610, R58.reuse ;  /* 0x00007610ff480816 */ /* 0x100fe2000000003a */
[----:B------:R-:W-:Y:S01]  /*1260*/  @P0 FADD.FTZ R70, R70, R71 ;  /* 0x0000004746460221 */ /* 0x000fe20000010000 */
[----:B------:R-:W-:Y:S01]  /*1270*/  @P0 PRMT R71, RZ, 0x5410, R58 ;  /* 0x00005410ff470816 */ /* 0x000fe2000000003a */
[----:B------:R-:W-:Y:S01]  /*1280*/  FMUL.FTZ R113, R77, R74 ;  /* 0x0000004a4d717220 */ /* 0x000fe20000410000 */
[----:B------:R-:W-:Y:S01]  /*1290*/  @P1 F2FP.BF16.PACK_AB R74, RZ, R69 ;  /* 0x00000045ff4a123e */ /* 0x000fe200000010ff */
[----:B------:R-:W-:Y:S01]  /*12a0*/  FFMA.FTZ R118, R78, R111, R114 ;  /* 0x0000006f4e767223 */ /* 0x000fe20000010072 */
[-C--:B------:R-:W-:Y:S01]  /*12b0*/  @P1 F2FP.BF16.PACK_AB R116, RZ, R70.reuse ;  /* 0x00000046ff74123e */ /* 0x080fe200000010ff */
[----:B------:R-:W-:Y:S01]  /*12c0*/  @P0 FADD.FTZ R68, R68, R71 ;  /* 0x0000004744440221 */ /* 0x000fe20000010000 */
[----:B------:R-:W-:Y:S01]  /*12d0*/  @P2 F2FP.BF16.PACK_AB R115, RZ, R70 ;  /* 0x00000046ff73223e */ /* 0x000fe200000010ff */
[----:B------:R-:W-:Y:S01]  /*12e0*/  @P0 FADD.FTZ R113, R113, R72 ;  /* 0x0000004871710221 */ /* 0x000fe20000010000 */
[----:B------:R-:W-:Y:S01]  /*12f0*/  @P2 F2FP.BF16.PACK_AB R72, RZ, R69 ;  /* 0x00000045ff48223e */ /* 0x000fe200000010ff */
[----:B------:R-:W-:Y:S01]  /*1300*/  FFMA.FTZ R71, R81, R111, R114 ;  /* 0x0000006f51477223 */ /* 0x000fe20000010072 */
[----:B------:R-:W-:Y:S01]  /*1310*/  F2FP.BF16.PACK_AB R69, R70, R69 ;  /* 0x000000454645723e */ /* 0x000fe200000010ff */
[----:B------:R-:W-:Y:S01]  /*1320*/  FADD.FTZ R118, R83, -R118 ;  /* 0x8000007653767221 */ /* 0x000fe20000010000 */
[-C--:B------:R-:W-:Y:S01]  /*1330*/  @P1 F2FP.BF16.PACK_AB R75, RZ, R68.reuse ;  /* 0x00000044ff4b123e */ /* 0x080fe200000010ff */
[----:B------:R-:W-:Y:S01]  /*1340*/  FFMA.FTZ R117, R96, R111, R114 ;  /* 0x0000006f60757223 */ /* 0x000fe20000010072 */
[----:B------:R-:W-:-:S02]  /*1350*/  @P2 F2FP.BF16.PACK_AB R73, RZ, R68 ;  /* 0x00000044ff49223e */ /* 0x000fc400000010ff */
[----:B------:R-:W-:Y:S01]  /*1360*/  F2FP.BF16.PACK_AB R70, R113, R68 ;  /* 0x000000447146723e */ /* 0x000fe200000010ff */
[----:B------:R-:W-:Y:S01]  /*1370*/  FADD.FTZ R68, R80, -R71 ;  /* 0x8000004750447221 */ /* 0x000fe20000010000 */
[----:B------:R-:W-:Y:S01]  /*1380*/  @P1 F2FP.BF16.PACK_AB R91, RZ, R113 ;  /* 0x00000071ff5b123e */ /* 0x000fe200000010ff */
[----:B------:R-:W-:Y:S01]  /*1390*/  FFMA.FTZ R71, R95, R111, R114 ;  /* 0x0000006f5f477223 */ /* 0x000fe20000010072 */
[----:B------:R-:W-:Y:S01]  /*13a0*/  @P2 F2FP.BF16.PACK_AB R90, RZ, R113 ;  /* 0x00000071ff5a223e */ /* 0x000fe200000010ff */
[----:B------:R-:W-:Y:S01]  /*13b0*/  FMUL.FTZ R68, R77, R68 ;  /* 0x000000444d447220 */ /* 0x000fe20000410000 */
[----:B------:R-:W-:Y:S01]  /*13c0*/  @P1 PRMT R34, R75, 0x7610, R34 ;  /* 0x000076104b221816 */ /* 0x000fe20000000022 */
[----:B------:R-:W-:Y:S01]  /*13d0*/  FADD.FTZ R120, R92, -R71 ;  /* 0x800000475c787221 */ /* 0x000fe20000010000 */
[--C-:B------:R-:W-:Y:S01]  /*13e0*/  @P0 PRMT R71, RZ, 0x5410, R56.reuse ;  /* 0x00005410ff470816 */ /* 0x100fe20000000038 */
[C---:B------:R-:W-:Y:S01]  /*13f0*/  FMUL.FTZ R113, R77.reuse, R118 ;  /* 0x000000764d717220 */ /* 0x040fe20000410000 */
[----:B------:R-:W-:Y:S01]  /*1400*/  @P0 PRMT R118, RZ, 0x7610, R56 ;  /* 0x00007610ff760816 */ /* 0x000fe20000000038 */
[----:B------:R-:W-:Y:S01]  /*1410*/  FADD.FTZ R122, R94, -R117 ;  /* 0x800000755e7a7221 */ /* 0x000fe20000010000 */
[----:B------:R-:W-:Y:S01]  /*1420*/  @P0 PRMT R117, RZ, 0x7610, R59 ;  /* 0x00007610ff750816 */ /* 0x000fe2000000003b */
[----:B------:R-:W-:Y:S01]  /*1430*/  @P0 FADD.FTZ R68, R68, R71 ;  /* 0x0000004744440221 */ /* 0x000fe20000010000 */
[----:B------:R-:W-:Y:S01]  /*1440*/  @P1 PRMT R34, R34, 0x5410, R91 ;  /* 0x0000541022221816 */ /* 0x000fe2000000005b */
[----:B------:R-:W-:Y:S01]  /*1450*/  FMUL.FTZ R71, R77, R120 ;  /* 0x000000784d477220 */ /* 0x000fe20000410000 */
[----:B------:R-:W-:Y:S01]  /*1460*/  @P0 PRMT R120, RZ, 0x5410, R59 ;  /* 0x00005410ff780816 */ /* 0x000fe2000000003b */
[----:B------:R-:W-:Y:S01]  /*1470*/  @P0 FADD.FTZ R113, R113, R118 ;  /* 0x0000007671710221 */ /* 0x000fe20000010000 */
[----:B------:R-:W-:Y:S01]  /*1480*/  HFMA2.MMA R91, -RZ, RZ, 0, 9.5367431640625e-07 ;  /* 0x00000010ff5b7435 */ /* 0x000fe200000001ff */
[----:B------:R-:W-:Y:S01]  /*1490*/  FMUL.FTZ R118, R77, R122 ;  /* 0x0000007a4d767220 */ /* 0x000fe20000410000 */
[-C--:B------:R-:W-:Y:S01]  /*14a0*/  @P1 F2FP.BF16.PACK_AB R121, RZ, R68.reuse ;  /* 0x00000044ff79123e */ /* 0x080fe200000010ff */
[----:B------:R-:W-:Y:S01]  /*14b0*/  @P0 FADD.FTZ R71, R71, R120 ;  /* 0x0000007847470221 */ /* 0x000fe20000010000 */
[----:B------:R-:W-:Y:S01]  /*14c0*/  @P2 F2FP.BF16.PACK_AB R120, RZ, R68 ;  /* 0x00000044ff78223e */ /* 0x000fe200000010ff */
[----:B------:R-:W-:Y:S01]  /*14d0*/  @P0 FADD.FTZ R118, R118, R117 ;  /* 0x0000007576760221 */ /* 0x000fe20000010000 */
[----:B------:R-:W-:-:S02]  /*14e0*/  ISETP.NE.U32.AND P0, PT, RZ, c[0x0][0x258], PT ;  /* 0x00009600ff007a0c */ /* 0x000fc40003f05070 */
[-C--:B------:R-:W-:Y:S02]  /*14f0*/  @P1 F2FP.BF16.PACK_AB R123, RZ, R71.reuse ;  /* 0x00000047ff7b123e */ /* 0x080fe400000010ff */
[----:B------:R-:W-:Y:S02]  /*1500*/  ISETP.NE.AND.EX P0, PT, RZ, c[0x0][0x25c], PT, P0 ;  /* 0x00009700ff007a0c */ /* 0x000fe40003f05300 */
[----:B------:R-:W-:Y:S02]  /*1510*/  @P2 F2FP.BF16.PACK_AB R124, RZ, R71 ;  /* 0x00000047ff7c223e */ /* 0x000fe400000010ff */
[----:B------:R-:W-:Y:S02]  /*1520*/  @P1 F2FP.BF16.PACK_AB R117, RZ, R113 ;  /* 0x00000071ff75123e */ /* 0x000fe400000010ff */
[----:B------:R-:W-:Y:S02]  /*1530*/  @P1 F2FP.BF16.PACK_AB R122, RZ, R118 ;  /* 0x00000076ff7a123e */ /* 0x000fe400000010ff */
[----:B------:R-:W-:-:S02]  /*1540*/  @P1 PRMT R33, R74, 0x7610, R33 ;  /* 0x000076104a211816 */ /* 0x000fc40000000021 */
[----:B------:R-:W-:Y:S02]  /*1550*/  @P2 PRMT R38, R73, 0x7610, R38 ;  /* 0x0000761049262816 */ /* 0x000fe40000000026 */
[----:B------:R-:W-:Y:S01]  /*1560*/  @P1 PRMT R32, R121, 0x7610, R32 ;  /* 0x0000761079201816 */ /* 0x000fe20000000020 */
[----:B------:R-:W-:Y:S01]  /*1570*/  @P0 IMAD.WIDE.U32 R74, R0, R91, c[0x0][0x258] ;  /* 0x00009600004a0625 */ /* 0x000fe200078e005b */
[----:B------:R-:W-:Y:S02]  /*1580*/  @P1 PRMT R35, R123, 0x7610, R35 ;  /* 0x000076107b231816 */ /* 0x000fe40000000023 */
[----:B------:R-:W-:Y:S02]  /*1590*/  @P2 F2FP.BF16.PACK_AB R119, RZ, R113 ;  /* 0x00000071ff77223e */ /* 0x000fe400000010ff */
[----:B------:R-:W-:Y:S02]  /*15a0*/  F2FP.BF16.PACK_AB R68, R113, R68 ;  /* 0x000000447144723e */ /* 0x000fe400000010ff */
[----:B------:R-:W-:-:S02]  /*15b0*/  @P2 PRMT R37, R72, 0x7610, R37 ;  /* 0x0000761048252816 */ /* 0x000fc40000000025 */
[----:B------:R-:W-:Y:S02]  /*15c0*/  @P2 F2FP.BF16.PACK_AB R113, RZ, R118 ;  /* 0x00000076ff71223e */ /* 0x000fe400000010ff */
[----:B------:R-:W-:Y:S02]  /*15d0*/  @P2 PRMT R36, R120, 0x7610, R36 ;  /* 0x0000761078242816 */ /* 0x000fe40000000024 */
[----:B------:R-:W-:Y:S02]  /*15e0*/  @P2 PRMT R39, R124, 0x7610, R39 ;  /* 0x000076107c272816 */ /* 0x000fe40000000027 */
[----:B------:R-:W-:Y:S02]  /*15f0*/  @P2 LEA R72, P5, R0, c[0x0][0x250], 0x4 ;  /* 0x0000940000482a11 */ /* 0x000fe400078a20ff */
[----:B------:R-:W-:Y:S02]  /*1600*/  @P1 PRMT R33, R33, 0x5410, R116 ;  /* 0x0000541021211816 */ /* 0x000fe40000000074 */
[----:B------:R-:W-:Y:S01]  /*1610*/  @P2 PRMT R38, R38, 0x5410, R90 ;  /* 0x0000541026262816 */ /* 0x000fe2000000005a */
[----:B------:R-:W-:Y:S01]  /*1620*/  IMAD.WIDE.U32 R90, R0, R91, c[0x0][0x248] ;  /* 0x00009200005a7625 */ /* 0x000fe200078e005b */
[----:B------:R-:W-:-:S02]  /*1630*/  @P1 PRMT R32, R32, 0x5410, R117 ;  /* 0x0000541020201816 */ /* 0x000fc40000000075 */
[----:B------:R-:W-:Y:S02]  /*1640*/  @P1 PRMT R35, R35, 0x5410, R122 ;  /* 0x0000541023231816 */ /* 0x000fe4000000007a */
[----:B------:R-:W-:Y:S02]  /*1650*/  F2FP.BF16.PACK_AB R71, R118, R71 ;  /* 0x000000477647723e */ /* 0x000fe400000010ff */
[----:B------:R-:W-:Y:S01]  /*1660*/  @P2 PRMT R37, R37, 0x5410, R115 ;  /* 0x0000541025252816 */ /* 0x000fe20000000073 */
[----:B------:R0:W-:Y:S01]  /*1670*/  @P0 STG.E.128 [R74.64], R32 ;  /* 0x000000204a000986 */ /* 0x0001e2000c101d04 */
[----:B------:R-:W-:Y:S02]  /*1680*/  @P2 PRMT R36, R36, 0x5410, R119 ;  /* 0x0000541024242816 */ /* 0x000fe40000000077 */
[----:B------:R-:W-:Y:S01]  /*1690*/  @P2 LEA.HI.X R73, R0, c[0x0][0x254], RZ, 0x4, P5 ;  /* 0x0000950000492a11 */ /* 0x000fe200028f24ff */
[----:B------:R0:W-:Y:S01]  /*16a0*/  STG.E.128 [R90.64], R68 ;  /* 0x000000445a007986 */ /* 0x0001e2000c101d04 */
[----:B------:R-:W-:-:S02]  /*16b0*/  @P2 PRMT R39, R39, 0x5410, R113 ;  /* 0x0000541027272816 */ /* 0x000fc40000000071 */
[----:B------:R-:W-:-:S03]  /*16c0*/  IADD3 R0, R0, 0x20, RZ ;  /* 0x0000002000007810 */ /* 0x000fc60007ffe0ff */
[----:B------:R0:W-:Y:S04]  /*16d0*/  @P2 STG.E.128 [R72.64], R36 ;  /* 0x0000002448002986 */ /* 0x0001e8000c101d04 */
.L_x_42:
[----:B------:R-:W-:Y:S05]  /*16e0*/  BSYNC B1 ;  /* 0x0000000000017941 */ /* 0x000fea0003800000 */
.L_x_41:
[----:B------:R-:W-:Y:S01]  /*16f0*/  BSSY B1, `(.L_x_43) ;  /* 0x000005e000017945 */ /* 0x000fe20003800000 */
[----:B------:R-:W-:Y:S05]  /*1700*/  @!P4 BRA `(.L_x_44) ;  /* 0x000005c00000c947 */ /* 0x000fea0003800000 */
[----:B------:R-:W-:Y:S01]  /*1710*/  ISETP.NE.U32.AND P0, PT, RZ, c[0x0][0x218], PT ;  /* 0x00008600ff007a0c */ /* 0x000fe20003f05070 */
[-CC-:B0-----:R-:W-:Y:S01]  /*1720*/  FFMA.FTZ R71, R97, R111.reuse, R114.reuse ;  /* 0x0000006f61477223 */ /* 0x181fe20000010072 */
[----:B------:R-:W-:Y:S01]  /*1730*/  ISETP.NE.U32.AND P1, PT, RZ, c[0x0][0x258], PT ;  /* 0x00009600ff007a0c */ /* 0x000fe20003f25070 */
[-CC-:B------:R-:W-:Y:S01]  /*1740*/  FFMA.FTZ R74, R102, R111.reuse, R114.reuse ;  /* 0x0000006f664a7223 */ /* 0x180fe20000010072 */
[----:B------:R-:W-:Y:S01]  /*1750*/  ISETP.NE.AND.EX P0, PT, RZ, c[0x0][0x21c], PT, P0 ;  /* 0x00008700ff007a0c */ /* 0x000fe20003f05300 */
[-CC-:B------:R-:W-:Y:S01]  /*1760*/  FFMA.FTZ R69, R79, R111.reuse, R114.reuse ;  /* 0x0000006f4f457223 */ /* 0x180fe20000010072 */
[----:B------:R-:W-:Y:S01]  /*1770*/  ISETP.NE.U32.AND P2, PT, RZ, c[0x0][0x250], PT ;  /* 0x00009400ff007a0c */ /* 0x000fe20003f45070 */
[-CC-:B------:R-:W-:Y:S01]  /*1780*/  FFMA.FTZ R73, R103, R111.reuse, R114.reuse ;  /* 0x0000006f67497223 */ /* 0x180fe20000010072 */
[----:B------:R-:W-:Y:S01]  /*1790*/  ISETP.NE.AND.EX P1, PT, RZ, c[0x0][0x25c], PT, P1 ;  /* 0x00009700ff007a0c */ /* 0x000fe20003f25310 */
[----:B------:R-:W-:Y:S01]  /*17a0*/  FADD.FTZ R72, R104, -R71 ;  /* 0x8000004768487221 */ /* 0x000fe20000010000 */
[----:B------:R-:W-:Y:S01]  /*17b0*/  ISETP.NE.AND.EX P2, PT, RZ, c[0x0][0x254], PT, P2 ;  /* 0x00009500ff007a0c */ /* 0x000fe20003f45320 */
[----:B------:R-:W-:-:S02]  /*17c0*/  FFMA.FTZ R116, R108, R111, R114 ;  /* 0x0000006f6c747223 */ /* 0x000fc40000010072 */
[----:B------:R-:W-:Y:S02]  /*17d0*/  FADD.FTZ R74, R101, -R74 ;  /* 0x8000004a654a7221 */ /* 0x000fe40000010000 */
[-CC-:B------:R-:W-:Y:S02]  /*17e0*/  FFMA.FTZ R70, R98, R111.reuse, R114.reuse ;  /* 0x0000006f62467223 */ /* 0x180fe40000010072 */
[----:B------:R-:W-:Y:S02]  /*17f0*/  FADD.FTZ R68, R100, -R69 ;  /* 0x8000004564447221 */ /* 0x000fe40000010000 */
[-CC-:B------:R-:W-:Y:S02]  /*1800*/  FFMA.FTZ R75, R107, R111.reuse, R114.reuse ;  /* 0x0000006f6b4b7223 */ /* 0x180fe40000010072 */
[----:B------:R-:W-:Y:S02]  /*1810*/  FFMA.FTZ R120, R112, R111, R114 ;  /* 0x0000006f70787223 */ /* 0x000fe40000010072 */
[----:B------:R-:W-:Y:S01]  /*1820*/  FADD.FTZ R90, R106, -R73 ;  /* 0x800000496a5a7221 */ /* 0x000fe20000010000 */
[--C-:B------:R-:W-:Y:S01]  /*1830*/  @P0 PRMT R73, RZ, 0x7610, R21.reuse ;  /* 0x00007610ff490816 */ /* 0x100fe20000000015 */
[----:B-----5:R-:W-:Y:S01]  /*1840*/  FMUL.FTZ R69, R77, R72 ;  /* 0x000000484d457220 */ /* 0x020fe20000410000 */
[----:B------:R-:W-:Y:S01]  /*1850*/  @P0 PRMT R72, RZ, 0x5410, R21 ;  /* 0x00005410ff480816 */ /* 0x000fe20000000015 */
[----:B------:R-:W-:-:S02]  /*1860*/  FADD.FTZ R114, R105, -R116 ;  /* 0x8000007469727221 */ /* 0x000fc40000010000 */
[----:B------:R-:W-:Y:S02]  /*1870*/  FMUL.FTZ R116, R77, R74 ;  /* 0x0000004a4d747220 */ /* 0x000fe40000410000 */
[----:B------:R-:W-:Y:S02]  /*1880*/  FADD.FTZ R70, R99, -R70 ;  /* 0x8000004663467221 */ /* 0x000fe40000010000 */
[----:B------:R-:W-:Y:S01]  /*1890*/  @P0 FADD.FTZ R69, R69, R72 ;  /* 0x0000004845450221 */ /* 0x000fe20000010000 */
[--C-:B------:R-:W-:Y:S01]  /*18a0*/  @P0 PRMT R72, RZ, 0x5410, R22.reuse ;  /* 0x00005410ff480816 */ /* 0x100fe20000000016 */
[----:B------:R-:W-:Y:S01]  /*18b0*/  @P0 FADD.FTZ R116, R116, R73 ;  /* 0x0000004974740221 */ /* 0x000fe20000010000 */
[----:B------:R-:W-:Y:S01]  /*18c0*/  @P0 PRMT R73, RZ, 0x7610, R22 ;  /* 0x00007610ff490816 */ /* 0x000fe20000000016 */
[C---:B------:R-:W-:Y:S01]  /*18d0*/  FMUL.FTZ R117, R77.reuse, R70 ;  /* 0x000000464d757220 */ /* 0x040fe20000410000 */
[----:B------:R-:W-:Y:S01]  /*18e0*/  @P1 F2FP.BF16.PACK_AB R74, RZ, R69 ;  /* 0x00000045ff4a123e */ /* 0x000fe200000010ff */
[C---:B------:R-:W-:Y:S01]  /*18f0*/  FMUL.FTZ R119, R77.reuse, R90 ;  /* 0x0000005a4d777220 */ /* 0x040fe20000410000 */
[----:B------:R-:W-:Y:S01]  /*1900*/  @P2 F2FP.BF16.PACK_AB R91, RZ, R116 ;  /* 0x00000074ff5b223e */ /* 0x000fe200000010ff */
[----:B------:R-:W-:Y:S01]  /*1910*/  FMUL.FTZ R70, R77, R114 ;  /* 0x000000724d467220 */ /* 0x000fe20000410000 */
[----:B------:R-:W-:Y:S01]  /*1920*/  @P1 F2FP.BF16.PACK_AB R111, RZ, R116 ;  /* 0x00000074ff6f123e */ /* 0x000fe200000010ff */
[----:B------:R-:W-:Y:S01]  /*1930*/  @P0 FADD.FTZ R119, R119, R72 ;  /* 0x0000004877770221 */ /* 0x000fe20000010000 */
[--C-:B------:R-:W-:Y:S01]  /*1940*/  @P0 PRMT R72, RZ, 0x7610, R20.reuse ;  /* 0x00007610ff480816 */ /* 0x100fe20000000014 */
[----:B------:R-:W-:Y:S01]  /*1950*/  @P0 FADD.FTZ R70, R70, R73 ;  /* 0x0000004946460221 */ /* 0x000fe20000010000 */
[----:B------:R-:W-:Y:S01]  /*1960*/  @P0 PRMT R73, RZ, 0x5410, R20 ;  /* 0x00005410ff490816 */ /* 0x000fe20000000014 */
[----:B------:R-:W-:Y:S01]  /*1970*/  FMUL.FTZ R68, R77, R68 ;  /* 0x000000444d447220 */ /* 0x000fe20000410000 */
[-C--:B------:R-:W-:Y:S01]  /*1980*/  @P2 F2FP.BF16.PACK_AB R115, RZ, R119.reuse ;  /* 0x00000077ff73223e */ /* 0x080fe200000010ff */
[----:B------:R-:W-:Y:S01]  /*1990*/  FADD.FTZ R118, R110, -R75 ;  /* 0x8000004b6e767221 */ /* 0x000fe20000010000 */
[-C--:B------:R-:W-:Y:S01]  /*19a0*/  @P1 F2FP.BF16.PACK_AB R90, RZ, R70.reuse ;  /* 0x00000046ff5a123e */ /* 0x080fe200000010ff */
[----:B------:R-:W-:Y:S01]  /*19b0*/  FADD.FTZ R120, R109, -R120 ;  /* 0x800000786d787221 */ /* 0x000fe20000010000 */
[----:B------:R-:W-:Y:S01]  /*19c0*/  @P2 F2FP.BF16.PACK_AB R75, RZ, R70 ;  /* 0x00000046ff4b223e */ /* 0x000fe200000010ff */
[----:B------:R-:W-:Y:S01]  /*19d0*/  @P0 FADD.FTZ R68, R68, R73 ;  /* 0x0000004944440221 */ /* 0x000fe20000010000 */
[--C-:B------:R-:W-:Y:S01]  /*19e0*/  @P0 PRMT R73, RZ, 0x7610, R23.reuse ;  /* 0x00007610ff490816 */ /* 0x100fe20000000017 */
[----:B------:R-:W-:Y:S01]  /*19f0*/  @P0 FADD.FTZ R117, R117, R72 ;  /* 0x0000004875750221 */ /* 0x000fe20000010000 */
[----:B------:R-:W-:Y:S01]  /*1a00*/  @P0 PRMT R72, RZ, 0x5410, R23 ;  /* 0x00005410ff480816 */ /* 0x000fe20000000017 */
[C---:B------:R-:W-:Y:S01]  /*1a10*/  FMUL.FTZ R71, R77.reuse, R118 ;  /* 0x000000764d477220 */ /* 0x040fe20000410000 */
[----:B------:R-:W-:Y:S01]  /*1a20*/  F2FP.BF16.PACK_AB R70, R70, R119 ;  /* 0x000000774646723e */ /* 0x000fe200000010ff */
[----:B------:R-:W-:Y:S01]  /*1a30*/  FMUL.FTZ R118, R77, R120 ;  /* 0x000000784d767220 */ /* 0x000fe20000410000 */
[----:B------:R-:W-:Y:S01]  /*1a40*/  @P1 F2FP.BF16.PACK_AB R114, RZ, R68 ;  /* 0x00000044ff72123e */ /* 0x000fe200000010ff */
[----:B------:R-:W-:Y:S01]  /*1a50*/  @P0 FADD.FTZ R71, R71, R72 ;  /* 0x0000004847470221 */ /* 0x000fe20000010000 */
[----:B------:R-:W-:Y:S01]  /*1a60*/  @P2 F2FP.BF16.PACK_AB R72, RZ, R69 ;  /* 0x00000045ff48223e */ /* 0x000fe200000010ff */
[----:B------:R-:W-:Y:S01]  /*1a70*/  @P0 FADD.FTZ R118, R118, R73 ;  /* 0x0000004976760221 */ /* 0x000fe20000010000 */
[----:B------:R-:W-:-:S02]  /*1a80*/  ISETP.NE.U32.AND P0, PT, RZ, c[0x0][0x258], PT ;  /* 0x00009600ff007a0c */ /* 0x000fc40003f05070 */
[----:B------:R-:W-:Y:S02]  /*1a90*/  @P1 F2FP.BF16.PACK_AB R73, RZ, R119 ;  /* 0x00000077ff49123e */ /* 0x000fe400000010ff */
[----:B------:R-:W-:Y:S02]  /*1aa0*/  ISETP.NE.AND.EX P0, PT, RZ, c[0x0][0x25c], PT, P0 ;  /* 0x00009700ff007a0c */ /* 0x000fe40003f05300 */
[-C--:B------:R-:W-:Y:S02]  /*1ab0*/  @P1 F2FP.BF16.PACK_AB R119, RZ, R71.reuse ;  /* 0x00000047ff77123e */ /* 0x080fe400000010ff */
[----:B------:R-:W-:Y:S02]  /*1ac0*/  @P2 F2FP.BF16.PACK_AB R113, RZ, R68 ;  /* 0x00000044ff71223e */ /* 0x000fe400000010ff */
[----:B------:R-:W-:Y:S02]  /*1ad0*/  @P2 F2FP.BF16.PACK_AB R121, RZ, R71 ;  /* 0x00000047ff79223e */ /* 0x000fe400000010ff */
[----:B------:R-:W-:-:S02]  /*1ae0*/  @P2 PRMT R37, R72, 0x7610, R37 ;  /* 0x0000761048252816 */ /* 0x000fc40000000025 */
[----:B------:R-:W-:Y:S01]  /*1af0*/  @P1 PRMT R34, R73, 0x7610, R34 ;  /* 0x0000761049221816 */ /* 0x000fe20000000022 */
[----:B------:R-:W-:Y:S01]  /*1b00*/  IMAD.MOV.U32 R73, RZ, RZ, 0x10 ;  /* 0x00000010ff497424 */ /* 0x000fe200078e00ff */
[----:B------:R-:W-:Y:S02]  /*1b10*/  F2FP.BF16.PACK_AB R69, R116, R69 ;  /* 0x000000457445723e */ /* 0x000fe400000010ff */
[----:B------:R-:W-:Y:S02]  /*1b20*/  @P1 F2FP.BF16.PACK_AB R120, RZ, R117 ;  /* 0x00000075ff78123e */ /* 0x000fe400000010ff */
[----:B------:R-:W-:Y:S02]  /*1b30*/  @P1 F2FP.BF16.PACK_AB R77, RZ, R118 ;  /* 0x00000076ff4d123e */ /* 0x000fe400000010ff */
[----:B------:R-:W-:Y:S02]  /*1b40*/  @P1 PRMT R33, R74, 0x7610, R33 ;  /* 0x000076104a211816 */ /* 0x000fe40000000021 */
[----:B------:R-:W-:-:S02]  /*1b50*/  @P2 PRMT R38, R115, 0x7610, R38 ;  /* 0x0000761073262816 */ /* 0x000fc40000000026 */
[----:B------:R-:W-:Y:S02]  /*1b60*/  @P1 PRMT R32, R114, 0x7610, R32 ;  /* 0x0000761072201816 */ /* 0x000fe40000000020 */
[----:B------:R-:W-:Y:S02]  /*1b70*/  @P1 PRMT R35, R119, 0x7610, R35 ;  /* 0x0000761077231816 */ /* 0x000fe40000000023 */
[----:B------:R-:W-:Y:S02]  /*1b80*/  @P2 F2FP.BF16.PACK_AB R116, RZ, R117 ;  /* 0x00000075ff74223e */ /* 0x000fe400000010ff */
[----:B------:R-:W-:Y:S02]  /*1b90*/  F2FP.BF16.PACK_AB R68, R117, R68 ;  /* 0x000000447544723e */ /* 0x000fe400000010ff */
[----:B------:R-:W-:Y:S02]  /*1ba0*/  @P2 F2FP.BF16.PACK_AB R117, RZ, R118 ;  /* 0x00000076ff75223e */ /* 0x000fe400000010ff */
[----:B------:R-:W-:-:S02]  /*1bb0*/  @P2 PRMT R36, R113, 0x7610, R36 ;  /* 0x0000761071242816 */ /* 0x000fc40000000024 */
[----:B------:R-:W-:Y:S02]  /*1bc0*/  @P2 PRMT R39, R121, 0x7610, R39 ;  /* 0x0000761079272816 */ /* 0x000fe40000000027 */
[----:B------:R-:W-:Y:S02]  /*1bd0*/  @P2 LEA R72, P5, R0, c[0x0][0x250], 0x4 ;  /* 0x0000940000482a11 */ /* 0x000fe400078a20ff */
[----:B------:R-:W-:Y:S02]  /*1be0*/  @P2 PRMT R37, R37, 0x5410, R91 ;  /* 0x0000541025252816 */ /* 0x000fe4000000005b */
[----:B------:R-:W-:Y:S01]  /*1bf0*/  @P1 PRMT R34, R34, 0x5410, R90 ;  /* 0x0000541022221816 */ /* 0x000fe2000000005a */
[-C--:B------:R-:W-:Y:S01]  /*1c00*/  @P0 IMAD.WIDE.U32 R90, R0, R73.reuse, c[0x0][0x258] ;  /* 0x00009600005a0625 */ /* 0x080fe200078e0049 */
        /* <DEDUP_REMOVED lines=8> */
[----:B------:R-:W-:Y:S02]  /*1c90*/  @P2 LEA.HI.X R73, R0, c[0x0][0x254], RZ, 0x4, P5 ;  /* 0x0000950000492a11 */ /* 0x000fe400028f24ff */
[----:B------:R-:W-:Y:S01]  /*1ca0*/  @P2 PRMT R39, R39, 0x5410, R117 ;  /* 0x0000541027272816 */ /* 0x000fe20000000075 */
[----:B------:R0:W-:Y:S04]  /*1cb0*/  STG.E.128 [R74.64], R68 ;  /* 0x000000444a007986 */ /* 0x0001e8000c101d04 */
[----:B------:R0:W-:Y:S02]  /*1cc0*/  @P2 STG.E.128 [R72.64], R36 ;  /* 0x0000002448002986 */ /* 0x0001e4000c101d04 */
.L_x_44:
[----:B------:R-:W-:Y:S05]  /*1cd0*/  BSYNC B1 ;  /* 0x0000000000017941 */ /* 0x000fea0003800000 */
.L_x_43:
[----:B------:R-:W-:-:S05]  /*1ce0*/  MOV R0, c[0x0][0x160] ;  /* 0x0000580000007a02 */ /* 0x000fca0000000f00 */
[----:B------:R-:W-:-:S05]  /*1cf0*/  IMAD R19, R0, 0x4, R19 ;  /* 0x0000000400137824 */ /* 0x000fca00078e0213 */
[----:B------:R-:W-:-:S13]  /*1d00*/  ISETP.GE.AND P0, PT, R19, c[0x0][0x164], PT ;  /* 0x0000590013007a0c */ /* 0x000fda0003f06270 */
[----:B0----5:R-:W-:Y:S01]  /*1d10*/  @P0 CALL.REL.NOINC `(.L_x_34) ;  /* 0x0000001000000944 */ /* 0x021fe20003c00000 */
[----:B------:R-:W-:Y:S05]  /*1d20*/  BRA `(.L_x_45) ;  /* 0xffffe67000007947 */ /* 0x000fea000383ffff */
.L_x_34:
[----:B0-----:R-:W-:Y:S05]  /*1d30*/  BSYNC B0 ;  /* 0x0000000000007941 */ /* 0x001fea0003800000 */
.L_x_33:
[----:B------:R-:W-:Y:S01]  /*1d40*/  SHF.R.U32.HI R0, RZ, 0x5, R76 ;  /* 0x00000005ff007819 */ /* 0x000fe2000001164c */
[----:B------:R-:W-:Y:S01]  /*1d50*/  WARPSYNC 0xffffffff ;  /* 0xffffffff00007948 */ /* 0x000fe20003800000 */
[----:B------:R-:W-:Y:S01]  /*1d60*/  LOP3.LUT R2, R76, 0x1f, RZ, 0xc0, !PT ;  /* 0x0000001f4c027812 */ /* 0x000fe200078ec0ff */
[----:B------:R-:W0:Y:S01]  /*1d70*/  S2R R19, SR_CTAID.X ;  /* 0x0000000000137919 */ /* 0x000e220000002500 */
[----:B------:R-:W-:Y:S02]  /*1d80*/  SHF.L.U32 R3, R0, 0x6, RZ ;  /* 0x0000000600037819 */ /* 0x000fe400000006ff */
[----:B------:R-:W-:Y:S02]  /*1d90*/  IADD3 R18, -R76, 0x7f, RZ ;  /* 0x0000007f4c127810 */ /* 0x000fe40007ffe1ff */
[----:B------:R-:W-:Y:S02]  /*1da0*/  LOP3.LUT R0, R3, 0xffffffc0, R2, 0xe2, !PT ;  /* 0xffffffc003007812 */ /* 0x000fe400078ee202 */
[----:B------:R-:W-:-:S03]  /*1db0*/  IADD3 R32, R18, c[0x0][0x168], RZ ;  /* 0x00005a0012207a10 */ /* 0x000fc60007ffe0ff */
[----:B------:R-:W-:Y:S01]  /*1dc0*/  IMAD.SHL.U32 R0, R0, 0x20, RZ ;  /* 0x0000002000007824 */ /* 0x000fe200078e00ff */
[C---:B------:R-:W-:Y:S02]  /*1dd0*/  LOP3.LUT P3, RZ, R32.reuse, 0xffffff80, RZ, 0xc0, !PT ;  /* 0xffffff8020ff7812 */ /* 0x040fe4000786c0ff */
[C---:B------:R-:W-:Y:S02]  /*1de0*/  ISETP.GE.U32.AND P2, PT, R32.reuse, 0x100, PT ;  /* 0x000001002000780c */ /* 0x040fe40003f46070 */
[----:B------:R-:W-:Y:S01]  /*1df0*/  STS.128 [R0], R44 ;  /* 0x0000002c00007388 */ /* 0x000fe20000000c00 */
[C---:B------:R-:W-:Y:S02]  /*1e00*/  ISETP.GE.U32.AND P1, PT, R32.reuse, 0x180, PT ;  /* 0x000001802000780c */ /* 0x040fe40003f26070 */
[----:B------:R-:W-:Y:S01]  /*1e10*/  ISETP.GE.U32.AND P0, PT, R32, 0x200, PT ;  /* 0x000002002000780c */ /* 0x000fe20003f06070 */
[----:B------:R-:W-:Y:S04]  /*1e20*/  STS.128 [R0+0x10], R48 ;  /* 0x0000103000007388 */ /* 0x000fe80000000c00 */
[----:B------:R-:W-:Y:S01]  /*1e30*/  STS.128 [R0+0x400], R40 ;  /* 0x0004002800007388 */ /* 0x000fe20000000c00 */
[----:B0-----:R-:W-:-:S03]  /*1e40*/  IMAD R33, R19, c[0x0][0x168], RZ ;  /* 0x00005a0013217a24 */ /* 0x001fc600078e02ff */
[----:B------:R-:W-:Y:S04]  /*1e50*/  STS.128 [R0+0x410], R64 ;  /* 0x0004104000007388 */ /* 0x000fe80000000c00 */
[----:B------:R-:W-:Y:S06]  /*1e60*/  BAR.SYNC.DEFER_BLOCKING 0x0 ;  /* 0x0000000000007b1d */ /* 0x000fec0000010000 */
[----:B------:R-:W0:Y:S04]  /*1e70*/  LDS R2, [R76.X4] ;  /* 0x000000004c027984 */ /* 0x000e280000004800 */
[----:B-----5:R-:W1:Y:S04]  /*1e80*/  LDS R7, [R76.X4+0x800] ;  /* 0x000800004c077984 */ /* 0x020e680000004800 */
        /* <DEDUP_REMOVED lines=14> */
[----:B------:R-:W2:Y:S01]  /*1f70*/  LDS R14, [R76.X4+0x1a00] ;  /* 0x001a00004c0e7984 */ /* 0x000ea20000004800 */
[----:B---3--:R-:W-:-:S03]  /*1f80*/  FADD.FTZ R4, RZ, R4 ;  /* 0x00000004ff047221 */ /* 0x008fc60000010000 */
[----:B------:R-:W3:Y:S01]  /*1f90*/  LDS R17, [R76.X4+0x1c00] ;  /* 0x001c00004c117984 */ /* 0x000ee20000004800 */
[----:B----4-:R-:W-:-:S03]  /*1fa0*/  FADD.FTZ R5, RZ, R5 ;  /* 0x00000005ff057221 */ /* 0x010fc60000010000 */
[----:B------:R-:W4:Y:S01]  /*1fb0*/  LDS R16, [R76.X4+0x1e00] ;  /* 0x001e00004c107984 */ /* 0x000f220000004800 */
[----:B------:R-:W-:-:S03]  /*1fc0*/  FADD.FTZ R3, R3, R6 ;  /* 0x0000000603037221 */ /* 0x000fc60000010000 */
[----:B------:R-:W-:Y:S01]  /*1fd0*/  BAR.SYNC.DEFER_BLOCKING 0x0 ;  /* 0x0000000000007b1d */ /* 0x000fe20000010000 */
[----:B------:R-:W-:Y:S02]  /*1fe0*/  FADD.FTZ R4, R4, R9 ;  /* 0x0000000904047221 */ /* 0x000fe40000010000 */
[----:B------:R-:W-:Y:S02]  /*1ff0*/  FADD.FTZ R5, R5, R8 ;  /* 0x0000000805057221 */ /* 0x000fe40000010000 */
[----:B------:R-:W-:Y:S02]  /*2000*/  FADD.FTZ R2, R2, R11 ;  /* 0x0000000b02027221 */ /* 0x000fe40000010000 */
[----:B------:R-:W-:Y:S02]  /*2010*/  FADD.FTZ R3, R3, R10 ;  /* 0x0000000a03037221 */ /* 0x000fe40000010000 */
[----:B------:R-:W-:Y:S02]  /*2020*/  FADD.FTZ R4, R4, R13 ;  /* 0x0000000d04047221 */ /* 0x000fe40000010000 */
[----:B0-----:R-:W-:Y:S01]  /*2030*/  FADD.FTZ R5, R5, R12 ;  /* 0x0000000c05057221 */ /* 0x001fe20000010000 */
[----:B------:R0:W-:Y:S01]  /*2040*/  STS.128 [R0], R24 ;  /* 0x0000001800007388 */ /* 0x0001e20000000c00 */
[----:B-1----:R-:W-:-:S03]  /*2050*/  FADD.FTZ R15, R2, R15 ;  /* 0x0000000f020f7221 */ /* 0x002fc60000010000 */
[----:B------:R-:W-:Y:S01]  /*2060*/  STS.128 [R0+0x10], R28 ;  /* 0x0000101c00007388 */ /* 0x000fe20000000c00 */
[----:B--2---:R-:W-:-:S03]  /*2070*/  FADD.FTZ R11, R3, R14 ;  /* 0x0000000e030b7221 */ /* 0x004fc60000010000 */
[----:B------:R-:W-:Y:S01]  /*2080*/  STS.128 [R0+0x400], R60 ;  /* 0x0004003c00007388 */ /* 0x000fe20000000c00 */
[----:B---3--:R-:W-:-:S03]  /*2090*/  FADD.FTZ R17, R4, R17 ;  /* 0x0000001104117221 */ /* 0x008fc60000010000 */
[----:B------:R-:W-:Y:S01]  /*20a0*/  STS.128 [R0+0x410], R52 ;  /* 0x0004103400007388 */ /* 0x000fe20000000c00 */
[----:B----4-:R-:W-:-:S03]  /*20b0*/  FADD.FTZ R13, R5, R16 ;  /* 0x00000010050d7221 */ /* 0x010fc60000010000 */
[----:B------:R-:W-:Y:S01]  /*20c0*/  BAR.SYNC.DEFER_BLOCKING 0x0 ;  /* 0x0000000000007b1d */ /* 0x000fe20000010000 */
[----:B0-----:R-:W-:-:S04]  /*20d0*/  IADD3 R26, P4, R33, R76, RZ ;  /* 0x0000004c211a7210 */ /* 0x001fc80007f9e0ff */
[----:B------:R-:W-:Y:S01]  /*20e0*/  IADD3.X R9, RZ, RZ, RZ, P4, !PT ;  /* 0x000000ffff097210 */ /* 0x000fe200027fe4ff */
[----:B------:R-:W-:-:S03]  /*20f0*/  IMAD.SHL.U32 R6, R26, 0x4, RZ ;  /* 0x000000041a067824 */ /* 0x000fc600078e00ff */
[----:B------:R-:W-:Y:S02]  /*2100*/  SHF.L.U64.HI R8, R26, 0x2, R9 ;  /* 0x000000021a087819 */ /* 0x000fe40000010209 */
[C---:B------:R-:W-:Y:S02]  /*2110*/  IADD3 R14, P4, R6.reuse, c[0x0][0x228], RZ ;  /* 0x00008a00060e7a10 */ /* 0x040fe40007f9e0ff */
[----:B------:R-:W-:Y:S02]  /*2120*/  IADD3 R12, P5, R6, c[0x0][0x220], RZ ;  /* 0x00008800060c7a10 */ /* 0x000fe40007fbe0ff */
[----:B------:R-:W-:Y:S02]  /*2130*/  IADD3.X R37, R8, c[0x0][0x22c], RZ, P4, !PT ;  /* 0x00008b0008257a10 */ /* 0x000fe400027fe4ff */
[----:B------:R-:W-:Y:S02]  /*2140*/  @P3 MOV R2, R14 ;  /* 0x0000000e00023202 */ /* 0x000fe40000000f00 */
[----:B------:R-:W-:Y:S01]  /*2150*/  @P3 MOV R4, R12 ;  /* 0x0000000c00043202 */ /* 0x000fe20000000f00 */
[----:B------:R-:W-:Y:S01]  /*2160*/  @P3 IMAD.MOV.U32 R3, RZ, RZ, R37 ;  /* 0x000000ffff033224 */ /* 0x000fe200078e0025 */
[----:B------:R-:W-:Y:S01]  /*2170*/  @P3 IADD3 R14, P4, R14, 0x200, RZ ;  /* 0x000002000e0e3810 */ /* 0x000fe20007f9e0ff */
[----:B------:R-:W0:Y:S03]  /*2180*/  LDS R18, [R76.X4] ;  /* 0x000000004c127984 */ /* 0x000e260000004800 */
[----:B------:R-:W-:-:S02]  /*2190*/  @P3 IADD3.X R37, RZ, R37, RZ, P4, !PT ;  /* 0x00000025ff253210 */ /* 0x000fc400027fe4ff */
[----:B------:R-:W-:Y:S01]  /*21a0*/  @P2 MOV R6, R14 ;  /* 0x0000000e00062202 */ /* 0x000fe20000000f00 */
[----:B------:R-:W1:Y:S01]  /*21b0*/  LDS R21, [R76.X4+0x800] ;  /* 0x000800004c157984 */ /* 0x000e620000004800 */
[----:B------:R-:W-:-:S03]  /*21c0*/  @P2 IADD3 R14, P4, R14, 0x200, RZ ;  /* 0x000002000e0e2810 */ /* 0x000fc60007f9e0ff */
        /* <DEDUP_REMOVED lines=11> */
[----:B-1----:R-:W-:Y:S01]  /*2280*/  FADD.FTZ R18, R18, R21 ;  /* 0x0000001512127221 */ /* 0x002fe20000010000 */
[----:B------:R-:W-:Y:S02]  /*2290*/  IADD3.X R21, R8, c[0x0][0x224], RZ, P5, !PT ;  /* 0x0000890008157a10 */ /* 0x000fe40002ffe4ff */
[----:B------:R-:W1:Y:S01]  /*22a0*/  LDS R10, [R76.X4+0x1a00] ;  /* 0x001a00004c0a7984 */ /* 0x000e620000004800 */
[----:B--2---:R-:W-:Y:S01]  /*22b0*/  FADD.FTZ R19, RZ, R19 ;  /* 0x00000013ff137221 */ /* 0x004fe20000010000 */
[----:B------:R-:W-:Y:S01]  /*22c0*/  @P3 IADD3 R12, P5, R12, 0x200, RZ ;  /* 0x000002000c0c3810 */ /* 0x000fe20007fbe0ff */
[--C-:B------:R-:W-:Y:S01]  /*22d0*/  @P3 IMAD.MOV.U32 R5, RZ, RZ, R21.reuse ;  /* 0x000000ffff053224 */ /* 0x100fe200078e0015 */
[----:B------:R-:W2:Y:S01]  /*22e0*/  LDS R33, [R76.X4+0x1c00] ;  /* 0x001c00004c217984 */ /* 0x000ea20000004800 */
[----:B---3--:R-:W-:Y:S01]  /*22f0*/  FADD.FTZ R20, RZ, R20 ;  /* 0x00000014ff147221 */ /* 0x008fe20000010000 */
[----:B------:R-:W-:Y:S01]  /*2300*/  @P2 MOV R8, R12 ;  /* 0x0000000c00082202 */ /* 0x000fe20000000f00 */
[----:B------:R-:W-:Y:S01]  /*2310*/  @P3 IMAD.X R21, RZ, RZ, R21, P5 ;  /* 0x000000ffff153224 */ /* 0x000fe200028e0615 */
[----:B------:R-:W3:Y:S01]  /*2320*/  LDS R29, [R76.X4+0x1600] ;  /* 0x001600004c1d7984 */ /* 0x000ee20000004800 */
[----:B----4-:R-:W-:Y:S01]  /*2330*/  FADD.FTZ R18, R18, R25 ;  /* 0x0000001912127221 */ /* 0x010fe20000010000 */
[----:B------:R-:W-:Y:S01]  /*2340*/  @P2 IADD3 R12, P5, R12, 0x200, RZ ;  /* 0x000002000c0c2810 */ /* 0x000fe20007fbe0ff */
[----:B------:R-:W-:Y:S01]  /*2350*/  @P2 IMAD.MOV.U32 R9, RZ, RZ, R21 ;  /* 0x000000ffff092224 */ /* 0x000fe200078e0015 */
[----:B------:R-:W4:Y:S01]  /*2360*/  LDS R35, [R76.X4+0x1e00] ;  /* 0x001e00004c237984 */ /* 0x000f220000004800 */
[----:B------:R-:W-:Y:S01]  /*2370*/  FADD.FTZ R19, R19, R22 ;  /* 0x0000001613137221 */ /* 0x000fe20000010000 */
[----:B------:R-:W-:Y:S01]  /*2380*/  @P2 IADD3.X R21, RZ, R21, RZ, P5, !PT ;  /* 0x00000015ff152210 */ /* 0x000fe20002ffe4ff */
[----:B------:R-:W-:-:S02]  /*2390*/  FADD.FTZ R0, RZ, R0 ;  /* 0x00000000ff007221 */ /* 0x000fc40000010000 */
[----:B------:R-:W-:Y:S02]  /*23a0*/  FADD.FTZ R20, R20, R23 ;  /* 0x0000001714147221 */ /* 0x000fe40000010000 */
[----:B------:R-:W-:Y:S02]  /*23b0*/  FADD.FTZ R31, R18, R31 ;  /* 0x0000001f121f7221 */ /* 0x000fe40000010000 */
[----:B------:R-:W-:-:S03]  /*23c0*/  FADD.FTZ R0, R0, R7 ;  /* 0x0000000700007221 */ /* 0x000fc60000010000 */
[----:B------:R1:W-:Y:S01]  /*23d0*/  @P3 STG.E [R2.64], R31 ;  /* 0x0000001f02003986 */ /* 0x0003e2000c101904 */
[----:B------:R-:W-:Y:S01]  /*23e0*/  @P2 IMAD.MOV.U32 R7, RZ, RZ, R37 ;  /* 0x000000ffff072224 */ /* 0x000fe200078e0025 */
[----:B------:R-:W-:Y:S01]  /*23f0*/  @P2 IADD3.X R37, RZ, R37, RZ, P4, !PT ;  /* 0x00000025ff252210 */ /* 0x000fe200027fe4ff */
[----:B------:R-:W-:Y:S01]  /*2400*/  FADD.FTZ R19, R19, R24 ;  /* 0x0000001813137221 */ /* 0x000fe20000010000 */
[----:B------:R2:W-:Y:S01]  /*2410*/  @P3 STG.E [R4.64], R15 ;  /* 0x0000000f04003986 */ /* 0x0005e2000c101904 */
[----:B0-----:R-:W-:Y:S02]  /*2420*/  FADD.FTZ R20, R20, R27 ;  /* 0x0000001b14147221 */ /* 0x001fe40000010000 */
[----:B-1----:R-:W-:Y:S01]  /*2430*/  FADD.FTZ R19, R19, R10 ;  /* 0x0000000a13137221 */ /* 0x002fe20000010000 */
[-C--:B------:R-:W-:Y:S01]  /*2440*/  @P1 MOV R3, R37.reuse ;  /* 0x0000002500031202 */ /* 0x080fe20000000f00 */
[----:B------:R-:W-:Y:S01]  /*2450*/  @P1 IMAD.MOV.U32 R2, RZ, RZ, R14 ;  /* 0x000000ffff021224 */ /* 0x000fe200078e000e */
[----:B------:R-:W-:Y:S01]  /*2460*/  @P1 IADD3 R14, P3, R14, 0x200, RZ ;  /* 0x000002000e0e1810 */ /* 0x000fe20007f7e0ff */
[----:B--2---:R-:W-:Y:S01]  /*2470*/  FADD.FTZ R33, R20, R33 ;  /* 0x0000002114217221 */ /* 0x004fe20000010000 */
[----:B------:R-:W-:Y:S01]  /*2480*/  @P1 MOV R4, R12 ;  /* 0x0000000c00041202 */ /* 0x000fe20000000f00 */
[----:B------:R-:W-:Y:S01]  /*2490*/  @P1 IMAD.MOV.U32 R5, RZ, RZ, R21 ;  /* 0x000000ffff051224 */ /* 0x000fe200078e0015 */
[----:B------:R-:W-:Y:S01]  /*24a0*/  @P1 IADD3 R12, P4, R12, 0x200, RZ ;  /* 0x000002000c0c1810 */ /* 0x000fe20007f9e0ff */
[----:B------:R-:W-:Y:S01]  /*24b0*/  @P2 STG.E [R6.64], R19 ;  /* 0x0000001306002986 */ /* 0x000fe2000c101904 */
[----:B---3--:R-:W-:Y:S01]  /*24c0*/  FADD.FTZ R0, R0, R29 ;  /* 0x0000001d00007221 */ /* 0x008fe20000010000 */
[----:B------:R-:W-:-:S02]  /*24d0*/  @P1 IADD3.X R37, RZ, R37, RZ, P3, !PT ;  /* 0x00000025ff251210 */ /* 0x000fc40001ffe4ff */
[----:B------:R-:W-:Y:S01]  /*24e0*/  @P2 STG.E [R8.64], R11 ;  /* 0x0000000b08002986 */ /* 0x000fe2000c101904 */
[----:B------:R-:W-:Y:S01]  /*24f0*/  @P1 IADD3.X R21, RZ, R21, RZ, P4, !PT ;  /* 0x00000015ff151210 */ /* 0x000fe200027fe4ff */
[----:B----4-:R-:W-:Y:S02]  /*2500*/  FADD.FTZ R35, R0, R35 ;  /* 0x0000002300237221 */ /* 0x010fe40000010000 */
[----:B------:R0:W-:Y:S04]  /*2510*/  @P1 STG.E [R2.64], R33 ;  /* 0x0000002102001986 */ /* 0x0001e8000c101904 */
[----:B------:R1:W-:Y:S01]  /*2520*/  @P1 STG.E [R4.64], R17 ;  /* 0x0000001104001986 */ /* 0x0003e2000c101904 */
[----:B0-----:R-:W-:Y:S01]  /*2530*/  IMAD.MOV.U32 R2, RZ, RZ, R14 ;  /* 0x000000ffff027224 */ /* 0x001fe200078e000e */
[----:B------:R-:W-:-:S02]  /*2540*/  MOV R3, R37 ;  /* 0x0000002500037202 */ /* 0x000fc40000000f00 */
[----:B-1----:R-:W-:Y:S01]  /*2550*/  MOV R4, R12 ;  /* 0x0000000c00047202 */ /* 0x002fe20000000f00 */
[----:B------:R-:W-:Y:S01]  /*2560*/  IMAD.MOV.U32 R5, RZ, RZ, R21 ;  /* 0x000000ffff057224 */ /* 0x000fe200078e0015 */
[----:B------:R-:W-:Y:S06]  /*2570*/  @!P0 EXIT ;  /* 0x000000000000894d */ /* 0x000fec0003800000 */
[----:B------:R-:W-:Y:S04]  /*2580*/  STG.E [R2.64], R35 ;  /* 0x0000002302007986 */ /* 0x000fe8000c101904 */
[----:B------:R-:W-:Y:S01]  /*2590*/  STG.E [R4.64], R13 ;  /* 0x0000000d04007986 */ /* 0x000fe2000c101904 */
[----:B------:R-:W-:Y:S05]  /*25a0*/  EXIT ;  /* 0x000000000000794d */ /* 0x000fea0003800000 */
.L_x_39:
[----:B------:R-:W-:Y:S01]  /*25b0*/  HFMA2.MMA R90, -RZ, RZ, 0, 5.9604644775390625e-08 ;  /* 0x00000001ff5a7435 */ /* 0x000fe200000001ff */
[----:B------:R-:W-:Y:S01]  /*25c0*/  MOV R71, R113 ;  /* 0x0000007100477202 */ /* 0x000fe20000000f00 */
[----:B------:R-:W-:Y:S01]  /*25d0*/  IMAD.MOV.U32 R73, RZ, RZ, 0x1f ;  /* 0x0000001fff497424 */ /* 0x000fe200078e00ff */
[----:B------:R-:W-:-:S02]  /*25e0*/  MOV R116, 0xffffffff ;  /* 0xffffffff00747802 */ /* 0x000fc40000000f00 */
[----:B------:R-:W-:Y:S02]  /*25f0*/  MOV R68, 0x2610 ;  /* 0x0000261000447802 */ /* 0x000fe40000000f00 */
[----:B-----5:R-:W-:Y:S05]  /*2600*/  CALL.REL.NOINC `($__internal_2_$__cuda_sm70_shflsync_bfly_p) ;  /* 0x0000046000007944 */ /* 0x020fea0003c00000 */
[----:B-1----:R-:W-:Y:S01]  /*2610*/  MOV R70, R71 ;  /* 0x0000004700467202 */ /* 0x002fe20000000f00 */
[----:B0-----:R-:W-:Y:S05]  /*2620*/  BRA `(.L_x_46) ;  /* 0xffffe95000007947 */ /* 0x001fea000383ffff */
.L_x_40:
[----:B------:R-:W-:Y:S01]  /*2630*/  HFMA2.MMA R90, -RZ, RZ, 0, 5.9604644775390625e-08 ;  /* 0x00000001ff5a7435 */ /* 0x000fe200000001ff */
[----:B------:R-:W-:Y:S01]  /*2640*/  IMAD.MOV.U32 R71, RZ, RZ, R114 ;  /* 0x000000ffff477224 */ /* 0x000fe200078e0072 */
[----:B------:R-:W-:Y:S01]  /*2650*/  MOV R73, 0x1f ;  /* 0x0000001f00497802 */ /* 0x000fe20000000f00 */
[----:B------:R-:W-:Y:S01]  /*2660*/  IMAD.MOV.U32 R116, RZ, RZ, -0x1 ;  /* 0xffffffffff747424 */ /* 0x000fe200078e00ff */
[----:B------:R-:W-:Y:S02]  /*2670*/  MOV R68, 0x2690 ;  /* 0x0000269000447802 */ /* 0x000fe40000000f00 */
[----:B01---5:R-:W-:Y:S05]  /*2680*/  CALL.REL.NOINC `($__internal_2_$__cuda_sm70_shflsync_bfly_p) ;  /* 0x000003e000007944 */ /* 0x023fea0003c00000 */
[----:B------:R-:W-:Y:S01]  /*2690*/  FADD.FTZ R113, R70, R113 ;  /* 0x0000007146717221 */ /* 0x000fe20000010000 */
[----:B0-----:R-:W-:Y:S01]  /*26a0*/  HFMA2.MMA R90, -RZ, RZ, 0, 1.1920928955078125e-07 ;  /* 0x00000002ff5a7435 */ /* 0x001fe200000001ff */
[----:B-1----:R-:W-:Y:S01]  /*26b0*/  FADD.FTZ R114, R114, R71 ;  /* 0x0000004772727221 */ /* 0x002fe20000010000 */
[----:B------:R-:W-:Y:S01]  /*26c0*/  MOV R73, 0x1f ;  /* 0x0000001f00497802 */ /* 0x000fe20000000f00 */
[----:B------:R-:W-:Y:S01]  /*26d0*/  IMAD.MOV.U32 R116, RZ, RZ, -0x1 ;  /* 0xffffffffff747424 */ /* 0x000fe200078e00ff */
[----:B------:R-:W-:-:S02]  /*26e0*/  MOV R71, R113 ;  /* 0x0000007100477202 */ /* 0x000fc40000000f00 */
[----:B------:R-:W-:Y:S02]  /*26f0*/  MOV R68, 0x2710 ;  /* 0x0000271000447802 */ /* 0x000fe40000000f00 */
[----:B------:R-:W-:Y:S05]  /*2700*/  CALL.REL.NOINC `($__internal_2_$__cuda_sm70_shflsync_bfly_p) ;  /* 0x0000036000007944 */ /* 0x000fea0003c00000 */
[----:B0-----:R-:W-:Y:S01]  /*2710*/  HFMA2.MMA R90, -RZ, RZ, 0, 1.1920928955078125e-07 ;  /* 0x00000002ff5a7435 */ /* 0x001fe200000001ff */
[----:B-1----:R-:W-:Y:S01]  /*2720*/  MOV R70, R71 ;  /* 0x0000004700467202 */ /* 0x002fe20000000f00 */
[----:B------:R-:W-:Y:S01]  /*2730*/  IMAD.MOV.U32 R71, RZ, RZ, R114 ;  /* 0x000000ffff477224 */ /* 0x000fe200078e0072 */
[----:B------:R-:W-:Y:S01]  /*2740*/  MOV R73, 0x1f ;  /* 0x0000001f00497802 */ /* 0x000fe20000000f00 */
[----:B------:R-:W-:Y:S01]  /*2750*/  IMAD.MOV.U32 R116, RZ, RZ, -0x1 ;  /* 0xffffffffff747424 */ /* 0x000fe200078e00ff */
[----:B------:R-:W-:Y:S02]  /*2760*/  MOV R68, 0x2780 ;  /* 0x0000278000447802 */ /* 0x000fe40000000f00 */
[----:B------:R-:W-:Y:S05]  /*2770*/  CALL.REL.NOINC `($__internal_2_$__cuda_sm70_shflsync_bfly_p) ;  /* 0x000002f000007944 */ /* 0x000fea0003c00000 */
[----:B------:R-:W-:Y:S01]  /*2780*/  FADD.FTZ R113, R70, R113 ;  /* 0x0000007146717221 */ /* 0x000fe20000010000 */
[----:B0-----:R-:W-:Y:S01]  /*2790*/  HFMA2.MMA R90, -RZ, RZ, 0, 2.384185791015625e-07 ;  /* 0x00000004ff5a7435 */ /* 0x001fe200000001ff */
[----:B-1----:R-:W-:Y:S01]  /*27a0*/  FADD.FTZ R114, R114, R71 ;  /* 0x0000004772727221 */ /* 0x002fe20000010000 */
[----:B------:R-:W-:Y:S01]  /*27b0*/  MOV R73, 0x1f ;  /* 0x0000001f00497802 */ /* 0x000fe20000000f00 */
[----:B------:R-:W-:Y:S01]  /*27c0*/  IMAD.MOV.U32 R116, RZ, RZ, -0x1 ;  /* 0xffffffffff747424 */ /* 0x000fe200078e00ff */
[----:B------:R-:W-:-:S02]  /*27d0*/  MOV R71, R113 ;  /* 0x0000007100477202 */ /* 0x000fc40000000f00 */
[----:B------:R-:W-:Y:S02]  /*27e0*/  MOV R68, 0x2800 ;  /* 0x0000280000447802 */ /* 0x000fe40000000f00 */
[----:B------:R-:W-:Y:S05]  /*27f0*/  CALL.REL.NOINC `($__internal_2_$__cuda_sm70_shflsync_bfly_p) ;  /* 0x0000027000007944 */ /* 0x000fea0003c00000 */
[----:B0-----:R-:W-:Y:S01]  /*2800*/  HFMA2.MMA R90, -RZ, RZ, 0, 2.384185791015625e-07 ;  /* 0x00000004ff5a7435 */ /* 0x001fe200000001ff */
[----:B-1----:R-:W-:Y:S01]  /*2810*/  MOV R70, R71 ;  /* 0x0000004700467202 */ /* 0x002fe20000000f00 */
[----:B------:R-:W-:Y:S01]  /*2820*/  IMAD.MOV.U32 R71, RZ, RZ, R114 ;  /* 0x000000ffff477224 */ /* 0x000fe200078e0072 */
[----:B------:R-:W-:Y:S01]  /*2830*/  MOV R73, 0x1f ;  /* 0x0000001f00497802 */ /* 0x000fe20000000f00 */
[----:B------:R-:W-:Y:S01]  /*2840*/  IMAD.MOV.U32 R116, RZ, RZ, -0x1 ;  /* 0xffffffffff747424 */ /* 0x000fe200078e00ff */
[----:B------:R-:W-:Y:S02]  /*2850*/  MOV R68, 0x2870 ;  /* 0x0000287000447802 */ /* 0x000fe40000000f00 */
[----:B------:R-:W-:Y:S05]  /*2860*/  CALL.REL.NOINC `($__internal_2_$__cuda_sm70_shflsync_bfly_p) ;  /* 0x0000020000007944 */ /* 0x000fea0003c00000 */
[----:B------:R-:W-:Y:S01]  /*2870*/  FADD.FTZ R113, R70, R113 ;  /* 0x0000007146717221 */ /* 0x000fe20000010000 */
[----:B0-----:R-:W-:Y:S01]  /*2880*/  HFMA2.MMA R90, -RZ, RZ, 0, 4.76837158203125e-07 ;  /* 0x00000008ff5a7435 */ /* 0x001fe200000001ff */
[----:B-1----:R-:W-:Y:S01]  /*2890*/  FADD.FTZ R74, R114, R71 ;  /* 0x00000047724a7221 */ /* 0x002fe20000010000 */
[----:B------:R-:W-:Y:S01]  /*28a0*/  MOV R73, 0x1f ;  /* 0x0000001f00497802 */ /* 0x000fe20000000f00 */
[----:B------:R-:W-:Y:S01]  /*28b0*/  IMAD.MOV.U32 R116, RZ, RZ, -0x1 ;  /* 0xffffffffff747424 */ /* 0x000fe200078e00ff */
[----:B------:R-:W-:-:S02]  /*28c0*/  MOV R71, R113 ;  /* 0x0000007100477202 */ /* 0x000fc40000000f00 */
[----:B------:R-:W-:Y:S02]  /*28d0*/  MOV R68, 0x28f0 ;  /* 0x000028f000447802 */ /* 0x000fe40000000f00 */
[----:B------:R-:W-:Y:S05]  /*28e0*/  CALL.REL.NOINC `($__internal_2_$__cuda_sm70_shflsync_bfly_p) ;  /* 0x0000018000007944 */ /* 0x000fea0003c00000 */
[----:B0-----:R-:W-:Y:S01]  /*28f0*/  HFMA2.MMA R90, -RZ, RZ, 0, 4.76837158203125e-07 ;  /* 0x00000008ff5a7435 */ /* 0x001fe200000001ff */
[----:B-1----:R-:W-:Y:S01]  /*2900*/  MOV R70, R71 ;  /* 0x0000004700467202 */ /* 0x002fe20000000f00 */
[----:B------:R-:W-:Y:S01]  /*2910*/  IMAD.MOV.U32 R71, RZ, RZ, R74 ;  /* 0x000000ffff477224 */ /* 0x000fe200078e004a */
[----:B------:R-:W-:Y:S01]  /*2920*/  MOV R73, 0x1f ;  /* 0x0000001f00497802 */ /* 0x000fe20000000f00 */
[----:B------:R-:W-:Y:S01]  /*2930*/  IMAD.MOV.U32 R116, RZ, RZ, -0x1 ;  /* 0xffffffffff747424 */ /* 0x000fe200078e00ff */
[----:B------:R-:W-:Y:S02]  /*2940*/  MOV R68, 0x2960 ;  /* 0x0000296000447802 */ /* 0x000fe40000000f00 */
[----:B------:R-:W-:Y:S05]  /*2950*/  CALL.REL.NOINC `($__internal_2_$__cuda_sm70_shflsync_bfly_p) ;  /* 0x0000011000007944 */ /* 0x000fea0003c00000 */
[----:B------:R-:W-:Y:S01]  /*2960*/  FADD.FTZ R72, R70, R113 ;  /* 0x0000007146487221 */ /* 0x000fe20000010000 */
[----:B0-----:R-:W-:Y:S01]  /*2970*/  HFMA2.MMA R90, -RZ, RZ, 0, 9.5367431640625e-07 ;  /* 0x00000010ff5a7435 */ /* 0x001fe200000001ff */
[----:B-1----:R-:W-:Y:S01]  /*2980*/  FADD.FTZ R74, R74, R71 ;  /* 0x000000474a4a7221 */ /* 0x002fe20000010000 */
[----:B------:R-:W-:Y:S01]  /*2990*/  MOV R73, 0x1f ;  /* 0x0000001f00497802 */ /* 0x000fe20000000f00 */
[----:B------:R-:W-:Y:S01]  /*29a0*/  IMAD.MOV.U32 R116, RZ, RZ, -0x1 ;  /* 0xffffffffff747424 */ /* 0x000fe200078e00ff */
[----:B------:R-:W-:-:S02]  /*29b0*/  MOV R71, R72 ;  /* 0x0000004800477202 */ /* 0x000fc40000000f00 */
[----:B------:R-:W-:Y:S02]  /*29c0*/  MOV R68, 0x29e0 ;  /* 0x000029e000447802 */ /* 0x000fe40000000f00 */
[----:B------:R-:W-:Y:S05]  /*29d0*/  CALL.REL.NOINC `($__internal_2_$__cuda_sm70_shflsync_bfly_p) ;  /* 0x0000009000007944 */ /* 0x000fea0003c00000 */
[----:B0-----:R-:W-:Y:S01]  /*29e0*/  HFMA2.MMA R90, -RZ, RZ, 0, 9.5367431640625e-07 ;  /* 0x00000010ff5a7435 */ /* 0x001fe200000001ff */
[----:B-1----:R-:W-:Y:S01]  /*29f0*/  MOV R75, R71 ;  /* 0x00000047004b7202 */ /* 0x002fe20000000f00 */
[----:B------:R-:W-:Y:S01]  /*2a00*/  IMAD.MOV.U32 R71, RZ, RZ, R74 ;  /* 0x000000ffff477224 */ /* 0x000fe200078e004a */
[----:B------:R-:W-:Y:S01]  /*2a10*/  MOV R73, 0x1f ;  /* 0x0000001f00497802 */ /* 0x000fe20000000f00 */
[----:B------:R-:W-:Y:S01]  /*2a20*/  IMAD.MOV.U32 R116, RZ, RZ, -0x1 ;  /* 0xffffffffff747424 */ /* 0x000fe200078e00ff */
[----:B------:R-:W-:Y:S02]  /*2a30*/  MOV R68, 0x2a50 ;  /* 0x00002a5000447802 */ /* 0x000fe40000000f00 */
[----:B------:R-:W-:Y:S05]  /*2a40*/  CALL.REL.NOINC `($__internal_2_$__cuda_sm70_shflsync_bfly_p) ;  /* 0x0000002000007944 */ /* 0x000fea0003c00000 */
[----:B-1----:R-:W-:Y:S01]  /*2a50*/  MOV R69, R71 ;  /* 0x0000004700457202 */ /* 0x002fe20000000f00 */
[----:B0-----:R-:W-:Y:S05]  /*2a60*/  BRA `(.L_x_47) ;  /* 0xffffe63000007947 */ /* 0x001fea000383ffff */
        .weak           $__internal_2_$__cuda_sm70_shflsync_bfly_p
        .type           $__internal_2_$__cuda_sm70_shflsync_bfly_p,@function
        .size           $__internal_2_$__cuda_sm70_shflsync_bfly_p,(.L_x_1948 - $__internal_2_$__cuda_sm70_shflsync_bfly_p)
$__internal_2_$__cuda_sm70_shflsync_bfly_p:
[----:B------:R-:W-:Y:S01]  /*2a70*/  HFMA2.MMA R69, -RZ, RZ, 0, 0 ;  /* 0x00000000ff457435 */ /* 0x000fe200000001ff */
[----:B------:R-:W-:Y:S04]  /*2a80*/  WARPSYNC R116 ;  /* 0x0000007400007348 */ /* 0x000fe80003800000 */
[----:B------:R0:W1:Y:S01]  /*2a90*/  SHFL.BFLY PT, R71, R71, R90, R73 ;  /* 0x0c00005a47477389 */ /* 0x00006200000e0049 */
[----:B------:R-:W-:Y:S05]  /*2aa0*/  RET.REL.NODEC R68 `(_ZN10layer_norm31ln_parallel_residual_bwd_kernelINS_13Kernel_traitsI13__nv_bfloat16S2_S2_S2_fjLj512ELj1ELj4ELj1ELj16ENS_18Kernel_traits_baseILj512ES2_S2_S2_S2_fjLj128EEEEELb0ELb1ELb0EEEvNS_9BwdParamsE) ;  /* 0xffffd55044007950 */ /* 0x000fea0003c3ffff */
.L_x_48:
        /* <DEDUP_REMOVED lines=13> */
.L_x_1948:


//--------------------- .text._ZN10layer_norm31ln_parallel_residual_bwd_kernelINS_13Kernel_traitsI13__nv_bfloat16S2_S2_S2_fjLj512ELj1ELj4ELj1ELj16ENS_18Kernel_traits_baseILj512ES2_S2_S2_S2_fjLj128EEEEELb0ELb1ELb1EEEvNS_9BwdParamsE --------------------------
	.section	.text._ZN10layer_norm31ln_parallel_residual_bwd_kernelINS_13Kernel_traitsI13__nv_bfloat16S2_S2_S2_fjLj512ELj1ELj4ELj1ELj16ENS_18Kernel_traits_baseILj512ES2_S2_S2_S2_fjLj128EEEEELb0ELb1ELb1EEEvNS_9BwdParamsE,"ax",@progbits
	.sectioninfo	@"SHI_REGISTERS=118"
	.align	128
        .global         _ZN10layer_norm31ln_parallel_residual_bwd_kernelINS_13Kernel_traitsI13__nv_bfloat16S2_S2_S2_fjLj512ELj1ELj4ELj1ELj16ENS_18Kernel_traits_baseILj512ES2_S2_S2_S2_fjLj128EEEEELb0ELb1ELb1EEEvNS_9BwdParamsE
        .type           _ZN10layer_norm31ln_parallel_residual_bwd_kernelINS_13Kernel_traitsI13__nv_bfloat16S2_S2_S2_fjLj512ELj1ELj4ELj1ELj16ENS_18Kernel_traits_baseILj512ES2_S2_S2_S2_fjLj128EEEEELb0ELb1ELb1EEEvNS_9BwdParamsE,@function
        .size           _ZN10layer_norm31ln_parallel_residual_bwd_kernelINS_13Kernel_traitsI13__nv_bfloat16S2_S2_S2_fjLj512ELj1ELj4ELj1ELj16ENS_18Kernel_traits_baseILj512ES2_S2_S2_S2_fjLj128EEEEELb0ELb1ELb1EEEvNS_9BwdParamsE,(.L_x_1949 - _ZN10layer_norm31ln_parallel_residual_bwd_kernelINS_13Kernel_traitsI13__nv_bfloat16S2_S2_S2_fjLj512ELj1ELj4ELj1ELj16ENS_18Kernel_traits_baseILj512ES2_S2_S2_S2_fjLj128EEEEELb0ELb1ELb1EEEvNS_9BwdParamsE)
        .other          _ZN10layer_norm31ln_parallel_residual_bwd_kernelINS_13Kernel_traitsI13__nv_bfloat16S2_S2_S2_fjLj512ELj1ELj4ELj1ELj16ENS_18Kernel_traits_baseILj512ES2_S2_S2_S2_fjLj128EEEEELb0ELb1ELb1EEEvNS_9BwdParamsE,@"STO_CUDA_ENTRY STV_DEFAULT"
_ZN10layer_norm31ln_parallel_residual_bwd_kernelINS_13Kernel_traitsI13__nv_bfloat16S2_S2_S2_fjLj512ELj1ELj4ELj1ELj16ENS_18Kernel_traits_baseILj512ES2_S2_S2_S2_fjLj128EEEEELb0ELb1ELb1EEEvNS_9BwdParamsE:
.text._ZN10layer_norm31ln_parallel_residual_bwd_kernelINS_13Kernel_traitsI13__nv_bfloat16S2_S2_S2_fjLj512ELj1ELj4ELj1ELj16ENS_18Kernel_traits_baseILj512ES2_S2_S2_S2_fjLj128EEEEELb0ELb1ELb1EEEvNS_9BwdParamsE:
        /* <DEDUP_REMOVED lines=26> */
.L_x_50:
[----:B------:R-:W-:-:S04]  /*01a0*/  SHF.L.U32 R0, R65, 0x4, RZ ;  /* 0x0000000441007819 */ /* 0x000fc800000006ff */
[----:B------:R-:W-:-:S04]  /*01b0*/  LOP3.LUT R0, R0, 0x1f0, RZ, 0xc0, !PT ;  /* 0x000001f000007812 */ /* 0x000fc800078ec0ff */
[----:B------:R-:W-:-:S04]  /*01c0*/  IADD3 R2, P0, R0, c[0x0][0x1b0], RZ ;  /* 0x00006c0000027a10 */ /* 0x000fc80007f1e0ff */
[----:B------:R-:W-:-:S05]  /*01d0*/  IADD3.X R3, RZ, c[0x0][0x1b4], RZ, P0, !PT ;  /* 0x00006d00ff037a10 */ /* 0x000fca00007fe4ff */
[----:B------:R-:W2:Y:S04]  /*01e0*/  LDG.E.128 R8, [R2.64] ;  /* 0x0000000402087981 */ /* 0x000ea8000c1e1d00 */
[----:B------:R-:W3:Y:S01]  /*01f0*/  LDG.E.128 R4, [R2.64+0x200] ;  /* 0x0002000402047981 */ /* 0x000ee2000c1e1d00 */
[----:B------:R-:W0:Y:S01]  /*0200*/  LDC.U8 R75, c[0x0][0x1f0] ;  /* 0x00007c00ff4b7b82 */ /* 0x000e220000000000 */
[----:B------:R-:W-:Y:S01]  /*0210*/  HFMA2.MMA R64, -RZ, RZ, 0, 0 ;  /* 0x00000000ff407435 */ /* 0x000fe200000001ff */
[----:B------:R-:W-:Y:S01]  /*0220*/  BSSY B1, `(.L_x_52) ;  /* 0x000019c000017945 */ /* 0x000fe20003800000 */
[----:B------:R-:W-:Y:S01]  /*0230*/  HFMA2.MMA R74, -RZ, RZ, 0, 0 ;  /* 0x00000000ff4a7435 */ /* 0x000fe200000001ff */
        /* <DEDUP_REMOVED lines=8> */
[----:B------:R-:W-:Y:S01]  /*02c0*/  MOV R72, RZ ;  /* 0x000000ff00487202 */ /* 0x000fe20000000f00 */
[----:B------:R-:W-:Y:S01]  /*02d0*/  CS2R R50, SRZ ;  /* 0x0000000000327805 */ /* 0x000fe2000001ff00 */
[----:B------:R-:W-:Y:S01]  /*02e0*/  CS2R R48, SRZ ;  /* 0x0000000000307805 */ /* 0x000fe2000001ff00 */
[----:B------:R-:W-:Y:S01]  /*02f0*/  CS2R R46, SRZ ;  /* 0x00000000002e7805 */ /* 0x000fe2000001ff00 */
[----:B------:R-:W-:Y:S01]  /*0300*/  CS2R R44, SRZ ;  /* 0x00000000002c7805 */ /* 0x000fe2000001ff00 */
[----:B------:R-:W-:Y:S01]  /*0310*/  CS2R R42, SRZ ;  /* 0x00000000002a7805 */ /* 0x000fe2000001ff00 */
[----:B------:R-:W-:Y:S01]  /*0320*/  IMAD.MOV.U32 R0, RZ, RZ, RZ ;  /* 0x000000ffff007224 */ /* 0x000fe200078e00ff */
[----:B------:R-:W-:Y:S01]  /*0330*/  CS2R R70, SRZ ;  /* 0x0000000000467805 */ /* 0x000fe2000001ff00 */
[----:B--2---:R-:W-:-:S02]  /*0340*/  PRMT R83, RZ, 0x5410, R8 ;  /* 0x00005410ff537816 */ /* 0x004fc40000000008 */
[----:B------:R-:W-:Y:S02]  /*0350*/  PRMT R82, RZ, 0x7610, R8 ;  /* 0x00007610ff527816 */ /* 0x000fe40000000008 */
[--C-:B------:R-:W-:Y:S02]  /*0360*/  PRMT R81, RZ, 0x5410, R9.reuse ;  /* 0x00005410ff517816 */ /* 0x100fe40000000009 */
[----:B------:R-:W-:Y:S02]  /*0370*/  PRMT R80, RZ, 0x7610, R9 ;  /* 0x00007610ff507816 */ /* 0x000fe40000000009 */
[--C-:B------:R-:W-:Y:S02]  /*0380*/  PRMT R79, RZ, 0x5410, R10.reuse ;  /* 0x00005410ff4f7816 */ /* 0x100fe4000000000a */
[----:B------:R-:W-:Y:S02]  /*0390*/  PRMT R78, RZ, 0x7610, R10 ;  /* 0x00007610ff4e7816 */ /* 0x000fe4000000000a */
[----:B------:R-:W-:-:S02]  /*03a0*/  PRMT R77, RZ, 0x5410, R11 ;  /* 0x00005410ff4d7816 */ /* 0x000fc4000000000b */
[----:B------:R-:W-:Y:S02]  /*03b0*/  PRMT R76, RZ, 0x7610, R11 ;  /* 0x00007610ff4c7816 */ /* 0x000fe4000000000b */
[--C-:B---3--:R-:W-:Y:S02]  /*03c0*/  PRMT R73, RZ, 0x5410, R4.reuse ;  /* 0x00005410ff497816 */ /* 0x108fe40000000004 */
[----:B------:R-:W-:Y:S02]  /*03d0*/  PRMT R85, RZ, 0x7610, R4 ;  /* 0x00007610ff557816 */ /* 0x000fe40000000004 */
[--C-:B------:R-:W-:Y:S02]  /*03e0*/  PRMT R86, RZ, 0x5410, R5.reuse ;  /* 0x00005410ff567816 */ /* 0x100fe40000000005 */
[----:B------:R-:W-:Y:S02]  /*03f0*/  PRMT R87, RZ, 0x7610, R5 ;  /* 0x00007610ff577816 */ /* 0x000fe40000000005 */
[----:B------:R-:W-:-:S02]  /*0400*/  PRMT R88, RZ, 0x5410, R6 ;  /* 0x00005410ff587816 */ /* 0x000fc40000000006 */
[----:B------:R-:W-:Y:S02]  /*0410*/  PRMT R90, RZ, 0x7610, R6 ;  /* 0x00007610ff5a7816 */ /* 0x000fe40000000006 */
[--C-:B------:R-:W-:Y:S02]  /*0420*/  PRMT R89, RZ, 0x5410, R7.reuse ;  /* 0x00005410ff597816 */ /* 0x100fe40000000007 */
[----:B0-----:R-:W-:Y:S02]  /*0430*/  PRMT R91, RZ, 0x7610, R7 ;  /* 0x00007610ff5b7816 */ /* 0x001fe40000000007 */
.L_x_56:
[----:B------:R-:W-:Y:S01]  /*0440*/  IMAD R2, R84, c[0x0][0x168], RZ ;  /* 0x00005a0054027a24 */ /* 0x000fe200078e02ff */
[----:B------:R-:W-:Y:S02]  /*0450*/  LOP3.LUT R20, R65, 0x1f, RZ, 0xc0, !PT ;  /* 0x0000001f41147812 */ /* 0x000fe400078ec0ff */
[----:B------:R-:W-:Y:S02]  /*0460*/  MOV R36, 0x10 ;  /* 0x0000001000247802 */ /* 0x000fe40000000f00 */
[----:B------:R-:W-:-:S04]  /*0470*/  SHF.R.S32.HI R3, RZ, 0x1f, R2 ;  /* 0x0000001fff037819 */ /* 0x000fc80000011402 */
[----:B------:R-:W-:Y:S02]  /*0480*/  LEA.HI R3, R3, R2, RZ, 0x3 ;  /* 0x0000000203037211 */ /* 0x000fe400078f18ff */
[----:B------:R-:W-:Y:S02]  /*0490*/  MOV R39, 0x4 ;  /* 0x0000000400277802 */ /* 0x000fe40000000f00 */
[----:B------:R-:W-:-:S03]  /*04a0*/  LEA.HI.SX32 R93, R3, R20, 0x1d ;  /* 0x00000014035d7211 */ /* 0x000fc600078feaff */
[----:B------:R-:W-:-:S04]  /*04b0*/  IMAD.WIDE R40, R84, R39, c[0x0][0x1a0] ;  /* 0x0000680054287625 */ /* 0x000fc800078e0227 */
[CC--:B------:R-:W-:Y:S01]  /*04c0*/  IMAD.WIDE.U32 R20, R93.reuse, R36.reuse, c[0x0][0x188] ;  /* 0x000062005d147625 */ /* 0x0c0fe200078e0024 */
[C---:B------:R-:W-:Y:S01]  /*04d0*/  IADD3 R28, R93.reuse, 0x20, RZ ;  /* 0x000000205d1c7810 */ /* 0x040fe20007ffe0ff */
[----:B------:R-:W2:Y:S02]  /*04e0*/  LDG.E R41, [R40.64] ;  /* 0x0000000428297981 */ /* 0x000ea4000c1e1900 */
[CC--:B------:R-:W-:Y:S02]  /*04f0*/  IMAD.WIDE.U32 R24, R93.reuse, R36.reuse, c[0x0][0x208] ;  /* 0x000082005d187625 */ /* 0x0c0fe400078e0024 */
[----:B------:R-:W3:Y:S02]  /*0500*/  LDG.E.128 R20, [R20.64] ;  /* 0x0000000414147981 */ /* 0x000ee4000c1e1d00 */
[----:B------:R-:W-:Y:S01]  /*0510*/  IMAD.WIDE R38, R84, R39, c[0x0][0x1a8] ;  /* 0x00006a0054267625 */ /* 0x000fe200078e0227 */
[----:B------:R-:W-:Y:S01]  /*0520*/  IADD3 R92, R93, 0x20, RZ ;  /* 0x000000205d5c7810 */ /* 0x000fe20007ffe0ff */
[----:B------:R-:W4:Y:S02]  /*0530*/  LDG.E.128 R24, [R24.64] ;  /* 0x0000000418187981 */ /* 0x000f24000c1e1d00 */
[----:B------:R-:W-:-:S02]  /*0540*/  IMAD.WIDE.U32 R28, R28, R36, c[0x0][0x188] ;  /* 0x000062001c1c7625 */ /* 0x000fc400078e0024 */
[----:B------:R0:W4:Y:S02]  /*0550*/  LDG.E R38, [R38.64] ;  /* 0x0000000426267981 */ /* 0x000124000c1e1900 */
[----:B------:R-:W-:Y:S02]  /*0560*/  IMAD.WIDE.U32 R32, R92, R36, c[0x0][0x208] ;  /* 0x000082005c207625 */ /* 0x000fe400078e0024 */
[----:B------:R-:W4:Y:S04]  /*0570*/  LDG.E.128 R28, [R28.64] ;  /* 0x000000041c1c7981 */ /* 0x000f28000c1e1d00 */
[----:B------:R-:W4:Y:S01]  /*0580*/  LDG.E.128 R32, [R32.64] ;  /* 0x0000000420207981 */ /* 0x000f22000c1e1d00 */
[----:B------:R-:W-:-:S04]  /*0590*/  ISETP.NE.U32.AND P1, PT, RZ, c[0x0][0x218], PT ;  /* 0x00008600ff007a0c */ /* 0x000fc80003f25070 */
[----:B------:R-:W-:Y:S02]  /*05a0*/  ISETP.NE.AND.EX P1, PT, RZ, c[0x0][0x21c], PT, P1 ;  /* 0x00008700ff007a0c */ /* 0x000fe40003f25310 */
[----:B------:R-:W-:-:S11]  /*05b0*/  ISETP.NE.AND P0, PT, R75, RZ, PT ;  /* 0x000000ff4b00720c */ /* 0x000fd60003f05270 */
[----:B------:R-:W-:-:S04]  /*05c0*/  @P1 IMAD.WIDE.U32 R2, R93, R36, c[0x0][0x218] ;  /* 0x000086005d021625 */ /* 0x000fc800078e0024 */
[----:B------:R-:W-:Y:S01]  /*05d0*/  @P1 IMAD.WIDE.U32 R36, R36, R92, c[0x0][0x218] ;  /* 0x0000860024241625 */ /* 0x000fe200078e005c */
[----:B------:R3:W5:Y:S04]  /*05e0*/  @P1 LDG.E.128 R4, [R2.64] ;  /* 0x0000000402041981 */ /* 0x000768000c1e1d00 */
[----:B------:R1:W5:Y:S01]  /*05f0*/  @P1 LDG.E.128 R8, [R36.64] ;  /* 0x0000000424081981 */ /* 0x000362000c1e1d00 */
[----:B--2---:R-:W-:Y:S02]  /*0600*/  FSEL R100, R41, RZ, !P0 ;  /* 0x000000ff29647208 */ /* 0x004fe40004000000 */
[--C-:B---3--:R-:W-:Y:S02]  /*0610*/  PRMT R2, RZ, 0x5410, R20.reuse ;  /* 0x00005410ff027816 */ /* 0x108fe40000000014 */
[----:B------:R-:W-:-:S02]  /*0620*/  PRMT R20, RZ, 0x7610, R20 ;  /* 0x00007610ff147816 */ /* 0x000fc40000000014 */
[--C-:B------:R-:W-:Y:S02]  /*0630*/  PRMT R3, RZ, 0x5410, R21.reuse ;  /* 0x00005410ff037816 */ /* 0x100fe40000000015 */
[----:B-1----:R-:W-:Y:S01]  /*0640*/  PRMT R37, RZ, 0x7610, R21 ;  /* 0x00007610ff257816 */ /* 0x002fe20000000015 */
[C---:B------:R-:W-:Y:S01]  /*0650*/  FADD.FTZ R21, -R100.reuse, R2 ;  /* 0x0000000264157221 */ /* 0x040fe20000010100 */
[--C-:B----4-:R-:W-:Y:S02]  /*0660*/  PRMT R98, RZ, 0x5410, R25.reuse ;  /* 0x00005410ff627816 */ /* 0x110fe40000000019 */
[----:B------:R-:W-:Y:S01]  /*0670*/  PRMT R105, RZ, 0x7610, R25 ;  /* 0x00007610ff697816 */ /* 0x000fe20000000019 */
[----:B------:R-:W-:Y:S01]  /*0680*/  FADD.FTZ R25, -R100, R20 ;  /* 0x0000001464197221 */ /* 0x000fe20000010100 */
[--C-:B0-----:R-:W-:Y:S02]  /*0690*/  PRMT R39, RZ, 0x5410, R22.reuse ;  /* 0x00005410ff277816 */ /* 0x101fe40000000016 */
[----:B------:R-:W-:Y:S01]  /*06a0*/  PRMT R94, RZ, 0x7610, R22 ;  /* 0x00007610ff5e7816 */ /* 0x000fe20000000016 */
[----:B------:R-:W-:Y:S01]  /*06b0*/  FMUL.FTZ R21, R38, R21 ;  /* 0x0000001526157220 */ /* 0x000fe20000410000 */
[----:B------:R-:W-:-:S02]  /*06c0*/  PRMT R22, RZ, 0x5410, R24 ;  /* 0x00005410ff167816 */ /* 0x000fc40000000018 */
[--C-:B------:R-:W-:Y:S02]  /*06d0*/  PRMT R40, RZ, 0x5410, R27.reuse ;  /* 0x00005410ff287816 */ /* 0x100fe4000000001b */
[----:B------:R-:W-:Y:S01]  /*06e0*/  PRMT R101, RZ, 0x7610, R27 ;  /* 0x00007610ff657816 */ /* 0x000fe2000000001b */
[----:B------:R-:W-:Y:S01]  /*06f0*/  FADD.FTZ R27, -R100, R3 ;  /* 0x00000003641b7221 */ /* 0x000fe20000010100 */
[--C-:B------:R-:W-:Y:S02]  /*0700*/  PRMT R113, RZ, 0x5410, R23.reuse ;  /* 0x00005410ff717816 */ /* 0x100fe40000000017 */
[----:B------:R-:W-:Y:S01]  /*0710*/  PRMT R111, RZ, 0x7610, R23 ;  /* 0x00007610ff6f7816 */ /* 0x000fe20000000017 */
[----:B------:R-:W-:Y:S01]  /*0720*/  FMUL.FTZ R20, R38, R25 ;  /* 0x0000001926147220 */ /* 0x000fe20000410000 */
[----:B------:R-:W-:Y:S02]  /*0730*/  PRMT R24, RZ, 0x7610, R24 ;  /* 0x00007610ff187816 */ /* 0x000fe40000000018 */
[----:B------:R-:W-:-:S02]  /*0740*/  PRMT R96, RZ, 0x5410, R26 ;  /* 0x00005410ff607816 */ /* 0x000fc4000000001a */
[----:B------:R-:W-:Y:S02]  /*0750*/  PRMT R36, RZ, 0x7610, R26 ;  /* 0x00007610ff247816 */ /* 0x000fe4000000001a */
[----:B------:R-:W-:Y:S02]  /*0760*/  PRMT R23, RZ, 0x5410, R31 ;  /* 0x00005410ff177816 */ /* 0x000fe4000000001f */
[--C-:B------:R-:W-:Y:S02]  /*0770*/  PRMT R103, RZ, 0x5410, R29.reuse ;  /* 0x00005410ff677816 */ /* 0x100fe4000000001d */
[----:B------:R-:W-:Y:S01]  /*0780*/  PRMT R97, RZ, 0x7610, R29 ;  /* 0x00007610ff617816 */ /* 0x000fe2000000001d */
[----:B------:R-:W-:Y:S01]  /*0790*/  FADD.FTZ R29, -R100, R37 ;  /* 0x00000025641d7221 */ /* 0x000fe20000010100 */
[----:B------:R-:W-:Y:S02]  /*07a0*/  PRMT R41, RZ, 0x5410, R30 ;  /* 0x00005410ff297816 */ /* 0x000fe4000000001e */
[----:B------:R-:W-:Y:S01]  /*07b0*/  PRMT R26, RZ, 0x7610, R31 ;  /* 0x00007610ff1a7816 */ /* 0x000fe2000000001f */
[----:B------:R-:W-:Y:S01]  /*07c0*/  FADD.FTZ R72, R22, R72 ;  /* 0x0000004816487221 */ /* 0x000fe20000010000 */
[----:B------:R-:W-:Y:S01]  /*07d0*/  PRMT R109, RZ, 0x5410, R28 ;  /* 0x00005410ff6d7816 */ /* 0x000fe2000000001c */
[-C--:B------:R-:W-:Y:S01]  /*07e0*/  FFMA.FTZ R74, R21, R22.reuse, R74 ;  /* 0x00000016154a7223 */ /* 0x080fe2000001004a */
[----:B------:R-:W-:Y:S01]  /*07f0*/  PRMT R107, RZ, 0x7610, R28 ;  /* 0x00007610ff6b7816 */ /* 0x000fe2000000001c */
[----:B------:R-:W-:Y:S01]  /*0800*/  FMUL.FTZ R25, R38, R27 ;  /* 0x0000001b26197220 */ /* 0x000fe20000410000 */
[----:B------:R-:W-:Y:S01]  /*0810*/  PRMT R30, RZ, 0x7610, R30 ;  /* 0x00007610ff1e7816 */ /* 0x000fe2000000001e */
[----:B------:R-:W-:-:S02]  /*0820*/  FMUL.FTZ R22, R83, R22 ;  /* 0x0000001653167220 */ /* 0x000fc40000410000 */
[----:B------:R-:W-:Y:S02]  /*0830*/  FADD.FTZ R3, -R100, R23 ;  /* 0x0000001764037221 */ /* 0x000fe40000010100 */
[----:B------:R-:W-:Y:S02]  /*0840*/  FADD.FTZ R69, R24, R69 ;  /* 0x0000004518457221 */ /* 0x000fe40000010000 */
[-C--:B------:R-:W-:Y:S02]  /*0850*/  FFMA.FTZ R71, R20, R24.reuse, R71 ;  /* 0x0000001814477223 */ /* 0x080fe40000010047 */
[----:B------:R-:W-:Y:S02]  /*0860*/  FMUL.FTZ R27, R82, R24 ;  /* 0x00000018521b7220 */ /* 0x000fe40000410000 */
[----:B------:R-:W-:Y:S02]  /*0870*/  FADD.FTZ R23, -R100, R26 ;  /* 0x0000001a64177221 */ /* 0x000fe40000010100 */
[----:B------:R-:W-:Y:S01]  /*0880*/  FMUL.FTZ R24, R38, R29 ;  /* 0x0000001d26187220 */ /* 0x000fe20000410000 */
[----:B------:R-:W-:Y:S01]  /*0890*/  PRMT R102, RZ, 0x5410, R32 ;  /* 0x00005410ff667816 */ /* 0x000fe20000000020 */
[----:B------:R-:W-:-:S02]  /*08a0*/  FADD.FTZ R115, -R100, R39 ;  /* 0x0000002764737221 */ /* 0x000fc40000010100 */
[C---:B------:R-:W-:Y:S01]  /*08b0*/  FADD.FTZ R31, -R100.reuse, R94 ;  /* 0x0000005e641f7221 */ /* 0x040fe20000010100 */
[----:B------:R-:W-:Y:S01]  /*08c0*/  PRMT R94, RZ, 0x7610, R32 ;  /* 0x00007610ff5e7816 */ /* 0x000fe20000000020 */
[C---:B------:R-:W-:Y:S02]  /*08d0*/  FADD.FTZ R113, -R100.reuse, R113 ;  /* 0x0000007164717221 */ /* 0x040fe40000010100 */
[C---:B------:R-:W-:Y:S02]  /*08e0*/  FADD.FTZ R111, -R100.reuse, R111 ;  /* 0x0000006f646f7221 */ /* 0x040fe40000010100 */
[C---:B------:R-:W-:Y:S02]  /*08f0*/  FADD.FTZ R109, -R100.reuse, R109 ;  /* 0x0000006d646d7221 */ /* 0x040fe40000010100 */
[C---:B------:R-:W-:Y:S02]  /*0900*/  FADD.FTZ R107, -R100.reuse, R107 ;  /* 0x0000006b646b7221 */ /* 0x040fe40000010100 */
[----:B------:R-:W-:-:S02]  /*0910*/  FADD.FTZ R103, -R100, R103 ;  /* 0x0000006764677221 */ /* 0x000fc40000010100 */
[C---:B------:R-:W-:Y:S02]  /*0920*/  FADD.FTZ R97, -R100.reuse, R97 ;  /* 0x0000006164617221 */ /* 0x040fe40000010100 */
[C---:B------:R-:W-:Y:S02]  /*0930*/  FADD.FTZ R41, -R100.reuse, R41 ;  /* 0x0000002964297221 */ /* 0x040fe40000010100 */
[----:B------:R-:W-:Y:S02]  /*0940*/  FADD.FTZ R37, -R100, R30 ;  /* 0x0000001e64257221 */ /* 0x000fe40000010100 */
[----:B------:R-:W-:Y:S02]  /*0950*/  FADD.FTZ R68, R98, R68 ;  /* 0x0000004462447221 */ /* 0x000fe40000010000 */
[-C--:B------:R-:W-:Y:S02]  /*0960*/  FFMA.FTZ R70, R25, R98.reuse, R70 ;  /* 0x0000006219467223 */ /* 0x080fe40000010046 */
[----:B------:R-:W-:Y:S01]  /*0970*/  FMUL.FTZ R26, R81, R98 ;  /* 0x00000062511a7220 */ /* 0x000fe20000410000 */
[--C-:B------:R-:W-:Y:S01]  /*0980*/  PRMT R99, RZ, 0x5410, R33.reuse ;  /* 0x00005410ff637816 */ /* 0x100fe20000000021 */
[----:B------:R-:W-:Y:S01]  /*0990*/  FADD.FTZ R98, RZ, R22 ;  /* 0x00000016ff627221 */ /* 0x000fe20000010000 */
[----:B------:R-:W-:Y:S01]  /*09a0*/  PRMT R32, RZ, 0x7610, R33 ;  /* 0x00007610ff207816 */ /* 0x000fe20000000021 */
[----:B------:R-:W-:-:S02]  /*09b0*/  FFMA.FTZ R100, R21, R22, RZ ;  /* 0x0000001615647223 */ /* 0x000fc400000100ff */
[----:B------:R-:W-:Y:S02]  /*09c0*/  FADD.FTZ R66, R105, R66 ;  /* 0x0000004269427221 */ /* 0x000fe40000010000 */
[-C--:B------:R-:W-:Y:S02]  /*09d0*/  FFMA.FTZ R67, R24, R105.reuse, R67 ;  /* 0x0000006918437223 */ /* 0x080fe40000010043 */
[----:B------:R-:W-:Y:S02]  /*09e0*/  FMUL.FTZ R33, R80, R105 ;  /* 0x0000006950217220 */ /* 0x000fe40000410000 */
[----:B------:R-:W-:Y:S02]  /*09f0*/  FMUL.FTZ R105, R38, R109 ;  /* 0x0000006d26697220 */ /* 0x000fe40000410000 */
[----:B------:R-:W-:Y:S02]  /*0a00*/  FADD.FTZ R109, R98, R27 ;  /* 0x0000001b626d7221 */ /* 0x000fe40000010000 */
[----:B------:R-:W-:-:S02]  /*0a10*/  FFMA.FTZ R100, R20, R27, R100 ;  /* 0x0000001b14647223 */ /* 0x000fc40000010064 */
[----:B------:R-:W-:Y:S02]  /*0a20*/  FADD.FTZ R98, R109, R26 ;  /* 0x0000001a6d627221 */ /* 0x000fe40000010000 */
[----:B------:R-:W-:Y:S02]  /*0a30*/  FFMA.FTZ R100, R25, R26, R100 ;  /* 0x0000001a19647223 */ /* 0x000fe40000010064 */
[----:B------:R-:W-:Y:S02]  /*0a40*/  FMUL.FTZ R29, R38, R115 ;  /* 0x00000073261d7220 */ /* 0x000fe40000410000 */
[----:B------:R-:W-:Y:S02]  /*0a50*/  FMUL.FTZ R28, R79, R96 ;  /* 0x000000604f1c7220 */ /* 0x000fe40000410000 */
[----:B------:R-:W-:Y:S02]  /*0a60*/  FADD.FTZ R109, R98, R33 ;  /* 0x00000021626d7221 */ /* 0x000fe40000010000 */
[----:B------:R-:W-:Y:S01]  /*0a70*/  FFMA.FTZ R100, R24, R33, R100 ;  /* 0x0000002118647223 */ /* 0x000fe20000010064 */
[--C-:B------:R-:W-:Y:S01]  /*0a80*/  PRMT R39, RZ, 0x5410, R35.reuse ;  /* 0x00005410ff277816 */ /* 0x100fe20000000023 */
        /* <DEDUP_REMOVED lines=9> */
[----:B------:R-:W-:Y:S02]  /*0b20*/  FMUL.FTZ R36, R38, R111 ;  /* 0x0000006f26247220 */ /* 0x000fe40000410000 */
[-C--:B------:R-:W-:Y:S02]  /*0b30*/  FFMA.FTZ R44, R35, R40.reuse, R44 ;  /* 0x00000028232c7223 */ /* 0x080fe4000001002c */
[----:B------:R-:W-:Y:S02]  /*0b40*/  FMUL.FTZ R40, R77, R40 ;  /* 0x000000284d287220 */ /* 0x000fe40000410000 */
[----:B------:R-:W-:Y:S02]  /*0b50*/  FADD.FTZ R109, R109, R30 ;  /* 0x0000001e6d6d7221 */ /* 0x000fe40000010000 */
[----:B------:R-:W-:Y:S02]  /*0b60*/  FFMA.FTZ R100, R31, R30, R100 ;  /* 0x0000001e1f647223 */ /* 0x000fe40000010064 */
[----:B------:R-:W-:-:S02]  /*0b70*/  FADD.FTZ R54, R96, R54 ;  /* 0x0000003660367221 */ /* 0x000fc40000010000 */
[----:B------:R-:W-:Y:S02]  /*0b80*/  FFMA.FTZ R42, R29, R96, R42 ;  /* 0x000000601d2a7223 */ /* 0x000fe4000001002a */
[----:B------:R-:W-:Y:S02]  /*0b90*/  FADD.FTZ R55, R101, R55 ;  /* 0x0000003765377221 */ /* 0x000fe40000010000 */
[----:B------:R-:W-:Y:S02]  /*0ba0*/  FFMA.FTZ R43, R36, R101, R43 ;  /* 0x00000065242b7223 */ /* 0x000fe4000001002b */
[----:B------:R-:W-:Y:S02]  /*0bb0*/  FADD.FTZ R58, R102, R58 ;  /* 0x0000003a663a7221 */ /* 0x000fe40000010000 */
[-C--:B------:R-:W-:Y:S02]  /*0bc0*/  FFMA.FTZ R46, R105, R102.reuse, R46 ;  /* 0x00000066692e7223 */ /* 0x080fe4000001002e */
[----:B------:R-:W-:-:S02]  /*0bd0*/  FMUL.FTZ R96, R73, R102 ;  /* 0x0000006649607220 */ /* 0x000fc40000410000 */
[----:B------:R-:W-:Y:S02]  /*0be0*/  FMUL.FTZ R103, R38, R103 ;  /* 0x0000006726677220 */ /* 0x000fe40000410000 */
[----:B------:R-:W-:Y:S02]  /*0bf0*/  FMUL.FTZ R101, R76, R101 ;  /* 0x000000654c657220 */ /* 0x000fe40000410000 */
[----:B------:R-:W-:Y:S02]  /*0c00*/  FADD.FTZ R102, R109, R40 ;  /* 0x000000286d667221 */ /* 0x000fe40000010000 */
[----:B------:R-:W-:Y:S02]  /*0c10*/  FFMA.FTZ R100, R35, R40, R100 ;  /* 0x0000002823647223 */ /* 0x000fe40000010064 */
[----:B------:R-:W-:Y:S02]  /*0c20*/  FMUL.FTZ R107, R38, R107 ;  /* 0x0000006b266b7220 */ /* 0x000fe40000410000 */
[----:B------:R-:W-:-:S02]  /*0c30*/  FADD.FTZ R60, R99, R60 ;  /* 0x0000003c633c7221 */ /* 0x000fc40000010000 */
[-C--:B------:R-:W-:Y:S02]  /*0c40*/  FFMA.FTZ R48, R103, R99.reuse, R48 ;  /* 0x0000006367307223 */ /* 0x080fe40000010030 */
[----:B------:R-:W-:Y:S02]  /*0c50*/  FMUL.FTZ R98, R86, R99 ;  /* 0x0000006356627220 */ /* 0x000fe40000410000 */
[----:B------:R-:W-:Y:S02]  /*0c60*/  FADD.FTZ R99, R102, R101 ;  /* 0x0000006566637221 */ /* 0x000fe40000010000 */
[----:B------:R-:W-:Y:S02]  /*0c70*/  FFMA.FTZ R100, R36, R101, R100 ;  /* 0x0000006524647223 */ /* 0x000fe40000010064 */
[----:B------:R-:W-:Y:S02]  /*0c80*/  FADD.FTZ R57, R94, R57 ;  /* 0x000000395e397221 */ /* 0x000fe40000010000 */
[----:B------:R-:W-:-:S02]  /*0c90*/  FFMA.FTZ R45, R107, R94, R45 ;  /* 0x0000005e6b2d7223 */ /* 0x000fc4000001002d */
[----:B------:R-:W-:Y:S02]  /*0ca0*/  FMUL.FTZ R94, R85, R94 ;  /* 0x0000005e555e7220 */ /* 0x000fe40000410000 */
[----:B------:R-:W-:Y:S02]  /*0cb0*/  FADD.FTZ R99, R99, R96 ;  /* 0x0000006063637221 */ /* 0x000fe40000010000 */
[----:B------:R-:W-:Y:S02]  /*0cc0*/  FFMA.FTZ R102, R105, R96, R100 ;  /* 0x0000006069667223 */ /* 0x000fe40000010064 */
[----:B------:R-:W-:Y:S02]  /*0cd0*/  FMUL.FTZ R97, R38, R97 ;  /* 0x0000006126617220 */ /* 0x000fe40000410000 */
[----:B------:R-:W-:Y:S02]  /*0ce0*/  FADD.FTZ R99, R99, R94 ;  /* 0x0000005e63637221 */ /* 0x000fe40000010000 */
[----:B------:R-:W-:Y:S01]  /*0cf0*/  FFMA.FTZ R102, R107, R94, R102 ;  /* 0x0000005e6b667223 */ /* 0x000fe20000010066 */
[----:B------:R-:W-:Y:S01]  /*0d00*/  PRMT R95, RZ, 0x5410, R34 ;  /* 0x00005410ff5f7816 */ /* 0x000fe20000000022 */
[----:B------:R-:W-:-:S02]  /*0d10*/  FADD.FTZ R59, R32, R59 ;  /* 0x0000003b203b7221 */ /* 0x000fc40000010000 */
[-C--:B------:R-:W-:Y:S02]  /*0d20*/  FFMA.FTZ R47, R97, R32.reuse, R47 ;  /* 0x00000020612f7223 */ /* 0x080fe4000001002f */
[----:B------:R-:W-:Y:S02]  /*0d30*/  FMUL.FTZ R32, R87, R32 ;  /* 0x0000002057207220 */ /* 0x000fe40000410000 */
[----:B------:R-:W-:Y:S02]  /*0d40*/  FADD.FTZ R99, R99, R98 ;  /* 0x0000006263637221 */ /* 0x000fe40000010000 */
[----:B------:R-:W-:Y:S01]  /*0d50*/  FFMA.FTZ R102, R103, R98, R102 ;  /* 0x0000006267667223 */ /* 0x000fe20000010066 */
[----:B------:R-:W-:Y:S01]  /*0d60*/  PRMT R34, RZ, 0x7610, R34 ;  /* 0x00007610ff227816 */ /* 0x000fe20000000022 */
[C---:B------:R-:W-:Y:S02]  /*0d70*/  FMUL.FTZ R41, R38.reuse, R41 ;  /* 0x0000002926297220 */ /* 0x040fe40000410000 */
[----:B------:R-:W-:-:S02]  /*0d80*/  FMUL.FTZ R37, R38, R37 ;  /* 0x0000002526257220 */ /* 0x000fc40000410000 */
[-C--:B------:R-:W-:Y:S02]  /*0d90*/  FMUL.FTZ R100, R88, R95.reuse ;  /* 0x0000005f58647220 */ /* 0x080fe40000410000 */
[----:B------:R-:W-:Y:S02]  /*0da0*/  FADD.FTZ R99, R99, R32 ;  /* 0x0000002063637221 */ /* 0x000fe40000010000 */
[----:B------:R-:W-:Y:S02]  /*0db0*/  FFMA.FTZ R102, R97, R32, R102 ;  /* 0x0000002061667223 */ /* 0x000fe40000010066 */
[----:B------:R-:W-:Y:S02]  /*0dc0*/  FADD.FTZ R62, R95, R62 ;  /* 0x0000003e5f3e7221 */ /* 0x000fe40000010000 */
[----:B------:R-:W-:Y:S02]  /*0dd0*/  FFMA.FTZ R50, R41, R95, R50 ;  /* 0x0000005f29327223 */ /* 0x000fe40000010032 */
[----:B------:R-:W-:-:S02]  /*0de0*/  FADD.FTZ R61, R34, R61 ;  /* 0x0000003d223d7221 */ /* 0x000fc40000010000 */
[-C--:B------:R-:W-:Y:S02]  /*0df0*/  FFMA.FTZ R49, R37, R34.reuse, R49 ;  /* 0x0000002225317223 */ /* 0x080fe40000010031 */
[----:B------:R-:W-:Y:S02]  /*0e00*/  FMUL.FTZ R95, R38, R3 ;  /* 0x00000003265f7220 */ /* 0x000fe40000410000 */
[----:B------:R-:W-:Y:S02]  /*0e10*/  FMUL.FTZ R34, R90, R34 ;  /* 0x000000225a227220 */ /* 0x000fe40000410000 */
[----:B------:R-:W-:Y:S02]  /*0e20*/  FADD.FTZ R99, R99, R100 ;  /* 0x0000006463637221 */ /* 0x000fe40000010000 */
[----:B------:R-:W-:Y:S02]  /*0e30*/  FFMA.FTZ R3, R41, R100, R102 ;  /* 0x0000006429037223 */ /* 0x000fe40000010066 */
[----:B------:R-:W-:-:S02]  /*0e40*/  FMUL.FTZ R102, R89, R39 ;  /* 0x0000002759667220 */ /* 0x000fc40000410000 */
[----:B------:R-:W-:Y:S02]  /*0e50*/  FADD.FTZ R99, R99, R34 ;  /* 0x0000002263637221 */ /* 0x000fe40000010000 */
[----:B------:R-:W-:Y:S02]  /*0e60*/  FFMA.FTZ R3, R37, R34, R3 ;  /* 0x0000002225037223 */ /* 0x000fe40000010003 */
[----:B------:R-:W-:Y:S02]  /*0e70*/  FADD.FTZ R64, R39, R64 ;  /* 0x0000004027407221 */ /* 0x000fe40000010000 */
[----:B------:R-:W-:Y:S02]  /*0e80*/  FFMA.FTZ R52, R95, R39, R52 ;  /* 0x000000275f347223 */ /* 0x000fe40000010034 */
[----:B------:R-:W-:Y:S02]  /*0e90*/  FMUL.FTZ R39, R91, R2 ;  /* 0x000000025b277220 */ /* 0x000fe40000410000 */
[----:B------:R-:W-:-:S02]  /*0ea0*/  FMUL.FTZ R104, R38, R23 ;  /* 0x0000001726687220 */ /* 0x000fc40000410000 */
[----:B------:R-:W-:Y:S02]  /*0eb0*/  FADD.FTZ R106, R99, R102 ;  /* 0x00000066636a7221 */ /* 0x000fe40000010000 */
[----:B------:R-:W-:Y:S02]  /*0ec0*/  FFMA.FTZ R3, R95, R102, R3 ;  /* 0x000000665f037223 */ /* 0x000fe40000010003 */
[----:B------:R-:W-:Y:S02]  /*0ed0*/  FADD.FTZ R63, R2, R63 ;  /* 0x0000003f023f7221 */ /* 0x000fe40000010000 */
[----:B------:R-:W-:Y:S02]  /*0ee0*/  FFMA.FTZ R51, R104, R2, R51 ;  /* 0x0000000268337223 */ /* 0x000fe40000010033 */
[----:B------:R-:W-:Y:S02]  /*0ef0*/  FADD.FTZ R110, R106, R39 ;  /* 0x000000276a6e7221 */ /* 0x000fe40000010000 */
[----:B------:R-:W-:Y:S01]  /*0f00*/  FFMA.FTZ R99, R104, R39, R3 ;  /* 0x0000002768637223 */ /* 0x000fe20000010003 */
[----:B------:R-:W-:Y:S05]  /*0f10*/  BRA.DIV ~URZ, `(.L_x_53) ;  /* 0x000014927f007947 */ /* 0x000fea000b800000 */
[----:B------:R0:W1:Y:S02]  /*0f20*/  SHFL.BFLY PT, R23, R110, 0x1, 0x1f ;  /* 0x0c201f006e177f89 */ /* 0x00006400000e0000 */
.L_x_57:
        /* <DEDUP_REMOVED lines=18> */
.L_x_58:
[----:B--2---:R-:W-:Y:S02]  /*1050*/  FADD.FTZ R110, R110, R99 ;  /* 0x000000636e6e7221 */ /* 0x004fe40000010000 */
[----:B------:R-:W-:Y:S02]  /*1060*/  IMAD R3, R84, c[0x0][0x168], RZ ;  /* 0x00005a0054037a24 */ /* 0x000fe400078e02ff */
[----:B------:R-:W-:Y:S02]  /*1070*/  FMUL.FTZ R110, R110, c[0x0][0x1e0] ;  /* 0x000078006e6e7a20 */ /* 0x000fe40000410000 */
[----:B-1----:R-:W-:Y:S01]  /*1080*/  FADD.FTZ R2, R2, R109 ;  /* 0x0000006d02027221 */ /* 0x002fe20000010000 */
[----:B------:R-:W-:Y:S02]  /*1090*/  SHF.R.S32.HI R106, RZ, 0x1f, R3 ;  /* 0x0000001fff6a7819 */ /* 0x000fe40000011403 */
[----:B------:R-:W-:Y:S01]  /*10a0*/  FSEL R23, R110, RZ, !P0 ;  /* 0x000000ff6e177208 */ /* 0x000fe20004000000 */
[----:B------:R-:W-:Y:S01]  /*10b0*/  FMUL.FTZ R2, R2, c[0x0][0x1e0] ;  /* 0x0000780002027a20 */ /* 0x000fe20000410000 */
[----:B------:R-:W-:-:S02]  /*10c0*/  LEA.HI R106, R106, R3, RZ, 0x3 ;  /* 0x000000036a6a7211 */ /* 0x000fc400078f18ff */
[----:B------:R-:W-:Y:S01]  /*10d0*/  ISETP.NE.U32.AND P0, PT, RZ, c[0x0][0x258], PT ;  /* 0x00009600ff007a0c */ /* 0x000fe20003f05070 */
[-CC-:B------:R-:W-:Y:S01]  /*10e0*/  FFMA.FTZ R3, R29, R2.reuse, R23.reuse ;  /* 0x000000021d037223 */ /* 0x180fe20000010017 */
[----:B0-----:R-:W-:Y:S01]  /*10f0*/  LOP3.LUT R109, R65, 0x1f, RZ, 0xc0, !PT ;  /* 0x0000001f416d7812 */ /* 0x001fe200078ec0ff */
[-CC-:B------:R-:W-:Y:S01]  /*1100*/  FFMA.FTZ R35, R35, R2.reuse, R23.reuse ;  /* 0x0000000223237223 */ /* 0x180fe20000010017 */
[----:B------:R-:W-:Y:S01]  /*1110*/  ISETP.NE.AND.EX P0, PT, RZ, c[0x0][0x25c], PT, P0 ;  /* 0x00009700ff007a0c */ /* 0x000fe20003f05300 */
[-C--:B------:R-:W-:Y:S01]  /*1120*/  FFMA.FTZ R36, R36, R2.reuse, R23 ;  /* 0x0000000224247223 */ /* 0x080fe20000010017 */
[----:B------:R-:W-:Y:S01]  /*1130*/  LEA.HI.SX32 R29, R106, R109, 0x1d ;  /* 0x0000006d6a1d7211 */ /* 0x000fe200078feaff */
[----:B------:R-:W-:Y:S02]  /*1140*/  FADD.FTZ R3, R28, -R3 ;  /* 0x800000031c037221 */ /* 0x000fe40000010000 */
[-CC-:B------:R-:W-:Y:S02]  /*1150*/  FFMA.FTZ R107, R107, R2.reuse, R23.reuse ;  /* 0x000000026b6b7223 */ /* 0x180fe40000010017 */
[----:B------:R-:W-:-:S02]  /*1160*/  FFMA.FTZ R99, R95, R2, R23 ;  /* 0x000000025f637223 */ /* 0x000fc40000010017 */
[----:B------:R-:W-:Y:S02]  /*1170*/  FADD.FTZ R35, R40, -R35 ;  /* 0x8000002328237221 */ /* 0x000fe40000010000 */
[----:B------:R-:W-:Y:S02]  /*1180*/  FADD.FTZ R95, R101, -R36 ;  /* 0x80000024655f7221 */ /* 0x000fe40000010000 */
        /* <DEDUP_REMOVED lines=10> */
[----:B------:R-:W-:Y:S01]  /*1230*/  FFMA.FTZ R104, R104, R2, R23 ;  /* 0x0000000268687223 */ /* 0x000fe20000010017 */
[--C-:B-----5:R-:W-:Y:S01]  /*1240*/  @P1 PRMT R2, RZ, 0x7610, R7.reuse ;  /* 0x00007610ff021816 */ /* 0x120fe20000000007 */
[----:B------:R-:W-:Y:S01]  /*1250*/  FMUL.FTZ R40, R38, R3 ;  /* 0x0000000326287220 */ /* 0x000fe20000410000 */
[----:B------:R-:W-:Y:S01]  /*1260*/  @P1 PRMT R3, RZ, 0x5410, R7 ;  /* 0x00005410ff031816 */ /* 0x000fe20000000007 */
[----:B------:R-:W-:Y:S02]  /*1270*/  FADD.FTZ R107, R94, -R107 ;  /* 0x8000006b5e6b7221 */ /* 0x000fe40000010000 */
[C---:B------:R-:W-:Y:S02]  /*1280*/  FMUL.FTZ R94, R38.reuse, R35 ;  /* 0x00000023265e7220 */ /* 0x040fe40000410000 */
[----:B------:R-:W-:Y:S02]  /*1290*/  FMUL.FTZ R95, R38, R95 ;  /* 0x0000005f265f7220 */ /* 0x000fe40000410000 */
[----:B------:R-:W-:-:S02]  /*12a0*/  FADD.FTZ R31, R30, -R31 ;  /* 0x8000001f1e1f7221 */ /* 0x000fc40000010000 */
[----:B------:R-:W-:Y:S01]  /*12b0*/  @P1 FADD.FTZ R94, R94, R3 ;  /* 0x000000035e5e1221 */ /* 0x000fe20000010000 */
[----:B------:R-:W-:Y:S01]  /*12c0*/  @P1 PRMT R3, RZ, 0x5410, R6 ;  /* 0x00005410ff031816 */ /* 0x000fe20000000006 */
[----:B------:R-:W-:Y:S01]  /*12d0*/  @P1 FADD.FTZ R95, R95, R2 ;  /* 0x000000025f5f1221 */ /* 0x000fe20000010000 */
[----:B------:R-:W-:Y:S01]  /*12e0*/  @P1 PRMT R2, RZ, 0x7610, R6 ;  /* 0x00007610ff021816 */ /* 0x000fe20000000006 */
[----:B------:R-:W-:Y:S02]  /*12f0*/  FADD.FTZ R23, R100, -R41 ;  /* 0x8000002964177221 */ /* 0x000fe40000010000 */
[----:B------:R-:W-:Y:S02]  /*1300*/  FMUL.FTZ R41, R38, R31 ;  /* 0x0000001f26297220 */ /* 0x000fe40000410000 */
[----:B------:R-:W-:Y:S02]  /*1310*/  FADD.FTZ R25, R26, -R25 ;  /* 0x800000191a197221 */ /* 0x000fe40000010000 */
[----:B------:R-:W-:-:S02]  /*1320*/  FADD.FTZ R33, R33, -R24 ;  /* 0x8000001821217221 */ /* 0x000fc40000010000 */
[----:B------:R-:W-:Y:S01]  /*1330*/  @P1 FADD.FTZ R40, R40, R3 ;  /* 0x0000000328281221 */ /* 0x000fe20000010000 */
[--C-:B------:R-:W-:Y:S01]  /*1340*/  @P1 PRMT R3, RZ, 0x5410, R5.reuse ;  /* 0x00005410ff031816 */ /* 0x100fe20000000005 */
[----:B------:R-:W-:Y:S01]  /*1350*/  @P1 FADD.FTZ R41, R41, R2 ;  /* 0x0000000229291221 */ /* 0x000fe20000010000 */
[----:B------:R-:W-:Y:S01]  /*1360*/  @P1 PRMT R2, RZ, 0x7610, R5 ;  /* 0x00007610ff021816 */ /* 0x000fe20000000005 */
[----:B------:R-:W-:Y:S02]  /*1370*/  FADD.FTZ R101, R39, -R104 ;  /* 0x8000006827657221 */ /* 0x000fe40000010000 */
[C---:B------:R-:W-:Y:S02]  /*1380*/  FMUL.FTZ R36, R38.reuse, R25 ;  /* 0x0000001926247220 */ /* 0x040fe40000410000 */
[----:B------:R-:W-:Y:S02]  /*1390*/  FMUL.FTZ R39, R38, R33 ;  /* 0x0000002126277220 */ /* 0x000fe40000410000 */
[----:B------:R-:W-:Y:S01]  /*13a0*/  FADD.FTZ R21, R22, -R21 ;  /* 0x8000001516157221 */ /* 0x000fe20000010000 */
[----:B------:R-:W-:Y:S01]  /*13b0*/  @P0 F2FP.BF16.PACK_AB R22, RZ, R95 ;  /* 0x0000005fff16023e */ /* 0x000fe200000010ff */
[----:B------:R-:W-:Y:S01]  /*13c0*/  FADD.FTZ R27, R27, -R20 ;  /* 0x800000141b1b7221 */ /* 0x000fe20000010000 */
[----:B------:R-:W-:Y:S01]  /*13d0*/  @P0 F2FP.BF16.PACK_AB R20, RZ, R40 ;  /* 0x00000028ff14023e */ /* 0x000fe200000010ff */
[----:B------:R-:W-:Y:S01]  /*13e0*/  @P1 FADD.FTZ R36, R36, R3 ;  /* 0x0000000324241221 */ /* 0x000fe20000010000 */
[----:B------:R-:W-:Y:S01]  /*13f0*/  @P1 PRMT R3, RZ, 0x5410, R4 ;  /* 0x00005410ff031816 */ /* 0x000fe20000000004 */
[----:B------:R-:W-:Y:S01]  /*1400*/  @P1 FADD.FTZ R39, R39, R2 ;  /* 0x0000000227271221 */ /* 0x000fe20000010000 */
[----:B------:R-:W-:Y:S01]  /*1410*/  @P1 PRMT R2, RZ, 0x7610, R4 ;  /* 0x00007610ff021816 */ /* 0x000fe20000000004 */
[C---:B------:R-:W-:Y:S01]  /*1420*/  FMUL.FTZ R26, R38.reuse, R21 ;  /* 0x00000015261a7220 */ /* 0x040fe20000410000 */
[----:B------:R-:W-:Y:S01]  /*1430*/  @P0 F2FP.BF16.PACK_AB R21, RZ, R94 ;  /* 0x0000005eff15023e */ /* 0x000fe200000010ff */
[----:B------:R-:W-:Y:S01]  /*1440*/  FMUL.FTZ R27, R38, R27 ;  /* 0x0000001b261b7220 */ /* 0x000fe20000410000 */
[----:B------:R-:W-:Y:S01]  /*1450*/  @P0 PRMT R14, R20, 0x7610, R14 ;  /* 0x00007610140e0816 */ /* 0x000fe2000000000e */
[----:B------:R-:W-:Y:S01]  /*1460*/  FADD.FTZ R105, R96, -R105 ;  /* 0x8000006960697221 */ /* 0x000fe20000010000 */
[----:B------:R-:W-:Y:S01]  /*1470*/  @P0 PRMT R15, R21, 0x7610, R15 ;  /* 0x00007610150f0816 */ /* 0x000fe2000000000f */
[----:B------:R-:W-:Y:S01]  /*1480*/  @P1 FADD.FTZ R26, R26, R3 ;  /* 0x000000031a1a1221 */ /* 0x000fe20000010000 */
[----:B------:R-:W-:Y:S01]  /*1490*/  @P1 PRMT R3, RZ, 0x5410, R8 ;  /* 0x00005410ff031816 */ /* 0x000fe20000000008 */
[----:B------:R-:W-:Y:S01]  /*14a0*/  @P1 FADD.FTZ R27, R27, R2 ;  /* 0x000000021b1b1221 */ /* 0x000fe20000010000 */
[----:B------:R-:W-:Y:S01]  /*14b0*/  @P1 PRMT R2, RZ, 0x7610, R8 ;  /* 0x00007610ff021816 */ /* 0x000fe20000000008 */
[C---:B------:R-:W-:Y:S01]  /*14c0*/  FMUL.FTZ R28, R38.reuse, R105 ;  /* 0x00000069261c7220 */ /* 0x040fe20000410000 */
[----:B------:R-:W-:Y:S01]  /*14d0*/  @P0 PRMT R15, R15, 0x5410, R22 ;  /* 0x000054100f0f0816 */ /* 0x000fe20000000016 */
[----:B------:R-:W-:Y:S01]  /*14e0*/  FMUL.FTZ R33, R38, R107 ;  /* 0x0000006b26217220 */ /* 0x000fe20000410000 */
[----:B------:R-:W-:Y:S01]  /*14f0*/  @P0 F2FP.BF16.PACK_AB R96, RZ, R27 ;  /* 0x0000001bff60023e */ /* 0x000fe200000010ff */
[----:B------:R-:W-:Y:S01]  /*1500*/  FADD.FTZ R103, R98, -R103 ;  /* 0x8000006762677221 */ /* 0x000fe20000010000 */
[----:B------:R-:W-:Y:S01]  /*1510*/  @P0 F2FP.BF16.PACK_AB R98, RZ, R41 ;  /* 0x00000029ff62023e */ /* 0x000fe200000010ff */
[----:B------:R-:W-:Y:S01]  /*1520*/  FADD.FTZ R97, R32, -R97 ;  /* 0x8000006120617221 */ /* 0x000fe20000010000 */
[----:B------:R-:W-:Y:S01]  /*1530*/  F2FP.BF16.PACK_AB R22, R41, R40 ;  /* 0x000000282916723e */ /* 0x000fe200000010ff */
[----:B------:R-:W-:Y:S01]  /*1540*/  @P1 FADD.FTZ R28, R28, R3 ;  /* 0x000000031c1c1221 */ /* 0x000fe20000010000 */
[--C-:B------:R-:W-:Y:S01]  /*1550*/  @P1 PRMT R3, RZ, 0x5410, R9.reuse ;  /* 0x00005410ff031816 */ /* 0x100fe20000000009 */
[----:B------:R-:W-:Y:S01]  /*1560*/  @P1 FADD.FTZ R33, R33, R2 ;  /* 0x0000000221211221 */ /* 0x000fe20000010000 */
[----:B------:R-:W-:Y:S01]  /*1570*/  @P1 PRMT R2, RZ, 0x7610, R9 ;  /* 0x00007610ff021816 */ /* 0x000fe20000000009 */
[----:B------:R-:W-:Y:S01]  /*1580*/  FMUL.FTZ R32, R38, R103 ;  /* 0x0000006726207220 */ /* 0x000fe20000410000 */
[----:B------:R-:W-:Y:S01]  /*1590*/  @P0 PRMT R14, R14, 0x5410, R98 ;  /* 0x000054100e0e0816 */ /* 0x000fe20000000062 */
[----:B------:R-:W-:Y:S01]  /*15a0*/  FMUL.FTZ R35, R38, R97 ;  /* 0x0000006126237220 */ /* 0x000fe20000410000 */
[----:B------:R-:W-:Y:S01]  /*15b0*/  @P0 F2FP.BF16.PACK_AB R97, RZ, R39 ;  /* 0x00000027ff61023e */ /* 0x000fe200000010ff */
[----:B------:R-:W-:Y:S01]  /*15c0*/  FADD.FTZ R37, R34, -R37 ;  /* 0x8000002522257221 */ /* 0x000fe20000010000 */
[----:B------:R-:W-:Y:S01]  /*15d0*/  F2FP.BF16.PACK_AB R21, R39, R36 ;  /* 0x000000242715723e */ /* 0x000fe200000010ff */
[----:B------:R-:W-:Y:S01]  /*15e0*/  @P1 FADD.FTZ R32, R32, R3 ;  /* 0x0000000320201221 */ /* 0x000fe20000010000 */
[----:B------:R-:W-:Y:S01]  /*15f0*/  @P1 PRMT R3, RZ, 0x5410, R10 ;  /* 0x00005410ff031816 */ /* 0x000fe2000000000a */
[----:B------:R-:W-:Y:S01]  /*1600*/  @P1 FADD.FTZ R35, R35, R2 ;  /* 0x0000000223231221 */ /* 0x000fe20000010000 */
[----:B------:R-:W-:Y:S01]  /*1610*/  @P1 PRMT R2, RZ, 0x7610, R10 ;  /* 0x00007610ff021816 */ /* 0x000fe2000000000a */
[C---:B------:R-:W-:Y:S01]  /*1620*/  FMUL.FTZ R30, R38.reuse, R23 ;  /* 0x00000017261e7220 */ /* 0x040fe20000410000 */
[----:B------:R-:W-:Y:S01]  /*1630*/  F2FP.BF16.PACK_AB R23, R95, R94 ;  /* 0x0000005e5f17723e */ /* 0x000fe200000010ff */
[----:B------:R-:W-:Y:S01]  /*1640*/  FMUL.FTZ R31, R38, R37 ;  /* 0x00000025261f7220 */ /* 0x000fe20000410000 */
[----:B------:R-:W-:Y:S01]  /*1650*/  F2FP.BF16.PACK_AB R20, R27, R26 ;  /* 0x0000001a1b14723e */ /* 0x000fe200000010ff */
[----:B------:R-:W-:-:S02]  /*1660*/  FADD.FTZ R99, R102, -R99 ;  /* 0x8000006366637221 */ /* 0x000fc40000010000 */
[----:B------:R-:W-:Y:S01]  /*1670*/  @P1 FADD.FTZ R30, R30, R3 ;  /* 0x000000031e1e1221 */ /* 0x000fe20000010000 */
[--C-:B------:R-:W-:Y:S01]  /*1680*/  @P1 PRMT R3, RZ, 0x5410, R11.reuse ;  /* 0x00005410ff031816 */ /* 0x100fe2000000000b */
[----:B------:R-:W-:Y:S01]  /*1690*/  @P1 FADD.FTZ R31, R31, R2 ;  /* 0x000000021f1f1221 */ /* 0x000fe20000010000 */
[----:B------:R-:W-:Y:S01]  /*16a0*/  @P1 PRMT R2, RZ, 0x7610, R11 ;  /* 0x00007610ff021816 */ /* 0x000fe2000000000b */
[C---:B------:R-:W-:Y:S02]  /*16b0*/  FMUL.FTZ R34, R38.reuse, R99 ;  /* 0x0000006326227220 */ /* 0x040fe40000410000 */
[----:B------:R-:W-:Y:S01]  /*16c0*/  FMUL.FTZ R37, R38, R101 ;  /* 0x0000006526257220 */ /* 0x000fe20000410000 */
[----:B------:R-:W-:Y:S01]  /*16d0*/  MOV R38, 0x10 ;  /* 0x0000001000267802 */ /* 0x000fe20000000f00 */
[----:B------:R-:W-:Y:S01]  /*16e0*/  @P1 FADD.FTZ R34, R34, R3 ;  /* 0x0000000322221221 */ /* 0x000fe20000010000 */
[----:B------:R-:W-:Y:S01]  /*16f0*/  @P0 F2FP.BF16.PACK_AB R3, RZ, R36 ;  /* 0x00000024ff03023e */ /* 0x000fe200000010ff */
[----:B------:R-:W-:Y:S01]  /*1700*/  @P1 FADD.FTZ R37, R37, R2 ;  /* 0x0000000225251221 */ /* 0x000fe20000010000 */
[----:B------:R-:W-:Y:S01]  /*1710*/  ISETP.NE.U32.AND P1, PT, RZ, c[0x0][0x250], PT ;  /* 0x00009400ff007a0c */ /* 0x000fe20003f25070 */
[----:B------:R-:W-:Y:S01]  /*1720*/  @P0 IMAD.WIDE.U32 R24, R93, R38, c[0x0][0x258] ;  /* 0x000096005d180625 */ /* 0x000fe200078e0026 */
[----:B------:R-:W-:-:S02]  /*1730*/  @P0 F2FP.BF16.PACK_AB R2, RZ, R26 ;  /* 0x0000001aff02023e */ /* 0x000fc400000010ff */
[----:B------:R-:W-:Y:S02]  /*1740*/  ISETP.NE.AND.EX P1, PT, RZ, c[0x0][0x254], PT, P1 ;  /* 0x00009500ff007a0c */ /* 0x000fe40003f25310 */
[----:B------:R-:W-:Y:S02]  /*1750*/  @P0 PRMT R13, R3, 0x7610, R13 ;  /* 0x00007610030d0816 */ /* 0x000fe4000000000d */
[----:B------:R-:W-:Y:S01]  /*1760*/  @P0 PRMT R12, R2, 0x7610, R12 ;  /* 0x00007610020c0816 */ /* 0x000fe2000000000c */
[----:B------:R-:W-:Y:S01]  /*1770*/  IMAD.WIDE.U32 R2, R93, R38, c[0x0][0x248] ;  /* 0x000092005d027625 */ /* 0x000fe200078e0026 */
[----:B------:R-:W-:Y:S02]  /*1780*/  @P0 PRMT R13, R13, 0x5410, R97 ;  /* 0x000054100d0d0816 */ /* 0x000fe40000000061 */
[----:B------:R-:W-:-:S05]  /*1790*/  @P0 PRMT R12, R12, 0x5410, R96 ;  /* 0x000054100c0c0816 */ /* 0x000fca0000000060 */
[----:B------:R-:W-:Y:S01]  /*17a0*/  @P0 STG.E.128 [R24.64], R12 ;  /* 0x0000000c18000986 */ /* 0x000fe2000c101d04 */
[----:B------:R-:W-:Y:S02]  /*17b0*/  @P1 F2FP.BF16.PACK_AB R96, RZ, R94 ;  /* 0x0000005eff60123e */ /* 0x000fe400000010ff */
[----:B------:R-:W-:Y:S01]  /*17c0*/  @P1 F2FP.BF16.PACK_AB R94, RZ, R40 ;  /* 0x00000028ff5e123e */ /* 0x000fe200000010ff */
[----:B------:R0:W-:Y:S01]  /*17d0*/  STG.E.128 [R2.64], R20 ;  /* 0x0000001402007986 */ /* 0x0001e2000c101d04 */
[----:B------:R-:W-:Y:S02]  /*17e0*/  @P1 F2FP.BF16.PACK_AB R26, RZ, R26 ;  /* 0x0000001aff1a123e */ /* 0x000fe400000010ff */
[----:B------:R-:W-:Y:S02]  /*17f0*/  @P1 F2FP.BF16.PACK_AB R40, RZ, R36 ;  /* 0x00000024ff28123e */ /* 0x000fe400000010ff */
[----:B------:R-:W-:Y:S02]  /*1800*/  @P1 F2FP.BF16.PACK_AB R27, RZ, R27 ;  /* 0x0000001bff1b123e */ /* 0x000fe400000010ff */
[----:B------:R-:W-:-:S02]  /*1810*/  @P1 PRMT R16, R26, 0x7610, R16 ;  /* 0x000076101a101816 */ /* 0x000fc40000000010 */
[----:B------:R-:W-:Y:S02]  /*1820*/  @P1 F2FP.BF16.PACK_AB R95, RZ, R95 ;  /* 0x0000005fff5f123e */ /* 0x000fe400000010ff */
[----:B------:R-:W-:Y:S02]  /*1830*/  @P1 F2FP.BF16.PACK_AB R41, RZ, R41 ;  /* 0x00000029ff29123e */ /* 0x000fe400000010ff */
[----:B------:R-:W-:Y:S02]  /*1840*/  @P1 F2FP.BF16.PACK_AB R39, RZ, R39 ;  /* 0x00000027ff27123e */ /* 0x000fe400000010ff */
[----:B------:R-:W-:Y:S02]  /*1850*/  @P1 PRMT R19, R96, 0x7610, R19 ;  /* 0x0000761060131816 */ /* 0x000fe40000000013 */
[----:B------:R-:W-:Y:S02]  /*1860*/  @P1 PRMT R18, R94, 0x7610, R18 ;  /* 0x000076105e121816 */ /* 0x000fe40000000012 */
[----:B0-----:R-:W-:-:S02]  /*1870*/  @P0 F2FP.BF16.PACK_AB R21, RZ, R34 ;  /* 0x00000022ff15023e */ /* 0x001fc400000010ff */
[----:B------:R-:W-:Y:S02]  /*1880*/  @P0 F2FP.BF16.PACK_AB R3, RZ, R32 ;  /* 0x00000020ff03023e */ /* 0x000fe400000010ff */
[----:B------:R-:W-:Y:S02]  /*1890*/  @P0 F2FP.BF16.PACK_AB R22, RZ, R37 ;  /* 0x00000025ff16023e */ /* 0x000fe400000010ff */
[----:B------:R-:W-:Y:S02]  /*18a0*/  @P0 F2FP.BF16.PACK_AB R20, RZ, R35 ;  /* 0x00000023ff14023e */ /* 0x000fe400000010ff */
[----:B------:R-:W-:Y:S02]  /*18b0*/  @P1 PRMT R17, R40, 0x7610, R17 ;  /* 0x0000761028111816 */ /* 0x000fe40000000011 */
[----:B------:R-:W-:Y:S02]  /*18c0*/  @P0 PRMT R15, R21, 0x7610, R15 ;  /* 0x00007610150f0816 */ /* 0x000fe4000000000f */
[----:B------:R-:W-:-:S02]  /*18d0*/  @P0 PRMT R13, R3, 0x7610, R13 ;  /* 0x00007610030d0816 */ /* 0x000fc4000000000d */
[----:B------:R-:W-:Y:S02]  /*18e0*/  @P0 F2FP.BF16.PACK_AB R25, RZ, R30 ;  /* 0x0000001eff19023e */ /* 0x000fe400000010ff */
[----:B------:R-:W-:Y:S02]  /*18f0*/  @P0 F2FP.BF16.PACK_AB R2, RZ, R28 ;  /* 0x0000001cff02023e */ /* 0x000fe400000010ff */
[----:B------:R-:W-:Y:S01]  /*1900*/  @P1 PRMT R16, R16, 0x5410, R27 ;  /* 0x0000541010101816 */ /* 0x000fe2000000001b */
[----:B------:R-:W-:Y:S01]  /*1910*/  @P1 IMAD.WIDE.U32 R26, R93, R38, c[0x0][0x250] ;  /* 0x000094005d1a1625 */ /* 0x000fe200078e0026 */
[----:B------:R-:W-:Y:S02]  /*1920*/  @P1 PRMT R19, R19, 0x5410, R95 ;  /* 0x0000541013131816 */ /* 0x000fe4000000005f */
[----:B------:R-:W-:Y:S02]  /*1930*/  @P1 PRMT R18, R18, 0x5410, R41 ;  /* 0x0000541012121816 */ /* 0x000fe40000000029 */
[----:B------:R-:W-:-:S02]  /*1940*/  @P1 PRMT R17, R17, 0x5410, R39 ;  /* 0x0000541011111816 */ /* 0x000fc40000000027 */
[----:B------:R-:W-:Y:S02]  /*1950*/  @P0 PRMT R15, R15, 0x5410, R22 ;  /* 0x000054100f0f0816 */ /* 0x000fe40000000016 */
[----:B------:R-:W-:Y:S01]  /*1960*/  @P0 PRMT R13, R13, 0x5410, R20 ;  /* 0x000054100d0d0816 */ /* 0x000fe20000000014 */
[----:B------:R0:W-:Y:S01]  /*1970*/  @P1 STG.E.128 [R26.64], R16 ;  /* 0x000000101a001986 */ /* 0x0001e2000c101d04 */
[----:B------:R-:W-:Y:S02]  /*1980*/  F2FP.BF16.PACK_AB R22, R31, R30 ;  /* 0x0000001e1f16723e */ /* 0x000fe400000010ff */
[----:B------:R-:W-:Y:S02]  /*1990*/  F2FP.BF16.PACK_AB R23, R37, R34 ;  /* 0x000000222517723e */ /* 0x000fe400000010ff */
[----:B------:R-:W-:Y:S02]  /*19a0*/  F2FP.BF16.PACK_AB R21, R35, R32 ;  /* 0x000000202315723e */ /* 0x000fe400000010ff */
[----:B------:R-:W-:-:S02]  /*19b0*/  F2FP.BF16.PACK_AB R20, R33, R28 ;  /* 0x0000001c2114723e */ /* 0x000fc400000010ff */
[----:B------:R-:W-:Y:S02]  /*19c0*/  @P0 F2FP.BF16.PACK_AB R24, RZ, R31 ;  /* 0x0000001fff18023e */ /* 0x000fe400000010ff */
[----:B------:R-:W-:Y:S02]  /*19d0*/  @P0 F2FP.BF16.PACK_AB R36, RZ, R33 ;  /* 0x00000021ff24023e */ /* 0x000fe400000010ff */
[----:B------:R-:W-:Y:S02]  /*19e0*/  @P0 PRMT R14, R25, 0x7610, R14 ;  /* 0x00007610190e0816 */ /* 0x000fe4000000000e */
[----:B------:R-:W-:Y:S01]  /*19f0*/  @P0 PRMT R12, R2, 0x7610, R12 ;  /* 0x00007610020c0816 */ /* 0x000fe2000000000c */
[----:B------:R-:W-:Y:S01]  /*1a00*/  @P0 IMAD.WIDE.U32 R2, R92, R38, c[0x0][0x258] ;  /* 0x000096005c020625 */ /* 0x000fe200078e0026 */
[----:B------:R-:W-:Y:S02]  /*1a10*/  @P1 F2FP.BF16.PACK_AB R30, RZ, R30 ;  /* 0x0000001eff1e123e */ /* 0x000fe400000010ff */
[----:B------:R-:W-:-:S02]  /*1a20*/  @P1 F2FP.BF16.PACK_AB R34, RZ, R34 ;  /* 0x00000022ff22123e */ /* 0x000fc400000010ff */
[----:B------:R-:W-:Y:S02]  /*1a30*/  @P1 F2FP.BF16.PACK_AB R32, RZ, R32 ;  /* 0x00000020ff20123e */ /* 0x000fe400000010ff */
[----:B------:R-:W-:Y:S02]  /*1a40*/  @P1 F2FP.BF16.PACK_AB R28, RZ, R28 ;  /* 0x0000001cff1c123e */ /* 0x000fe400000010ff */
[----:B------:R-:W-:Y:S02]  /*1a50*/  IADD3 R25, R29, 0x20, RZ ;  /* 0x000000201d197810 */ /* 0x000fe40007ffe0ff */
[----:B------:R-:W-:Y:S02]  /*1a60*/  @P0 PRMT R14, R14, 0x5410, R24 ;  /* 0x000054100e0e0816 */ /* 0x000fe40000000018 */
[----:B------:R-:W-:Y:S01]  /*1a70*/  @P0 PRMT R12, R12, 0x5410, R36 ;  /* 0x000054100c0c0816 */ /* 0x000fe20000000024 */
[----:B------:R-:W-:Y:S01]  /*1a80*/  IMAD.WIDE.U32 R24, R25, R38, c[0x0][0x248] ;  /* 0x0000920019187625 */ /* 0x000fe200078e0026 */
[----:B------:R-:W-:-:S02]  /*1a90*/  @P1 F2FP.BF16.PACK_AB R31, RZ, R31 ;  /* 0x0000001fff1f123e */ /* 0x000fc400000010ff */
[----:B------:R-:W-:Y:S01]  /*1aa0*/  @P1 F2FP.BF16.PACK_AB R37, RZ, R37 ;  /* 0x00000025ff25123e */ /* 0x000fe200000010ff */
[----:B------:R-:W-:Y:S01]  /*1ab0*/  @P1 IMAD.WIDE.U32 R38, R92, R38, c[0x0][0x250] ;  /* 0x000094005c261625 */ /* 0x000fe200078e0026 */
[----:B------:R-:W-:Y:S01]  /*1ac0*/  @P1 F2FP.BF16.PACK_AB R35, RZ, R35 ;  /* 0x00000023ff23123e */ /* 0x000fe200000010ff */
[----:B------:R1:W-:Y:S01]  /*1ad0*/  @P0 STG.E.128 [R2.64], R12 ;  /* 0x0000000c02000986 */ /* 0x0003e2000c101d04 */
[----:B------:R-:W-:Y:S02]  /*1ae0*/  @P1 F2FP.BF16.PACK_AB R33, RZ, R33 ;  /* 0x00000021ff21123e */ /* 0x000fe400000010ff */
[----:B0-----:R-:W-:Y:S01]  /*1af0*/  @P1 PRMT R18, R30, 0x7610, R18 ;  /* 0x000076101e121816 */ /* 0x001fe20000000012 */
[----:B------:R0:W-:Y:S01]  /*1b00*/  STG.E.128 [R24.64], R20 ;  /* 0x0000001418007986 */ /* 0x0001e2000c101d04 */
[----:B------:R-:W-:Y:S02]  /*1b10*/  @P1 PRMT R19, R34, 0x7610, R19 ;  /* 0x0000761022131816 */ /* 0x000fe40000000013 */
[----:B------:R-:W-:-:S02]  /*1b20*/  @P1 PRMT R17, R32, 0x7610, R17 ;  /* 0x0000761020111816 */ /* 0x000fc40000000011 */
[----:B------:R-:W-:Y:S02]  /*1b30*/  @P1 PRMT R16, R28, 0x7610, R16 ;  /* 0x000076101c101816 */ /* 0x000fe40000000010 */
[----:B------:R-:W-:Y:S02]  /*1b40*/  @P1 PRMT R18, R18, 0x5410, R31 ;  /* 0x0000541012121816 */ /* 0x000fe4000000001f */
[----:B------:R-:W-:Y:S02]  /*1b50*/  @P1 PRMT R19, R19, 0x5410, R37 ;  /* 0x0000541013131816 */ /* 0x000fe40000000025 */
[----:B------:R-:W-:Y:S02]  /*1b60*/  @P1 PRMT R17, R17, 0x5410, R35 ;  /* 0x0000541011111816 */ /* 0x000fe40000000023 */
[----:B------:R-:W-:Y:S02]  /*1b70*/  @P1 PRMT R16, R16, 0x5410, R33 ;  /* 0x0000541010101816 */ /* 0x000fe40000000021 */
[----:B-1----:R-:W-:-:S03]  /*1b80*/  MOV R3, c[0x0][0x160] ;  /* 0x0000580000037a02 */ /* 0x002fc60000000f00 */
[----:B------:R0:W-:Y:S01]  /*1b90*/  @P1 STG.E.128 [R38.64], R16 ;  /* 0x0000001026001986 */ /* 0x0001e2000c101d04 */
[----:B------:R-:W-:-:S04]  /*1ba0*/  LEA R84, R3, R84, 0x2 ;  /* 0x0000005403547211 */ /* 0x000fc800078e10ff */
[----:B------:R-:W-:-:S13]  /*1bb0*/  ISETP.GE.AND P0, PT, R84, c[0x0][0x164], PT ;  /* 0x0000590054007a0c */ /* 0x000fda0003f06270 */
[----:B0-----:R-:W-:Y:S01]  /*1bc0*/  @P0 CALL.REL.NOINC `(.L_x_55) ;  /* 0x0000001000000944 */ /* 0x001fe20003c00000 */
[----:B------:R-:W-:Y:S05]  /*1bd0*/  BRA `(.L_x_56) ;  /* 0xffffe86000007947 */ /* 0x000fea000383ffff */
.L_x_55:
[----:B------:R-:W-:Y:S05]  /*1be0*/  BSYNC B1 ;  /* 0x0000000000017941 */ /* 0x000fea0003800000 */
.L_x_52:
        /* <DEDUP_REMOVED lines=10> */
[----:B------:R-:W-:Y:S01]  /*1c90*/  MOV R48, R50 ;  /* 0x0000003200307202 */ /* 0x000fe20000000f00 */
[----:B------:R-:W-:Y:S01]  /*1ca0*/  IMAD.MOV.U32 R50, RZ, RZ, R52 ;  /* 0x000000ffff327224 */ /* 0x000fe200078e0034 */
        /* <DEDUP_REMOVED lines=11> */
.L_x_51:
[----:B------:R-:W-:Y:S05]  /*1d60*/  BSYNC B0 ;  /* 0x0000000000007941 */ /* 0x000fea0003800000 */
.L_x_49:
[----:B------:R-:W-:Y:S01]  /*1d70*/  SHF.R.U32.HI R0, RZ, 0x5, R65 ;  /* 0x00000005ff007819 */ /* 0x000fe20000011641 */
[----:B------:R-:W-:Y:S01]  /*1d80*/  WARPSYNC 0xffffffff ;  /* 0xffffffff00007948 */ /* 0x000fe20003800000 */
[----:B------:R-:W-:Y:S01]  /*1d90*/  LOP3.LUT R2, R65, 0x1f, RZ, 0xc0, !PT ;  /* 0x0000001f41027812 */ /* 0x000fe200078ec0ff */
[----:B------:R-:W0:Y:S01]  /*1da0*/  S2R R28, SR_CTAID.X ;  /* 0x00000000001c7919 */ /* 0x000e220000002500 */
[----:B------:R-:W-:-:S04]  /*1db0*/  SHF.L.U32 R3, R0, 0x6, RZ ;  /* 0x0000000600037819 */ /* 0x000fc800000006ff */
[----:B------:R-:W-:-:S04]  /*1dc0*/  LOP3.LUT R0, R3, 0xffffffc0, R2, 0xe2, !PT ;  /* 0xffffffc003007812 */ /* 0x000fc800078ee202 */
[----:B------:R-:W-:-:S05]  /*1dd0*/  SHF.L.U32 R0, R0, 0x5, RZ ;  /* 0x0000000500007819 */ /* 0x000fca00000006ff */
[----:B------:R-:W-:Y:S04]  /*1de0*/  STS.128 [R0], R8 ;  /* 0x0000000800007388 */ /* 0x000fe80000000c00 */
[----:B------:R-:W-:Y:S04]  /*1df0*/  STS.128 [R0+0x10], R12 ;  /* 0x0000100c00007388 */ /* 0x000fe80000000c00 */
[----:B------:R-:W-:Y:S01]  /*1e00*/  STS.128 [R0+0x400], R56 ;  /* 0x0004003800007388 */ /* 0x000fe20000000c00 */
[----:B0-----:R-:W-:-:S03]  /*1e10*/  IMAD R32, R28, c[0x0][0x168], RZ ;  /* 0x00005a001c207a24 */ /* 0x001fc600078e02ff */
[----:B------:R-:W-:Y:S04]  /*1e20*/  STS.128 [R0+0x410], R60 ;  /* 0x0004103c00007388 */ /* 0x000fe80000000c00 */
[----:B------:R-:W-:Y:S01]  /*1e30*/  BAR.SYNC.DEFER_BLOCKING 0x0 ;  /* 0x0000000000007b1d */ /* 0x000fe20000010000 */
[----:B------:R-:W-:-:S05]  /*1e40*/  IADD3 R32, P0, R32, R65, RZ ;  /* 0x0000004120207210 */ /* 0x000fca0007f1e0ff */
        /* <DEDUP_REMOVED lines=15> */
[----:B--2---:R-:W-:-:S03]  /*1f40*/  FADD.FTZ R3, RZ, R3 ;  /* 0x00000003ff037221 */ /* 0x004fc60000010000 */
[----:B------:R-:W-:Y:S01]  /*1f50*/  LDS R18, [R65.X4+0x1a00] ;  /* 0x001a000041127984 */ /* 0x000fe20000004800 */
[----:B---3--:R-:W-:-:S03]  /*1f60*/  FADD.FTZ R3, R3, R16 ;  /* 0x0000001003037221 */ /* 0x008fc60000010000 */
[----:B------:R-:W2:Y:S01]  /*1f70*/  LDS R21, [R65.X4+0x1c00] ;  /* 0x001c000041157984 */ /* 0x000ea20000004800 */
[----:B----4-:R-:W-:-:S03]  /*1f80*/  FADD.FTZ R8, RZ, R8 ;  /* 0x00000008ff087221 */ /* 0x010fc60000010000 */
        /* <DEDUP_REMOVED lines=9> */
[----:B------:R0:W-:Y:S01]  /*2020*/  STS.128 [R0], R4 ;  /* 0x0000000400007388 */ /* 0x0001e20000000c00 */
[----:B-1----:R-:W-:-:S03]  /*2030*/  FADD.FTZ R19, R2, R19 ;  /* 0x0000001302137221 */ /* 0x002fc60000010000 */
[----:B------:R-:W-:Y:S04]  /*2040*/  STS.128 [R0+0x10], R40 ;  /* 0x0000102800007388 */ /* 0x000fe80000000c00 */
[----:B------:R-:W-:Y:S01]  /*2050*/  STS.128 [R0+0x400], R44 ;  /* 0x0004002c00007388 */ /* 0x000fe20000000c00 */
[----:B--2---:R-:W-:-:S03]  /*2060*/  FADD.FTZ R21, R8, R21 ;  /* 0x0000001508157221 */ /* 0x004fc60000010000 */
[----:B------:R-:W-:Y:S01]  /*2070*/  STS.128 [R0+0x410], R48 ;  /* 0x0004103000007388 */ /* 0x000fe20000000c00 */
[----:B---3--:R-:W-:-:S03]  /*2080*/  FADD.FTZ R9, R9, R20 ;  /* 0x0000001409097221 */ /* 0x008fc60000010000 */
[----:B------:R-:W-:Y:S01]  /*2090*/  BAR.SYNC.DEFER_BLOCKING 0x0 ;  /* 0x0000000000007b1d */ /* 0x000fe20000010000 */
[----:B0-----:R-:W-:Y:S01]  /*20a0*/  FADD.FTZ R7, R3, R18 ;  /* 0x0000001203077221 */ /* 0x001fe20000010000 */
[----:B------:R-:W-:-:S04]  /*20b0*/  IADD3.X R3, RZ, RZ, RZ, P0, !PT ;  /* 0x000000ffff037210 */ /* 0x000fc800007fe4ff */
[C---:B------:R-:W-:Y:S02]  /*20c0*/  SHF.L.U64.HI R8, R32.reuse, 0x2, R3 ;  /* 0x0000000220087819 */ /* 0x040fe40000010203 */
[----:B------:R-:W-:-:S04]  /*20d0*/  SHF.L.U32 R3, R32, 0x2, RZ ;  /* 0x0000000220037819 */ /* 0x000fc800000006ff */
[----:B------:R-:W-:Y:S01]  /*20e0*/  IADD3 R2, P0, R3, c[0x0][0x228], RZ ;  /* 0x00008a0003027a10 */ /* 0x000fe20007f1e0ff */
        /* <DEDUP_REMOVED lines=17> */
[----:B---3--:R-:W-:-:S03]  /*2200*/  FADD.FTZ R24, RZ, R24 ;  /* 0x00000018ff187221 */ /* 0x008fc60000010000 */
[----:B------:R-:W3:Y:S01]  /*2210*/  LDS R35, [R65.X4+0x1c00] ;  /* 0x001c000041237984 */ /* 0x000ee20000004800 */
[----:B----4-:R-:W-:-:S03]  /*2220*/  FADD.FTZ R25, RZ, R25 ;  /* 0x00000019ff197221 */ /* 0x010fc60000010000 */
[----:B------:R-:W4:Y:S01]  /*2230*/  LDS R30, [R65.X4+0x1e00] ;  /* 0x001e0000411e7984 */ /* 0x000f220000004800 */
[----:B-----5:R-:W-:Y:S02]  /*2240*/  FADD.FTZ R23, R23, R26 ;  /* 0x0000001a17177221 */ /* 0x020fe40000010000 */
[----:B------:R-:W-:Y:S02]  /*2250*/  FADD.FTZ R5, R24, R5 ;  /* 0x0000000518057221 */ /* 0x000fe40000010000 */
[----:B------:R-:W-:Y:S01]  /*2260*/  FADD.FTZ R25, R25, R4 ;  /* 0x0000000419197221 */ /* 0x000fe20000010000 */
[----:B------:R-:W-:Y:S02]  /*2270*/  IADD3 R4, P1, R3, c[0x0][0x220], RZ ;  /* 0x0000880003047a10 */ /* 0x000fe40007f3e0ff */
[----:B------:R-:W-:Y:S01]  /*2280*/  IADD3.X R3, R8, c[0x0][0x22c], RZ, P0, !PT ;  /* 0x00008b0008037a10 */ /* 0x000fe200007fe4ff */
[----:B------:R-:W-:Y:S02]  /*2290*/  FADD.FTZ R22, R22, R29 ;  /* 0x0000001d16167221 */ /* 0x000fe40000010000 */
[----:B------:R-:W-:-:S02]  /*22a0*/  FADD.FTZ R0, R23, R0 ;  /* 0x0000000017007221 */ /* 0x000fc40000010000 */
[----:B------:R-:W-:Y:S02]  /*22b0*/  FADD.FTZ R31, R22, R31 ;  /* 0x0000001f161f7221 */ /* 0x000fe40000010000 */
[----:B0-----:R-:W-:Y:S01]  /*22c0*/  FADD.FTZ R6, R5, R6 ;  /* 0x0000000605067221 */ /* 0x001fe20000010000 */
[----:B------:R-:W-:Y:S02]  /*22d0*/  IADD3.X R5, R8, c[0x0][0x224], RZ, P1, !PT ;  /* 0x0000890008057a10 */ /* 0x000fe40000ffe4ff */
[----:B------:R-:W-:Y:S01]  /*22e0*/  STG.E [R2.64], R31 ;  /* 0x0000001f02007986 */ /* 0x000fe2000c101904 */
[----:B-1----:R-:W-:-:S03]  /*22f0*/  FADD.FTZ R25, R25, R28 ;  /* 0x0000001c19197221 */ /* 0x002fc60000010000 */
[----:B------:R-:W-:Y:S01]  /*2300*/  STG.E [R4.64], R19 ;  /* 0x0000001304007986 */ /* 0x000fe2000c101904 */
[----:B--2---:R-:W-:Y:S02]  /*2310*/  FADD.FTZ R33, R0, R33 ;  /* 0x0000002100217221 */ /* 0x004fe40000010000 */
[----:B---3--:R-:W-:-:S03]  /*2320*/  FADD.FTZ R35, R6, R35 ;  /* 0x0000002306237221 */ /* 0x008fc60000010000 */
[----:B------:R-:W-:Y:S01]  /*2330*/  STG.E [R2.64+0x200], R33 ;  /* 0x0002002102007986 */ /* 0x000fe2000c101904 */
[----:B----4-:R-:W-:-:S03]  /*2340*/  FADD.FTZ R25, R25, R30 ;  /* 0x0000001e19197221 */ /* 0x010fc60000010000 */
[----:B------:R-:W-:Y:S04]  /*2350*/  STG.E [R4.64+0x200], R7 ;  /* 0x0002000704007986 */ /* 0x000fe8000c101904 */
[----:B------:R-:W-:Y:S04]  /*2360*/  STG.E [R2.64+0x400], R35 ;  /* 0x0004002302007986 */ /* 0x000fe8000c101904 */
[----:B------:R-:W-:Y:S04]  /*2370*/  STG.E [R4.64+0x400], R21 ;  /* 0x0004001504007986 */ /* 0x000fe8000c101904 */
[----:B------:R-:W-:Y:S04]  /*2380*/  STG.E [R2.64+0x600], R25 ;  /* 0x0006001902007986 */ /* 0x000fe8000c101904 */
[----:B------:R-:W-:Y:S01]  /*2390*/  STG.E [R4.64+0x600], R9 ;  /* 0x0006000904007986 */ /* 0x000fe2000c101904 */
[----:B------:R-:W-:Y:S05]  /*23a0*/  EXIT ;  /* 0x000000000000794d */ /* 0x000fea0003800000 */
.L_x_53:
[----:B------:R-:W-:Y:S01]  /*23b0*/  HFMA2.MMA R108, -RZ, RZ, 0, 1.847743988037109375e-06 ;  /* 0x0000001fff6c7435 */ /* 0x000fe200000001ff */
[----:B------:R-:W-:Y:S01]  /*23c0*/  MOV R106, R110 ;  /* 0x0000006e006a7202 */ /* 0x000fe20000000f00 */
[----:B------:R-:W-:Y:S01]  /*23d0*/  IMAD.MOV.U32 R111, RZ, RZ, 0x1 ;  /* 0x00000001ff6f7424 */ /* 0x000fe200078e00ff */
[----:B------:R-:W-:-:S02]  /*23e0*/  MOV R113, 0xffffffff ;  /* 0xffffffff00717802 */ /* 0x000fc40000000f00 */
[----:B------:R-:W-:Y:S02]  /*23f0*/  MOV R2, 0x2410 ;  /* 0x0000241000027802 */ /* 0x000fe40000000f00 */
[----:B-----5:R-:W-:Y:S05]  /*2400*/  CALL.REL.NOINC `($__internal_3_$__cuda_sm70_shflsync_bfly_p) ;  /* 0x0000046000007944 */ /* 0x020fea0003c00000 */
[----:B-1----:R-:W-:Y:S01]  /*2410*/  MOV R23, R106 ;  /* 0x0000006a00177202 */ /* 0x002fe20000000f00 */
[----:B0-----:R-:W-:Y:S05]  /*2420*/  BRA `(.L_x_57) ;  /* 0xffffeb0000007947 */ /* 0x001fea000383ffff */
.L_x_54:
[----:B------:R-:W-:Y:S01]  /*2430*/  HFMA2.MMA R111, -RZ, RZ, 0, 5.9604644775390625e-08 ;  /* 0x00000001ff6f7435 */ /* 0x000fe200000001ff */
[----:B------:R-:W-:Y:S01]  /*2440*/  MOV R106, R99 ;  /* 0x00000063006a7202 */ /* 0x000fe20000000f00 */
[----:B------:R-:W-:Y:S01]  /*2450*/  IMAD.MOV.U32 R113, RZ, RZ, -0x1 ;  /* 0xffffffffff717424 */ /* 0x000fe200078e00ff */
[----:B------:R-:W-:Y:S02]  /*2460*/  MOV R108, 0x1f ;  /* 0x0000001f006c7802 */ /* 0x000fe40000000f00 */
[----:B------:R-:W-:Y:S02]  /*2470*/  MOV R2, 0x2490 ;  /* 0x0000249000027802 */ /* 0x000fe40000000f00 */
[----:B01---5:R-:W-:Y:S05]  /*2480*/  CALL.REL.NOINC `($__internal_3_$__cuda_sm70_shflsync_bfly_p) ;  /* 0x000003e000007944 */ /* 0x023fea0003c00000 */
[----:B------:R-:W-:Y:S01]  /*2490*/  FADD.FTZ R110, R110, R23 ;  /* 0x000000176e6e7221 */ /* 0x000fe20000010000 */
[----:B0-----:R-:W-:Y:S01]  /*24a0*/  HFMA2.MMA R111, -RZ, RZ, 0, 1.1920928955078125e-07 ;  /* 0x00000002ff6f7435 */ /* 0x001fe200000001ff */
[----:B-1----:R-:W-:Y:S01]  /*24b0*/  FADD.FTZ R99, R99, R106 ;  /* 0x0000006a63637221 */ /* 0x002fe20000010000 */
[----:B------:R-:W-:Y:S02]  /*24c0*/  MOV R108, 0x1f ;  /* 0x0000001f006c7802 */ /* 0x000fe40000000f00 */
[----:B------:R-:W-:-:S02]  /*24d0*/  MOV R113, 0xffffffff ;  /* 0xffffffff00717802 */ /* 0x000fc40000000f00 */
[----:B------:R-:W-:Y:S02]  /*24e0*/  MOV R106, R110 ;  /* 0x0000006e006a7202 */ /* 0x000fe40000000f00 */
[----:B------:R-:W-:Y:S02]  /*24f0*/  MOV R2, 0x2510 ;  /* 0x0000251000027802 */ /* 0x000fe40000000f00 */
[----:B------:R-:W-:Y:S05]  /*2500*/  CALL.REL.NOINC `($__internal_3_$__cuda_sm70_shflsync_bfly_p) ;  /* 0x0000036000007944 */ /* 0x000fea0003c00000 */
[----:B0-----:R-:W-:Y:S01]  /*2510*/  HFMA2.MMA R108, -RZ, RZ, 0, 1.847743988037109375e-06 ;  /* 0x0000001fff6c7435 */ /* 0x001fe200000001ff */
[----:B-1----:R-:W-:Y:S01]  /*2520*/  MOV R23, R106 ;  /* 0x0000006a00177202 */ /* 0x002fe20000000f00 */
[----:B------:R-:W-:Y:S01]  /*2530*/  IMAD.MOV.U32 R111, RZ, RZ, 0x2 ;  /* 0x00000002ff6f7424 */ /* 0x000fe200078e00ff */
[----:B------:R-:W-:Y:S02]  /*2540*/  MOV R106, R99 ;  /* 0x00000063006a7202 */ /* 0x000fe40000000f00 */
[----:B------:R-:W-:Y:S02]  /*2550*/  MOV R113, 0xffffffff ;  /* 0xffffffff00717802 */ /* 0x000fe40000000f00 */
[----:B------:R-:W-:Y:S02]  /*2560*/  MOV R2, 0x2580 ;  /* 0x0000258000027802 */ /* 0x000fe40000000f00 */
[----:B------:R-:W-:Y:S05]  /*2570*/  CALL.REL.NOINC `($__internal_3_$__cuda_sm70_shflsync_bfly_p) ;  /* 0x000002f000007944 */ /* 0x000fea0003c00000 */
[----:B------:R-:W-:Y:S01]  /*2580*/  FADD.FTZ R110, R23, R110 ;  /* 0x0000006e176e7221 */ /* 0x000fe20000010000 */
[----:B0-----:R-:W-:Y:S01]  /*2590*/  HFMA2.MMA R111, -RZ, RZ, 0, 2.384185791015625e-07 ;  /* 0x00000004ff6f7435 */ /* 0x001fe200000001ff */
[----:B-1----:R-:W-:Y:S01]  /*25a0*/  FADD.FTZ R99, R99, R106 ;  /* 0x0000006a63637221 */ /* 0x002fe20000010000 */
[----:B------:R-:W-:-:S02]  /*25b0*/  MOV R108, 0x1f ;  /* 0x0000001f006c7802 */ /* 0x000fc40000000f00 */
[----:B------:R-:W-:Y:S02]  /*25c0*/  MOV R113, 0xffffffff ;  /* 0xffffffff00717802 */ /* 0x000fe40000000f00 */
[----:B------:R-:W-:Y:S02]  /*25d0*/  MOV R106, R110 ;  /* 0x0000006e006a7202 */ /* 0x000fe40000000f00 */
[----:B------:R-:W-:Y:S02]  /*25e0*/  MOV R2, 0x2600 ;  /* 0x0000260000027802 */ /* 0x000fe40000000f00 */
[----:B------:R-:W-:Y:S05]  /*25f0*/  CALL.REL.NOINC `($__internal_3_$__cuda_sm70_shflsync_bfly_p) ;  /* 0x0000027000007944 */ /* 0x000fea0003c00000 */
[----:B0-----:R-:W-:Y:S01]  /*2600*/  HFMA2.MMA R111, -RZ, RZ, 0, 2.384185791015625e-07 ;  /* 0x00000004ff6f7435 */ /* 0x001fe200000001ff */
[----:B-1----:R-:W-:Y:S01]  /*2610*/  MOV R23, R106 ;  /* 0x0000006a00177202 */ /* 0x002fe20000000f00 */
[----:B------:R-:W-:Y:S01]  /*2620*/  IMAD.MOV.U32 R106, RZ, RZ, R99 ;  /* 0x000000ffff6a7224 */ /* 0x000fe200078e0063 */
[----:B------:R-:W-:Y:S02]  /*2630*/  MOV R108, 0x1f ;  /* 0x0000001f006c7802 */ /* 0x000fe40000000f00 */
[----:B------:R-:W-:Y:S02]  /*2640*/  MOV R113, 0xffffffff ;  /* 0xffffffff00717802 */ /* 0x000fe40000000f00 */
[----:B------:R-:W-:-:S02]  /*2650*/  MOV R2, 0x2670 ;  /* 0x0000267000027802 */ /* 0x000fc40000000f00 */
[----:B------:R-:W-:Y:S05]  /*2660*/  CALL.REL.NOINC `($__internal_3_$__cuda_sm70_shflsync_bfly_p) ;  /* 0x0000020000007944 */ /* 0x000fea0003c00000 */
[----:B------:R-:W-:Y:S01]  /*2670*/  FADD.FTZ R110, R23, R110 ;  /* 0x0000006e176e7221 */ /* 0x000fe20000010000 */
[----:B0-----:R-:W-:Y:S01]  /*2680*/  HFMA2.MMA R111, -RZ, RZ, 0, 4.76837158203125e-07 ;  /* 0x00000008ff6f7435 */ /* 0x001fe200000001ff */
[----:B-1----:R-:W-:Y:S01]  /*2690*/  FADD.FTZ R109, R99, R106 ;  /* 0x0000006a636d7221 */ /* 0x002fe20000010000 */
[----:B------:R-:W-:-:S02]  /*26a0*/  MOV R108, 0x1f ;  /* 0x0000001f006c7802 */ /* 0x000fc40000000f00 */
[----:B------:R-:W-:Y:S02]  /*26b0*/  MOV R113, 0xffffffff ;  /* 0xffffffff00717802 */ /* 0x000fe40000000f00 */
[----:B------:R-:W-:Y:S02]  /*26c0*/  MOV R106, R110 ;  /* 0x0000006e006a7202 */ /* 0x000fe40000000f00 */
[----:B------:R-:W-:Y:S02]  /*26d0*/  MOV R2, 0x26f0 ;  /* 0x000026f000027802 */ /* 0x000fe40000000f00 */
[----:B------:R-:W-:Y:S05]  /*26e0*/  CALL.REL.NOINC `($__internal_3_$__cuda_sm70_shflsync_bfly_p) ;  /* 0x0000018000007944 */ /* 0x000fea0003c00000 */
[----:B0-----:R-:W-:Y:S01]  /*26f0*/  HFMA2.MMA R111, -RZ, RZ, 0, 4.76837158203125e-07 ;  /* 0x00000008ff6f7435 */ /* 0x001fe200000001ff */
[----:B-1----:R-:W-:Y:S01]  /*2700*/  IMAD.MOV.U32 R23, RZ, RZ, R106 ;  /* 0x000000ffff177224 */ /* 0x002fe200078e006a */
[----:B------:R-:W-:Y:S02]  /*2710*/  MOV R106, R109 ;  /* 0x0000006d006a7202 */ /* 0x000fe40000000f00 */
[----:B------:R-:W-:Y:S02]  /*2720*/  MOV R108, 0x1f ;  /* 0x0000001f006c7802 */ /* 0x000fe40000000f00 */
[----:B------:R-:W-:-:S02]  /*2730*/  MOV R113, 0xffffffff ;  /* 0xffffffff00717802 */ /* 0x000fc40000000f00 */
[----:B------:R-:W-:Y:S02]  /*2740*/  MOV R2, 0x2760 ;  /* 0x0000276000027802 */ /* 0x000fe40000000f00 */
[----:B------:R-:W-:Y:S05]  /*2750*/  CALL.REL.NOINC `($__internal_3_$__cuda_sm70_shflsync_bfly_p) ;  /* 0x0000011000007944 */ /* 0x000fea0003c00000 */
[----:B------:R-:W-:Y:S01]  /*2760*/  FADD.FTZ R99, R23, R110 ;  /* 0x0000006e17637221 */ /* 0x000fe20000010000 */
[----:B0-----:R-:W-:Y:S01]  /*2770*/  HFMA2.MMA R111, -RZ, RZ, 0, 9.5367431640625e-07 ;  /* 0x00000010ff6f7435 */ /* 0x001fe200000001ff */
[----:B-1----:R-:W-:Y:S01]  /*2780*/  FADD.FTZ R109, R109, R106 ;  /* 0x0000006a6d6d7221 */ /* 0x002fe20000010000 */
[----:B------:R-:W-:Y:S01]  /*2790*/  MOV R108, 0x1f ;  /* 0x0000001f006c7802 */ /* 0x000fe20000000f00 */
[----:B------:R-:W-:Y:S01]  /*27a0*/  IMAD.MOV.U32 R106, RZ, RZ, R99 ;  /* 0x000000ffff6a7224 */ /* 0x000fe200078e0063 */
[----:B------:R-:W-:Y:S02]  /*27b0*/  MOV R113, 0xffffffff ;  /* 0xffffffff00717802 */ /* 0x000fe40000000f00 */
[----:B------:R-:W-:Y:S02]  /*27c0*/  MOV R2, 0x27e0 ;  /* 0x000027e000027802 */ /* 0x000fe40000000f00 */
[----:B------:R-:W-:Y:S05]  /*27d0*/  CALL.REL.NOINC `($__internal_3_$__cuda_sm70_shflsync_bfly_p) ;  /* 0x0000009000007944 */ /* 0x000fea0003c00000 */
[----:B0-----:R-:W-:Y:S01]  /*27e0*/  HFMA2.MMA R111, -RZ, RZ, 0, 9.5367431640625e-07 ;  /* 0x00000010ff6f7435 */ /* 0x001fe200000001ff */
[----:B-1----:R-:W-:Y:S02]  /*27f0*/  MOV R110, R106 ;  /* 0x0000006a006e7202 */ /* 0x002fe40000000f00 */
[----:B------:R-:W-:-:S02]  /*2800*/  MOV R106, R109 ;  /* 0x0000006d006a7202 */ /* 0x000fc40000000f00 */
[----:B------:R-:W-:Y:S02]  /*2810*/  MOV R108, 0x1f ;  /* 0x0000001f006c7802 */ /* 0x000fe40000000f00 */
[----:B------:R-:W-:Y:S02]  /*2820*/  MOV R113, 0xffffffff ;  /* 0xffffffff00717802 */ /* 0x000fe40000000f00 */
[----:B------:R-:W-:Y:S02]  /*2830*/  MOV R2, 0x2850 ;  /* 0x0000285000027802 */ /* 0x000fe40000000f00 */
[----:B------:R-:W-:Y:S05]  /*2840*/  CALL.REL.NOINC `($__internal_3_$__cuda_sm70_shflsync_bfly_p) ;  /* 0x0000002000007944 */ /* 0x000fea0003c00000 */
[----:B-1----:R-:W-:Y:S01]  /*2850*/  MOV R2, R106 ;  /* 0x0000006a00027202 */ /* 0x002fe20000000f00 */
[----:B0-----:R-:W-:Y:S05]  /*2860*/  BRA `(.L_x_58) ;  /* 0xffffe7e000007947 */ /* 0x001fea000383ffff */
        .weak           $__internal_3_$__cuda_sm70_shflsync_bfly_p
        .type           $__internal_3_$__cuda_sm70_shflsync_bfly_p,@function
        .size           $__internal_3_$__cuda_sm70_shflsync_bfly_p,(.L_x_1949 - $__internal_3_$__cuda_sm70_shflsync_bfly_p)
$__internal_3_$__cuda_sm70_shflsync_bfly_p:
[----:B------:R-:W-:Y:S01]  /*2870*/  HFMA2.MMA R3, -RZ, RZ, 0, 0 ;  /* 0x00000000ff037435 */ /* 0x000fe200000001ff */
[----:B------:R-:W-:Y:S04]  /*2880*/  WARPSYNC R113 ;  /* 0x0000007100007348 */ /* 0x000fe80003800000 */
[----:B------:R0:W1:Y:S01]  /*2890*/  SHFL.BFLY PT, R106, R106, R111, R108 ;  /* 0x0c00006f6a6a7389 */ /* 0x00006200000e006c */
[----:B------:R-:W-:Y:S05]  /*28a0*/  RET.REL.NODEC R2 `(_ZN10layer_norm31ln_parallel_residual_bwd_kernelINS_13Kernel_traitsI13__nv_bfloat16S2_S2_S2_fjLj512ELj1ELj4ELj1ELj16ENS_18Kernel_traits_baseILj512ES2_S2_S2_S2_fjLj128EEEEELb0ELb1ELb1EEEvNS_9BwdParamsE) ;  /* 0xffffd75002007950 */ /* 0x000fea0003c3ffff */
.L_x_59:
        /* <DEDUP_REMOVED lines=13> */
.L_x_1949:


//--------------------- .text._ZN10layer_norm31ln_parallel_residual_bwd_kernelINS_13Kernel_traitsI13__nv_bfloat16S2_S2_S2_fjLj512ELj1ELj4ELj1ELj16ENS_18Kernel_traits_baseILj512ES2_S2_S2_S2_fjLj128EEEEELb1ELb0ELb0EEEvNS_9BwdParamsE --------------------------
	.section	.text._ZN10layer_norm31ln_parallel_residual_bwd_kernelINS_13Kernel_traitsI13__nv_bfloat16S2_S2_S2_fjLj512ELj1ELj4ELj1ELj16ENS_18Kernel_traits_baseILj512ES2_S2_S2_S2_fjLj128EEEEELb1ELb0ELb0EEEvNS_9BwdParamsE,"ax",@progbits
	.sectioninfo	@"SHI_REGISTERS=186"
	.align	128
        .global         _ZN10layer_norm31ln_parallel_residual_bwd_kernelINS_13Kernel_traitsI13__nv_bfloat16S2_S2_S2_fjLj512ELj1ELj4ELj1ELj16ENS_18Kernel_traits_baseILj512ES2_S2_S2_S2_fjLj128EEEEELb1ELb0ELb0EEEvNS_9BwdParamsE
        .type           _ZN10layer_norm31ln_parallel_residual_bwd_kernelINS_13Kernel_traitsI13__nv_bfloat16S2_S2_S2_fjLj512ELj1ELj4ELj1ELj16ENS_18Kernel_traits_baseILj512ES2_S2_S2_S2_fjLj128EEEEELb1ELb0ELb0EEEvNS_9BwdParamsE,@function
        .size           _ZN10layer_norm31ln_parallel_residual_bwd_kernelINS_13Kernel_traitsI13__nv_bfloat16S2_S2_S2_fjLj512ELj1ELj4ELj1ELj16ENS_18Kernel_traits_baseILj512ES2_S2_S2_S2_fjLj128EEEEELb1ELb0ELb0EEEvNS_9BwdParamsE,(.L_x_1950 - _ZN10layer_norm31ln_parallel_residual_bwd_kernelINS_13Kernel_traitsI13__nv_bfloat16S2_S2_S2_fjLj512ELj1ELj4ELj1ELj16ENS_18Kernel_traits_baseILj512ES2_S2_S2_S2_fjLj128EEEEELb1ELb0ELb0EEEvNS_9BwdParamsE)
        .other          _ZN10layer_norm31ln_parallel_residual_bwd_kernelINS_13Kernel_traitsI13__nv_bfloat16S2_S2_S2_fjLj512ELj1ELj4ELj1ELj16ENS_18Kernel_traits_baseILj512ES2_S2_S2_S2_fjLj128EEEEELb1ELb0ELb0EEEvNS_9BwdParamsE,@"STO_CUDA_ENTRY STV_DEFAULT"
_ZN10layer_norm31ln_parallel_residual_bwd_kernelINS_13Kernel_traitsI13__nv_bfloat16S2_S2_S2_fjLj512ELj1ELj4ELj1ELj16ENS_18Kernel_traits_baseILj512ES2_S2_S2_S2_fjLj128EEEEELb1ELb0ELb0EEEvNS_9BwdParamsE:
.text._ZN10layer_norm31ln_parallel_residual_bwd_kernelINS_13Kernel_traitsI13__nv_bfloat16S2_S2_S2_fjLj512ELj1ELj4ELj1ELj16ENS_18Kernel_traits_baseILj512ES2_S2_S2_S2_fjLj128EEEEELb1ELb0ELb0EEEvNS_9BwdParamsE:
[----:B------:R-:W-:Y:S02]  /*0000*/  IMAD.MOV.U32 R1, RZ, RZ, c[0x0][0x28] ;  /* 0x00000a00ff017624 */ /* 0x000fe400078e00ff */
        /* <DEDUP_REMOVED lines=10> */
[----:B------:R-:W-:Y:S01]  /*00b0*/  @P3 MOV R5, 0x10 ;  /* 0x0000001000053802 */ /* 0x000fe20000000f00 */
[----:B------:R-:W0:Y:S01]  /*00c0*/  S2R R10, SR_CTAID.X ;  /* 0x00000000000a7919 */ /* 0x000e220000002500 */
[----:B------:R-:W-:Y:S01]  /*00d0*/  SHF.R.U32.HI R103, RZ, 0x5, R0 ;  /* 0x00000005ff677819 */ /* 0x000fe20000011600 */
[----:B------:R-:W-:Y:S02]  /*00e0*/  @P4 IMAD.MOV.U32 R9, RZ, RZ, 0x10 ;  /* 0x00000010ff094424 */ /* 0x000fe400078e00ff */
[----:B------:R-:W-:-:S04]  /*00f0*/  @P3 IMAD.WIDE.U32 R2, R8, R5, c[0x0][0x1b0] ;  /* 0x00006c0008023625 */ /* 0x000fc800078e0005 */
[C---:B------:R-:W-:Y:S01]  /*0100*/  @P3 IMAD.WIDE.U32 R4, R8.reuse, R5, c[0x0][0x1b8] ;  /* 0x00006e0008043625 */ /* 0x040fe200078e0005 */
[----:B------:R1:W5:Y:S01]  /*0110*/  @P3 LDG.E.128 R72, [R2.64] ;  /* 0x0000000402483981 */ /* 0x000362000c1e1d00 */
[----:B------:R-:W-:Y:S01]  /*0120*/  @P3 LOP3.LUT R8, R8, 0x20, RZ, 0xfc, !PT ;  /* 0x0000002008083812 */ /* 0x000fe200078efcff */
[----:B------:R-:W-:Y:S01]  /*0130*/  BSSY B0, `(.L_x_60) ;  /* 0x0000294000007945 */ /* 0x000fe20003800000 */
[----:B------:R-:W-:Y:S01]  /*0140*/  CS2R R64, SRZ ;  /* 0x0000000000407805 */ /* 0x000fe2000001ff00 */
[----:B------:R2:W5:Y:S02]  /*0150*/  @P3 LDG.E.128 R76, [R4.64] ;  /* 0x00000004044c3981 */ /* 0x000564000c1e1d00 */
[----:B------:R-:W-:-:S04]  /*0160*/  @P4 IMAD.WIDE.U32 R6, R8, R9, c[0x0][0x1b0] ;  /* 0x00006c0008064625 */ /* 0x000fc800078e0009 */
[----:B------:R-:W-:Y:S01]  /*0170*/  @P4 IMAD.WIDE.U32 R8, R8, R9, c[0x0][0x1b8] ;  /* 0x00006e0008084625 */ /* 0x000fe200078e0009 */
[----:B------:R3:W5:Y:S01]  /*0180*/  @P4 LDG.E.128 R80, [R6.64] ;  /* 0x0000000406504981 */ /* 0x000762000c1e1d00 */
[----:B0-----:R-:W-:-:S03]  /*0190*/  LEA R103, R10, R103, 0x2 ;  /* 0x000000670a677211 */ /* 0x001fc600078e10ff */
[----:B------:R0:W5:Y:S01]  /*01a0*/  @P4 LDG.E.128 R68, [R8.64] ;  /* 0x0000000408444981 */ /* 0x000162000c1e1d00 */
        /* <DEDUP_REMOVED lines=28> */
[----:B0-----:R-:W-:Y:S01]  /*0370*/  CS2R R8, SRZ ;  /* 0x0000000000087805 */ /* 0x001fe2000001ff00 */
[----:B------:R-:W-:Y:S01]  /*0380*/  CS2R R10, SRZ ;  /* 0x00000000000a7805 */ /* 0x000fe2000001ff00 */
[----:B--2---:R-:W-:Y:S01]  /*0390*/  CS2R R4, SRZ ;  /* 0x0000000000047805 */ /* 0x004fe2000001ff00 */
[----:B---3--:R-:W-:Y:S01]  /*03a0*/  CS2R R6, SRZ ;  /* 0x0000000000067805 */ /* 0x008fe2000001ff00 */
[----:B------:R-:W-:Y:S05]  /*03b0*/  @P0 BRA `(.L_x_61) ;  /* 0x000026b000000947 */ /* 0x000fea0003800000 */
[----:B-1----:R-:W0:Y:S01]  /*03c0*/  LDC.U8 R173, c[0x0][0x1f0] ;  /* 0x00007c00ffad7b82 */ /* 0x002e220000000000 */
        /* <DEDUP_REMOVED lines=33> */
.L_x_72:
[----:B------:R-:W-:-:S10]  /*05e0*/  HFMA2.MMA R86, -RZ, RZ, 0, 2.384185791015625e-07 ;  /* 0x00000004ff567435 */ /* 0x000fd400000001ff */
[----:B------:R-:W-:-:S04]  /*05f0*/  IMAD.WIDE R84, R103, R86, c[0x0][0x1a0] ;  /* 0x0000680067547625 */ /* 0x000fc800078e0256 */
[C---:B------:R-:W-:Y:S01]  /*0600*/  IMAD.WIDE R86, R103.reuse, R86, c[0x0][0x1a8] ;  /* 0x00006a0067567625 */ /* 0x040fe200078e0256 */
[----:B------:R0:W5:Y:S04]  /*0610*/  LDG.E R153, [R84.64] ;  /* 0x0000000454997981 */ /* 0x000168000c1e1900 */
[----:B------:R0:W5:Y:S01]  /*0620*/  LDG.E R136, [R86.64] ;  /* 0x0000000456887981 */ /* 0x000162000c1e1900 */
[----:B------:R-:W-:Y:S01]  /*0630*/  IMAD R88, R103, c[0x0][0x168], RZ ;  /* 0x00005a0067587a24 */ /* 0x000fe200078e02ff */
[----:B------:R-:W-:Y:S01]  /*0640*/  BSSY B1, `(.L_x_62) ;  /* 0x000008a000017945 */ /* 0x000fe20003800000 */
[----:B------:R-:W-:-:S03]  /*0650*/  CS2R R170, SRZ ;  /* 0x0000000000aa7805 */ /* 0x000fc6000001ff00 */
[----:B------:R-:W-:-:S04]  /*0660*/  SHF.R.S32.HI R89, RZ, 0x1f, R88 ;  /* 0x0000001fff597819 */ /* 0x000fc80000011458 */
[----:B------:R-:W-:Y:S02]  /*0670*/  LEA.HI R89, R89, R88, RZ, 0x3 ;  /* 0x0000005859597211 */ /* 0x000fe400078f18ff */
[----:B------:R-:W-:-:S04]  /*0680*/  LOP3.LUT R88, R0, 0x1f, RZ, 0xc0, !PT ;  /* 0x0000001f00587812 */ /* 0x000fc800078ec0ff */
[----:B------:R-:W-:-:S05]  /*0690*/  LEA.HI.SX32 R135, R89, R88, 0x1d ;  /* 0x0000005859877211 */ /* 0x000fca00078feaff */
[----:B------:R-:W-:Y:S01]  /*06a0*/  IMAD.MOV.U32 R172, RZ, RZ, R135 ;  /* 0x000000ffffac7224 */ /* 0x000fe200078e0087 */
        /* <DEDUP_REMOVED lines=9> */
[----:B------:R-:W-:Y:S01]  /*0740*/  ISETP.NE.U32.AND P0, PT, RZ, c[0x0][0x250], PT ;  /* 0x00009400ff007a0c */ /* 0x000fe20003f05070 */
[C---:B------:R-:W-:Y:S01]  /*0750*/  IMAD.SHL.U32 R2, R135.reuse, 0x8, RZ ;  /* 0x0000000887027824 */ /* 0x040fe200078e00ff */
[----:B------:R-:W-:Y:S02]  /*0760*/  SHF.L.U64.HI R3, R135, 0x3, RZ ;  /* 0x0000000387037819 */ /* 0x000fe400000102ff */
[----:B------:R-:W-:Y:S02]  /*0770*/  ISETP.NE.AND.EX P0, PT, RZ, c[0x0][0x254], PT, P0 ;  /* 0x00009500ff007a0c */ /* 0x000fe40003f05300 */
[----:B------:R-:W-:-:S04]  /*0780*/  ISETP.NE.U32.AND P1, PT, RZ, c[0x0][0x218], PT ;  /* 0x00008600ff007a0c */ /* 0x000fc80003f25070 */
[----:B------:R-:W-:-:S07]  /*0790*/  ISETP.NE.AND.EX P1, PT, RZ, c[0x0][0x21c], PT, P1 ;  /* 0x00008700ff007a0c */ /* 0x000fce0003f25310 */
[C---:B------:R-:W-:Y:S02]  /*07a0*/  @P0 IADD3 R156, P6, R2.reuse, c[0x0][0x198], RZ ;  /* 0x00006600029c0a10 */ /* 0x040fe40007fde0ff */
[----:B------:R-:W-:Y:S02]  /*07b0*/  IADD3 R2, P5, R2, c[0x0][0x190], RZ ;  /* 0x0000640002027a10 */ /* 0x000fe40007fbe0ff */
[C---:B------:R-:W-:Y:S02]  /*07c0*/  @P0 IADD3.X R157, R3.reuse, c[0x0][0x19c], RZ, P6, !PT ;  /* 0x00006700039d0a10 */ /* 0x040fe400037fe4ff */
[----:B------:R-:W-:Y:S02]  /*07d0*/  IADD3.X R3, R3, c[0x0][0x194], RZ, P5, !PT ;  /* 0x0000650003037a10 */ /* 0x000fe40002ffe4ff */
[C---:B------:R-:W-:Y:S01]  /*07e0*/  @P1 LEA R154, P2, R135.reuse, c[0x0][0x218], 0x4 ;  /* 0x00008600879a1a11 */ /* 0x040fe200078420ff */
[----:B------:R0:W5:Y:S03]  /*07f0*/  @P0 LDG.E.64 R96, [R156.64] ;  /* 0x000000049c600981 */ /* 0x000166000c1e1b00 */
[----:B------:R-:W-:Y:S01]  /*0800*/  @P1 LEA.HI.X R155, R135, c[0x0][0x21c], RZ, 0x4, P2 ;  /* 0x00008700879b1a11 */ /* 0x000fe200010f24ff */
[----:B------:R-:W5:Y:S01]  /*0810*/  LDG.E.64 R2, [R2.64] ;  /* 0x0000000402027981 */ /* 0x000f62000c1e1b00 */
[----:B------:R-:W-:-:S03]  /*0820*/  ISETP.NE.AND P0, PT, R173, RZ, PT ;  /* 0x000000ffad00720c */ /* 0x000fc60003f05270 */
[----:B------:R2:W5:Y:S02]  /*0830*/  @P1 LDG.E.128 R68, [R154.64] ;  /* 0x000000049a441981 */ /* 0x000564000c1e1d00 */
[----:B-----5:R-:W-:Y:S02]  /*0840*/  FSEL R159, R153, RZ, !P0 ;  /* 0x000000ff999f7208 */ /* 0x020fe40004000000 */
[----:B------:R-:W-:Y:S02]  /*0850*/  IADD3 R172, R135, 0x20, RZ ;  /* 0x0000002087ac7810 */ /* 0x000fe40007ffe0ff */
[--C-:B--2---:R-:W-:Y:S02]  /*0860*/  PRMT R154, RZ, 0x5410, R84.reuse ;  /* 0x00005410ff9a7816 */ /* 0x104fe40000000054 */
[----:B------:R-:W-:Y:S02]  /*0870*/  PRMT R84, RZ, 0x7610, R84 ;  /* 0x00007610ff547816 */ /* 0x000fe40000000054 */
[----:B------:R-:W-:-:S02]  /*0880*/  PRMT R160, RZ, 0x5410, R86 ;  /* 0x00005410ffa07816 */ /* 0x000fc40000000056 */
[----:B------:R-:W-:Y:S02]  /*0890*/  PRMT R86, RZ, 0x7610, R86 ;  /* 0x00007610ff567816 */ /* 0x000fe40000000056 */
[--C-:B------:R-:W-:Y:S02]  /*08a0*/  PRMT R162, RZ, 0x5410, R87.reuse ;  /* 0x00005410ffa27816 */ /* 0x100fe40000000057 */
[----:B------:R-:W-:Y:S01]  /*08b0*/  PRMT R164, RZ, 0x7610, R87 ;  /* 0x00007610ffa47816 */ /* 0x000fe20000000057 */
[C---:B------:R-:W-:Y:S01]  /*08c0*/  FADD.FTZ R87, -R159.reuse, R84 ;  /* 0x000000549f577221 */ /* 0x040fe20000010100 */
[----:B----4-:R-:W-:Y:S01]  /*08d0*/  PRMT R84, RZ, 0x5410, R92 ;  /* 0x00005410ff547816 */ /* 0x010fe2000000005c */
[----:B------:R-:W-:Y:S01]  /*08e0*/  FADD.FTZ R155, R154, -R159 ;  /* 0x8000009f9a9b7221 */ /* 0x000fe20000010000 */
[--C-:B0-----:R-:W-:Y:S01]  /*08f0*/  PRMT R156, RZ, 0x5410, R85.reuse ;  /* 0x00005410ff9c7816 */ /* 0x101fe20000000055 */
[----:B------:R-:W-:Y:S01]  /*0900*/  FADD.FTZ R169, -R159, R86 ;  /* 0x000000569fa97221 */ /* 0x000fe20000010100 */
[----:B------:R-:W-:Y:S01]  /*0910*/  PRMT R158, RZ, 0x7610, R85 ;  /* 0x00007610ff9e7816 */ /* 0x000fe20000000055 */
[----:B------:R-:W-:Y:S01]  /*0920*/  FMUL.FTZ R154, R111, R84 ;  /* 0x000000546f9a7220 */ /* 0x000fe20000410000 */
[----:B---3--:R-:W-:Y:S01]  /*0930*/  PRMT R85, RZ, 0x5410, R88 ;  /* 0x00005410ff557816 */ /* 0x008fe20000000058 */
[----:B------:R-:W-:Y:S01]  /*0940*/  FMUL.FTZ R155, R136, R155 ;  /* 0x0000009b889b7220 */ /* 0x000fe20000410000 */
[----:B------:R-:W-:-:S02]  /*0950*/  PRMT R86, RZ, 0x5410, R93 ;  /* 0x00005410ff567816 */ /* 0x000fc4000000005d */
[----:B------:R-:W-:Y:S02]  /*0960*/  PRMT R93, RZ, 0x7610, R93 ;  /* 0x00007610ff5d7816 */ /* 0x000fe4000000005d */
[----:B------:R-:W-:Y:S01]  /*0970*/  PRMT R92, RZ, 0x7610, R92 ;  /* 0x00007610ff5c7816 */ /* 0x000fe2000000005c */
[----:B------:R-:W-:Y:S01]  /*0980*/  FADD.FTZ R161, -R159, R156 ;  /* 0x0000009c9fa17221 */ /* 0x000fe20000010100 */
[----:B------:R-:W-:Y:S01]  /*0990*/  PRMT R163, RZ, 0x5410, R89 ;  /* 0x00005410ffa37816 */ /* 0x000fe20000000059 */
[----:B------:R-:W-:Y:S01]  /*09a0*/  FADD.FTZ R48, R48, R85 ;  /* 0x0000005530307221 */ /* 0x000fe20000010000 */
[----:B------:R-:W-:Y:S01]  /*09b0*/  PRMT R89, RZ, 0x7610, R89 ;  /* 0x00007610ff597816 */ /* 0x000fe20000000059 */
[-C--:B------:R-:W-:Y:S01]  /*09c0*/  FFMA.FTZ R154, R102, R85.reuse, R154 ;  /* 0x00000055669a7223 */ /* 0x080fe2000001009a */
[----:B------:R-:W-:Y:S01]  /*09d0*/  PRMT R88, RZ, 0x7610, R88 ;  /* 0x00007610ff587816 */ /* 0x000fe20000000058 */
[----:B------:R-:W-:Y:S02]  /*09e0*/  FFMA.FTZ R64, R155, R85, R64 ;  /* 0x000000559b407223 */ /* 0x000fe40000010040 */
[----:B------:R-:W-:-:S02]  /*09f0*/  FMUL.FTZ R85, R114, R93 ;  /* 0x0000005d72557220 */ /* 0x000fc40000410000 */
[----:B------:R-:W-:Y:S02]  /*0a00*/  FMUL.FTZ R157, R112, R92 ;  /* 0x0000005c709d7220 */ /* 0x000fe40000410000 */
[C---:B------:R-:W-:Y:S02]  /*0a10*/  FADD.FTZ R165, -R159.reuse, R158 ;  /* 0x0000009e9fa57221 */ /* 0x040fe40000010100 */
[C---:B------:R-:W-:Y:S02]  /*0a20*/  FADD.FTZ R167, -R159.reuse, R160 ;  /* 0x000000a09fa77221 */ /* 0x040fe40000010100 */
[C---:B------:R-:W-:Y:S02]  /*0a30*/  FADD.FTZ R171, -R159.reuse, R162 ;  /* 0x000000a29fab7221 */ /* 0x040fe40000010100 */
[----:B------:R-:W-:Y:S02]  /*0a40*/  FADD.FTZ R177, -R159, R164 ;  /* 0x000000a49fb17221 */ /* 0x000fe40000010100 */
[----:B------:R-:W-:-:S02]  /*0a50*/  FMUL.FTZ R159, R136, R161 ;  /* 0x000000a1889f7220 */ /* 0x000fc40000410000 */
[----:B------:R-:W-:Y:S02]  /*0a60*/  FFMA.FTZ R161, R106, R89, R85 ;  /* 0x000000596aa17223 */ /* 0x000fe40000010055 */
[----:B------:R-:W-:Y:S02]  /*0a70*/  FADD.FTZ R16, R16, R84 ;  /* 0x0000005410107221 */ /* 0x000fe40000010000 */
[----:B------:R-:W-:Y:S02]  /*0a80*/  FFMA.FTZ R32, R155, R84, R32 ;  /* 0x000000549b207223 */ /* 0x000fe40000010020 */
[----:B------:R-:W-:Y:S02]  /*0a90*/  FMUL.FTZ R156, R136, R87 ;  /* 0x00000057889c7220 */ /* 0x000fe40000410000 */
[----:B------:R-:W-:Y:S02]  /*0aa0*/  FFMA.FTZ R157, R105, R88, R157 ;  /* 0x00000058699d7223 */ /* 0x000fe4000001009d */
[----:B------:R-:W-:-:S02]  /*0ab0*/  FMUL.FTZ R158, R113, R86 ;  /* 0x00000056719e7220 */ /* 0x000fc40000410000 */
[----:B------:R-:W-:Y:S02]  /*0ac0*/  FADD.FTZ R84, RZ, R154 ;  /* 0x0000009aff547221 */ /* 0x000fe40000010000 */
[----:B------:R-:W-:Y:S01]  /*0ad0*/  FFMA.FTZ R85, R155, R154, RZ ;  /* 0x0000009a9b557223 */ /* 0x000fe200000100ff */
[--C-:B------:R-:W-:Y:S02]  /*0ae0*/  PRMT R166, RZ, 0x5410, R90.reuse ;  /* 0x00005410ffa67816 */ /* 0x100fe4000000005a */
[----:B------:R-:W-:Y:S01]  /*0af0*/  PRMT R168, RZ, 0x7610, R90 ;  /* 0x00007610ffa87816 */ /* 0x000fe2000000005a */
[----:B------:R-:W-:Y:S01]  /*0b00*/  FFMA.FTZ R158, R104, R163, R158 ;  /* 0x000000a3689e7223 */ /* 0x000fe2000001009e */
[--C-:B------:R-:W-:Y:S01]  /*0b10*/  PRMT R90, RZ, 0x5410, R94.reuse ;  /* 0x00005410ff5a7816 */ /* 0x100fe2000000005e */
[----:B------:R-:W-:Y:S02]  /*0b20*/  FADD.FTZ R87, R84, R157 ;  /* 0x0000009d54577221 */ /* 0x000fe40000010000 */
[----:B------:R-:W-:Y:S01]  /*0b30*/  FFMA.FTZ R85, R156, R157, R85 ;  /* 0x0000009d9c557223 */ /* 0x000fe20000010055 */
[----:B------:R-:W-:Y:S01]  /*0b40*/  PRMT R94, RZ, 0x7610, R94 ;  /* 0x00007610ff5e7816 */ /* 0x000fe2000000005e */
[----:B------:R-:W-:-:S02]  /*0b50*/  FMUL.FTZ R160, R136, R165 ;  /* 0x000000a588a07220 */ /* 0x000fc40000410000 */
[----:B------:R-:W-:Y:S02]  /*0b60*/  FMUL.FTZ R162, R115, R90 ;  /* 0x0000005a73a27220 */ /* 0x000fe40000410000 */
[----:B------:R-:W-:Y:S02]  /*0b70*/  FADD.FTZ R84, R87, R158 ;  /* 0x0000009e57547221 */ /* 0x000fe40000010000 */
[C---:B------:R-:W-:Y:S01]  /*0b80*/  FFMA.FTZ R85, R159.reuse, R158, R85 ;  /* 0x0000009e9f557223 */ /* 0x040fe20000010055 */
[----:B------:R-:W-:Y:S01]  /*0b90*/  PRMT R175, RZ, 0x5410, R91 ;  /* 0x00005410ffaf7816 */ /* 0x000fe2000000005b */
[----:B------:R-:W-:Y:S01]  /*0ba0*/  FADD.FTZ R50, R50, R163 ;  /* 0x000000a332327221 */ /* 0x000fe20000010000 */
[----:B------:R-:W-:Y:S01]  /*0bb0*/  PRMT R170, RZ, 0x7610, R91 ;  /* 0x00007610ffaa7816 */ /* 0x000fe2000000005b */
[----:B------:R-:W-:Y:S01]  /*0bc0*/  FFMA.FTZ R66, R159, R163, R66 ;  /* 0x000000a39f427223 */ /* 0x000fe20000010042 */
[----:B------:R-:W-:Y:S01]  /*0bd0*/  PRMT R91, RZ, 0x5410, R95 ;  /* 0x00005410ff5b7816 */ /* 0x000fe2000000005f */
[----:B------:R-:W-:-:S02]  /*0be0*/  FMUL.FTZ R163, R136, R167 ;  /* 0x000000a788a37220 */ /* 0x000fc40000410000 */
[----:B------:R-:W-:Y:S02]  /*0bf0*/  FMUL.FTZ R165, R116, R94 ;  /* 0x0000005e74a57220 */ /* 0x000fe40000410000 */
[-C--:B------:R-:W-:Y:S02]  /*0c00*/  FFMA.FTZ R162, R107, R166.reuse, R162 ;  /* 0x000000a66ba27223 */ /* 0x080fe400000100a2 */
[----:B------:R-:W-:Y:S02]  /*0c10*/  FADD.FTZ R87, R84, R161 ;  /* 0x000000a154577221 */ /* 0x000fe40000010000 */
[----:B------:R-:W-:Y:S01]  /*0c20*/  FFMA.FTZ R85, R160, R161, R85 ;  /* 0x000000a1a0557223 */ /* 0x000fe20000010055 */
[----:B------:R-:W-:Y:S01]  /*0c30*/  PRMT R95, RZ, 0x7610, R95 ;  /* 0x00007610ff5f7816 */ /* 0x000fe2000000005f */
[----:B------:R-:W-:Y:S02]  /*0c40*/  FADD.FTZ R44, R44, R166 ;  /* 0x000000a62c2c7221 */ /* 0x000fe40000010000 */
[----:B------:R-:W-:-:S02]  /*0c50*/  FFMA.FTZ R60, R163, R166, R60 ;  /* 0x000000a6a33c7223 */ /* 0x000fc4000001003c */
[----:B------:R-:W-:Y:S02]  /*0c60*/  FMUL.FTZ R164, R136, R169 ;  /* 0x000000a988a47220 */ /* 0x000fe40000410000 */
[----:B------:R-:W-:Y:S02]  /*0c70*/  FFMA.FTZ R165, R109, R168, R165 ;  /* 0x000000a86da57223 */ /* 0x000fe400000100a5 */
[----:B------:R-:W-:Y:S02]  /*0c80*/  FMUL.FTZ R166, R117, R91 ;  /* 0x0000005b75a67220 */ /* 0x000fe40000410000 */
[----:B------:R-:W-:Y:S02]  /*0c90*/  FADD.FTZ R84, R87, R162 ;  /* 0x000000a257547221 */ /* 0x000fe40000010000 */
[----:B------:R-:W-:Y:S02]  /*0ca0*/  FFMA.FTZ R85, R163, R162, R85 ;  /* 0x000000a2a3557223 */ /* 0x000fe40000010055 */
[----:B------:R-:W-:-:S02]  /*0cb0*/  FMUL.FTZ R169, R118, R95 ;  /* 0x0000005f76a97220 */ /* 0x000fc40000410000 */
[----:B------:R-:W-:Y:S02]  /*0cc0*/  FMUL.FTZ R167, R136, R171 ;  /* 0x000000ab88a77220 */ /* 0x000fe40000410000 */
[----:B------:R-:W-:Y:S02]  /*0cd0*/  FFMA.FTZ R166, R108, R175, R166 ;  /* 0x000000af6ca67223 */ /* 0x000fe400000100a6 */
[----:B------:R-:W-:Y:S02]  /*0ce0*/  FADD.FTZ R87, R84, R165 ;  /* 0x000000a554577221 */ /* 0x000fe40000010000 */
[C---:B------:R-:W-:Y:S02]  /*0cf0*/  FFMA.FTZ R85, R164.reuse, R165, R85 ;  /* 0x000000a5a4557223 */ /* 0x040fe40000010055 */
        /* <DEDUP_REMOVED lines=30> */
.L_x_63:
[----:B0-----:R-:W-:Y:S05]  /*0ee0*/  BSYNC B1 ;  /* 0x0000000000017941 */ /* 0x001fea0003800000 */
.L_x_62:
[----:B------:R-:W-:Y:S01]  /*0ef0*/  BSSY B1, `(.L_x_64) ;  /* 0x0000083000017945 */ /* 0x000fe20003800000 */
[----:B------:R-:W-:Y:S05]  /*0f00*/  @!P4 BRA `(.L_x_65) ;  /* 0x000008100000c947 */ /* 0x000fea0003800000 */
[----:B------:R-:W-:Y:S02]  /*0f10*/  MOV R89, 0x10 ;  /* 0x0000001000597802 */ /* 0x000fe40000000f00 */
[----:B------:R-:W-:-:S03]  /*0f20*/  LEA R92, P0, R172, c[0x0][0x188], 0x4 ;  /* 0x00006200ac5c7a11 */ /* 0x000fc600078020ff */
[C---:B------:R-:W-:Y:S01]  /*0f30*/  IMAD.WIDE.U32 R84, R172.reuse, R89, c[0x0][0x208] ;  /* 0x00008200ac547625 */ /* 0x040fe200078e0059 */
[----:B------:R-:W-:-:S03]  /*0f40*/  LEA.HI.X R93, R172, c[0x0][0x18c], RZ, 0x4, P0 ;  /* 0x00006300ac5d7a11 */ /* 0x000fc600000f24ff */
[----:B------:R-:W-:Y:S02]  /*0f50*/  IMAD.WIDE.U32 R88, R172, R89, c[0x0][0x210] ;  /* 0x00008400ac587625 */ /* 0x000fe400078e0059 */
[----:B------:R-:W2:Y:S04]  /*0f60*/  LDG.E.128 R84, [R84.64] ;  /* 0x0000000454547981 */ /* 0x000ea8000c1e1d00 */
[----:B------:R-:W3:Y:S04]  /*0f70*/  LDG.E.128 R92, [R92.64] ;  /* 0x000000045c5c7981 */ /* 0x000ee8000c1e1d00 */
[----:B------:R-:W4:Y:S01]  /*0f80*/  LDG.E.128 R88, [R88.64] ;  /* 0x0000000458587981 */ /* 0x000f22000c1e1d00 */
[----:B------:R-:W-:-:S04]  /*0f90*/  ISETP.NE.U32.AND P0, PT, RZ, c[0x0][0x250], PT ;  /* 0x00009400ff007a0c */ /* 0x000fc80003f05070 */
[----:B------:R-:W-:Y:S01]  /*0fa0*/  ISETP.NE.AND.EX P0, PT, RZ, c[0x0][0x254], PT, P0 ;  /* 0x00009500ff007a0c */ /* 0x000fe20003f05300 */
[----:B------:R-:W-:Y:S01]  /*0fb0*/  IMAD.SHL.U32 R100, R172, 0x8, RZ ;  /* 0x00000008ac647824 */ /* 0x000fe200078e00ff */
[----:B------:R-:W-:-:S11]  /*0fc0*/  SHF.R.U32.HI R101, RZ, 0x1d, R172 ;  /* 0x0000001dff657819 */ /* 0x000fd600000116ac */
[C---:B------:R-:W-:Y:S02]  /*0fd0*/  @P0 IADD3 R140, P6, R100.reuse, c[0x0][0x198], RZ ;  /* 0x00006600648c0a10 */ /* 0x040fe40007fde0ff */
[----:B------:R-:W-:Y:S02]  /*0fe0*/  IADD3 R100, P5, R100, c[0x0][0x190], RZ ;  /* 0x0000640064647a10 */ /* 0x000fe40007fbe0ff */
[C---:B------:R-:W-:Y:S02]  /*0ff0*/  @P0 IADD3.X R141, R101.reuse, c[0x0][0x19c], RZ, P6, !PT ;  /* 0x00006700658d0a10 */ /* 0x040fe400037fe4ff */
[----:B------:R-:W-:Y:S02]  /*1000*/  IADD3.X R101, R101, c[0x0][0x194], RZ, P5, !PT ;  /* 0x0000650065657a10 */ /* 0x000fe40002ffe4ff */
[----:B------:R-:W-:Y:S01]  /*1010*/  ISETP.NE.U32.AND P1, PT, RZ, c[0x0][0x218], PT ;  /* 0x00008600ff007a0c */ /* 0x000fe20003f25070 */
[----:B------:R0:W5:Y:S04]  /*1020*/  @P0 LDG.E.64 R98, [R140.64] ;  /* 0x000000048c620981 */ /* 0x000168000c1e1b00 */
[----:B------:R-:W5:Y:S01]  /*1030*/  LDG.E.64 R100, [R100.64] ;  /* 0x0000000464647981 */ /* 0x000f62000c1e1b00 */
[----:B------:R-:W-:-:S02]  /*1040*/  ISETP.NE.AND.EX P1, PT, RZ, c[0x0][0x21c], PT, P1 ;  /* 0x00008700ff007a0c */ /* 0x000fc40003f25310 */
[----:B------:R-:W-:-:S11]  /*1050*/  ISETP.NE.AND P0, PT, R173, RZ, PT ;  /* 0x000000ffad00720c */ /* 0x000fd60003f05270 */
[----:B------:R-:W-:-:S04]  /*1060*/  @P1 LEA R138, P2, R172, c[0x0][0x218], 0x4 ;  /* 0x00008600ac8a1a11 */ /* 0x000fc800078420ff */
[----:B------:R-:W-:Y:S02]  /*1070*/  @P1 LEA.HI.X R139, R172, c[0x0][0x21c], RZ, 0x4, P2 ;  /* 0x00008700ac8b1a11 */ /* 0x000fe400010f24ff */
[----:B-----5:R-:W-:-:S03]  /*1080*/  FSEL R175, R153, RZ, !P0 ;  /* 0x000000ff99af7208 */ /* 0x020fc60004000000 */
[----:B------:R2:W5:Y:S02]  /*1090*/  @P1 LDG.E.128 R72, [R138.64] ;  /* 0x000000048a481981 */ /* 0x000564000c1e1d00 */
[--C-:B--2---:R-:W-:Y:S02]  /*10a0*/  PRMT R139, RZ, 0x5410, R84.reuse ;  /* 0x00005410ff8b7816 */ /* 0x104fe40000000054 */
[----:B0-----:R-:W-:Y:S02]  /*10b0*/  PRMT R141, RZ, 0x7610, R84 ;  /* 0x00007610ff8d7816 */ /* 0x001fe40000000054 */
[----:B---3--:R-:W-:Y:S02]  /*10c0*/  PRMT R84, RZ, 0x5410, R92 ;  /* 0x00005410ff547816 */ /* 0x008fe4000000005c */
[--C-:B------:R-:W-:Y:S02]  /*10d0*/  PRMT R143, RZ, 0x5410, R85.reuse ;  /* 0x00005410ff8f7816 */ /* 0x100fe40000000055 */
[----:B------:R-:W-:Y:S01]  /*10e0*/  PRMT R146, RZ, 0x7610, R85 ;  /* 0x00007610ff927816 */ /* 0x000fe20000000055 */
[----:B------:R-:W-:Y:S01]  /*10f0*/  FADD.FTZ R137, -R175, R84 ;  /* 0x00000054af897221 */ /* 0x000fe20000010100 */
[----:B----4-:R-:W-:-:S02]  /*1100*/  PRMT R85, RZ, 0x5410, R88 ;  /* 0x00005410ff557816 */ /* 0x010fc40000000058 */
[----:B------:R-:W-:Y:S01]  /*1110*/  PRMT R92, RZ, 0x7610, R92 ;  /* 0x00007610ff5c7816 */ /* 0x000fe2000000005c */
[----:B------:R-:W-:Y:S01]  /*1120*/  FMUL.FTZ R137, R136, R137 ;  /* 0x0000008988897220 */ /* 0x000fe20000410000 */
[----:B------:R-:W-:Y:S01]  /*1130*/  PRMT R140, RZ, 0x5410, R95 ;  /* 0x00005410ff8c7816 */ /* 0x000fe2000000005f */
[----:B------:R-:W-:Y:S01]  /*1140*/  FMUL.FTZ R138, R127, R85 ;  /* 0x000000557f8a7220 */ /* 0x000fe20000410000 */
[--C-:B------:R-:W-:Y:S02]  /*1150*/  PRMT R149, RZ, 0x5410, R86.reuse ;  /* 0x00005410ff957816 */ /* 0x100fe40000000056 */
[----:B------:R-:W-:Y:S02]  /*1160*/  PRMT R151, RZ, 0x7610, R86 ;  /* 0x00007610ff977816 */ /* 0x000fe40000000056 */
[--C-:B------:R-:W-:Y:S02]  /*1170*/  PRMT R172, RZ, 0x5410, R87.reuse ;  /* 0x00005410ffac7816 */ /* 0x100fe40000000057 */
[----:B------:R-:W-:Y:S01]  /*1180*/  PRMT R176, RZ, 0x7610, R87 ;  /* 0x00007610ffb07816 */ /* 0x000fe20000000057 */
[----:B------:R-:W-:Y:S01]  /*1190*/  FADD.FTZ R87, -R175, R92 ;  /* 0x0000005caf577221 */ /* 0x000fe20000010100 */
[----:B------:R-:W-:-:S02]  /*11a0*/  PRMT R88, RZ, 0x7610, R88 ;  /* 0x00007610ff587816 */ /* 0x000fc40000000058 */
[--C-:B------:R-:W-:Y:S02]  /*11b0*/  PRMT R150, RZ, 0x5410, R90.reuse ;  /* 0x00005410ff967816 */ /* 0x100fe4000000005a */
[----:B------:R-:W-:Y:S02]  /*11c0*/  PRMT R152, RZ, 0x7610, R90 ;  /* 0x00007610ff987816 */ /* 0x000fe4000000005a */
[--C-:B------:R-:W-:Y:S02]  /*11d0*/  PRMT R86, RZ, 0x5410, R93.reuse ;  /* 0x00005410ff567816 */ /* 0x100fe4000000005d */
[----:B------:R-:W-:Y:S01]  /*11e0*/  PRMT R90, RZ, 0x5410, R94 ;  /* 0x00005410ff5a7816 */ /* 0x000fe2000000005e */
[----:B------:R-:W-:Y:S01]  /*11f0*/  FADD.FTZ R153, -R175, R140 ;  /* 0x0000008caf997221 */ /* 0x000fe20000010100 */
[----:B------:R-:W-:Y:S01]  /*1200*/  PRMT R93, RZ, 0x7610, R93 ;  /* 0x00007610ff5d7816 */ /* 0x000fe2000000005d */
        /* <DEDUP_REMOVED lines=8> */
[----:B------:R-:W-:Y:S01]  /*1290*/  FMUL.FTZ R140, R136, R87 ;  /* 0x00000057888c7220 */ /* 0x000fe20000410000 */
[--C-:B------:R-:W-:Y:S01]  /*12a0*/  PRMT R174, RZ, 0x5410, R91.reuse ;  /* 0x00005410ffae7816 */ /* 0x100fe2000000005b */
[C---:B------:R-:W-:Y:S01]  /*12b0*/  FADD.FTZ R89, -R175.reuse, R86 ;  /* 0x00000056af597221 */ /* 0x040fe20000010100 */
[----:B------:R-:W-:Y:S01]  /*12c0*/  PRMT R177, RZ, 0x7610, R91 ;  /* 0x00007610ffb17816 */ /* 0x000fe2000000005b */
[----:B------:R-:W-:-:S02]  /*12d0*/  FADD.FTZ R93, -R175, R93 ;  /* 0x0000005daf5d7221 */ /* 0x000fc40000010100 */
[C---:B------:R-:W-:Y:S02]  /*12e0*/  FADD.FTZ R91, -R175.reuse, R90 ;  /* 0x0000005aaf5b7221 */ /* 0x040fe40000010100 */
[C---:B------:R-:W-:Y:S02]  /*12f0*/  FADD.FTZ R95, -R175.reuse, R94 ;  /* 0x0000005eaf5f7221 */ /* 0x040fe40000010100 */
[----:B------:R-:W-:Y:S02]  /*1300*/  FADD.FTZ R175, -R175, R142 ;  /* 0x0000008eafaf7221 */ /* 0x000fe40000010100 */
[----:B------:R-:W-:Y:S02]  /*1310*/  FADD.FTZ R41, R41, R141 ;  /* 0x0000008d29297221 */ /* 0x000fe40000010000 */
[-C--:B------:R-:W-:Y:S02]  /*1320*/  FFMA.FTZ R139, R120, R141.reuse, R139 ;  /* 0x0000008d788b7223 */ /* 0x080fe4000001008b */
[----:B------:R-:W-:-:S02]  /*1330*/  FFMA.FTZ R57, R140, R141, R57 ;  /* 0x0000008d8c397223 */ /* 0x000fc40000010039 */
[----:B------:R-:W-:Y:S02]  /*1340*/  FADD.FTZ R8, R8, R85 ;  /* 0x0000005508087221 */ /* 0x000fe40000010000 */
[----:B------:R-:W-:Y:S02]  /*1350*/  FFMA.FTZ R24, R137, R85, R24 ;  /* 0x0000005589187223 */ /* 0x000fe40000010018 */
[----:B------:R-:W-:Y:S02]  /*1360*/  FMUL.FTZ R142, R129, R145 ;  /* 0x00000091818e7220 */ /* 0x000fe40000410000 */
[----:B------:R-:W-:Y:S02]  /*1370*/  FMUL.FTZ R141, R136, R89 ;  /* 0x00000059888d7220 */ /* 0x000fe40000410000 */
[----:B------:R-:W-:Y:S02]  /*1380*/  FMUL.FTZ R85, R130, R147 ;  /* 0x0000009382557220 */ /* 0x000fe40000410000 */
[----:B------:R-:W-:-:S02]  /*1390*/  FADD.FTZ R84, R171, R138 ;  /* 0x0000008aab547221 */ /* 0x000fc40000010000 */
[----:B------:R-:W-:Y:S02]  /*13a0*/  FFMA.FTZ R170, R137, R138, R170 ;  /* 0x0000008a89aa7223 */ /* 0x000fe400000100aa */
[----:B------:R-:W-:Y:S02]  /*13b0*/  FADD.FTZ R42, R42, R143 ;  /* 0x0000008f2a2a7221 */ /* 0x000fe40000010000 */
[-C--:B------:R-:W-:Y:S02]  /*13c0*/  FFMA.FTZ R142, R121, R143.reuse, R142 ;  /* 0x0000008f798e7223 */ /* 0x080fe4000001008e */
[----:B------:R-:W-:Y:S02]  /*13d0*/  FFMA.FTZ R58, R141, R143, R58 ;  /* 0x0000008f8d3a7223 */ /* 0x000fe4000001003a */
[----:B------:R-:W-:Y:S02]  /*13e0*/  FMUL.FTZ R144, R136, R93 ;  /* 0x0000005d88907220 */ /* 0x000fe40000410000 */
[----:B------:R-:W-:-:S02]  /*13f0*/  FFMA.FTZ R143, R122, R146, R85 ;  /* 0x000000927a8f7223 */ /* 0x000fc40000010055 */
[----:B------:R-:W-:Y:S02]  /*1400*/  FADD.FTZ R85, R84, R139 ;  /* 0x0000008b54557221 */ /* 0x000fe40000010000 */
[----:B------:R-:W-:Y:S02]  /*1410*/  FFMA.FTZ R170, R140, R139, R170 ;  /* 0x0000008b8caa7223 */ /* 0x000fe400000100aa */
[----:B------:R-:W-:Y:S02]  /*1420*/  FADD.FTZ R43, R43, R146 ;  /* 0x000000922b2b7221 */ /* 0x000fe40000010000 */
[----:B------:R-:W-:Y:S02]  /*1430*/  FFMA.FTZ R59, R144, R146, R59 ;  /* 0x00000092903b7223 */ /* 0x000fe4000001003b */
[----:B------:R-:W-:Y:S02]  /*1440*/  FMUL.FTZ R146, R131, R150 ;  /* 0x0000009683927220 */ /* 0x000fe40000410000 */
[----:B------:R-:W-:-:S02]  /*1450*/  FADD.FTZ R84, R85, R142 ;  /* 0x0000008e55547221 */ /* 0x000fc40000010000 */
[C---:B------:R-:W-:Y:S02]  /*1460*/  FFMA.FTZ R170, R141.reuse, R142, R170 ;  /* 0x0000008e8daa7223 */ /* 0x040fe400000100aa */
[----:B------:R-:W-:Y:S02]  /*1470*/  FADD.FTZ R10, R10, R145 ;  /* 0x000000910a0a7221 */ /* 0x000fe40000010000 */
[----:B------:R-:W-:Y:S02]  /*1480*/  FFMA.FTZ R26, R141, R145, R26 ;  /* 0x000000918d1a7223 */ /* 0x000fe4000001001a */
[----:B------:R-:W-:Y:S02]  /*1490*/  FADD.FTZ R11, R11, R147 ;  /* 0x000000930b0b7221 */ /* 0x000fe40000010000 */
[----:B------:R-:W-:Y:S02]  /*14a0*/  FFMA.FTZ R27, R144, R147, R27 ;  /* 0x00000093901b7223 */ /* 0x000fe4000001001b */
[----:B------:R-:W-:-:S02]  /*14b0*/  FMUL.FTZ R145, R136, R91 ;  /* 0x0000005b88917220 */ /* 0x000fc40000410000 */
[----:B------:R-:W-:Y:S02]  /*14c0*/  FMUL.FTZ R147, R132, R152 ;  /* 0x0000009884937220 */ /* 0x000fe40000410000 */
[----:B------:R-:W-:Y:S02]  /*14d0*/  FFMA.FTZ R146, R123, R149, R146 ;  /* 0x000000957b927223 */ /* 0x000fe40000010092 */
[----:B------:R-:W-:Y:S02]  /*14e0*/  FADD.FTZ R85, R84, R143 ;  /* 0x0000008f54557221 */ /* 0x000fe40000010000 */
[----:B------:R-:W-:Y:S02]  /*14f0*/  FFMA.FTZ R170, R144, R143, R170 ;  /* 0x0000008f90aa7223 */ /* 0x000fe400000100aa */
[----:B------:R-:W-:Y:S02]  /*1500*/  FMUL.FTZ R148, R136, R95 ;  /* 0x0000005f88947220 */ /* 0x000fe40000410000 */
[----:B------:R-:W-:-:S02]  /*1510*/  FADD.FTZ R4, R4, R150 ;  /* 0x0000009604047221 */ /* 0x000fc40000010000 */
[----:B------:R-:W-:Y:S02]  /*1520*/  FFMA.FTZ R20, R145, R150, R20 ;  /* 0x0000009691147223 */ /* 0x000fe40000010014 */
[----:B------:R-:W-:Y:S02]  /*1530*/  FFMA.FTZ R147, R124, R151, R147 ;  /* 0x000000977c937223 */ /* 0x000fe40000010093 */
[----:B------:R-:W-:Y:S02]  /*1540*/  FMUL.FTZ R150, R133, R174 ;  /* 0x000000ae85967220 */ /* 0x000fe40000410000 */
[----:B------:R-:W-:Y:S02]  /*1550*/  FADD.FTZ R84, R85, R146 ;  /* 0x0000009255547221 */ /* 0x000fe40000010000 */
[----:B------:R-:W-:Y:S02]  /*1560*/  FFMA.FTZ R170, R145, R146, R170 ;  /* 0x0000009291aa7223 */ /* 0x000fe400000100aa */
[----:B------:R-:W-:-:S02]  /*1570*/  FADD.FTZ R36, R36, R149 ;  /* 0x0000009524247221 */ /* 0x000fc40000010000 */
[----:B------:R-:W-:Y:S02]  /*1580*/  FFMA.FTZ R52, R145, R149, R52 ;  /* 0x0000009591347223 */ /* 0x000fe40000010034 */
[----:B------:R-:W-:Y:S02]  /*1590*/  FADD.FTZ R37, R37, R151 ;  /* 0x0000009725257221 */ /* 0x000fe40000010000 */
[----:B------:R-:W-:Y:S02]  /*15a0*/  FFMA.FTZ R53, R148, R151, R53 ;  /* 0x0000009794357223 */ /* 0x000fe40000010035 */
[----:B------:R-:W-:Y:S02]  /*15b0*/  FMUL.FTZ R149, R136, R153 ;  /* 0x0000009988957220 */ /* 0x000fe40000410000 */
[----:B------:R-:W-:Y:S02]  /*15c0*/  FFMA.FTZ R150, R125, R172, R150 ;  /* 0x000000ac7d967223 */ /* 0x000fe40000010096 */
[----:B------:R-:W-:-:S02]  /*15d0*/  FMUL.FTZ R151, R134, R177 ;  /* 0x000000b186977220 */ /* 0x000fc40000410000 */
[----:B------:R-:W-:Y:S02]  /*15e0*/  FADD.FTZ R85, R84, R147 ;  /* 0x0000009354557221 */ /* 0x000fe40000010000 */
[C---:B------:R-:W-:Y:S02]  /*15f0*/  FFMA.FTZ R170, R148.reuse, R147, R170 ;  /* 0x0000009394aa7223 */ /* 0x040fe400000100aa */
[----:B------:R-:W-:Y:S02]  /*1600*/  FADD.FTZ R5, R5, R152 ;  /* 0x0000009805057221 */ /* 0x000fe40000010000 */
[----:B------:R-:W-:Y:S02]  /*1610*/  FFMA.FTZ R21, R148, R152, R21 ;  /* 0x0000009894157223 */ /* 0x000fe40000010015 */
[----:B------:R-:W-:Y:S02]  /*1620*/  FMUL.FTZ R152, R136, R175 ;  /* 0x000000af88987220 */ /* 0x000fe40000410000 */
        /* <DEDUP_REMOVED lines=15> */
.L_x_65:
[----:B------:R-:W-:Y:S05]  /*1720*/  BSYNC B1 ;  /* 0x0000000000017941 */ /* 0x000fea0003800000 */
.L_x_64:
[----:B------:R-:W-:Y:S05]  /*1730*/  BRA.DIV ~URZ, `(.L_x_66) ;  /* 0x000023827f007947 */ /* 0x000fea000b800000 */
[----:B------:R0:W1:Y:S02]  /*1740*/  SHFL.BFLY PT, R86, R171, 0x1, 0x1f ;  /* 0x0c201f00ab567f89 */ /* 0x00006400000e0000 */
.L_x_79:
        /* <DEDUP_REMOVED lines=18> */
.L_x_80:
[----:B--2---:R-:W-:Y:S01]  /*1870*/  FADD.FTZ R91, R91, R88 ;  /* 0x000000585b5b7221 */ /* 0x004fe20000010000 */
[----:B------:R-:W-:Y:S01]  /*1880*/  BSSY B1, `(.L_x_68) ;  /* 0x000008e000017945 */ /* 0x000fe20003800000 */
[----:B-1----:R-:W-:Y:S02]  /*1890*/  FADD.FTZ R85, R85, R90 ;  /* 0x0000005a55557221 */ /* 0x002fe40000010000 */
[----:B------:R-:W-:Y:S02]  /*18a0*/  FMUL.FTZ R175, R91, c[0x0][0x1e0] ;  /* 0x000078005baf7a20 */ /* 0x000fe40000410000 */
[----:B------:R-:W-:Y:S01]  /*18b0*/  FMUL.FTZ R92, R85, c[0x0][0x1e0] ;  /* 0x00007800555c7a20 */ /* 0x000fe20000410000 */
[----:B------:R-:W-:Y:S05]  /*18c0*/  @!P3 BRA `(.L_x_69) ;  /* 0x000008900000b947 */ /* 0x000fea0003800000 */
[----:B------:R-:W-:Y:S02]  /*18d0*/  ISETP.NE.U32.AND P0, PT, RZ, c[0x0][0x250], PT ;  /* 0x00009400ff007a0c */ /* 0x000fe40003f05070 */
[----:B------:R-:W-:Y:S02]  /*18e0*/  ISETP.NE.U32.AND P6, PT, RZ, c[0x0][0x218], PT ;  /* 0x00008600ff007a0c */ /* 0x000fe40003fc5070 */
[----:B------:R-:W-:-:S02]  /*18f0*/  ISETP.NE.AND.EX P0, PT, RZ, c[0x0][0x254], PT, P0 ;  /* 0x00009500ff007a0c */ /* 0x000fc40003f05300 */
[----:B------:R-:W-:Y:S02]  /*1900*/  ISETP.NE.AND P1, PT, R173, RZ, PT ;  /* 0x000000ffad00720c */ /* 0x000fe40003f25270 */
[----:B------:R-:W-:Y:S02]  /*1910*/  ISETP.NE.AND.EX P6, PT, RZ, c[0x0][0x21c], PT, P6 ;  /* 0x00008700ff007a0c */ /* 0x000fe40003fc5360 */
[----:B------:R-:W-:Y:S02]  /*1920*/  FSEL R95, R175, RZ, !P1 ;  /* 0x000000ffaf5f7208 */ /* 0x000fe40004800000 */
[----:B------:R-:W-:Y:S02]  /*1930*/  MOV R84, R2 ;  /* 0x0000000200547202 */ /* 0x000fe40000000f00 */
[----:B------:R-:W-:Y:S01]  /*1940*/  ISETP.NE.U32.AND P1, PT, RZ, c[0x0][0x258], PT ;  /* 0x00009600ff007a0c */ /* 0x000fe20003f25070 */
[----:B------:R-:W-:Y:S01]  /*1950*/  FFMA.FTZ R85, R155, R92, R95 ;  /* 0x0000005c9b557223 */ /* 0x000fe2000001005f */
[----:B------:R-:W-:Y:S01]  /*1960*/  LOP3.LUT P2, RZ, R84, 0xff, RZ, 0xc0, !PT ;  /* 0x000000ff54ff7812 */ /* 0x000fe2000784c0ff */
[----:B------:R-:W-:Y:S01]  /*1970*/  @P0 IMAD.MOV.U32 R86, RZ, RZ, R96 ;  /* 0x000000ffff560224 */ /* 0x000fe200078e0060 */
[----:B------:R-:W-:Y:S01]  /*1980*/  ISETP.NE.AND.EX P1, PT, RZ, c[0x0][0x25c], PT, P1 ;  /* 0x00009700ff007a0c */ /* 0x000fe20003f25310 */
[----:B------:R-:W-:-:S02]  /*1990*/  FADD.FTZ R85, R154, -R85 ;  /* 0x800000559a557221 */ /* 0x000fc40000010000 */
[----:B------:R-:W-:Y:S01]  /*19a0*/  @P6 PRMT R84, RZ, 0x5410, R68 ;  /* 0x00005410ff546816 */ /* 0x000fe20000000044 */
[-CC-:B------:R-:W-:Y:S01]  /*19b0*/  FFMA.FTZ R89, R159, R92.reuse, R95.reuse ;  /* 0x0000005c9f597223 */ /* 0x180fe2000001005f */
[----:B------:R-:W-:Y:S01]  /*19c0*/  @P0 LOP3.LUT P5, RZ, R86, 0xff, RZ, 0xc0, !PT ;  /* 0x000000ff56ff0812 */ /* 0x000fe200078ac0ff */
[----:B------:R-:W-:Y:S02]  /*19d0*/  FFMA.FTZ R86, R156, R92, R95 ;  /* 0x0000005c9c567223 */ /* 0x000fe4000001005f */
[C---:B-----5:R-:W-:Y:S02]  /*19e0*/  FMUL.FTZ R85, R136.reuse, R85 ;  /* 0x0000005588557220 */ /* 0x060fe40000410000 */
[----:B------:R-:W-:Y:S02]  /*19f0*/  FADD.FTZ R87, R157, -R86 ;  /* 0x800000569d577221 */ /* 0x000fe40000010000 */
[----:B------:R-:W-:Y:S01]  /*1a00*/  @P6 FADD.FTZ R85, R85, R84 ;  /* 0x0000005455556221 */ /* 0x000fe20000010000 */
[----:B------:R-:W-:Y:S01]  /*1a10*/  @P6 PRMT R84, RZ, 0x7610, R68 ;  /* 0x00007610ff546816 */ /* 0x000fe20000000044 */
[----:B------:R-:W-:-:S02]  /*1a20*/  FMUL.FTZ R87, R136, R87 ;  /* 0x0000005788577220 */ /* 0x000fc40000410000 */
[----:B------:R-:W-:Y:S02]  /*1a30*/  FADD.FTZ R89, R158, -R89 ;  /* 0x800000599e597221 */ /* 0x000fe40000010000 */
[----:B------:R-:W-:Y:S02]  /*1a40*/  FFMA.FTZ R86, R160, R92, R95 ;  /* 0x0000005ca0567223 */ /* 0x000fe4000001005f */
[----:B------:R-:W-:Y:S01]  /*1a50*/  @P6 FADD.FTZ R87, R87, R84 ;  /* 0x0000005457576221 */ /* 0x000fe20000010000 */
[--C-:B------:R-:W-:Y:S01]  /*1a60*/  @P6 PRMT R84, RZ, 0x5410, R69.reuse ;  /* 0x00005410ff546816 */ /* 0x100fe20000000045 */
[C---:B------:R-:W-:Y:S02]  /*1a70*/  FMUL.FTZ R89, R136.reuse, R89 ;  /* 0x0000005988597220 */ /* 0x040fe40000410000 */
[----:B------:R-:W-:Y:S01]  /*1a80*/  FADD.FTZ R91, R161, -R86 ;  /* 0x80000056a15b7221 */ /* 0x000fe20000010000 */
[----:B0-----:R-:W-:Y:S01]  /*1a90*/  @P1 F2FP.BF16.PACK_AB R88, RZ, R87 ;  /* 0x00000057ff58123e */ /* 0x001fe200000010ff */
[----:B------:R-:W-:Y:S01]  /*1aa0*/  @P6 FADD.FTZ R89, R89, R84 ;  /* 0x0000005459596221 */ /* 0x000fe20000010000 */
[----:B------:R-:W-:Y:S01]  /*1ab0*/  @P6 PRMT R84, RZ, 0x7610, R69 ;  /* 0x00007610ff546816 */ /* 0x000fe20000000045 */
[----:B------:R-:W-:-:S02]  /*1ac0*/  FMUL.FTZ R91, R136, R91 ;  /* 0x0000005b885b7220 */ /* 0x000fc40000410000 */
[-CC-:B------:R-:W-:Y:S02]  /*1ad0*/  FFMA.FTZ R93, R163, R92.reuse, R95.reuse ;  /* 0x0000005ca35d7223 */ /* 0x180fe4000001005f */
[----:B------:R-:W-:Y:S02]  /*1ae0*/  @P6 FADD.FTZ R91, R91, R84 ;  /* 0x000000545b5b6221 */ /* 0x000fe40000010000 */
[-CC-:B------:R-:W-:Y:S02]  /*1af0*/  FFMA.FTZ R84, R164, R92.reuse, R95.reuse ;  /* 0x0000005ca4547223 */ /* 0x180fe4000001005f */
[-C--:B------:R-:W-:Y:S01]  /*1b00*/  FFMA.FTZ R153, R167, R92.reuse, R95 ;  /* 0x0000005ca7997223 */ /* 0x080fe2000001005f */
[----:B------:R-:W-:Y:S01]  /*1b10*/  @P1 F2FP.BF16.PACK_AB R90, RZ, R91 ;  /* 0x0000005bff5a123e */ /* 0x000fe200000010ff */
[----:B------:R-:W-:Y:S02]  /*1b20*/  FADD.FTZ R93, R162, -R93 ;  /* 0x8000005da25d7221 */ /* 0x000fe40000010000 */
[----:B------:R-:W-:-:S02]  /*1b30*/  FFMA.FTZ R86, R168, R92, R95 ;  /* 0x0000005ca8567223 */ /* 0x000fc4000001005f */
[----:B------:R-:W-:Y:S01]  /*1b40*/  FADD.FTZ R95, R165, -R84 ;  /* 0x80000054a55f7221 */ /* 0x000fe20000010000 */
[----:B------:R-:W-:Y:S01]  /*1b50*/  @P6 PRMT R84, RZ, 0x5410, R70 ;  /* 0x00005410ff546816 */ /* 0x000fe20000000046 */
[----:B------:R-:W-:Y:S02]  /*1b60*/  FADD.FTZ R153, R166, -R153 ;  /* 0x80000099a6997221 */ /* 0x000fe40000010000 */
[C---:B------:R-:W-:Y:S02]  /*1b70*/  FMUL.FTZ R93, R136.reuse, R93 ;  /* 0x0000005d885d7220 */ /* 0x040fe40000410000 */
[C---:B------:R-:W-:Y:S01]  /*1b80*/  FMUL.FTZ R170, R136.reuse, R153 ;  /* 0x0000009988aa7220 */ /* 0x040fe20000410000 */
[----:B------:R-:W-:Y:S01]  /*1b90*/  @P6 PRMT R153, RZ, 0x5410, R71 ;  /* 0x00005410ff996816 */ /* 0x000fe20000000047 */
[----:B------:R-:W-:Y:S01]  /*1ba0*/  @P6 FADD.FTZ R93, R93, R84 ;  /* 0x000000545d5d6221 */ /* 0x000fe20000010000 */
[----:B------:R-:W-:Y:S01]  /*1bb0*/  @P6 PRMT R84, RZ, 0x7610, R70 ;  /* 0x00007610ff546816 */ /* 0x000fe20000000046 */
[----:B------:R-:W-:-:S02]  /*1bc0*/  FMUL.FTZ R95, R136, R95 ;  /* 0x0000005f885f7220 */ /* 0x000fc40000410000 */
[----:B------:R-:W-:Y:S01]  /*1bd0*/  FADD.FTZ R171, R169, -R86 ;  /* 0x80000056a9ab7221 */ /* 0x000fe20000010000 */
[----:B------:R-:W-:Y:S01]  /*1be0*/  @P1 F2FP.BF16.PACK_AB R86, RZ, R89 ;  /* 0x00000059ff56123e */ /* 0x000fe200000010ff */
[----:B------:R-:W-:Y:S01]  /*1bf0*/  @P6 FADD.FTZ R170, R170, R153 ;  /* 0x00000099aaaa6221 */ /* 0x000fe20000010000 */
[----:B------:R-:W-:Y:S01]  /*1c00*/  @P6 PRMT R153, RZ, 0x7610, R71 ;  /* 0x00007610ff996816 */ /* 0x000fe20000000047 */
[----:B------:R-:W-:Y:S01]  /*1c10*/  @P6 FADD.FTZ R95, R95, R84 ;  /* 0x000000545f5f6221 */ /* 0x000fe20000010000 */
[----:B------:R-:W-:Y:S01]  /*1c20*/  @P1 F2FP.BF16.PACK_AB R84, RZ, R85 ;  /* 0x00000055ff54123e */ /* 0x000fe200000010ff */
[----:B------:R-:W-:Y:S01]  /*1c30*/  FMUL.FTZ R172, R136, R171 ;  /* 0x000000ab88ac7220 */ /* 0x000fe20000410000 */
[----:B------:R-:W-:Y:S01]  /*1c40*/  @P1 F2FP.BF16.PACK_AB R171, RZ, R170 ;  /* 0x000000aaffab123e */ /* 0x000fe200000010ff */
[----:B------:R-:W-:Y:S01]  /*1c50*/  FMUL.FTZ R176, R85, c[0x0][0x1e8] ;  /* 0x00007a0055b07a20 */ /* 0x000fe20000410000 */
[----:B------:R-:W-:Y:S01]  /*1c60*/  @P1 PRMT R76, R84, 0x7610, R76 ;  /* 0x00007610544c1816 */ /* 0x000fe2000000004c */
[----:B------:R-:W-:Y:S01]  /*1c70*/  @P6 FADD.FTZ R172, R172, R153 ;  /* 0x00000099acac6221 */ /* 0x000fe20000010000 */
[----:B------:R-:W-:Y:S01]  /*1c80*/  LOP3.LUT P6, RZ, R2, 0xff00, RZ, 0xc0, !PT ;  /* 0x0000ff0002ff7812 */ /* 0x000fe200078cc0ff */
[----:B------:R-:W-:Y:S01]  /*1c90*/  FMUL.FTZ R177, R87, c[0x0][0x1e8] ;  /* 0x00007a0057b17a20 */ /* 0x000fe20000410000 */
[----:B------:R-:W-:Y:S01]  /*1ca0*/  FSEL R84, R176, RZ, P2 ;  /* 0x000000ffb0547208 */ /* 0x000fe20001000000 */
[----:B------:R-:W-:Y:S01]  /*1cb0*/  FMUL.FTZ R178, R89, c[0x0][0x1e8] ;  /* 0x00007a0059b27a20 */ /* 0x000fe20000410000 */
[C---:B------:R-:W-:Y:S01]  /*1cc0*/  LOP3.LUT P2, RZ, R2.reuse, 0xff0000, RZ, 0xc0, !PT ;  /* 0x00ff000002ff7812 */ /* 0x040fe2000784c0ff */
[----:B------:R-:W-:Y:S01]  /*1cd0*/  FMUL.FTZ R179, R91, c[0x0][0x1e8] ;  /* 0x00007a005bb37a20 */ /* 0x000fe20000410000 */
[----:B------:R-:W-:Y:S01]  /*1ce0*/  FSEL R87, R177, RZ, P6 ;  /* 0x000000ffb1577208 */ /* 0x000fe20003000000 */
[----:B------:R-:W-:Y:S01]  /*1cf0*/  FMUL.FTZ R181, R93, c[0x0][0x1e8] ;  /* 0x00007a005db57a20 */ /* 0x000fe20000410000 */
[----:B------:R-:W-:Y:S01]  /*1d00*/  LOP3.LUT P6, RZ, R2, 0xff000000, RZ, 0xc0, !PT ;  /* 0xff00000002ff7812 */ /* 0x000fe200078cc0ff */
[----:B------:R-:W-:Y:S01]  /*1d10*/  FMUL.FTZ R182, R95, c[0x0][0x1e8] ;  /* 0x00007a005fb67a20 */ /* 0x000fe20000410000 */
[----:B------:R-:W-:Y:S01]  /*1d20*/  FSEL R85, R178, RZ, P2 ;  /* 0x000000ffb2557208 */ /* 0x000fe20001000000 */
[----:B------:R-:W-:Y:S01]  /*1d30*/  FMUL.FTZ R183, R170, c[0x0][0x1e8] ;  /* 0x00007a00aab77a20 */ /* 0x000fe20000410000 */
[----:B------:R-:W-:-:S02]  /*1d40*/  LOP3.LUT P2, RZ, R3, 0xff, RZ, 0xc0, !PT ;  /* 0x000000ff03ff7812 */ /* 0x000fc4000784c0ff */
[----:B------:R-:W-:Y:S02]  /*1d50*/  FSEL R180, R179, RZ, P6 ;  /* 0x000000ffb3b47208 */ /* 0x000fe40003000000 */
[----:B------:R-:W-:Y:S02]  /*1d60*/  LOP3.LUT P6, RZ, R3, 0xff00, RZ, 0xc0, !PT ;  /* 0x0000ff0003ff7812 */ /* 0x000fe400078cc0ff */
[----:B------:R-:W-:Y:S02]  /*1d70*/  FSEL R89, R181, RZ, P2 ;  /* 0x000000ffb5597208 */ /* 0x000fe40001000000 */
[----:B------:R-:W-:Y:S02]  /*1d80*/  ISETP.NE.U32.AND P2, PT, RZ, c[0x0][0x258], PT ;  /* 0x00009600ff007a0c */ /* 0x000fe40003f45070 */
[----:B------:R-:W-:Y:S02]  /*1d90*/  FSEL R170, R182, RZ, P6 ;  /* 0x000000ffb6aa7208 */ /* 0x000fe40003000000 */
[----:B------:R-:W-:-:S02]  /*1da0*/  ISETP.NE.AND.EX P2, PT, RZ, c[0x0][0x25c], PT, P2 ;  /* 0x00009700ff007a0c */ /* 0x000fc40003f45320 */
[----:B------:R-:W-:Y:S02]  /*1db0*/  @P1 PRMT R77, R86, 0x7610, R77 ;  /* 0x00007610564d1816 */ /* 0x000fe4000000004d */
[----:B------:R-:W-:Y:S01]  /*1dc0*/  F2FP.BF16.PACK_AB R86, R170, R89 ;  /* 0x00000059aa56723e */ /* 0x000fe200000010ff */
[----:B------:R-:W-:Y:S01]  /*1dd0*/  HFMA2.MMA R170, -RZ, RZ, 0, 9.5367431640625e-07 ;  /* 0x00000010ffaa7435 */ /* 0x000fe200000001ff */
[----:B------:R-:W-:Y:S02]  /*1de0*/  LOP3.LUT P6, RZ, R3, 0xff0000, RZ, 0xc0, !PT ;  /* 0x00ff000003ff7812 */ /* 0x000fe400078cc0ff */
[----:B------:R-:W-:Y:S02]  /*1df0*/  @P1 F2FP.BF16.PACK_AB R94, RZ, R93 ;  /* 0x0000005dff5e123e */ /* 0x000fe400000010ff */
[----:B------:R-:W-:Y:S01]  /*1e00*/  @P1 F2FP.BF16.PACK_AB R174, RZ, R172 ;  /* 0x000000acffae123e */ /* 0x000fe200000010ff */
[----:B------:R-:W-:Y:S01]  /*1e10*/  FMUL.FTZ R172, R172, c[0x0][0x1e8] ;  /* 0x00007a00acac7a20 */ /* 0x000fe20000410000 */
[----:B------:R-:W-:-:S02]  /*1e20*/  FSEL R91, R183, RZ, P6 ;  /* 0x000000ffb75b7208 */ /* 0x000fc40003000000 */
[----:B------:R-:W-:Y:S02]  /*1e30*/  @P1 F2FP.BF16.PACK_AB R153, RZ, R95 ;  /* 0x0000005fff99123e */ /* 0x000fe400000010ff */
[----:B------:R-:W-:Y:S02]  /*1e40*/  LOP3.LUT P6, RZ, R3, 0xff000000, RZ, 0xc0, !PT ;  /* 0xff00000003ff7812 */ /* 0x000fe400078cc0ff */
[----:B------:R-:W-:Y:S02]  /*1e50*/  @P1 PRMT R78, R94, 0x7610, R78 ;  /* 0x000076105e4e1816 */ /* 0x000fe4000000004e */
[----:B------:R-:W-:Y:S02]  /*1e60*/  @P1 PRMT R79, R171, 0x7610, R79 ;  /* 0x00007610ab4f1816 */ /* 0x000fe4000000004f */
[----:B------:R-:W-:Y:S01]  /*1e70*/  @P1 PRMT R76, R76, 0x5410, R88 ;  /* 0x000054104c4c1816 */ /* 0x000fe20000000058 */
[----:B------:R-:W-:Y:S01]  /*1e80*/  @P2 IMAD.WIDE.U32 R88, R135, R170, c[0x0][0x258] ;  /* 0x0000960087582625 */ /* 0x000fe200078e00aa */
[----:B------:R-:W-:-:S02]  /*1e90*/  FSEL R94, R172, RZ, P6 ;  /* 0x000000ffac5e7208 */ /* 0x000fc40003000000 */
[----:B------:R-:W-:Y:S02]  /*1ea0*/  @P1 PRMT R77, R77, 0x5410, R90 ;  /* 0x000054104d4d1816 */ /* 0x000fe4000000005a */
[----:B------:R-:W-:Y:S02]  /*1eb0*/  @P1 PRMT R78, R78, 0x5410, R153 ;  /* 0x000054104e4e1816 */ /* 0x000fe40000000099 */
[----:B------:R-:W-:Y:S02]  /*1ec0*/  @P1 PRMT R79, R79, 0x5410, R174 ;  /* 0x000054104f4f1816 */ /* 0x000fe400000000ae */
[----:B------:R-:W-:Y:S02]  /*1ed0*/  @P0 LOP3.LUT P1, RZ, R96, 0xff00, RZ, 0xc0, !PT ;  /* 0x0000ff0060ff0812 */ /* 0x000fe4000782c0ff */
[----:B------:R-:W-:Y:S01]  /*1ee0*/  F2FP.BF16.PACK_AB R84, R87, R84 ;  /* 0x000000545754723e */ /* 0x000fe200000010ff */
[----:B------:R-:W-:Y:S01]  /*1ef0*/  @P2 STG.E.128 [R88.64], R76 ;  /* 0x0000004c58002986 */ /* 0x000fe2000c101d04 */
[----:B------:R-:W-:Y:S01]  /*1f00*/  F2FP.BF16.PACK_AB R87, R94, R91 ;  /* 0x0000005b5e57723e */ /* 0x000fe200000010ff */
[----:B------:R-:W-:Y:S01]  /*1f10*/  IMAD.WIDE.U32 R90, R135, R170, c[0x0][0x248] ;  /* 0x00009200875a7625 */ /* 0x000fe200078e00aa */
[----:B------:R-:W-:-:S02]  /*1f20*/  F2FP.BF16.PACK_AB R85, R180, R85 ;  /* 0x00000055b455723e */ /* 0x000fc400000010ff */
[C---:B------:R-:W-:Y:S02]  /*1f30*/  @P0 LOP3.LUT P2, RZ, R96.reuse, 0xff0000, RZ, 0xc0, !PT ;  /* 0x00ff000060ff0812 */ /* 0x040fe4000784c0ff */
[----:B------:R-:W-:Y:S01]  /*1f40*/  @P0 LOP3.LUT P6, RZ, R96, 0xff000000, RZ, 0xc0, !PT ;  /* 0xff00000060ff0812 */ /* 0x000fe200078cc0ff */
[----:B------:R0:W-:Y:S01]  /*1f50*/  STG.E.128 [R90.64], R84 ;  /* 0x000000545a007986 */ /* 0x0001e2000c101d04 */
[----:B------:R-:W-:Y:S02]  /*1f60*/  @P0 FSEL R93, R176, RZ, P5 ;  /* 0x000000ffb05d0208 */ /* 0x000fe40002800000 */
[----:B------:R-:W-:Y:S02]  /*1f70*/  @P0 FSEL R94, R177, RZ, P1 ;  /* 0x000000ffb15e0208 */ /* 0x000fe40000800000 */
[C---:B------:R-:W-:Y:S02]  /*1f80*/  @P0 LOP3.LUT P1, RZ, R97.reuse, 0xff, RZ, 0xc0, !PT ;  /* 0x000000ff61ff0812 */ /* 0x040fe4000782c0ff */
[----:B------:R-:W-:-:S02]  /*1f90*/  @P0 LOP3.LUT P5, RZ, R97, 0xff0000, RZ, 0xc0, !PT ;  /* 0x00ff000061ff0812 */ /* 0x000fc400078ac0ff */
[----:B------:R-:W-:Y:S02]  /*1fa0*/  @P0 FSEL R95, R178, RZ, P2 ;  /* 0x000000ffb25f0208 */ /* 0x000fe40001000000 */
[----:B------:R-:W-:Y:S02]  /*1fb0*/  @P0 FSEL R153, R179, RZ, P6 ;  /* 0x000000ffb3990208 */ /* 0x000fe40003000000 */
[C---:B------:R-:W-:Y:S02]  /*1fc0*/  @P0 LOP3.LUT P2, RZ, R97.reuse, 0xff00, RZ, 0xc0, !PT ;  /* 0x0000ff0061ff0812 */ /* 0x040fe4000784c0ff */
[----:B------:R-:W-:Y:S02]  /*1fd0*/  @P0 LOP3.LUT P6, RZ, R97, 0xff000000, RZ, 0xc0, !PT ;  /* 0xff00000061ff0812 */ /* 0x000fe400078cc0ff */
[----:B------:R-:W-:Y:S02]  /*1fe0*/  @P0 F2FP.BF16.PACK_AB R93, RZ, R93 ;  /* 0x0000005dff5d023e */ /* 0x000fe400000010ff */
[----:B0-----:R-:W-:-:S02]  /*1ff0*/  @P0 FSEL R84, R181, RZ, P1 ;  /* 0x000000ffb5540208 */ /* 0x001fc40000800000 */
[----:B------:R-:W-:Y:S02]  /*2000*/  @P0 FSEL R87, R183, RZ, P5 ;  /* 0x000000ffb7570208 */ /* 0x000fe40002800000 */
[----:B------:R-:W-:Y:S02]  /*2010*/  @P0 F2FP.BF16.PACK_AB R95, RZ, R95 ;  /* 0x0000005fff5f023e */ /* 0x000fe400000010ff */
[----:B------:R-:W-:Y:S02]  /*2020*/  @P0 FSEL R86, R182, RZ, P2 ;  /* 0x000000ffb6560208 */ /* 0x000fe40001000000 */
[----:B------:R-:W-:Y:S02]  /*2030*/  @P0 FSEL R88, R172, RZ, P6 ;  /* 0x000000ffac580208 */ /* 0x000fe40003000000 */
[----:B------:R-:W-:Y:S02]  /*2040*/  @P0 F2FP.BF16.PACK_AB R85, RZ, R84 ;  /* 0x00000054ff55023e */ /* 0x000fe400000010ff */
[----:B------:R-:W-:-:S02]  /*2050*/  @P0 F2FP.BF16.PACK_AB R87, RZ, R87 ;  /* 0x00000057ff57023e */ /* 0x000fc400000010ff */
[----:B------:R-:W-:Y:S02]  /*2060*/  @P0 F2FP.BF16.PACK_AB R94, RZ, R94 ;  /* 0x0000005eff5e023e */ /* 0x000fe400000010ff */
[----:B------:R-:W-:Y:S02]  /*2070*/  @P0 F2FP.BF16.PACK_AB R153, RZ, R153 ;  /* 0x00000099ff99023e */ /* 0x000fe400000010ff */
[----:B------:R-:W-:Y:S02]  /*2080*/  @P0 F2FP.BF16.PACK_AB R86, RZ, R86 ;  /* 0x00000056ff56023e */ /* 0x000fe400000010ff */
[----:B------:R-:W-:Y:S02]  /*2090*/  @P0 F2FP.BF16.PACK_AB R88, RZ, R88 ;  /* 0x00000058ff58023e */ /* 0x000fe400000010ff */
[----:B------:R-:W-:Y:S02]  /*20a0*/  @P0 PRMT R80, R93, 0x7610, R80 ;  /* 0x000076105d500816 */ /* 0x000fe40000000050 */
[----:B------:R-:W-:-:S02]  /*20b0*/  @P0 LEA R84, P1, R135, c[0x0][0x250], 0x4 ;  /* 0x0000940087540a11 */ /* 0x000fc400078220ff */
[----:B------:R-:W-:Y:S02]  /*20c0*/  @P0 PRMT R81, R95, 0x7610, R81 ;  /* 0x000076105f510816 */ /* 0x000fe40000000051 */
[----:B------:R-:W-:Y:S02]  /*20d0*/  @P0 PRMT R82, R85, 0x7610, R82 ;  /* 0x0000761055520816 */ /* 0x000fe40000000052 */
[----:B------:R-:W-:Y:S02]  /*20e0*/  @P0 PRMT R83, R87, 0x7610, R83 ;  /* 0x0000761057530816 */ /* 0x000fe40000000053 */
[----:B------:R-:W-:Y:S02]  /*20f0*/  @P0 LEA.HI.X R85, R135, c[0x0][0x254], RZ, 0x4, P1 ;  /* 0x0000950087550a11 */ /* 0x000fe400008f24ff */
[----:B------:R-:W-:Y:S02]  /*2100*/  @P0 PRMT R80, R80, 0x5410, R94 ;  /* 0x0000541050500816 */ /* 0x000fe4000000005e */
[----:B------:R-:W-:-:S02]  /*2110*/  @P0 PRMT R81, R81, 0x5410, R153 ;  /* 0x0000541051510816 */ /* 0x000fc40000000099 */
[----:B------:R-:W-:Y:S02]  /*2120*/  @P0 PRMT R82, R82, 0x5410, R86 ;  /* 0x0000541052520816 */ /* 0x000fe40000000056 */
[----:B------:R-:W-:Y:S02]  /*2130*/  @P0 PRMT R83, R83, 0x5410, R88 ;  /* 0x0000541053530816 */ /* 0x000fe40000000058 */
[----:B------:R-:W-:-:S03]  /*2140*/  IADD3 R135, R135, 0x20, RZ ;  /* 0x0000002087877810 */ /* 0x000fc60007ffe0ff */
[----:B------:R0:W-:Y:S04]  /*2150*/  @P0 STG.E.128 [R84.64], R80 ;  /* 0x0000005054000986 */ /* 0x0001e8000c101d04 */
.L_x_69:
[----:B------:R-:W-:Y:S05]  /*2160*/  BSYNC B1 ;  /* 0x0000000000017941 */ /* 0x000fea0003800000 */
.L_x_68:
[----:B------:R-:W-:Y:S01]  /*2170*/  BSSY B1, `(.L_x_70) ;  /* 0x000008a000017945 */ /* 0x000fe20003800000 */
[----:B------:R-:W-:Y:S05]  /*2180*/  @!P4 BRA `(.L_x_71) ;  /* 0x000008800000c947 */ /* 0x000fea0003800000 */
[----:B------:R-:W-:Y:S01]  /*2190*/  ISETP.NE.U32.AND P0, PT, RZ, c[0x0][0x250], PT ;  /* 0x00009400ff007a0c */ /* 0x000fe20003f05070 */
[----:B0-----:R-:W-:Y:S01]  /*21a0*/  IMAD.MOV.U32 R84, RZ, RZ, R100 ;  /* 0x000000ffff547224 */ /* 0x001fe200078e0064 */
[----:B------:R-:W-:Y:S02]  /*21b0*/  ISETP.NE.U32.AND P6, PT, RZ, c[0x0][0x218], PT ;  /* 0x00008600ff007a0c */ /* 0x000fe40003fc5070 */
[----:B------:R-:W-:Y:S02]  /*21c0*/  ISETP.NE.AND.EX P0, PT, RZ, c[0x0][0x254], PT, P0 ;  /* 0x00009500ff007a0c */ /* 0x000fe40003f05300 */
[----:B------:R-:W-:Y:S02]  /*21d0*/  ISETP.NE.AND P1, PT, R173, RZ, PT ;  /* 0x000000ffad00720c */ /* 0x000fe40003f25270 */
[----:B------:R-:W-:Y:S02]  /*21e0*/  ISETP.NE.AND.EX P6, PT, RZ, c[0x0][0x21c], PT, P6 ;  /* 0x00008700ff007a0c */ /* 0x000fe40003fc5360 */
[----:B------:R-:W-:-:S02]  /*21f0*/  FSEL R175, R175, RZ, !P1 ;  /* 0x000000ffafaf7208 */ /* 0x000fc40004800000 */
[----:B------:R-:W-:Y:S02]  /*2200*/  LOP3.LUT P2, RZ, R84, 0xff, RZ, 0xc0, !PT ;  /* 0x000000ff54ff7812 */ /* 0x000fe4000784c0ff */
[----:B------:R-:W-:Y:S01]  /*2210*/  ISETP.NE.U32.AND P1, PT, RZ, c[0x0][0x258], PT ;  /* 0x00009600ff007a0c */ /* 0x000fe20003f25070 */
[--C-:B------:R-:W-:Y:S02]  /*2220*/  FFMA.FTZ R85, R137, R92, R175.reuse ;  /* 0x0000005c89557223 */ /* 0x100fe400000100af */
[----:B------:R-:W-:Y:S01]  /*2230*/  @P0 MOV R84, R98 ;  /* 0x0000006200540202 */ /* 0x000fe20000000f00 */
[----:B------:R-:W-:Y:S01]  /*2240*/  FFMA.FTZ R86, R140, R92, R175 ;  /* 0x0000005c8c567223 */ /* 0x000fe200000100af */
[----:B------:R-:W-:Y:S01]  /*2250*/  ISETP.NE.AND.EX P1, PT, RZ, c[0x0][0x25c], PT, P1 ;  /* 0x00009700ff007a0c */ /* 0x000fe20003f25310 */
[----:B------:R-:W-:Y:S01]  /*2260*/  FADD.FTZ R85, R138, -R85 ;  /* 0x800000558a557221 */ /* 0x000fe20000010000 */
[----:B------:R-:W-:Y:S01]  /*2270*/  @P0 LOP3.LUT P5, RZ, R84, 0xff, RZ, 0xc0, !PT ;  /* 0x000000ff54ff0812 */ /* 0x000fe200078ac0ff */
[----:B------:R-:W-:Y:S01]  /*2280*/  FADD.FTZ R87, R139, -R86 ;  /* 0x800000568b577221 */ /* 0x000fe20000010000 */
[----:B-----5:R-:W-:Y:S01]  /*2290*/  @P6 PRMT R84, RZ, 0x5410, R72 ;  /* 0x00005410ff546816 */ /* 0x020fe20000000048 */
[----:B------:R-:W-:-:S02]  /*22a0*/  FMUL.FTZ R85, R136, R85 ;  /* 0x0000005588557220 */ /* 0x000fc40000410000 */
[-C--:B------:R-:W-:Y:S02]  /*22b0*/  FFMA.FTZ R89, R141, R92.reuse, R175 ;  /* 0x0000005c8d597223 */ /* 0x080fe400000100af */
[----:B------:R-:W-:Y:S01]  /*22c0*/  @P6 FADD.FTZ R85, R85, R84 ;  /* 0x0000005455556221 */ /* 0x000fe20000010000 */
[----:B------:R-:W-:Y:S01]  /*22d0*/  @P6 PRMT R84, RZ, 0x7610, R72 ;  /* 0x00007610ff546816 */ /* 0x000fe20000000048 */
[----:B------:R-:W-:Y:S02]  /*22e0*/  FMUL.FTZ R87, R136, R87 ;  /* 0x0000005788577220 */ /* 0x000fe40000410000 */
[----:B------:R-:W-:Y:S02]  /*22f0*/  FADD.FTZ R89, R142, -R89 ;  /* 0x800000598e597221 */ /* 0x000fe40000010000 */
[----:B------:R-:W-:Y:S02]  /*2300*/  FFMA.FTZ R88, R144, R92, R175 ;  /* 0x0000005c90587223 */ /* 0x000fe400000100af */
[----:B------:R-:W-:Y:S01]  /*2310*/  @P6 FADD.FTZ R87, R87, R84 ;  /* 0x0000005457576221 */ /* 0x000fe20000010000 */
[----:B------:R-:W-:Y:S01]  /*2320*/  @P6 PRMT R84, RZ, 0x5410, R73 ;  /* 0x00005410ff546816 */ /* 0x000fe20000000049 */
[----:B------:R-:W-:-:S02]  /*2330*/  FMUL.FTZ R89, R136, R89 ;  /* 0x0000005988597220 */ /* 0x000fc40000410000 */
[----:B------:R-:W-:Y:S01]  /*2340*/  FADD.FTZ R91, R143, -R88 ;  /* 0x800000588f5b7221 */ /* 0x000fe20000010000 */
[----:B------:R-:W-:Y:S01]  /*2350*/  @P1 F2FP.BF16.PACK_AB R88, RZ, R87 ;  /* 0x00000057ff58123e */ /* 0x000fe200000010ff */
[-C--:B------:R-:W-:Y:S02]  /*2360*/  FFMA.FTZ R93, R145, R92.reuse, R175 ;  /* 0x0000005c915d7223 */ /* 0x080fe400000100af */
[----:B------:R-:W-:Y:S01]  /*2370*/  @P6 FADD.FTZ R89, R89, R84 ;  /* 0x0000005459596221 */ /* 0x000fe20000010000 */
[----:B------:R-:W-:Y:S01]  /*2380*/  @P6 PRMT R84, RZ, 0x7610, R73 ;  /* 0x00007610ff546816 */ /* 0x000fe20000000049 */
[----:B------:R-:W-:Y:S02]  /*2390*/  FMUL.FTZ R91, R136, R91 ;  /* 0x0000005b885b7220 */ /* 0x000fe40000410000 */
[----:B------:R-:W-:Y:S01]  /*23a0*/  FADD.FTZ R93, R146, -R93 ;  /* 0x8000005d925d7221 */ /* 0x000fe20000010000 */
[----:B------:R-:W-:Y:S01]  /*23b0*/  @P1 F2FP.BF16.PACK_AB R86, RZ, R89 ;  /* 0x00000059ff56123e */ /* 0x000fe200000010ff */
[----:B------:R-:W-:-:S02]  /*23c0*/  FFMA.FTZ R90, R148, R92, R175 ;  /* 0x0000005c945a7223 */ /* 0x000fc400000100af */
[----:B------:R-:W-:Y:S01]  /*23d0*/  @P6 FADD.FTZ R91, R91, R84 ;  /* 0x000000545b5b6221 */ /* 0x000fe20000010000 */
[----:B------:R-:W-:Y:S01]  /*23e0*/  @P6 PRMT R84, RZ, 0x5410, R74 ;  /* 0x00005410ff546816 */ /* 0x000fe2000000004a */
[----:B------:R-:W-:Y:S01]  /*23f0*/  FMUL.FTZ R93, R136, R93 ;  /* 0x0000005d885d7220 */ /* 0x000fe20000410000 */
[----:B------:R-:W-:Y:S01]  /*2400*/  @P1 PRMT R77, R86, 0x7610, R77 ;  /* 0x00007610564d1816 */ /* 0x000fe2000000004d */
[----:B------:R-:W-:Y:S01]  /*2410*/  FADD.FTZ R95, R147, -R90 ;  /* 0x8000005a935f7221 */ /* 0x000fe20000010000 */
[----:B------:R-:W-:Y:S01]  /*2420*/  @P1 F2FP.BF16.PACK_AB R90, RZ, R91 ;  /* 0x0000005bff5a123e */ /* 0x000fe200000010ff */
[----:B------:R-:W-:Y:S02]  /*2430*/  FFMA.FTZ R153, R149, R92, R175 ;  /* 0x0000005c95997223 */ /* 0x000fe400000100af */
[----:B------:R-:W-:Y:S01]  /*2440*/  @P6 FADD.FTZ R93, R93, R84 ;  /* 0x000000545d5d6221 */ /* 0x000fe20000010000 */
[----:B------:R-:W-:Y:S01]  /*2450*/  @P6 PRMT R84, RZ, 0x7610, R74 ;  /* 0x00007610ff546816 */ /* 0x000fe2000000004a */
[----:B------:R-:W-:Y:S01]  /*2460*/  FMUL.FTZ R95, R136, R95 ;  /* 0x0000005f885f7220 */ /* 0x000fe20000410000 */
[----:B------:R-:W-:Y:S01]  /*2470*/  @P1 PRMT R77, R77, 0x5410, R90 ;  /* 0x000054104d4d1816 */ /* 0x000fe2000000005a */
[----:B------:R-:W-:-:S02]  /*2480*/  FADD.FTZ R153, R150, -R153 ;  /* 0x8000009996997221 */ /* 0x000fc40000010000 */
[----:B------:R-:W-:Y:S02]  /*2490*/  FFMA.FTZ R92, R152, R92, R175 ;  /* 0x0000005c985c7223 */ /* 0x000fe400000100af */
[----:B------:R-:W-:Y:S01]  /*24a0*/  @P6 FADD.FTZ R95, R95, R84 ;  /* 0x000000545f5f6221 */ /* 0x000fe20000010000 */
[--C-:B------:R-:W-:Y:S01]  /*24b0*/  @P6 PRMT R84, RZ, 0x5410, R75.reuse ;  /* 0x00005410ff546816 */ /* 0x100fe2000000004b */
[C---:B------:R-:W-:Y:S02]  /*24c0*/  FMUL.FTZ R153, R136.reuse, R153 ;  /* 0x0000009988997220 */ /* 0x040fe40000410000 */
[----:B------:R-:W-:Y:S01]  /*24d0*/  FADD.FTZ R171, R151, -R92 ;  /* 0x8000005c97ab7221 */ /* 0x000fe20000010000 */
[----:B------:R-:W-:Y:S01]  /*24e0*/  @P1 F2FP.BF16.PACK_AB R92, RZ, R93 ;  /* 0x0000005dff5c123e */ /* 0x000fe200000010ff */
[----:B------:R-:W-:Y:S01]  /*24f0*/  @P6 FADD.FTZ R153, R153, R84 ;  /* 0x0000005499996221 */ /* 0x000fe20000010000 */
[----:B------:R-:W-:Y:S01]  /*2500*/  @P6 PRMT R84, RZ, 0x7610, R75 ;  /* 0x00007610ff546816 */ /* 0x000fe2000000004b */
[----:B------:R-:W-:Y:S01]  /*2510*/  FMUL.FTZ R171, R136, R171 ;  /* 0x000000ab88ab7220 */ /* 0x000fe20000410000 */
[----:B------:R-:W-:Y:S01]  /*2520*/  @P1 F2FP.BF16.PACK_AB R94, RZ, R95 ;  /* 0x0000005fff5e123e */ /* 0x000fe200000010ff */
[----:B------:R-:W-:Y:S01]  /*2530*/  FMUL.FTZ R172, R85, c[0x0][0x1e8] ;  /* 0x00007a0055ac7a20 */ /* 0x000fe20000410000 */
[----:B------:R-:W-:Y:S01]  /*2540*/  @P1 F2FP.BF16.PACK_AB R136, RZ, R153 ;  /* 0x00000099ff88123e */ /* 0x000fe200000010ff */
[----:B------:R-:W-:Y:S01]  /*2550*/  @P6 FADD.FTZ R171, R171, R84 ;  /* 0x00000054abab6221 */ /* 0x000fe20000010000 */
[----:B------:R-:W-:Y:S01]  /*2560*/  @P1 F2FP.BF16.PACK_AB R84, RZ, R85 ;  /* 0x00000055ff54123e */ /* 0x000fe200000010ff */
[----:B------:R-:W-:Y:S01]  /*2570*/  FMUL.FTZ R175, R89, c[0x0][0x1e8] ;  /* 0x00007a0059af7a20 */ /* 0x000fe20000410000 */
[----:B------:R-:W-:Y:S01]  /*2580*/  LOP3.LUT P6, RZ, R100, 0xff00, RZ, 0xc0, !PT ;  /* 0x0000ff0064ff7812 */ /* 0x000fe200078cc0ff */
[----:B------:R-:W-:Y:S01]  /*2590*/  FMUL.FTZ R174, R87, c[0x0][0x1e8] ;  /* 0x00007a0057ae7a20 */ /* 0x000fe20000410000 */
[----:B------:R-:W-:Y:S01]  /*25a0*/  @P1 PRMT R76, R84, 0x7610, R76 ;  /* 0x00007610544c1816 */ /* 0x000fe2000000004c */
[----:B------:R-:W-:Y:S01]  /*25b0*/  FMUL.FTZ R177, R93, c[0x0][0x1e8] ;  /* 0x00007a005db17a20 */ /* 0x000fe20000410000 */
[----:B------:R-:W-:Y:S01]  /*25c0*/  FSEL R84, R172, RZ, P2 ;  /* 0x000000ffac547208 */ /* 0x000fe20001000000 */
[----:B------:R-:W-:Y:S01]  /*25d0*/  FMUL.FTZ R176, R91, c[0x0][0x1e8] ;  /* 0x00007a005bb07a20 */ /* 0x000fe20000410000 */
[----:B------:R-:W-:Y:S01]  /*25e0*/  LOP3.LUT P2, RZ, R100, 0xff0000, RZ, 0xc0, !PT ;  /* 0x00ff000064ff7812 */ /* 0x000fe2000784c0ff */
[----:B------:R-:W-:Y:S01]  /*25f0*/  FMUL.FTZ R179, R95, c[0x0][0x1e8] ;  /* 0x00007a005fb37a20 */ /* 0x000fe20000410000 */
[----:B------:R-:W-:Y:S01]  /*2600*/  FSEL R87, R174, RZ, P6 ;  /* 0x000000ffae577208 */ /* 0x000fe20003000000 */
[----:B------:R-:W-:Y:S01]  /*2610*/  FMUL.FTZ R153, R153, c[0x0][0x1e8] ;  /* 0x00007a0099997a20 */ /* 0x000fe20000410000 */
[----:B------:R-:W-:-:S02]  /*2620*/  FSEL R85, R175, RZ, P2 ;  /* 0x000000ffaf557208 */ /* 0x000fc40001000000 */
[----:B------:R-:W-:Y:S02]  /*2630*/  LOP3.LUT P2, RZ, R101, 0xff, RZ, 0xc0, !PT ;  /* 0x000000ff65ff7812 */ /* 0x000fe4000784c0ff */
[----:B------:R-:W-:Y:S02]  /*2640*/  LOP3.LUT P6, RZ, R100, 0xff000000, RZ, 0xc0, !PT ;  /* 0xff00000064ff7812 */ /* 0x000fe400078cc0ff */
[----:B------:R-:W-:Y:S02]  /*2650*/  FSEL R89, R177, RZ, P2 ;  /* 0x000000ffb1597208 */ /* 0x000fe40001000000 */
[----:B------:R-:W-:Y:S02]  /*2660*/  ISETP.NE.U32.AND P2, PT, RZ, c[0x0][0x258], PT ;  /* 0x00009600ff007a0c */ /* 0x000fe40003f45070 */
[----:B------:R-:W-:Y:S02]  /*2670*/  FSEL R178, R176, RZ, P6 ;  /* 0x000000ffb0b27208 */ /* 0x000fe40003000000 */
[----:B------:R-:W-:-:S02]  /*2680*/  LOP3.LUT P6, RZ, R101, 0xff00, RZ, 0xc0, !PT ;  /* 0x0000ff0065ff7812 */ /* 0x000fc400078cc0ff */
[----:B------:R-:W-:Y:S02]  /*2690*/  ISETP.NE.AND.EX P2, PT, RZ, c[0x0][0x25c], PT, P2 ;  /* 0x00009700ff007a0c */ /* 0x000fe40003f45320 */
[----:B------:R-:W-:Y:S02]  /*26a0*/  FSEL R180, R179, RZ, P6 ;  /* 0x000000ffb3b47208 */ /* 0x000fe40003000000 */
[----:B------:R-:W-:Y:S02]  /*26b0*/  LOP3.LUT P6, RZ, R101, 0xff0000, RZ, 0xc0, !PT ;  /* 0x00ff000065ff7812 */ /* 0x000fe400078cc0ff */
[----:B------:R-:W-:Y:S01]  /*26c0*/  @P1 F2FP.BF16.PACK_AB R170, RZ, R171 ;  /* 0x000000abffaa123e */ /* 0x000fe200000010ff */
[----:B------:R-:W-:Y:S01]  /*26d0*/  FMUL.FTZ R171, R171, c[0x0][0x1e8] ;  /* 0x00007a00abab7a20 */ /* 0x000fe20000410000 */
[----:B------:R-:W-:Y:S02]  /*26e0*/  FSEL R91, R153, RZ, P6 ;  /* 0x000000ff995b7208 */ /* 0x000fe40003000000 */
[----:B------:R-:W-:Y:S01]  /*26f0*/  @P1 PRMT R79, R136, 0x7610, R79 ;  /* 0x00007610884f1816 */ /* 0x000fe2000000004f */
[----:B------:R-:W-:Y:S01]  /*2700*/  IMAD.MOV.U32 R136, RZ, RZ, 0x10 ;  /* 0x00000010ff887424 */ /* 0x000fe200078e00ff */
[----:B------:R-:W-:-:S02]  /*2710*/  LOP3.LUT P6, RZ, R101, 0xff000000, RZ, 0xc0, !PT ;  /* 0xff00000065ff7812 */ /* 0x000fc400078cc0ff */
[----:B------:R-:W-:Y:S02]  /*2720*/  @P1 PRMT R78, R92, 0x7610, R78 ;  /* 0x000076105c4e1816 */ /* 0x000fe4000000004e */
[----:B------:R-:W-:Y:S02]  /*2730*/  F2FP.BF16.PACK_AB R86, R180, R89 ;  /* 0x00000059b456723e */ /* 0x000fe400000010ff */
[----:B------:R-:W-:Y:S01]  /*2740*/  @P1 PRMT R76, R76, 0x5410, R88 ;  /* 0x000054104c4c1816 */ /* 0x000fe20000000058 */
[----:B------:R-:W-:Y:S01]  /*2750*/  @P2 IMAD.WIDE.U32 R88, R135, R136, c[0x0][0x258] ;  /* 0x0000960087582625 */ /* 0x000fe200078e0088 */
[----:B------:R-:W-:Y:S02]  /*2760*/  FSEL R92, R171, RZ, P6 ;  /* 0x000000ffab5c7208 */ /* 0x000fe40003000000 */
[----:B------:R-:W-:Y:S02]  /*2770*/  @P1 PRMT R78, R78, 0x5410, R94 ;  /* 0x000054104e4e1816 */ /* 0x000fe4000000005e */
[----:B------:R-:W-:-:S02]  /*2780*/  @P1 PRMT R79, R79, 0x5410, R170 ;  /* 0x000054104f4f1816 */ /* 0x000fc400000000aa */
[----:B------:R-:W-:Y:S02]  /*2790*/  @P0 LOP3.LUT P1, RZ, R98, 0xff00, RZ, 0xc0, !PT ;  /* 0x0000ff0062ff0812 */ /* 0x000fe4000782c0ff */
[----:B------:R-:W-:Y:S01]  /*27a0*/  F2FP.BF16.PACK_AB R84, R87, R84 ;  /* 0x000000545754723e */ /* 0x000fe200000010ff */
[----:B------:R-:W-:Y:S01]  /*27b0*/  @P2 STG.E.128 [R88.64], R76 ;  /* 0x0000004c58002986 */ /* 0x000fe2000c101d04 */
[----:B------:R-:W-:Y:S01]  /*27c0*/  F2FP.BF16.PACK_AB R87, R92, R91 ;  /* 0x0000005b5c57723e */ /* 0x000fe200000010ff */
[----:B------:R-:W-:Y:S01]  /*27d0*/  IMAD.WIDE.U32 R90, R135, R136, c[0x0][0x248] ;  /* 0x00009200875a7625 */ /* 0x000fe200078e0088 */
[----:B------:R-:W-:Y:S02]  /*27e0*/  F2FP.BF16.PACK_AB R85, R178, R85 ;  /* 0x00000055b255723e */ /* 0x000fe400000010ff */
[C---:B------:R-:W-:Y:S02]  /*27f0*/  @P0 LOP3.LUT P2, RZ, R98.reuse, 0xff0000, RZ, 0xc0, !PT ;  /* 0x00ff000062ff0812 */ /* 0x040fe4000784c0ff */
[----:B------:R-:W-:Y:S01]  /*2800*/  @P0 LOP3.LUT P6, RZ, R98, 0xff000000, RZ, 0xc0, !PT ;  /* 0xff00000062ff0812 */ /* 0x000fe200078cc0ff */
[----:B------:R0:W-:Y:S01]  /*2810*/  STG.E.128 [R90.64], R84 ;  /* 0x000000545a007986 */ /* 0x0001e2000c101d04 */
[----:B------:R-:W-:-:S02]  /*2820*/  @P0 FSEL R92, R172, RZ, P5 ;  /* 0x000000ffac5c0208 */ /* 0x000fc40002800000 */
[----:B------:R-:W-:Y:S02]  /*2830*/  @P0 FSEL R93, R174, RZ, P1 ;  /* 0x000000ffae5d0208 */ /* 0x000fe40000800000 */
[C---:B------:R-:W-:Y:S02]  /*2840*/  @P0 LOP3.LUT P1, RZ, R99.reuse, 0xff, RZ, 0xc0, !PT ;  /* 0x000000ff63ff0812 */ /* 0x040fe4000782c0ff */
[----:B------:R-:W-:Y:S02]  /*2850*/  @P0 LOP3.LUT P5, RZ, R99, 0xff0000, RZ, 0xc0, !PT ;  /* 0x00ff000063ff0812 */ /* 0x000fe400078ac0ff */
[----:B------:R-:W-:Y:S02]  /*2860*/  @P0 FSEL R94, R175, RZ, P2 ;  /* 0x000000ffaf5e0208 */ /* 0x000fe40001000000 */
[----:B------:R-:W-:Y:S02]  /*2870*/  @P0 FSEL R95, R176, RZ, P6 ;  /* 0x000000ffb05f0208 */ /* 0x000fe40003000000 */
[----:B------:R-:W-:-:S02]  /*2880*/  @P0 LOP3.LUT P2, RZ, R99, 0xff00, RZ, 0xc0, !PT ;  /* 0x0000ff0063ff0812 */ /* 0x000fc4000784c0ff */
[----:B------:R-:W-:Y:S02]  /*2890*/  @P0 LOP3.LUT P6, RZ, R99, 0xff000000, RZ, 0xc0, !PT ;  /* 0xff00000063ff0812 */ /* 0x000fe400078cc0ff */
[----:B------:R-:W-:Y:S02]  /*28a0*/  @P0 F2FP.BF16.PACK_AB R92, RZ, R92 ;  /* 0x0000005cff5c023e */ /* 0x000fe400000010ff */
[----:B0-----:R-:W-:Y:S02]  /*28b0*/  @P0 FSEL R84, R177, RZ, P1 ;  /* 0x000000ffb1540208 */ /* 0x001fe40000800000 */
[----:B------:R-:W-:Y:S02]  /*28c0*/  @P0 FSEL R87, R153, RZ, P5 ;  /* 0x000000ff99570208 */ /* 0x000fe40002800000 */
[----:B------:R-:W-:Y:S02]  /*28d0*/  @P0 F2FP.BF16.PACK_AB R94, RZ, R94 ;  /* 0x0000005eff5e023e */ /* 0x000fe400000010ff */
[----:B------:R-:W-:-:S02]  /*28e0*/  @P0 FSEL R86, R179, RZ, P2 ;  /* 0x000000ffb3560208 */ /* 0x000fc40001000000 */
[----:B------:R-:W-:Y:S02]  /*28f0*/  @P0 FSEL R88, R171, RZ, P6 ;  /* 0x000000ffab580208 */ /* 0x000fe40003000000 */
[----:B------:R-:W-:Y:S02]  /*2900*/  @P0 F2FP.BF16.PACK_AB R85, RZ, R84 ;  /* 0x00000054ff55023e */ /* 0x000fe400000010ff */
[----:B------:R-:W-:Y:S02]  /*2910*/  @P0 F2FP.BF16.PACK_AB R87, RZ, R87 ;  /* 0x00000057ff57023e */ /* 0x000fe400000010ff */
[----:B------:R-:W-:Y:S02]  /*2920*/  @P0 F2FP.BF16.PACK_AB R93, RZ, R93 ;  /* 0x0000005dff5d023e */ /* 0x000fe400000010ff */
[----:B------:R-:W-:Y:S02]  /*2930*/  @P0 F2FP.BF16.PACK_AB R95, RZ, R95 ;  /* 0x0000005fff5f023e */ /* 0x000fe400000010ff */
[----:B------:R-:W-:-:S02]  /*2940*/  @P0 F2FP.BF16.PACK_AB R86, RZ, R86 ;  /* 0x00000056ff56023e */ /* 0x000fc400000010ff */
[----:B------:R-:W-:Y:S02]  /*2950*/  @P0 F2FP.BF16.PACK_AB R88, RZ, R88 ;  /* 0x00000058ff58023e */ /* 0x000fe400000010ff */
[----:B------:R-:W-:Y:S02]  /*2960*/  @P0 PRMT R80, R92, 0x7610, R80 ;  /* 0x000076105c500816 */ /* 0x000fe40000000050 */
[----:B------:R-:W-:Y:S02]  /*2970*/  @P0 LEA R84, P1, R135, c[0x0][0x250], 0x4 ;  /* 0x0000940087540a11 */ /* 0x000fe400078220ff */
[----:B------:R-:W-:Y:S02]  /*2980*/  @P0 PRMT R81, R94, 0x7610, R81 ;  /* 0x000076105e510816 */ /* 0x000fe40000000051 */
[----:B------:R-:W-:Y:S02]  /*2990*/  @P0 PRMT R82, R85, 0x7610, R82 ;  /* 0x0000761055520816 */ /* 0x000fe40000000052 */
[----:B------:R-:W-:-:S02]  /*29a0*/  @P0 PRMT R83, R87, 0x7610, R83 ;  /* 0x0000761057530816 */ /* 0x000fc40000000053 */
[----:B------:R-:W-:Y:S02]  /*29b0*/  @P0 LEA.HI.X R85, R135, c[0x0][0x254], RZ, 0x4, P1 ;  /* 0x0000950087550a11 */ /* 0x000fe400008f24ff */
[----:B------:R-:W-:Y:S02]  /*29c0*/  @P0 PRMT R80, R80, 0x5410, R93 ;  /* 0x0000541050500816 */ /* 0x000fe4000000005d */
[----:B------:R-:W-:Y:S02]  /*29d0*/  @P0 PRMT R81, R81, 0x5410, R95 ;  /* 0x0000541051510816 */ /* 0x000fe4000000005f */
[----:B------:R-:W-:Y:S02]  /*29e0*/  @P0 PRMT R82, R82, 0x5410, R86 ;  /* 0x0000541052520816 */ /* 0x000fe40000000056 */
[----:B------:R-:W-:-:S05]  /*29f0*/  @P0 PRMT R83, R83, 0x5410, R88 ;  /* 0x0000541053530816 */ /* 0x000fca0000000058 */
[----:B------:R0:W-:Y:S02]  /*2a00*/  @P0 STG.E.128 [R84.64], R80 ;  /* 0x0000005054000986 */ /* 0x0001e4000c101d04 */
.L_x_71:
[----:B------:R-:W-:Y:S05]  /*2a10*/  BSYNC B1 ;  /* 0x0000000000017941 */ /* 0x000fea0003800000 */
.L_x_70:
[----:B0-----:R-:W-:-:S05]  /*2a20*/  MOV R84, c[0x0][0x160] ;  /* 0x0000580000547a02 */ /* 0x001fca0000000f00 */
[----:B------:R-:W-:-:S05]  /*2a30*/  IMAD R103, R84, 0x4, R103 ;  /* 0x0000000454677824 */ /* 0x000fca00078e0267 */
[----:B------:R-:W-:-:S13]  /*2a40*/  ISETP.GE.AND P0, PT, R103, c[0x0][0x164], PT ;  /* 0x0000590067007a0c */ /* 0x000fda0003f06270 */
[----:B-----5:R-:W-:Y:S01]  /*2a50*/  @P0 CALL.REL.NOINC `(.L_x_61) ;  /* 0x0000001000000944 */ /* 0x020fe20003c00000 */
[----:B------:R-:W-:Y:S05]  /*2a60*/  BRA `(.L_x_72) ;  /* 0xffffdb7000007947 */ /* 0x000fea000383ffff */
.L_x_61:
[----:B-1----:R-:W-:Y:S05]  /*2a70*/  BSYNC B0 ;  /* 0x0000000000007941 */ /* 0x002fea0003800000 */
.L_x_60:
[----:B------:R-:W-:Y:S01]  /*2a80*/  SHF.R.U32.HI R2, RZ, 0x5, R0 ;  /* 0x00000005ff027819 */ /* 0x000fe20000011600 */
[----:B------:R-:W-:Y:S01]  /*2a90*/  WARPSYNC 0xffffffff ;  /* 0xffffffff00007948 */ /* 0x000fe20003800000 */
[----:B------:R-:W-:Y:S01]  /*2aa0*/  LOP3.LUT R3, R0, 0x1f, RZ, 0xc0, !PT ;  /* 0x0000001f00037812 */ /* 0x000fe200078ec0ff */
[----:B------:R-:W-:Y:S01]  /*2ab0*/  BSSY B0, `(.L_x_73) ;  /* 0x00000c1000007945 */ /* 0x000fe20003800000 */
[----:B------:R-:W-:-:S04]  /*2ac0*/  SHF.L.U32 R2, R2, 0x6, RZ ;  /* 0x0000000602027819 */ /* 0x000fc800000006ff */
[----:B------:R-:W-:-:S05]  /*2ad0*/  LOP3.LUT R2, R2, 0xffffffc0, R3, 0xe2, !PT ;  /* 0xffffffc002027812 */ /* 0x000fca00078ee203 */
[----:B------:R-:W-:-:S05]  /*2ae0*/  IMAD.SHL.U32 R2, R2, 0x20, RZ ;  /* 0x0000002002027824 */ /* 0x000fca00078e00ff */
[----:B------:R0:W-:Y:S04]  /*2af0*/  STS.128 [R2], R48 ;  /* 0x0000003002007388 */ /* 0x0001e80000000c00 */
[----:B------:R-:W-:Y:S04]  /*2b00*/  STS.128 [R2+0x10], R44 ;  /* 0x0000102c02007388 */ /* 0x000fe80000000c00 */
[----:B------:R-:W-:Y:S04]  /*2b10*/  STS.128 [R2+0x400], R40 ;  /* 0x0004002802007388 */ /* 0x000fe80000000c00 */
[----:B------:R-:W-:Y:S04]  /*2b20*/  STS.128 [R2+0x410], R36 ;  /* 0x0004102402007388 */ /* 0x000fe80000000c00 */
[----:B------:R-:W-:Y:S01]  /*2b30*/  BAR.SYNC.DEFER_BLOCKING 0x0 ;  /* 0x0000000000007b1d */ /* 0x000fe20000010000 */
[----:B0-----:R-:W-:-:S04]  /*2b40*/  IADD3 R51, -R0, 0x7f, RZ ;  /* 0x0000007f00337810 */ /* 0x001fc80007ffe1ff */
[----:B------:R-:W-:-:S04]  /*2b50*/  IADD3 R51, R51, c[0x0][0x168], RZ ;  /* 0x00005a0033337a10 */ /* 0x000fc80007ffe0ff */
[C---:B------:R-:W-:Y:S02]  /*2b60*/  LOP3.LUT P3, RZ, R51.reuse, 0xffffff80, RZ, 0xc0, !PT ;  /* 0xffffff8033ff7812 */ /* 0x040fe4000786c0ff */
[C---:B------:R-:W-:Y:S02]  /*2b70*/  ISETP.GE.U32.AND P0, PT, R51.reuse, 0x100, PT ;  /* 0x000001003300780c */ /* 0x040fe40003f06070 */
[C---:B------:R-:W-:Y:S02]  /*2b80*/  ISETP.GE.U32.AND P1, PT, R51.reuse, 0x180, PT ;  /* 0x000001803300780c */ /* 0x040fe40003f26070 */
[----:B------:R-:W-:Y:S01]  /*2b90*/  ISETP.GE.U32.AND P2, PT, R51, 0x200, PT ;  /* 0x000002003300780c */ /* 0x000fe20003f46070 */
[----:B------:R-:W0:Y:S04]  /*2ba0*/  LDS R3, [R0.X4] ;  /* 0x0000000000037984 */ /* 0x000e280000004800 */
[----:B------:R-:W1:Y:S04]  /*2bb0*/  LDS R44, [R0.X4+0x600] ;  /* 0x00060000002c7984 */ /* 0x000e680000004800 */
[----:B-----5:R-:W2:Y:S04]  /*2bc0*/  LDS R68, [R0.X4+0x200] ;  /* 0x0002000000447984 */ /* 0x020ea80000004800 */
        /* <DEDUP_REMOVED lines=14> */
[----:B---3--:R-:W-:-:S03]  /*2cb0*/  FADD.FTZ R69, RZ, R69 ;  /* 0x00000045ff457221 */ /* 0x008fc60000010000 */
[----:B------:R-:W3:Y:S01]  /*2cc0*/  LDS R46, [R0.X4+0x1c00] ;  /* 0x001c0000002e7984 */ /* 0x000ee20000004800 */
[----:B----4-:R-:W-:-:S03]  /*2cd0*/  FADD.FTZ R3, R3, R70 ;  /* 0x0000004603037221 */ /* 0x010fc60000010000 */
        /* <DEDUP_REMOVED lines=12> */
[----:B--2---:R-:W-:-:S03]  /*2da0*/  FADD.FTZ R37, R37, R42 ;  /* 0x0000002a25257221 */ /* 0x004fc60000010000 */
[----:B------:R-:W-:Y:S01]  /*2db0*/  STS.128 [R2+0x400], R56 ;  /* 0x0004003802007388 */ /* 0x000fe20000000c00 */
[----:B---3--:R-:W-:-:S03]  /*2dc0*/  FADD.FTZ R39, R39, R46 ;  /* 0x0000002e27277221 */ /* 0x008fc60000010000 */
[----:B------:R-:W-:Y:S01]  /*2dd0*/  STS.128 [R2+0x410], R52 ;  /* 0x0004103402007388 */ /* 0x000fe20000000c00 */
[----:B----4-:R-:W-:-:S03]  /*2de0*/  FADD.FTZ R43, R38, R43 ;  /* 0x0000002b262b7221 */ /* 0x010fc60000010000 */
[----:B------:R-:W-:Y:S06]  /*2df0*/  BAR.SYNC.DEFER_BLOCKING 0x0 ;  /* 0x0000000000007b1d */ /* 0x000fec0000010000 */
        /* <DEDUP_REMOVED lines=20> */
[----:B------:R-:W4:Y:S01]  /*2f40*/  LDS R46, [R0.X4+0x1e00] ;  /* 0x001e0000002e7984 */ /* 0x000f220000004800 */
        /* <DEDUP_REMOVED lines=12> */
[----:B------:R0:W-:Y:S01]  /*3010*/  STS.128 [R2+0x400], R8 ;  /* 0x0004000802007388 */ /* 0x0001e20000000c00 */
[----:B---3--:R-:W-:-:S03]  /*3020*/  FADD.FTZ R55, R42, R55 ;  /* 0x000000372a377221 */ /* 0x008fc60000010000 */
[----:B------:R-:W-:Y:S04]  /*3030*/  STS.128 [R2+0x410], R4 ;  /* 0x0004100402007388 */ /* 0x000fe80000000c00 */
[----:B------:R-:W-:Y:S06]  /*3040*/  BAR.SYNC.DEFER_BLOCKING 0x0 ;  /* 0x0000000000007b1d */ /* 0x000fec0000010000 */
[----:B0-----:R-:W0:Y:S04]  /*3050*/  S2R R9, SR_CTAID.X ;  /* 0x0000000000097919 */ /* 0x001e280000002500 */
[----:B------:R-:W1:Y:S04]  /*3060*/  LDS R48, [R0.X4] ;  /* 0x0000000000307984 */ /* 0x000e680000004800 */
[----:B------:R-:W2:Y:S04]  /*3070*/  LDS R57, [R0.X4+0x800] ;  /* 0x0008000000397984 */ /* 0x000ea80000004800 */
[----:B------:R-:W3:Y:S01]  /*3080*/  LDS R50, [R0.X4+0x200] ;  /* 0x0002000000327984 */ /* 0x000ee20000004800 */
[----:B0-----:R-:W-:-:S02]  /*3090*/  IMAD R15, R9, c[0x0][0x168], RZ ;  /* 0x00005a00090f7a24 */ /* 0x001fc400078e02ff */
[----:B----4-:R-:W-:Y:S01]  /*30a0*/  FADD.FTZ R9, R3, R46 ;  /* 0x0000002e03097221 */ /* 0x010fe20000010000 */
[----:B------:R-:W0:Y:S02]  /*30b0*/  LDS R59, [R0.X4+0xa00] ;  /* 0x000a0000003b7984 */ /* 0x000e240000004800 */
[----:B------:R-:W-:Y:S02]  /*30c0*/  IADD3 R3, P4, R15, R0, RZ ;  /* 0x000000000f037210 */ /* 0x000fe40007f9e0ff */
[----:B------:R-:W4:Y:S04]  /*30d0*/  LDS R52, [R0.X4+0x400] ;  /* 0x0004000000347984 */ /* 0x000f280000004800 */
[----:B------:R-:W4:Y:S04]  /*30e0*/  LDS R61, [R0.X4+0xc00] ;  /* 0x000c0000003d7984 */ /* 0x000f280000004800 */
[----:B------:R-:W4:Y:S04]  /*30f0*/  LDS R16, [R0.X4+0x600] ;  /* 0x0006000000107984 */ /* 0x000f280000004800 */
[----:B------:R-:W4:Y:S04]  /*3100*/  LDS R13, [R0.X4+0xe00] ;  /* 0x000e0000000d7984 */ /* 0x000f280000004800 */
[----:B------:R-:W4:Y:S04]  /*3110*/  LDS R11, [R0.X4+0x1000] ;  /* 0x00100000000b7984 */ /* 0x000f280000004800 */
[----:B------:R-:W4:Y:S04]  /*3120*/  LDS R5, [R0.X4+0x1200] ;  /* 0x0012000000057984 */ /* 0x000f280000004800 */
[----:B------:R-:W4:Y:S01]  /*3130*/  LDS R7, [R0.X4+0x1400] ;  /* 0x0014000000077984 */ /* 0x000f220000004800 */
[----:B-1----:R-:W-:-:S03]  /*3140*/  FADD.FTZ R48, RZ, R48 ;  /* 0x00000030ff307221 */ /* 0x002fc60000010000 */
[----:B------:R-:W1:Y:S01]  /*3150*/  LDS R4, [R0.X4+0x1600] ;  /* 0x0016000000047984 */ /* 0x000e620000004800 */
[----:B--2---:R-:W-:-:S03]  /*3160*/  FADD.FTZ R48, R48, R57 ;  /* 0x0000003930307221 */ /* 0x004fc60000010000 */
[----:B------:R-:W2:Y:S01]  /*3170*/  LDS R6, [R0.X4+0x1800] ;  /* 0x0018000000067984 */ /* 0x000ea20000004800 */
[----:B---3--:R-:W-:-:S03]  /*3180*/  FADD.FTZ R50, RZ, R50 ;  /* 0x00000032ff327221 */ /* 0x008fc60000010000 */
[----:B------:R-:W3:Y:S01]  /*3190*/  LDS R8, [R0.X4+0x1a00] ;  /* 0x001a000000087984 */ /* 0x000ee20000004800 */
[----:B0-----:R-:W-:-:S03]  /*31a0*/  FADD.FTZ R50, R50, R59 ;  /* 0x0000003b32327221 */ /* 0x001fc60000010000 */
[----:B------:R-:W0:Y:S01]  /*31b0*/  LDS R10, [R0.X4+0x1c00] ;  /* 0x001c0000000a7984 */ /* 0x000e220000004800 */
[----:B----4-:R-:W-:-:S03]  /*31c0*/  FADD.FTZ R52, RZ, R52 ;  /* 0x00000034ff347221 */ /* 0x010fc60000010000 */
        /* <DEDUP_REMOVED lines=13> */
[----:B------:R-:W-:Y:S01]  /*32a0*/  STS.128 [R2+0x400], R24 ;  /* 0x0004001802007388 */ /* 0x000fe20000000c00 */
[----:B0-----:R-:W-:-:S03]  /*32b0*/  FADD.FTZ R15, R7, R10 ;  /* 0x0000000a070f7221 */ /* 0x001fc60000010000 */
[----:B------:R-:W-:Y:S01]  /*32c0*/  STS.128 [R2+0x410], R20 ;  /* 0x0004101402007388 */ /* 0x000fe20000000c00 */
[----:B----4-:R-:W-:-:S03]  /*32d0*/  FADD.FTZ R17, R4, R17 ;  /* 0x0000001104117221 */ /* 0x010fc60000010000 */
[----:B------:R-:W-:Y:S06]  /*32e0*/  BAR.SYNC.DEFER_BLOCKING 0x0 ;  /* 0x0000000000007b1d */ /* 0x000fec0000010000 */
[----:B------:R-:W0:Y:S04]  /*32f0*/  LDS R19, [R0.X4+0x600] ;  /* 0x0006000000137984 */ /* 0x000e280000004800 */
[----:B------:R-:W1:Y:S04]  /*3300*/  LDS R2, [R0.X4+0xe00] ;  /* 0x000e000000027984 */ /* 0x000e680000004800 */
[----:B------:R-:W2:Y:S04]  /*3310*/  LDS R12, [R0.X4] ;  /* 0x00000000000c7984 */ /* 0x000ea80000004800 */
        /* <DEDUP_REMOVED lines=14> */
[----:B---3--:R-:W-:-:S03]  /*3400*/  FADD.FTZ R12, R12, R33 ;  /* 0x000000210c0c7221 */ /* 0x008fc60000010000 */
[----:B------:R-:W3:Y:S01]  /*3410*/  LDS R47, [R0.X4+0x1c00] ;  /* 0x001c0000002f7984 */ /* 0x000ee20000004800 */
[----:B----4-:R-:W-:-:S03]  /*3420*/  FADD.FTZ R14, RZ, R14 ;  /* 0x0000000eff0e7221 */ /* 0x010fc60000010000 */
[----:B------:R4:W2:Y:S01]  /*3430*/  LDS R20, [R0.X4+0x1e00] ;  /* 0x001e000000147984 */ /* 0x0008a20000004800 */
[----:B------:R-:W-:Y:S02]  /*3440*/  FADD.FTZ R18, RZ, R18 ;  /* 0x00000012ff127221 */ /* 0x000fe40000010000 */
[----:B------:R-:W-:Y:S01]  /*3450*/  FADD.FTZ R12, R12, R25 ;  /* 0x000000190c0c7221 */ /* 0x000fe20000010000 */
[----:B----4-:R-:W-:Y:S01]  /*3460*/  IADD3.X R0, RZ, RZ, RZ, P4, !PT ;  /* 0x000000ffff007210 */ /* 0x010fe200027fe4ff */
[----:B------:R-:W-:-:S03]  /*3470*/  FADD.FTZ R14, R14, R21 ;  /* 0x000000150e0e7221 */ /* 0x000fc60000010000 */
[C---:B------:R-:W-:Y:S01]  /*3480*/  SHF.L.U64.HI R19, R3.reuse, 0x2, R0 ;  /* 0x0000000203137819 */ /* 0x040fe20000010200 */
[----:B------:R-:W-:Y:S02]  /*3490*/  IMAD.SHL.U32 R0, R3, 0x4, RZ ;  /* 0x0000000403007824 */ /* 0x000fe400078e00ff */
[----:B------:R-:W-:Y:S02]  /*34a0*/  FADD.FTZ R18, R18, R23 ;  /* 0x0000001712127221 */ /* 0x000fe40000010000 */
[----:B------:R-:W-:Y:S01]  /*34b0*/  FADD.FTZ R14, R14, R27 ;  /* 0x0000001b0e0e7221 */ /* 0x000fe20000010000 */
[C---:B------:R-:W-:Y:S02]  /*34c0*/  IADD3 R16, P6, R0.reuse, c[0x0][0x228], RZ ;  /* 0x00008a0000107a10 */ /* 0x040fe40007fde0ff */
[----:B------:R-:W-:Y:S01]  /*34d0*/  IADD3 R10, P5, R0, c[0x0][0x220], RZ ;  /* 0x00008800000a7a10 */ /* 0x000fe20007fbe0ff */
[----:B------:R-:W-:Y:S01]  /*34e0*/  FADD.FTZ R18, R18, R29 ;  /* 0x0000001d12127221 */ /* 0x000fe20000010000 */
[----:B------:R-:W-:-:S02]  /*34f0*/  IADD3 R8, P4, R0, c[0x0][0x238], RZ ;  /* 0x00008e0000087a10 */ /* 0x000fc40007f9e0ff */
[C---:B------:R-:W-:Y:S01]  /*3500*/  IADD3.X R25, R19.reuse, c[0x0][0x22c], RZ, P6, !PT ;  /* 0x00008b0013197a10 */ /* 0x040fe200037fe4ff */
[----:B0-----:R-:W-:Y:S01]  /*3510*/  FADD.FTZ R31, R2, R31 ;  /* 0x0000001f021f7221 */ /* 0x001fe20000010000 */
[----:B------:R-:W-:Y:S02]  /*3520*/  IADD3 R0, P6, R0, c[0x0][0x230], RZ ;  /* 0x00008c0000007a10 */ /* 0x000fe40007fde0ff */
[C---:B------:R-:W-:Y:S01]  /*3530*/  IADD3.X R23, R19.reuse, c[0x0][0x224], RZ, P5, !PT ;  /* 0x0000890013177a10 */ /* 0x040fe20002ffe4ff */
[----:B-1----:R-:W-:Y:S01]  /*3540*/  FADD.FTZ R35, R12, R35 ;  /* 0x000000230c237221 */ /* 0x002fe20000010000 */
[C---:B------:R-:W-:Y:S02]  /*3550*/  IADD3.X R21, R19.reuse, c[0x0][0x23c], RZ, P4, !PT ;  /* 0x00008f0013157a10 */ /* 0x040fe400027fe4ff */
[----:B------:R-:W-:Y:S01]  /*3560*/  IADD3.X R19, R19, c[0x0][0x234], RZ, P6, !PT ;  /* 0x00008d0013137a10 */ /* 0x000fe200037fe4ff */
[----:B------:R-:W-:Y:S05]  /*3570*/  @!P3 BRA `(.L_x_74) ;  /* 0x000001400000b947 */ /* 0x000fea0003800000 */
[----:B------:R-:W-:Y:S01]  /*3580*/  MOV R2, R16 ;  /* 0x0000001000027202 */ /* 0x000fe20000000f00 */
[----:B------:R-:W-:Y:S01]  /*3590*/  IMAD.MOV.U32 R3, RZ, RZ, R25 ;  /* 0x000000ffff037224 */ /* 0x000fe200078e0019 */
[----:B------:R-:W-:Y:S01]  /*35a0*/  MOV R4, R10 ;  /* 0x0000000a00047202 */ /* 0x000fe20000000f00 */
[----:B------:R-:W-:Y:S01]  /*35b0*/  IMAD.MOV.U32 R5, RZ, RZ, R23 ;  /* 0x000000ffff057224 */ /* 0x000fe200078e0017 */
[----:B------:R-:W-:Y:S01]  /*35c0*/  MOV R6, R8 ;  /* 0x0000000800067202 */ /* 0x000fe20000000f00 */
[----:B------:R-:W-:Y:S01]  /*35d0*/  IMAD.MOV.U32 R7, RZ, RZ, R21 ;  /* 0x000000ffff077224 */ /* 0x000fe200078e0015 */
[----:B------:R0:W-:Y:S01]  /*35e0*/  STG.E [R2.64], R51 ;  /* 0x0000003302007986 */ /* 0x0001e2000c101904 */
[----:B------:R-:W-:-:S02]  /*35f0*/  IADD3 R10, P4, R10, 0x200, RZ ;  /* 0x000002000a0a7810 */ /* 0x000fc40007f9e0ff */
[----:B------:R-:W-:Y:S01]  /*3600*/  IADD3 R16, P3, R16, 0x200, RZ ;  /* 0x0000020010107810 */ /* 0x000fe20007f7e0ff */
[----:B------:R1:W-:Y:S01]  /*3610*/  STG.E [R4.64], R41 ;  /* 0x0000002904007986 */ /* 0x0003e2000c101904 */
[----:B------:R-:W-:Y:S01]  /*3620*/  IADD3 R8, P5, R8, 0x200, RZ ;  /* 0x0000020008087810 */ /* 0x000fe20007fbe0ff */
[----:B------:R-:W-:Y:S01]  /*3630*/  IMAD.X R23, RZ, RZ, R23, P4 ;  /* 0x000000ffff177224 */ /* 0x000fe200020e0617 */
[----:B------:R-:W-:Y:S01]  /*3640*/  IADD3.X R25, RZ, R25, RZ, P3, !PT ;  /* 0x00000019ff197210 */ /* 0x000fe20001ffe4ff */
[----:B------:R1:W-:Y:S01]  /*3650*/  STG.E [R6.64], R35 ;  /* 0x0000002306007986 */ /* 0x0003e2000c101904 */
[----:B------:R-:W-:Y:S02]  /*3660*/  IADD3.X R21, RZ, R21, RZ, P5, !PT ;  /* 0x00000015ff157210 */ /* 0x000fe40002ffe4ff */
[----:B0-----:R-:W-:Y:S01]  /*3670*/  MOV R2, R0 ;  /* 0x0000000000027202 */ /* 0x001fe20000000f00 */
[----:B------:R-:W-:Y:S01]  /*3680*/  IMAD.MOV.U32 R3, RZ, RZ, R19 ;  /* 0x000000ffff037224 */ /* 0x000fe200078e0013 */
[----:B------:R-:W-:-:S04]  /*3690*/  IADD3 R0, P6, R0, 0x200, RZ ;  /* 0x0000020000007810 */ /* 0x000fc80007fde0ff */
[----:B------:R1:W-:Y:S01]  /*36a0*/  STG.E [R2.64], R11 ;  /* 0x0000000b02007986 */ /* 0x0003e2000c101904 */
[----:B------:R-:W-:-:S03]  /*36b0*/  IMAD.X R19, RZ, RZ, R19, P6 ;  /* 0x000000ffff137224 */ /* 0x000fc600030e0613 */
.L_x_74:
[----:B------:R-:W-:Y:S05]  /*36c0*/  BSYNC B0 ;  /* 0x0000000000007941 */ /* 0x000fea0003800000 */
.L_x_73:
[----:B------:R-:W-:Y:S01]  /*36d0*/  BSSY B0, `(.L_x_75) ;  /* 0x0000017000007945 */ /* 0x000fe20003800000 */
[----:B--2---:R-:W-:Y:S01]  /*36e0*/  FADD.FTZ R45, R14, R45 ;  /* 0x0000002d0e2d7221 */ /* 0x004fe20000010000 */
[----:B------:R-:W-:Y:S05]  /*36f0*/  @!P0 BRA `(.L_x_76) ;  /* 0x0000014000008947 */ /* 0x000fea0003800000 */
[----:B-1----:R-:W-:Y:S01]  /*3700*/  MOV R2, R16 ;  /* 0x0000001000027202 */ /* 0x002fe20000000f00 */
        /* <DEDUP_REMOVED lines=19> */
.L_x_76:
[----:B------:R-:W-:Y:S05]  /*3840*/  BSYNC B0 ;  /* 0x0000000000007941 */ /* 0x000fea0003800000 */
.L_x_75:
[----:B------:R-:W-:Y:S01]  /*3850*/  BSSY B0, `(.L_x_77) ;  /* 0x0000017000007945 */ /* 0x000fe20003800000 */
[----:B---3--:R-:W-:Y:S01]  /*3860*/  FADD.FTZ R47, R18, R47 ;  /* 0x0000002f122f7221 */ /* 0x008fe20000010000 */
        /* <DEDUP_REMOVED lines=21> */
.L_x_78:
[----:B------:R-:W-:Y:S05]  /*39c0*/  BSYNC B0 ;  /* 0x0000000000007941 */ /* 0x000fea0003800000 */
.L_x_77:
[----:B-1----:R-:W-:Y:S01]  /*39d0*/  MOV R2, R16 ;  /* 0x0000001000027202 */ /* 0x002fe20000000f00 */
[----:B------:R-:W-:Y:S01]  /*39e0*/  IMAD.MOV.U32 R3, RZ, RZ, R25 ;  /* 0x000000ffff037224 */ /* 0x000fe200078e0019 */
[----:B------:R-:W-:Y:S06]  /*39f0*/  @!P2 EXIT ;  /* 0x000000000000a94d */ /* 0x000fec0003800000 */
[----:B------:R0:W-:Y:S01]  /*3a00*/  STG.E [R2.64], R9 ;  /* 0x0000000902007986 */ /* 0x0001e2000c101904 */
[----:B------:R-:W-:Y:S01]  /*3a10*/  FADD.FTZ R31, R31, R20 ;  /* 0x000000141f1f7221 */ /* 0x000fe20000010000 */
[----:B------:R-:W-:Y:S01]  /*3a20*/  MOV R4, R0 ;  /* 0x0000000000047202 */ /* 0x000fe20000000f00 */
[----:B------:R-:W-:Y:S01]  /*3a30*/  IMAD.MOV.U32 R5, RZ, RZ, R19 ;  /* 0x000000ffff057224 */ /* 0x000fe200078e0013 */
[----:B0-----:R-:W-:Y:S01]  /*3a40*/  MOV R2, R10 ;  /* 0x0000000a00027202 */ /* 0x001fe20000000f00 */
[----:B------:R-:W-:-:S05]  /*3a50*/  IMAD.MOV.U32 R3, RZ, RZ, R23 ;  /* 0x000000ffff037224 */ /* 0x000fca00078e0017 */
[----:B------:R0:W-:Y:S02]  /*3a60*/  STG.E [R2.64], R43 ;  /* 0x0000002b02007986 */ /* 0x0001e4000c101904 */
[----:B0-----:R-:W-:Y:S01]  /*3a70*/  MOV R2, R8 ;  /* 0x0000000800027202 */ /* 0x001fe20000000f00 */
[----:B------:R-:W-:-:S05]  /*3a80*/  IMAD.MOV.U32 R3, RZ, RZ, R21 ;  /* 0x000000ffff037224 */ /* 0x000fca00078e0015 */
[----:B------:R-:W-:Y:S04]  /*3a90*/  STG.E [R2.64], R31 ;  /* 0x0000001f02007986 */ /* 0x000fe8000c101904 */
[----:B------:R-:W-:Y:S01]  /*3aa0*/  STG.E [R4.64], R17 ;  /* 0x0000001104007986 */ /* 0x000fe2000c101904 */
[----:B------:R-:W-:Y:S05]  /*3ab0*/  EXIT ;  /* 0x000000000000794d */ /* 0x000fea0003800000 */
.L_x_66:
[----:B------:R-:W-:Y:S01]  /*3ac0*/  HFMA2.MMA R89, -RZ, RZ, 0, 1.847743988037109375e-06 ;  /* 0x0000001fff597435 */ /* 0x000fe200000001ff */
[----:B------:R-:W-:Y:S01]  /*3ad0*/  MOV R87, R171 ;  /* 0x000000ab00577202 */ /* 0x000fe20000000f00 */
[----:B------:R-:W-:Y:S01]  /*3ae0*/  IMAD.MOV.U32 R92, RZ, RZ, 0x1 ;  /* 0x00000001ff5c7424 */ /* 0x000fe200078e00ff */
[----:B------:R-:W-:Y:S01]  /*3af0*/  MOV R84, 0x3b20 ;  /* 0x00003b2000547802 */ /* 0x000fe20000000f00 */
[----:B------:R-:W-:Y:S02]  /*3b00*/  IMAD.MOV.U32 R94, RZ, RZ, -0x1 ;  /* 0xffffffffff5e7424 */ /* 0x000fe400078e00ff */
[----:B-----5:R-:W-:Y:S05]  /*3b10*/  CALL.REL.NOINC `($__internal_4_$__cuda_sm70_shflsync_bfly_p) ;  /* 0x0000046000007944 */ /* 0x020fea0003c00000 */
[----:B-1----:R-:W-:Y:S01]  /*3b20*/  MOV R86, R87 ;  /* 0x0000005700567202 */ /* 0x002fe20000000f00 */
[----:B0-----:R-:W-:Y:S05]  /*3b30*/  BRA `(.L_x_79) ;  /* 0xffffdc1000007947 */ /* 0x001fea000383ffff */
.L_x_67:
[----:B------:R-:W-:Y:S01]  /*3b40*/  HFMA2.MMA R92, -RZ, RZ, 0, 5.9604644775390625e-08 ;  /* 0x00000001ff5c7435 */ /* 0x000fe200000001ff */
[----:B------:R-:W-:Y:S01]  /*3b50*/  IMAD.MOV.U32 R87, RZ, RZ, R170 ;  /* 0x000000ffff577224 */ /* 0x000fe200078e00aa */
[----:B------:R-:W-:Y:S01]  /*3b60*/  MOV R94, 0xffffffff ;  /* 0xffffffff005e7802 */ /* 0x000fe20000000f00 */
[----:B------:R-:W-:Y:S01]  /*3b70*/  IMAD.MOV.U32 R89, RZ, RZ, 0x1f ;  /* 0x0000001fff597424 */ /* 0x000fe200078e00ff */
[----:B------:R-:W-:-:S02]  /*3b80*/  MOV R84, 0x3ba0 ;  /* 0x00003ba000547802 */ /* 0x000fc40000000f00 */
[----:B01---5:R-:W-:Y:S05]  /*3b90*/  CALL.REL.NOINC `($__internal_4_$__cuda_sm70_shflsync_bfly_p) ;  /* 0x000003e000007944 */ /* 0x023fea0003c00000 */
[----:B------:R-:W-:Y:S01]  /*3ba0*/  FADD.FTZ R171, R86, R171 ;  /* 0x000000ab56ab7221 */ /* 0x000fe20000010000 */
[----:B0-----:R-:W-:Y:S01]  /*3bb0*/  HFMA2.MMA R89, -RZ, RZ, 0, 1.847743988037109375e-06 ;  /* 0x0000001fff597435 */ /* 0x001fe200000001ff */
[----:B-1----:R-:W-:Y:S01]  /*3bc0*/  FADD.FTZ R170, R170, R87 ;  /* 0x00000057aaaa7221 */ /* 0x002fe20000010000 */
[----:B------:R-:W-:Y:S01]  /*3bd0*/  MOV R84, 0x3c20 ;  /* 0x00003c2000547802 */ /* 0x000fe20000000f00 */
[----:B------:R-:W-:Y:S01]  /*3be0*/  IMAD.MOV.U32 R92, RZ, RZ, 0x2 ;  /* 0x00000002ff5c7424 */ /* 0x000fe200078e00ff */
[----:B------:R-:W-:Y:S01]  /*3bf0*/  MOV R87, R171 ;  /* 0x000000ab00577202 */ /* 0x000fe20000000f00 */
[----:B------:R-:W-:-:S02]  /*3c00*/  IMAD.MOV.U32 R94, RZ, RZ, -0x1 ;  /* 0xffffffffff5e7424 */ /* 0x000fc400078e00ff */
[----:B------:R-:W-:Y:S05]  /*3c10*/  CALL.REL.NOINC `($__internal_4_$__cuda_sm70_shflsync_bfly_p) ;  /* 0x0000036000007944 */ /* 0x000fea0003c00000 */
[----:B0-----:R-:W-:Y:S01]  /*3c20*/  HFMA2.MMA R89, -RZ, RZ, 0, 1.847743988037109375e-06 ;  /* 0x0000001fff597435 */ /* 0x001fe200000001ff */
[----:B-1----:R-:W-:Y:S01]  /*3c30*/  IMAD.MOV.U32 R86, RZ, RZ, R87 ;  /* 0x000000ffff567224 */ /* 0x002fe200078e0057 */
[----:B------:R-:W-:Y:S01]  /*3c40*/  MOV R87, R170 ;  /* 0x000000aa00577202 */ /* 0x000fe20000000f00 */
[----:B------:R-:W-:Y:S01]  /*3c50*/  IMAD.MOV.U32 R92, RZ, RZ, 0x2 ;  /* 0x00000002ff5c7424 */ /* 0x000fe200078e00ff */
[----:B------:R-:W-:Y:S01]  /*3c60*/  MOV R84, 0x3c90 ;  /* 0x00003c9000547802 */ /* 0x000fe20000000f00 */
[----:B------:R-:W-:-:S02]  /*3c70*/  IMAD.MOV.U32 R94, RZ, RZ, -0x1 ;  /* 0xffffffffff5e7424 */ /* 0x000fc400078e00ff */
[----:B------:R-:W-:Y:S05]  /*3c80*/  CALL.REL.NOINC `($__internal_4_$__cuda_sm70_shflsync_bfly_p) ;  /* 0x000002f000007944 */ /* 0x000fea0003c00000 */
[----:B------:R-:W-:Y:S01]  /*3c90*/  FADD.FTZ R171, R86, R171 ;  /* 0x000000ab56ab7221 */ /* 0x000fe20000010000 */
[----:B0-----:R-:W-:Y:S01]  /*3ca0*/  MOV R92, 0x4 ;  /* 0x00000004005c7802 */ /* 0x001fe20000000f00 */
[----:B-1----:R-:W-:Y:S01]  /*3cb0*/  FADD.FTZ R170, R170, R87 ;  /* 0x00000057aaaa7221 */ /* 0x002fe20000010000 */
[----:B------:R-:W-:Y:S01]  /*3cc0*/  MOV R94, 0xffffffff ;  /* 0xffffffff005e7802 */ /* 0x000fe20000000f00 */
[----:B------:R-:W-:Y:S01]  /*3cd0*/  IMAD.MOV.U32 R89, RZ, RZ, 0x1f ;  /* 0x0000001fff597424 */ /* 0x000fe200078e00ff */
[----:B------:R-:W-:Y:S01]  /*3ce0*/  MOV R84, 0x3d10 ;  /* 0x00003d1000547802 */ /* 0x000fe20000000f00 */
[----:B------:R-:W-:-:S02]  /*3cf0*/  IMAD.MOV.U32 R87, RZ, RZ, R171 ;  /* 0x000000ffff577224 */ /* 0x000fc400078e00ab */
[----:B------:R-:W-:Y:S05]  /*3d00*/  CALL.REL.NOINC `($__internal_4_$__cuda_sm70_shflsync_bfly_p) ;  /* 0x0000027000007944 */ /* 0x000fea0003c00000 */
[----:B0-----:R-:W-:Y:S01]  /*3d10*/  HFMA2.MMA R92, -RZ, RZ, 0, 2.384185791015625e-07 ;  /* 0x00000004ff5c7435 */ /* 0x001fe200000001ff */
[----:B-1----:R-:W-:Y:S01]  /*3d20*/  MOV R86, R87 ;  /* 0x0000005700567202 */ /* 0x002fe20000000f00 */
[----:B------:R-:W-:Y:S01]  /*3d30*/  IMAD.MOV.U32 R87, RZ, RZ, R170 ;  /* 0x000000ffff577224 */ /* 0x000fe200078e00aa */
[----:B------:R-:W-:Y:S01]  /*3d40*/  MOV R94, 0xffffffff ;  /* 0xffffffff005e7802 */ /* 0x000fe20000000f00 */
[----:B------:R-:W-:Y:S01]  /*3d50*/  IMAD.MOV.U32 R89, RZ, RZ, 0x1f ;  /* 0x0000001fff597424 */ /* 0x000fe200078e00ff */
[----:B------:R-:W-:-:S02]  /*3d60*/  MOV R84, 0x3d80 ;  /* 0x00003d8000547802 */ /* 0x000fc40000000f00 */
[----:B------:R-:W-:Y:S05]  /*3d70*/  CALL.REL.NOINC `($__internal_4_$__cuda_sm70_shflsync_bfly_p) ;  /* 0x0000020000007944 */ /* 0x000fea0003c00000 */
        /* <DEDUP_REMOVED lines=23> */
[----:B0-----:R-:W-:Y:S01]  /*3ef0*/  HFMA2.MMA R92, -RZ, RZ, 0, 9.5367431640625e-07 ;  /* 0x00000010ff5c7435 */ /* 0x001fe200000001ff */
[----:B-1----:R-:W-:Y:S01]  /*3f00*/  MOV R91, R87 ;  /* 0x00000057005b7202 */ /* 0x002fe20000000f00 */
[----:B------:R-:W-:Y:S01]  /*3f10*/  IMAD.MOV.U32 R87, RZ, RZ, R90 ;  /* 0x000000ffff577224 */ /* 0x000fe200078e005a */
[----:B------:R-:W-:Y:S01]  /*3f20*/  MOV R94, 0xffffffff ;  /* 0xffffffff005e7802 */ /* 0x000fe20000000f00 */
[----:B------:R-:W-:Y:S01]  /*3f30*/  IMAD.MOV.U32 R89, RZ, RZ, 0x1f ;  /* 0x0000001fff597424 */ /* 0x000fe200078e00ff */
[----:B------:R-:W-:-:S02]  /*3f40*/  MOV R84, 0x3f60 ;  /* 0x00003f6000547802 */ /* 0x000fc40000000f00 */
[----:B------:R-:W-:Y:S05]  /*3f50*/  CALL.REL.NOINC `($__internal_4_$__cuda_sm70_shflsync_bfly_p) ;  /* 0x0000002000007944 */ /* 0x000fea0003c00000 */
[----:B-1----:R-:W-:Y:S01]  /*3f60*/  IMAD.MOV.U32 R85, RZ, RZ, R87 ;  /* 0x000000ffff557224 */ /* 0x002fe200078e0057 */
[----:B0-----:R-:W-:Y:S05]  /*3f70*/  BRA `(.L_x_80) ;  /* 0xffffd8f000007947 */ /* 0x001fea000383ffff */
        .weak           $__internal_4_$__cuda_sm70_shflsync_bfly_p
        .type           $__internal_4_$__cuda_sm70_shflsync_bfly_p,@function
        .size           $__internal_4_$__cuda_sm70_shflsync_bfly_p,(.L_x_1950 - $__internal_4_$__cuda_sm70_shflsync_bfly_p)
$__internal_4_$__cuda_sm70_shflsync_bfly_p:
[----:B------:R-:W-:Y:S01]  /*3f80*/  HFMA2.MMA R85, -RZ, RZ, 0, 0 ;  /* 0x00000000ff557435 */ /* 0x000fe200000001ff */
[----:B------:R-:W-:Y:S04]  /*3f90*/  WARPSYNC R94 ;  /* 0x0000005e00007348 */ /* 0x000fe80003800000 */
[----:B------:R0:W1:Y:S01]  /*3fa0*/  SHFL.BFLY PT, R87, R87, R92, R89 ;  /* 0x0c00005c57577389 */ /* 0x00006200000e0059 */
[----:B------:R-:W-:Y:S05]  /*3fb0*/  RET.REL.NODEC R84 `(_ZN10layer_norm31ln_parallel_residual_bwd_kernelINS_13Kernel_traitsI13__nv_bfloat16S2_S2_S2_fjLj512ELj1ELj4ELj1ELj16ENS_18Kernel_traits_baseILj512ES2_S2_S2_S2_fjLj128EEEEELb1ELb0ELb0EEEvNS_9BwdParamsE) ;  /* 0xffffc04054007950 */ /* 0x000fea0003c3ffff */
.L_x_81:
        /* <DEDUP_REMOVED lines=12> */
.L_x_1950:


//--------------------- .text._ZN10layer_norm31ln_parallel_residual_bwd_kernelINS_13Kernel_traitsI13__nv_bfloat16S2_S2_S2_fjLj512ELj1ELj4ELj1ELj16ENS_18Kernel_traits_baseILj512ES2_S2_S2_S2_fjLj128EEEEELb1ELb0ELb1EEEvNS_9BwdParamsE --------------------------
	.section	.text._ZN10layer_norm31ln_parallel_residual_bwd_kernelINS_13Kernel_traitsI13__nv_bfloat16S2_S2_S2_fjLj512ELj1ELj4ELj1ELj16ENS_18Kernel_traits_baseILj512ES2_S2_S2_S2_fjLj128EEEEELb1ELb0ELb1EEEvNS_9BwdParamsE,"ax",@progbits
	.sectioninfo	@"SHI_REGISTERS=168"
	.align	128
        .global         _ZN10layer_norm31ln_parallel_residual_bwd_kernelINS_13Kernel_traitsI13__nv_bfloat16S2_S2_S2_fjLj512ELj1ELj4ELj1ELj16ENS_18Kernel_traits_baseILj512ES2_S2_S2_S2_fjLj128EEEEELb1ELb0ELb1EEEvNS_9BwdParamsE
        .type           _ZN10layer_norm31ln_parallel_residual_bwd_kernelINS_13Kernel_traitsI13__nv_bfloat16S2_S2_S2_fjLj512ELj1ELj4ELj1ELj16ENS_18Kernel_traits_baseILj512ES2_S2_S2_S2_fjLj128EEEEELb1ELb0ELb1EEEvNS_9BwdParamsE,@function
        .size           _ZN10layer_norm31ln_parallel_residual_bwd_kernelINS_13Kernel_traitsI13__nv_bfloat16S2_S2_S2_fjLj512ELj1ELj4ELj1ELj16ENS_18Kernel_traits_baseILj512ES2_S2_S2_S2_fjLj128EEEEELb1ELb0ELb1EEEvNS_9BwdParamsE,(.L_x_1951 - _ZN10layer_norm31ln_parallel_residual_bwd_kernelINS_13Kernel_traitsI13__nv_bfloat16S2_S2_S2_fjLj512ELj1ELj4ELj1ELj16ENS_18Kernel_traits_baseILj512ES2_S2_S2_S2_fjLj128EEEEELb1ELb0ELb1EEEvNS_9BwdParamsE)
        .other          _ZN10layer_norm31ln_parallel_residual_bwd_kernelINS_13Kernel_traitsI13__nv_bfloat16S2_S2_S2_fjLj512ELj1ELj4ELj1ELj16ENS_18Kernel_traits_baseILj512ES2_S2_S2_S2_fjLj128EEEEELb1ELb0ELb1EEEvNS_9BwdParamsE,@"STO_CUDA_ENTRY STV_DEFAULT"
_ZN10layer_norm31ln_parallel_residual_bwd_kernelINS_13Kernel_traitsI13__nv_bfloat16S2_S2_S2_fjLj512ELj1ELj4ELj1ELj16ENS_18Kernel_traits_baseILj512ES2_S2_S2_S2_fjLj128EEEEELb1ELb0ELb1EEEvNS_9BwdParamsE:
.text._ZN10layer_norm31ln_parallel_residual_bwd_kernelINS_13Kernel_traitsI13__nv_bfloat16S2_S2_S2_fjLj512ELj1ELj4ELj1ELj16ENS_18Kernel_traits_baseILj512ES2_S2_S2_S2_fjLj128EEEEELb1ELb0ELb1EEEvNS_9BwdParamsE:
        /* <DEDUP_REMOVED lines=42> */
.L_x_83:
[----:B------:R-:W-:-:S04]  /*02a0*/  SHF.L.U32 R0, R163, 0x4, RZ ;  /* 0x00000004a3007819 */ /* 0x000fc800000006ff */
[----:B------:R-:W-:-:S04]  /*02b0*/  LOP3.LUT R0, R0, 0x1f0, RZ, 0xc0, !PT ;  /* 0x000001f000007812 */ /* 0x000fc800078ec0ff */
[----:B------:R-:W-:-:S05]  /*02c0*/  IADD3 R2, P0, R0, c[0x0][0x1b0], RZ ;  /* 0x00006c0000027a10 */ /* 0x000fca0007f1e0ff */
[----:B------:R-:W-:Y:S01]  /*02d0*/  IMAD.X R3, RZ, RZ, c[0x0][0x1b4], P0 ;  /* 0x00006d00ff037624 */ /* 0x000fe200000e06ff */
[----:B------:R-:W-:-:S04]  /*02e0*/  IADD3 R4, P0, R0, c[0x0][0x1b8], RZ ;  /* 0x00006e0000047a10 */ /* 0x000fc80007f1e0ff */
[----:B------:R-:W-:Y:S01]  /*02f0*/  IADD3.X R5, RZ, c[0x0][0x1bc], RZ, P0, !PT ;  /* 0x00006f00ff057a10 */ /* 0x000fe200007fe4ff */
[----:B------:R0:W2:Y:S04]  /*0300*/  LDG.E.128 R8, [R2.64] ;  /* 0x0000000402087981 */ /* 0x0000a8000c1e1d00 */
[----:B------:R1:W3:Y:S04]  /*0310*/  LDG.E.128 R128, [R4.64] ;  /* 0x0000000404807981 */ /* 0x0002e8000c1e1d00 */
[----:B------:R0:W4:Y:S04]  /*0320*/  LDG.E.128 R12, [R2.64+0x200] ;  /* 0x00020004020c7981 */ /* 0x000128000c1e1d00 */
[----:B------:R1:W5:Y:S01]  /*0330*/  LDG.E.128 R32, [R4.64+0x200] ;  /* 0x0002000404207981 */ /* 0x000362000c1e1d00 */
[----:B------:R-:W-:Y:S01]  /*0340*/  HFMA2.MMA R0, -RZ, RZ, 0, 0 ;  /* 0x00000000ff007435 */ /* 0x000fe200000001ff */
[----:B------:R-:W-:Y:S01]  /*0350*/  BSSY B1, `(.L_x_85) ;  /* 0x000025c000017945 */ /* 0x000fe20003800000 */
        /* <DEDUP_REMOVED lines=27> */
[----:B------:R-:W-:Y:S01]  /*0510*/  IMAD.MOV.U32 R111, RZ, RZ, RZ ;  /* 0x000000ffff6f7224 */ /* 0x000fe200078e00ff */
[----:B--2---:R-:W-:-:S02]  /*0520*/  PRMT R162, RZ, 0x5410, R8 ;  /* 0x00005410ffa27816 */ /* 0x004fc40000000008 */
[----:B------:R-:W-:Y:S02]  /*0530*/  PRMT R157, RZ, 0x7610, R8 ;  /* 0x00007610ff9d7816 */ /* 0x000fe40000000008 */
[--C-:B---3--:R-:W-:Y:S02]  /*0540*/  PRMT R137, RZ, 0x5410, R130.reuse ;  /* 0x00005410ff897816 */ /* 0x108fe40000000082 */
        /* <DEDUP_REMOVED lines=8> */
[--C-:B------:R-:W-:Y:S01]  /*05d0*/  PRMT R161, RZ, 0x5410, R128.reuse ;  /* 0x00005410ffa17816 */ /* 0x100fe20000000080 */
[----:B------:R-:W-:Y:S01]  /*05e0*/  CS2R R10, SRZ ;  /* 0x00000000000a7805 */ /* 0x000fe2000001ff00 */
[----:B------:R-:W-:Y:S02]  /*05f0*/  PRMT R156, RZ, 0x7610, R128 ;  /* 0x00007610ff9c7816 */ /* 0x000fe40000000080 */
[----:B------:R-:W-:Y:S02]  /*0600*/  PRMT R133, RZ, 0x5410, R131 ;  /* 0x00005410ff857816 */ /* 0x000fe40000000083 */
[----:B----4-:R-:W-:-:S02]  /*0610*/  PRMT R130, RZ, 0x5410, R12 ;  /* 0x00005410ff827816 */ /* 0x010fc4000000000c */
[----:B------:R-:W-:Y:S02]  /*0620*/  PRMT R127, RZ, 0x7610, R12 ;  /* 0x00007610ff7f7816 */ /* 0x000fe4000000000c */
[--C-:B------:R-:W-:Y:S02]  /*0630*/  PRMT R126, RZ, 0x5410, R13.reuse ;  /* 0x00005410ff7e7816 */ /* 0x100fe4000000000d */
[----:B------:R-:W-:Y:S02]  /*0640*/  PRMT R124, RZ, 0x7610, R13 ;  /* 0x00007610ff7c7816 */ /* 0x000fe4000000000d */
[--C-:B------:R-:W-:Y:S01]  /*0650*/  PRMT R123, RZ, 0x5410, R14.reuse ;  /* 0x00005410ff7b7816 */ /* 0x100fe2000000000e */
[----:B------:R-:W-:Y:S01]  /*0660*/  CS2R R12, SRZ ;  /* 0x00000000000c7805 */ /* 0x000fe2000001ff00 */
[----:B------:R-:W-:Y:S02]  /*0670*/  PRMT R122, RZ, 0x7610, R14 ;  /* 0x00007610ff7a7816 */ /* 0x000fe4000000000e */
[----:B------:R-:W-:-:S02]  /*0680*/  PRMT R121, RZ, 0x5410, R15 ;  /* 0x00005410ff797816 */ /* 0x000fc4000000000f */
[----:B------:R-:W-:Y:S02]  /*0690*/  PRMT R120, RZ, 0x7610, R15 ;  /* 0x00007610ff787816 */ /* 0x000fe4000000000f */
[--C-:B------:R-:W-:Y:S01]  /*06a0*/  PRMT R154, RZ, 0x5410, R129.reuse ;  /* 0x00005410ff9a7816 */ /* 0x100fe20000000081 */
[----:B------:R-:W-:Y:S01]  /*06b0*/  CS2R R14, SRZ ;  /* 0x00000000000e7805 */ /* 0x000fe2000001ff00 */
[----:B------:R-:W-:Y:S02]  /*06c0*/  PRMT R152, RZ, 0x7610, R129 ;  /* 0x00007610ff987816 */ /* 0x000fe40000000081 */
[----:B------:R-:W-:Y:S02]  /*06d0*/  PRMT R131, RZ, 0x7610, R131 ;  /* 0x00007610ff837816 */ /* 0x000fe40000000083 */
[--C-:B-----5:R-:W-:Y:S02]  /*06e0*/  PRMT R128, RZ, 0x5410, R32.reuse ;  /* 0x00005410ff807816 */ /* 0x120fe40000000020 */
[----:B------:R-:W-:-:S02]  /*06f0*/  PRMT R118, RZ, 0x7610, R32 ;  /* 0x00007610ff767816 */ /* 0x000fc40000000020 */
[--C-:B------:R-:W-:Y:S02]  /*0700*/  PRMT R117, RZ, 0x5410, R33.reuse ;  /* 0x00005410ff757816 */ /* 0x100fe40000000021 */
[----:B------:R-:W-:Y:S02]  /*0710*/  PRMT R113, RZ, 0x7610, R33 ;  /* 0x00007610ff717816 */ /* 0x000fe40000000021 */
[--C-:B------:R-:W-:Y:S02]  /*0720*/  PRMT R112, RZ, 0x5410, R34.reuse ;  /* 0x00005410ff707816 */ /* 0x100fe40000000022 */
[----:B------:R-:W-:Y:S02]  /*0730*/  PRMT R114, RZ, 0x7610, R34 ;  /* 0x00007610ff727816 */ /* 0x000fe40000000022 */
[--C-:B------:R-:W-:Y:S02]  /*0740*/  PRMT R115, RZ, 0x5410, R35.reuse ;  /* 0x00005410ff737816 */ /* 0x100fe40000000023 */
[----:B------:R-:W-:-:S02]  /*0750*/  PRMT R116, RZ, 0x7610, R35 ;  /* 0x00007610ff747816 */ /* 0x000fc40000000023 */
.L_x_89:
[----:B------:R-:W-:Y:S01]  /*0760*/  IMAD R48, R110, c[0x0][0x168], RZ ;  /* 0x00005a006e307a24 */ /* 0x000fe200078e02ff */
[----:B------:R-:W-:-:S02]  /*0770*/  MOV R53, 0x4 ;  /* 0x0000000400357802 */ /* 0x000fc40000000f00 */
[----:B------:R-:W-:Y:S02]  /*0780*/  LOP3.LUT R50, R163, 0x1f, RZ, 0xc0, !PT ;  /* 0x0000001fa3327812 */ /* 0x000fe400078ec0ff */
[----:B------:R-:W-:Y:S02]  /*0790*/  SHF.R.S32.HI R49, RZ, 0x1f, R48 ;  /* 0x0000001fff317819 */ /* 0x000fe40000011430 */
[----:B------:R-:W-:Y:S02]  /*07a0*/  MOV R141, 0x10 ;  /* 0x00000010008d7802 */ /* 0x000fe40000000f00 */
[----:B------:R-:W-:Y:S01]  /*07b0*/  LEA.HI R119, R49, R48, RZ, 0x3 ;  /* 0x0000003031777211 */ /* 0x000fe200078f18ff */
[----:B------:R-:W-:-:S03]  /*07c0*/  IMAD.WIDE R48, R110, R53, c[0x0][0x1a0] ;  /* 0x000068006e307625 */ /* 0x000fc600078e0235 */
[----:B------:R-:W-:Y:S02]  /*07d0*/  LEA.HI.SX32 R119, R119, R50, 0x1d ;  /* 0x0000003277777211 */ /* 0x000fe400078feaff */
[----:B------:R0:W2:Y:S01]  /*07e0*/  LDG.E R140, [R48.64] ;  /* 0x00000004308c7981 */ /* 0x0000a2000c1e1900 */
[----:B------:R-:W-:-:S04]  /*07f0*/  IMAD.WIDE R52, R110, R53, c[0x0][0x1a8] ;  /* 0x00006a006e347625 */ /* 0x000fc800078e0235 */
[CC--:B------:R-:W-:Y:S01]  /*0800*/  IMAD.WIDE.U32 R54, R119.reuse, R141.reuse, c[0x0][0x210] ;  /* 0x0000840077367625 */ /* 0x0c0fe200078e008d */
[----:B------:R1:W3:Y:S03]  /*0810*/  LDG.E R129, [R52.64] ;  /* 0x0000000434817981 */ /* 0x0002e6000c1e1900 */
[----:B0-----:R-:W-:-:S06]  /*0820*/  IMAD.WIDE.U32 R48, R119, R141, c[0x0][0x188] ;  /* 0x0000620077307625 */ /* 0x001fcc00078e008d */
[----:B------:R-:W4:Y:S01]  /*0830*/  LDG.E.128 R48, [R48.64] ;  /* 0x0000000430307981 */ /* 0x000f22000c1e1d00 */
[----:B------:R-:W-:-:S03]  /*0840*/  IMAD.WIDE.U32 R56, R119, R141, c[0x0][0x208] ;  /* 0x0000820077387625 */ /* 0x000fc600078e008d */
[----:B-1----:R-:W3:Y:S04]  /*0850*/  LDG.E.128 R52, [R54.64] ;  /* 0x0000000436347981 */ /* 0x002ee8000c1e1d00 */
[----:B------:R-:W3:Y:S01]  /*0860*/  LDG.E.128 R56, [R56.64] ;  /* 0x0000000438387981 */ /* 0x000ee2000c1e1d00 */
[C---:B------:R-:W-:Y:S02]  /*0870*/  IADD3 R139, R119.reuse, 0x20, RZ ;  /* 0x00000020778b7810 */ /* 0x040fe40007ffe0ff */
[----:B------:R-:W-:-:S03]  /*0880*/  IADD3 R125, R119, 0x20, RZ ;  /* 0x00000020777d7810 */ /* 0x000fc60007ffe0ff */
[----:B------:R-:W-:-:S04]  /*0890*/  IMAD.WIDE.U32 R60, R139, R141, c[0x0][0x188] ;  /* 0x000062008b3c7625 */ /* 0x000fc800078e008d */
[CC--:B------:R-:W-:Y:S02]  /*08a0*/  IMAD.WIDE.U32 R64, R125.reuse, R141.reuse, c[0x0][0x210] ;  /* 0x000084007d407625 */ /* 0x0c0fe400078e008d */
[----:B------:R-:W3:Y:S04]  /*08b0*/  LDG.E.128 R60, [R60.64] ;  /* 0x000000043c3c7981 */ /* 0x000ee8000c1e1d00 */
[----:B------:R-:W3:Y:S01]  /*08c0*/  LDG.E.128 R64, [R64.64] ;  /* 0x0000000440407981 */ /* 0x000ee2000c1e1d00 */
[----:B------:R-:W-:-:S06]  /*08d0*/  IMAD.WIDE.U32 R68, R125, R141, c[0x0][0x208] ;  /* 0x000082007d447625 */ /* 0x000fcc00078e008d */
[----:B------:R-:W3:Y:S01]  /*08e0*/  LDG.E.128 R68, [R68.64] ;  /* 0x0000000444447981 */ /* 0x000ee2000c1e1d00 */
[----:B------:R-:W-:-:S04]  /*08f0*/  ISETP.NE.U32.AND P0, PT, RZ, c[0x0][0x218], PT ;  /* 0x00008600ff007a0c */ /* 0x000fc80003f05070 */
[----:B------:R-:W-:Y:S01]  /*0900*/  ISETP.NE.AND.EX P0, PT, RZ, c[0x0][0x21c], PT, P0 ;  /* 0x00008700ff007a0c */ /* 0x000fe20003f05300 */
[----:B------:R-:W0:Y:S01]  /*0910*/  LDC.U8 R142, c[0x0][0x1f0] ;  /* 0x00007c00ff8e7b82 */ /* 0x000e220000000000 */
[----:B------:R-:W-:-:S04]  /*0920*/  ISETP.NE.U32.AND P1, PT, RZ, c[0x0][0x250], PT ;  /* 0x00009400ff007a0c */ /* 0x000fc80003f25070 */
[----:B------:R-:W-:-:S07]  /*0930*/  ISETP.NE.AND.EX P1, PT, RZ, c[0x0][0x254], PT, P1 ;  /* 0x00009500ff007a0c */ /* 0x000fce0003f25310 */
[----:B------:R-:W-:Y:S01]  /*0940*/  @P0 IMAD.WIDE.U32 R104, R119, R141, c[0x0][0x218] ;  /* 0x0000860077680625 */ /* 0x000fe200078e008d */
[----:B------:R-:W-:-:S04]  /*0950*/  MOV R158, 0x8 ;  /* 0x00000008009e7802 */ /* 0x000fc80000000f00 */
[----:B------:R1:W5:Y:S02]  /*0960*/  @P0 LDG.E.128 R32, [R104.64] ;  /* 0x0000000468200981 */ /* 0x000364000c1e1d00 */
[----:B-1----:R-:W-:-:S05]  /*0970*/  @P0 IMAD.WIDE.U32 R104, R141, R125, c[0x0][0x218] ;  /* 0x000086008d680625 */ /* 0x002fca00078e007d */
[----:B------:R1:W5:Y:S01]  /*0980*/  @P0 LDG.E.128 R36, [R104.64] ;  /* 0x0000000468240981 */ /* 0x000362000c1e1d00 */
[----:B0-----:R-:W-:Y:S01]  /*0990*/  ISETP.NE.AND P2, PT, R142, RZ, PT ;  /* 0x000000ff8e00720c */ /* 0x001fe20003f45270 */
[----:B-1----:R-:W-:-:S05]  /*09a0*/  @P1 IMAD.WIDE.U32 R104, R119, R158, c[0x0][0x198] ;  /* 0x0000660077681625 */ /* 0x002fca00078e009e */
[----:B------:R0:W5:Y:S02]  /*09b0*/  @P1 LDG.E.64 R98, [R104.64] ;  /* 0x0000000468621981 */ /* 0x000164000c1e1b00 */
[----:B0-----:R-:W-:-:S05]  /*09c0*/  @P1 IMAD.WIDE.U32 R104, R139, R158, c[0x0][0x198] ;  /* 0x000066008b681625 */ /* 0x001fca00078e009e */
[----:B------:R4:W5:Y:S01]  /*09d0*/  @P1 LDG.E.64 R100, [R104.64] ;  /* 0x0000000468641981 */ /* 0x000962000c1e1b00 */
[----:B--2---:R-:W-:Y:S02]  /*09e0*/  FSEL R150, R140, RZ, !P2 ;  /* 0x000000ff8c967208 */ /* 0x004fe40005000000 */
[----:B----4-:R-:W-:-:S05]  /*09f0*/  PRMT R105, RZ, 0x5410, R48 ;  /* 0x00005410ff697816 */ /* 0x010fca0000000030 */
[----:B------:R-:W-:-:S04]  /*0a00*/  FADD.FTZ R140, R105, -R150 ;  /* 0x80000096698c7221 */ /* 0x000fc80000010000 */
[----:B---3--:R-:W-:Y:S01]  /*0a10*/  FMUL.FTZ R105, R129, R140 ;  /* 0x0000008c81697220 */ /* 0x008fe20000410000 */
[----:B------:R-:W-:Y:S02]  /*0a20*/  PRMT R140, RZ, 0x5410, R52 ;  /* 0x00005410ff8c7816 */ /* 0x000fe40000000034 */
[----:B------:R-:W-:-:S03]  /*0a30*/  PRMT R104, RZ, 0x5410, R56 ;  /* 0x00005410ff687816 */ /* 0x000fc60000000038 */
[----:B------:R-:W-:Y:S02]  /*0a40*/  FMUL.FTZ R141, R161, R140 ;  /* 0x0000008ca18d7220 */ /* 0x000fe40000410000 */
[----:B------:R-:W-:Y:S02]  /*0a50*/  FADD.FTZ R109, R104, R109 ;  /* 0x0000006d686d7221 */ /* 0x000fe40000010000 */
[-C--:B------:R-:W-:Y:S02]  /*0a60*/  FFMA.FTZ R111, R105, R104.reuse, R111 ;  /* 0x00000068696f7223 */ /* 0x080fe4000001006f */
[----:B------:R-:W-:Y:S01]  /*0a70*/  FFMA.FTZ R104, R162, R104, R141 ;  /* 0x00000068a2687223 */ /* 0x000fe2000001008d */
[----:B------:R-:W-:Y:S02]  /*0a80*/  PRMT R141, RZ, 0x7610, R48 ;  /* 0x00007610ff8d7816 */ /* 0x000fe40000000030 */
[----:B------:R-:W-:-:S03]  /*0a90*/  PRMT R143, RZ, 0x7610, R52 ;  /* 0x00007610ff8f7816 */ /* 0x000fc60000000034 */
[----:B------:R-:W-:Y:S01]  /*0aa0*/  FADD.FTZ R142, -R150, R141 ;  /* 0x0000008d968e7221 */ /* 0x000fe20000010100 */
[----:B------:R-:W-:-:S03]  /*0ab0*/  PRMT R145, RZ, 0x5410, R49 ;  /* 0x00005410ff917816 */ /* 0x000fc60000000031 */
[----:B------:R-:W-:Y:S01]  /*0ac0*/  FMUL.FTZ R142, R129, R142 ;  /* 0x0000008e818e7220 */ /* 0x000fe20000410000 */
[----:B------:R-:W-:Y:S01]  /*0ad0*/  PRMT R56, RZ, 0x7610, R56 ;  /* 0x00007610ff387816 */ /* 0x000fe20000000038 */
[-C--:B------:R-:W-:Y:S02]  /*0ae0*/  FMUL.FTZ R141, R156, R143.reuse ;  /* 0x0000008f9c8d7220 */ /* 0x080fe40000410000 */
[----:B------:R-:W-:Y:S02]  /*0af0*/  FADD.FTZ R107, R140, R107 ;  /* 0x0000006b8c6b7221 */ /* 0x000fe40000010000 */
[----:B------:R-:W-:Y:S02]  /*0b00*/  FFMA.FTZ R108, R105, R140, R108 ;  /* 0x0000008c696c7223 */ /* 0x000fe4000001006c */
[----:B------:R-:W-:Y:S02]  /*0b10*/  FADD.FTZ R97, R143, R97 ;  /* 0x000000618f617221 */ /* 0x000fe40000010000 */
[----:B------:R-:W-:Y:S01]  /*0b20*/  FFMA.FTZ R102, R142, R143, R102 ;  /* 0x0000008f8e667223 */ /* 0x000fe20000010066 */
[----:B------:R-:W-:Y:S01]  /*0b30*/  PRMT R143, RZ, 0x5410, R53 ;  /* 0x00005410ff8f7816 */ /* 0x000fe20000000035 */
[----:B------:R-:W-:-:S02]  /*0b40*/  FADD.FTZ R140, -R150, R145 ;  /* 0x00000091968c7221 */ /* 0x000fc40000010100 */
[----:B------:R-:W-:Y:S02]  /*0b50*/  FADD.FTZ R103, R56, R103 ;  /* 0x0000006738677221 */ /* 0x000fe40000010000 */
[-C--:B------:R-:W-:Y:S02]  /*0b60*/  FFMA.FTZ R106, R142, R56.reuse, R106 ;  /* 0x000000388e6a7223 */ /* 0x080fe4000001006a */
[----:B------:R-:W-:Y:S01]  /*0b70*/  FFMA.FTZ R141, R157, R56, R141 ;  /* 0x000000389d8d7223 */ /* 0x000fe2000001008d */
[----:B------:R-:W-:Y:S01]  /*0b80*/  PRMT R56, RZ, 0x5410, R57 ;  /* 0x00005410ff387816 */ /* 0x000fe20000000039 */
[----:B------:R-:W-:Y:S01]  /*0b90*/  FMUL.FTZ R140, R129, R140 ;  /* 0x0000008c818c7220 */ /* 0x000fe20000410000 */
[----:B------:R-:W-:Y:S01]  /*0ba0*/  PRMT R49, RZ, 0x7610, R49 ;  /* 0x00007610ff317816 */ /* 0x000fe20000000031 */
[----:B------:R-:W-:Y:S02]  /*0bb0*/  FMUL.FTZ R48, R154, R143 ;  /* 0x0000008f9a307220 */ /* 0x000fe40000410000 */
[----:B------:R-:W-:-:S02]  /*0bc0*/  FADD.FTZ R95, R56, R95 ;  /* 0x0000005f385f7221 */ /* 0x000fc40000010000 */
[-C--:B------:R-:W-:Y:S01]  /*0bd0*/  FFMA.FTZ R96, R140, R56.reuse, R96 ;  /* 0x000000388c607223 */ /* 0x080fe20000010060 */
[----:B------:R-:W-:Y:S01]  /*0be0*/  PRMT R53, RZ, 0x7610, R53 ;  /* 0x00007610ff357816 */ /* 0x000fe20000000035 */
[----:B------:R-:W-:Y:S02]  /*0bf0*/  FFMA.FTZ R56, R155, R56, R48 ;  /* 0x000000389b387223 */ /* 0x000fe40000010030 */
[----:B------:R-:W-:Y:S01]  /*0c00*/  FADD.FTZ R48, -R150, R49 ;  /* 0x0000003196307221 */ /* 0x000fe20000010100 */
[----:B------:R-:W-:Y:S02]  /*0c10*/  PRMT R144, RZ, 0x7610, R57 ;  /* 0x00007610ff907816 */ /* 0x000fe40000000039 */
[----:B------:R-:W-:Y:S01]  /*0c20*/  PRMT R49, RZ, 0x5410, R50 ;  /* 0x00005410ff317816 */ /* 0x000fe20000000032 */
[----:B------:R-:W-:Y:S02]  /*0c30*/  FMUL.FTZ R145, R129, R48 ;  /* 0x0000003081917220 */ /* 0x000fe40000410000 */
[----:B------:R-:W-:-:S02]  /*0c40*/  FMUL.FTZ R48, R152, R53 ;  /* 0x0000003598307220 */ /* 0x000fc40000410000 */
[----:B------:R-:W-:Y:S02]  /*0c50*/  FADD.FTZ R91, R144, R91 ;  /* 0x0000005b905b7221 */ /* 0x000fe40000010000 */
[-C--:B------:R-:W-:Y:S02]  /*0c60*/  FFMA.FTZ R92, R145, R144.reuse, R92 ;  /* 0x00000090915c7223 */ /* 0x080fe4000001005c */
[----:B------:R-:W-:Y:S02]  /*0c70*/  FFMA.FTZ R144, R153, R144, R48 ;  /* 0x0000009099907223 */ /* 0x000fe40000010030 */
[----:B------:R-:W-:Y:S02]  /*0c80*/  FADD.FTZ R48, -R150, R49 ;  /* 0x0000003196307221 */ /* 0x000fe40000010100 */
[----:B------:R-:W-:Y:S02]  /*0c90*/  FADD.FTZ R93, R143, R93 ;  /* 0x0000005d8f5d7221 */ /* 0x000fe40000010000 */
[----:B------:R-:W-:-:S02]  /*0ca0*/  FFMA.FTZ R94, R140, R143, R94 ;  /* 0x0000008f8c5e7223 */ /* 0x000fc4000001005e */
[----:B------:R-:W-:Y:S01]  /*0cb0*/  FMUL.FTZ R143, R129, R48 ;  /* 0x00000030818f7220 */ /* 0x000fe20000410000 */
        /* <DEDUP_REMOVED lines=9> */
[----:B------:R-:W-:Y:S01]  /*0d50*/  PRMT R147, RZ, 0x7610, R58 ;  /* 0x00007610ff937816 */ /* 0x000fe2000000003a */
[----:B------:R-:W-:Y:S02]  /*0d60*/  FADD.FTZ R85, R48, R85 ;  /* 0x0000005530557221 */ /* 0x000fe40000010000 */
[----:B------:R-:W-:Y:S02]  /*0d70*/  FFMA.FTZ R86, R143, R48, R86 ;  /* 0x000000308f567223 */ /* 0x000fe40000010056 */
[----:B------:R-:W-:Y:S01]  /*0d80*/  FMUL.FTZ R148, R129, R148 ;  /* 0x0000009481947220 */ /* 0x000fe20000410000 */
[----:B------:R-:W-:Y:S01]  /*0d90*/  PRMT R49, RZ, 0x5410, R51 ;  /* 0x00005410ff317816 */ /* 0x000fe20000000033 */
[----:B------:R-:W-:Y:S02]  /*0da0*/  FMUL.FTZ R48, R135, R54 ;  /* 0x0000003687307220 */ /* 0x000fe40000410000 */
[----:B------:R-:W-:-:S02]  /*0db0*/  FADD.FTZ R83, R147, R83 ;  /* 0x0000005393537221 */ /* 0x000fc40000010000 */
[-C--:B------:R-:W-:Y:S02]  /*0dc0*/  FFMA.FTZ R84, R148, R147.reuse, R84 ;  /* 0x0000009394547223 */ /* 0x080fe40000010054 */
[----:B------:R-:W-:Y:S01]  /*0dd0*/  FFMA.FTZ R147, R136, R147, R48 ;  /* 0x0000009388937223 */ /* 0x000fe20000010030 */
[----:B------:R-:W-:Y:S01]  /*0de0*/  PRMT R48, RZ, 0x5410, R55 ;  /* 0x00005410ff307816 */ /* 0x000fe20000000037 */
[----:B------:R-:W-:Y:S01]  /*0df0*/  FADD.FTZ R146, -R150, R49 ;  /* 0x0000003196927221 */ /* 0x000fe20000010100 */
[----:B------:R-:W-:Y:S01]  /*0e00*/  PRMT R49, RZ, 0x5410, R59 ;  /* 0x00005410ff317816 */ /* 0x000fe2000000003b */
[----:B------:R-:W-:Y:S02]  /*0e10*/  FADD.FTZ R81, R54, R81 ;  /* 0x0000005136517221 */ /* 0x000fe40000010000 */
[----:B------:R-:W-:Y:S01]  /*0e20*/  FFMA.FTZ R82, R148, R54, R82 ;  /* 0x0000003694527223 */ /* 0x000fe20000010052 */
[----:B------:R-:W-:Y:S01]  /*0e30*/  PRMT R51, RZ, 0x7610, R51 ;  /* 0x00007610ff337816 */ /* 0x000fe20000000033 */
[----:B------:R-:W-:-:S02]  /*0e40*/  FMUL.FTZ R146, R129, R146 ;  /* 0x0000009281927220 */ /* 0x000fc40000410000 */
[-C--:B------:R-:W-:Y:S01]  /*0e50*/  FMUL.FTZ R54, R133, R48.reuse ;  /* 0x0000003085367220 */ /* 0x080fe20000410000 */
[----:B------:R-:W-:Y:S01]  /*0e60*/  PRMT R50, RZ, 0x7610, R55 ;  /* 0x00007610ff327816 */ /* 0x000fe20000000037 */
[----:B------:R-:W-:Y:S02]  /*0e70*/  FADD.FTZ R79, R49, R79 ;  /* 0x0000004f314f7221 */ /* 0x000fe40000010000 */
[-C--:B------:R-:W-:Y:S02]  /*0e80*/  FFMA.FTZ R80, R146, R49.reuse, R80 ;  /* 0x0000003192507223 */ /* 0x080fe40000010050 */
[----:B------:R-:W-:Y:S01]  /*0e90*/  FFMA.FTZ R54, R134, R49, R54 ;  /* 0x0000003186367223 */ /* 0x000fe20000010036 */
[----:B------:R-:W-:Y:S01]  /*0ea0*/  PRMT R49, RZ, 0x5410, R60 ;  /* 0x00005410ff317816 */ /* 0x000fe2000000003c */
[----:B------:R-:W-:Y:S02]  /*0eb0*/  FADD.FTZ R77, R48, R77 ;  /* 0x0000004d304d7221 */ /* 0x000fe40000010000 */
[----:B------:R-:W-:-:S02]  /*0ec0*/  FFMA.FTZ R78, R146, R48, R78 ;  /* 0x00000030924e7223 */ /* 0x000fc4000001004e */
[C---:B------:R-:W-:Y:S01]  /*0ed0*/  FADD.FTZ R48, -R150.reuse, R51 ;  /* 0x0000003396307221 */ /* 0x040fe20000010100 */
[----:B------:R-:W-:Y:S01]  /*0ee0*/  PRMT R59, RZ, 0x7610, R59 ;  /* 0x00007610ff3b7816 */ /* 0x000fe2000000003b */
[----:B------:R-:W-:Y:S01]  /*0ef0*/  FMUL.FTZ R55, R131, R50 ;  /* 0x0000003283377220 */ /* 0x000fe20000410000 */
[----:B------:R-:W-:Y:S01]  /*0f00*/  PRMT R51, RZ, 0x7610, R60 ;  /* 0x00007610ff337816 */ /* 0x000fe2000000003c */
[----:B------:R-:W-:Y:S02]  /*0f10*/  FMUL.FTZ R149, R129, R48 ;  /* 0x0000003081957220 */ /* 0x000fe40000410000 */
[----:B------:R-:W-:Y:S02]  /*0f20*/  FADD.FTZ R58, -R150, R49 ;  /* 0x00000031963a7221 */ /* 0x000fe40000010100 */
[----:B------:R-:W-:Y:S02]  /*0f30*/  FADD.FTZ R89, R53, R89 ;  /* 0x0000005935597221 */ /* 0x000fe40000010000 */
[----:B------:R-:W-:Y:S01]  /*0f40*/  FFMA.FTZ R90, R145, R53, R90 ;  /* 0x00000035915a7223 */ /* 0x000fe2000001005a */
[----:B------:R-:W-:Y:S01]  /*0f50*/  PRMT R53, RZ, 0x5410, R61 ;  /* 0x00005410ff357816 */ /* 0x000fe2000000003d */
[----:B------:R-:W-:Y:S01]  /*0f60*/  FADD.FTZ R75, R59, R75 ;  /* 0x0000004b3b4b7221 */ /* 0x000fe20000010000 */
[----:B------:R-:W-:Y:S01]  /*0f70*/  PRMT R159, RZ, 0x5410, R63 ;  /* 0x00005410ff9f7816 */ /* 0x000fe2000000003f */
[-C--:B------:R-:W-:Y:S01]  /*0f80*/  FFMA.FTZ R76, R149, R59.reuse, R76 ;  /* 0x0000003b954c7223 */ /* 0x080fe2000001004c */
[----:B------:R-:W-:Y:S01]  /*0f90*/  PRMT R49, RZ, 0x5410, R64 ;  /* 0x00005410ff317816 */ /* 0x000fe20000000040 */
[----:B------:R-:W-:Y:S01]  /*0fa0*/  FFMA.FTZ R55, R132, R59, R55 ;  /* 0x0000003b84377223 */ /* 0x000fe20000010037 */
[----:B------:R-:W-:Y:S01]  /*0fb0*/  PRMT R63, RZ, 0x7610, R63 ;  /* 0x00007610ff3f7816 */ /* 0x000fe2000000003f */
[----:B------:R-:W-:Y:S01]  /*0fc0*/  FMUL.FTZ R58, R129, R58 ;  /* 0x0000003a813a7220 */ /* 0x000fe20000410000 */
[----:B------:R-:W-:-:S02]  /*0fd0*/  PRMT R61, RZ, 0x7610, R61 ;  /* 0x00007610ff3d7816 */ /* 0x000fc4000000003d */
[--C-:B------:R-:W-:Y:S02]  /*0fe0*/  PRMT R59, RZ, 0x5410, R62.reuse ;  /* 0x00005410ff3b7816 */ /* 0x100fe4000000003e */
[----:B------:R-:W-:Y:S01]  /*0ff0*/  PRMT R151, RZ, 0x7610, R62 ;  /* 0x00007610ff977816 */ /* 0x000fe2000000003e */
[C---:B------:R-:W-:Y:S02]  /*1000*/  FADD.FTZ R62, -R150.reuse, R51 ;  /* 0x00000033963e7221 */ /* 0x040fe40000010100 */
[----:B------:R-:W-:Y:S02]  /*1010*/  FADD.FTZ R60, -R150, R53 ;  /* 0x00000035963c7221 */ /* 0x000fe40000010100 */
[----:B------:R-:W-:Y:S02]  /*1020*/  FADD.FTZ R73, R50, R73 ;  /* 0x0000004932497221 */ /* 0x000fe40000010000 */
[----:B------:R-:W-:Y:S02]  /*1030*/  FFMA.FTZ R74, R149, R50, R74 ;  /* 0x00000032954a7223 */ /* 0x000fe4000001004a */
[----:B------:R-:W-:-:S02]  /*1040*/  FMUL.FTZ R51, R128, R49 ;  /* 0x0000003180337220 */ /* 0x000fc40000410000 */
[----:B------:R-:W-:Y:S02]  /*1050*/  FADD.FTZ R28, R49, R28 ;  /* 0x0000001c311c7221 */ /* 0x000fe40000010000 */
[----:B------:R-:W-:Y:S01]  /*1060*/  FFMA.FTZ R7, R58, R49, R7 ;  /* 0x000000313a077223 */ /* 0x000fe20000010007 */
[----:B------:R-:W-:Y:S01]  /*1070*/  PRMT R49, RZ, 0x7610, R64 ;  /* 0x00007610ff317816 */ /* 0x000fe20000000040 */
[C---:B------:R-:W-:Y:S01]  /*1080*/  FADD.FTZ R50, -R150.reuse, R63 ;  /* 0x0000003f96327221 */ /* 0x040fe20000010100 */
[----:B------:R-:W-:Y:S01]  /*1090*/  PRMT R64, RZ, 0x5410, R65 ;  /* 0x00005410ff407816 */ /* 0x000fe20000000041 */
[C---:B------:R-:W-:Y:S02]  /*10a0*/  FADD.FTZ R164, -R150.reuse, R61 ;  /* 0x0000003d96a47221 */ /* 0x040fe40000010100 */
[C---:B------:R-:W-:Y:S02]  /*10b0*/  FMUL.FTZ R63, R129.reuse, R62 ;  /* 0x0000003e813f7220 */ /* 0x040fe40000410000 */
[----:B------:R-:W-:Y:S01]  /*10c0*/  FADD.FTZ R160, -R150, R59 ;  /* 0x0000003b96a07221 */ /* 0x000fe20000010100 */
[--C-:B------:R-:W-:Y:S01]  /*10d0*/  PRMT R59, RZ, 0x5410, R68.reuse ;  /* 0x00005410ff3b7816 */ /* 0x100fe20000000044 */
[----:B------:R-:W-:Y:S01]  /*10e0*/  FMUL.FTZ R61, R129, R60 ;  /* 0x0000003c813d7220 */ /* 0x000fe20000410000 */
[----:B------:R-:W-:Y:S01]  /*10f0*/  PRMT R68, RZ, 0x7610, R68 ;  /* 0x00007610ff447816 */ /* 0x000fe20000000044 */
[----:B------:R-:W-:-:S02]  /*1100*/  FMUL.FTZ R62, R118, R49 ;  /* 0x00000031763e7220 */ /* 0x000fc40000410000 */
[----:B------:R-:W-:Y:S02]  /*1110*/  FADD.FTZ R30, R49, R30 ;  /* 0x0000001e311e7221 */ /* 0x000fe40000010000 */
[----:B------:R-:W-:Y:S01]  /*1120*/  FFMA.FTZ R8, R63, R49, R8 ;  /* 0x000000313f087223 */ /* 0x000fe20000010008 */
[----:B------:R-:W-:Y:S01]  /*1130*/  PRMT R49, RZ, 0x5410, R69 ;  /* 0x00005410ff317816 */ /* 0x000fe20000000045 */
[-C--:B------:R-:W-:Y:S02]  /*1140*/  FMUL.FTZ R60, R117, R64.reuse ;  /* 0x00000040753c7220 */ /* 0x080fe40000410000 */
[----:B------:R-:W-:Y:S02]  /*1150*/  FADD.FTZ R72, R64, R72 ;  /* 0x0000004840487221 */ /* 0x000fe40000010000 */
[----:B------:R-:W-:Y:S01]  /*1160*/  FFMA.FTZ R5, R61, R64, R5 ;  /* 0x000000403d057223 */ /* 0x000fe20000010005 */
[----:B------:R-:W-:Y:S01]  /*1170*/  PRMT R64, RZ, 0x7610, R65 ;  /* 0x00007610ff407816 */ /* 0x000fe20000000041 */
[----:B------:R-:W-:-:S02]  /*1180*/  FADD.FTZ R27, R68, R27 ;  /* 0x0000001b441b7221 */ /* 0x000fc40000010000 */
[-C--:B------:R-:W-:Y:S02]  /*1190*/  FFMA.FTZ R19, R63, R68.reuse, R19 ;  /* 0x000000443f137223 */ /* 0x080fe40000010013 */
[----:B------:R-:W-:Y:S01]  /*11a0*/  FFMA.FTZ R62, R127, R68, R62 ;  /* 0x000000447f3e7223 */ /* 0x000fe2000001003e */
[----:B------:R-:W-:Y:S01]  /*11b0*/  PRMT R68, RZ, 0x7610, R69 ;  /* 0x00007610ff447816 */ /* 0x000fe20000000045 */
[----:B------:R-:W-:Y:S02]  /*11c0*/  FADD.FTZ R24, R49, R24 ;  /* 0x0000001831187221 */ /* 0x000fe40000010000 */
[-C--:B------:R-:W-:Y:S02]  /*11d0*/  FFMA.FTZ R16, R61, R49.reuse, R16 ;  /* 0x000000313d107223 */ /* 0x080fe40000010010 */
[----:B------:R-:W-:Y:S02]  /*11e0*/  FFMA.FTZ R60, R126, R49, R60 ;  /* 0x000000317e3c7223 */ /* 0x000fe4000001003c */
[----:B------:R-:W-:-:S02]  /*11f0*/  FMUL.FTZ R69, R129, R164 ;  /* 0x000000a481457220 */ /* 0x000fc40000410000 */
[----:B------:R-:W-:Y:S02]  /*1200*/  FMUL.FTZ R49, R113, R64 ;  /* 0x0000004071317220 */ /* 0x000fe40000410000 */
[----:B------:R-:W-:Y:S02]  /*1210*/  FADD.FTZ R25, R68, R25 ;  /* 0x0000001944197221 */ /* 0x000fe40000010000 */
[-C--:B------:R-:W-:Y:S02]  /*1220*/  FFMA.FTZ R17, R69, R68.reuse, R17 ;  /* 0x0000004445117223 */ /* 0x080fe40000010011 */
[----:B------:R-:W-:Y:S01]  /*1230*/  FFMA.FTZ R68, R124, R68, R49 ;  /* 0x000000447c447223 */ /* 0x000fe20000010031 */
[----:B------:R-:W-:Y:S01]  /*1240*/  PRMT R49, RZ, 0x5410, R66 ;  /* 0x00005410ff317816 */ /* 0x000fe20000000042 */
[----:B------:R-:W-:Y:S02]  /*1250*/  FMUL.FTZ R65, R129, R160 ;  /* 0x000000a081417220 */ /* 0x000fe40000410000 */
[----:B------:R-:W-:-:S02]  /*1260*/  FADD.FTZ R26, R59, R26 ;  /* 0x0000001a3b1a7221 */ /* 0x000fc40000010000 */
[-C--:B------:R-:W-:Y:S02]  /*1270*/  FFMA.FTZ R18, R58, R59.reuse, R18 ;  /* 0x0000003b3a127223 */ /* 0x080fe40000010012 */
[----:B------:R-:W-:Y:S02]  /*1280*/  FADD.FTZ R31, R64, R31 ;  /* 0x0000001f401f7221 */ /* 0x000fe40000010000 */
[----:B------:R-:W-:Y:S01]  /*1290*/  FFMA.FTZ R6, R69, R64, R6 ;  /* 0x0000004045067223 */ /* 0x000fe20000010006 */
[----:B------:R-:W-:Y:S01]  /*12a0*/  PRMT R64, RZ, 0x5410, R70 ;  /* 0x00005410ff407816 */ /* 0x000fe20000000046 */
[----:B------:R-:W-:Y:S02]  /*12b0*/  FFMA.FTZ R59, R130, R59, R51 ;  /* 0x0000003b823b7223 */ /* 0x000fe40000010033 */
[----:B------:R-:W-:Y:S02]  /*12c0*/  FMUL.FTZ R51, R112, R49 ;  /* 0x0000003170337220 */ /* 0x000fe40000410000 */
[----:B------:R-:W-:-:S02]  /*12d0*/  FADD.FTZ R10, R49, R10 ;  /* 0x0000000a310a7221 */ /* 0x000fc40000010000 */
[C---:B------:R-:W-:Y:S01]  /*12e0*/  FFMA.FTZ R3, R65.reuse, R49, R3 ;  /* 0x0000003141037223 */ /* 0x040fe20000010003 */
[----:B------:R-:W-:Y:S01]  /*12f0*/  PRMT R49, RZ, 0x7610, R66 ;  /* 0x00007610ff317816 */ /* 0x000fe20000000042 */
[----:B------:R-:W-:Y:S01]  /*1300*/  FADD.FTZ R52, -R150, R151 ;  /* 0x0000009796347221 */ /* 0x000fe20000010100 */
        /* <DEDUP_REMOVED lines=10> */
[----:B------:R-:W-:Y:S01]  /*13b0*/  FADD.FTZ R48, -R150, R159 ;  /* 0x0000009f96307221 */ /* 0x000fe20000010100 */
[----:B------:R-:W-:-:S03]  /*13c0*/  PRMT R151, RZ, 0x5410, R71 ;  /* 0x00005410ff977816 */ /* 0x000fc60000000047 */
[----:B------:R-:W-:Y:S02]  /*13d0*/  FMUL.FTZ R150, R129, R48 ;  /* 0x0000003081967220 */ /* 0x000fe40000410000 */
[----:B------:R-:W-:Y:S02]  /*13e0*/  FMUL.FTZ R48, R115, R51 ;  /* 0x0000003373307220 */ /* 0x000fe40000410000 */
[----:B------:R-:W-:Y:S02]  /*13f0*/  FADD.FTZ R20, R151, R20 ;  /* 0x0000001497147221 */ /* 0x000fe40000010000 */
[----:B------:R-:W-:Y:S02]  /*1400*/  FFMA.FTZ R12, R150, R151, R12 ;  /* 0x00000097960c7223 */ /* 0x000fe4000001000c */
[----:B------:R-:W-:Y:S02]  /*1410*/  FADD.FTZ R29, R49, R29 ;  /* 0x0000001d311d7221 */ /* 0x000fe40000010000 */
[----:B------:R-:W-:-:S02]  /*1420*/  FFMA.FTZ R4, R66, R49, R4 ;  /* 0x0000003142047223 */ /* 0x000fc40000010004 */
[----:B------:R-:W-:Y:S02]  /*1430*/  FFMA.FTZ R151, R121, R151, R48 ;  /* 0x0000009779977223 */ /* 0x000fe40000010030 */
[----:B------:R-:W-:-:S04]  /*1440*/  IMAD.WIDE.U32 R52, R139, R158, c[0x0][0x190] ;  /* 0x000064008b347625 */ /* 0x000fc800078e009e */
[----:B------:R-:W-:Y:S02]  /*1450*/  IMAD.WIDE.U32 R48, R119, R158, c[0x0][0x190] ;  /* 0x0000640077307625 */ /* 0x000fe400078e009e */
[----:B------:R-:W5:Y:S04]  /*1460*/  LDG.E.64 R52, [R52.64] ;  /* 0x0000000434347981 */ /* 0x000f68000c1e1b00 */
[----:B------:R-:W5:Y:S01]  /*1470*/  LDG.E.64 R48, [R48.64] ;  /* 0x0000000430307981 */ /* 0x000f62000c1e1b00 */
[----:B------:R-:W-:Y:S02]  /*1480*/  FADD.FTZ R9, R51, R9 ;  /* 0x0000000933097221 */ /* 0x000fe40000010000 */
[----:B------:R-:W-:Y:S01]  /*1490*/  FFMA.FTZ R0, R150, R51, R0 ;  /* 0x0000003396007223 */ /* 0x000fe20000010000 */
[----:B------:R-:W-:Y:S01]  /*14a0*/  PRMT R51, RZ, 0x7610, R67 ;  /* 0x00007610ff337816 */ /* 0x000fe20000000043 */
[----:B------:R-:W-:Y:S01]  /*14b0*/  FMUL.FTZ R67, R129, R50 ;  /* 0x0000003281437220 */ /* 0x000fe20000410000 */
[----:B------:R-:W-:-:S03]  /*14c0*/  PRMT R158, RZ, 0x7610, R71 ;  /* 0x00007610ff9e7816 */ /* 0x000fc60000000047 */
[----:B------:R-:W-:Y:S02]  /*14d0*/  FMUL.FTZ R71, R116, R51 ;  /* 0x0000003374477220 */ /* 0x000fe40000410000 */
[----:B------:R-:W-:Y:S02]  /*14e0*/  FADD.FTZ R21, R158, R21 ;  /* 0x000000159e157221 */ /* 0x000fe40000010000 */
[-C--:B------:R-:W-:Y:S02]  /*14f0*/  FFMA.FTZ R13, R67, R158.reuse, R13 ;  /* 0x0000009e430d7223 */ /* 0x080fe4000001000d */
[----:B------:R-:W-:Y:S02]  /*1500*/  FFMA.FTZ R71, R120, R158, R71 ;  /* 0x0000009e78477223 */ /* 0x000fe40000010047 */
[----:B------:R-:W-:Y:S02]  /*1510*/  FFMA.FTZ R50, R105, R104, RZ ;  /* 0x0000006869327223 */ /* 0x000fe400000100ff */
[----:B------:R-:W-:-:S02]  /*1520*/  FADD.FTZ R158, RZ, R104 ;  /* 0x00000068ff9e7221 */ /* 0x000fc40000010000 */
[----:B------:R-:W-:Y:S02]  /*1530*/  FADD.FTZ R11, R51, R11 ;  /* 0x0000000b330b7221 */ /* 0x000fe40000010000 */
[----:B------:R-:W-:Y:S02]  /*1540*/  FFMA.FTZ R2, R67, R51, R2 ;  /* 0x0000003343027223 */ /* 0x000fe40000010002 */
        /* <DEDUP_REMOVED lines=29> */
[----:B------:R-:W-:Y:S01]  /*1720*/  FADD.FTZ R159, R50, R71 ;  /* 0x00000047329f7221 */ /* 0x000fe20000010000 */
[----:B------:R-:W-:Y:S05]  /*1730*/  BRA.DIV ~URZ, `(.L_x_86) ;  /* 0x000021a27f007947 */ /* 0x000fea000b800000 */
[----:B------:R0:W1:Y:S02]  /*1740*/  SHFL.BFLY PT, R160, R159, 0x1, 0x1f ;  /* 0x0c201f009fa07f89 */ /* 0x00006400000e0000 */
.L_x_90:
[----:B------:R-:W-:Y:S05]  /*1750*/  BRA.DIV ~URZ, `(.L_x_87) ;  /* 0x000022027f007947 */ /* 0x000fea000b800000 */
[----:B-1----:R-:W-:Y:S01]  /*1760*/  FADD.FTZ R139, R159, R160 ;  /* 0x000000a09f8b7221 */ /* 0x002fe20000010000 */
[----:B------:R-:W1:Y:S04]  /*1770*/  SHFL.BFLY PT, R51, R158, 0x1, 0x1f ;  /* 0x0c201f009e337f89 */ /* 0x000e6800000e0000 */
[----:B------:R-:W2:Y:S01]  /*1780*/  SHFL.BFLY PT, R50, R139, 0x2, 0x1f ;  /* 0x0c401f008b327f89 */ /* 0x000ea200000e0000 */
[----:B-1----:R-:W-:Y:S02]  /*1790*/  FADD.FTZ R51, R158, R51 ;  /* 0x000000339e337221 */ /* 0x002fe40000010000 */
[----:B--2---:R-:W-:-:S03]  /*17a0*/  FADD.FTZ R139, R50, R139 ;  /* 0x0000008b328b7221 */ /* 0x004fc60000010000 */
[----:B------:R-:W1:Y:S04]  /*17b0*/  SHFL.BFLY PT, R50, R51, 0x2, 0x1f ;  /* 0x0c401f0033327f89 */ /* 0x000e6800000e0000 */
[----:B------:R-:W2:Y:S01]  /*17c0*/  SHFL.BFLY PT, R160, R139, 0x4, 0x1f ;  /* 0x0c801f008ba07f89 */ /* 0x000ea200000e0000 */
[----:B-1----:R-:W-:Y:S02]  /*17d0*/  FADD.FTZ R50, R51, R50 ;  /* 0x0000003233327221 */ /* 0x002fe40000010000 */
[----:B--2---:R-:W-:-:S03]  /*17e0*/  FADD.FTZ R164, R139, R160 ;  /* 0x000000a08ba47221 */ /* 0x004fc60000010000 */
[----:B0-----:R-:W0:Y:S02]  /*17f0*/  SHFL.BFLY PT, R159, R50, 0x4, 0x1f ;  /* 0x0c801f00329f7f89 */ /* 0x001e2400000e0000 */
[----:B0-----:R-:W-:Y:S02]  /*1800*/  FADD.FTZ R165, R50, R159 ;  /* 0x0000009f32a57221 */ /* 0x001fe40000010000 */
[----:B------:R-:W0:Y:S04]  /*1810*/  SHFL.BFLY PT, R159, R164, 0x8, 0x1f ;  /* 0x0d001f00a49f7f89 */ /* 0x000e2800000e0000 */
[----:B------:R-:W1:Y:S01]  /*1820*/  SHFL.BFLY PT, R158, R165, 0x8, 0x1f ;  /* 0x0d001f00a59e7f89 */ /* 0x000e6200000e0000 */
[----:B0-----:R-:W-:Y:S02]  /*1830*/  FADD.FTZ R159, R164, R159 ;  /* 0x0000009fa49f7221 */ /* 0x001fe40000010000 */
[----:B-1----:R-:W-:-:S03]  /*1840*/  FADD.FTZ R158, R165, R158 ;  /* 0x0000009ea59e7221 */ /* 0x002fc60000010000 */
[----:B------:R0:W1:Y:S04]  /*1850*/  SHFL.BFLY PT, R160, R159, 0x10, 0x1f ;  /* 0x0e001f009fa07f89 */ /* 0x00006800000e0000 */
[----:B------:R0:W2:Y:S02]  /*1860*/  SHFL.BFLY PT, R51, R158, 0x10, 0x1f ;  /* 0x0e001f009e337f89 */ /* 0x0000a400000e0000 */
.L_x_91:
[----:B-1----:R-:W-:Y:S01]  /*1870*/  FADD.FTZ R160, R160, R159 ;  /* 0x0000009fa0a07221 */ /* 0x002fe20000010000 */
[----:B-----5:R-:W-:Y:S01]  /*1880*/  LOP3.LUT P5, RZ, R49, 0xff, RZ, 0xc0, !PT ;  /* 0x000000ff31ff7812 */ /* 0x020fe200078ac0ff */
[----:B0-2---:R-:W-:Y:S01]  /*1890*/  FADD.FTZ R158, R51, R158 ;  /* 0x0000009e339e7221 */ /* 0x005fe20000010000 */
[----:B------:R-:W-:Y:S01]  /*18a0*/  LOP3.LUT P6, RZ, R49, 0xff00, RZ, 0xc0, !PT ;  /* 0x0000ff0031ff7812 */ /* 0x000fe200078cc0ff */
[----:B------:R-:W-:Y:S01]  /*18b0*/  FMUL.FTZ R139, R160, c[0x0][0x1e0] ;  /* 0x00007800a08b7a20 */ /* 0x000fe20000410000 */
[----:B------:R-:W-:Y:S01]  /*18c0*/  LOP3.LUT P3, RZ, R48, 0xff0000, RZ, 0xc0, !PT ;  /* 0x00ff000030ff7812 */ /* 0x000fe2000786c0ff */
[----:B------:R-:W-:Y:S01]  /*18d0*/  FMUL.FTZ R158, R158, c[0x0][0x1e0] ;  /* 0x000078009e9e7a20 */ /* 0x000fe20000410000 */
[----:B------:R-:W-:-:S02]  /*18e0*/  LOP3.LUT P4, RZ, R48, 0xff00, RZ, 0xc0, !PT ;  /* 0x0000ff0030ff7812 */ /* 0x000fc4000788c0ff */
[----:B------:R-:W-:Y:S02]  /*18f0*/  FSEL R139, R139, RZ, !P2 ;  /* 0x000000ff8b8b7208 */ /* 0x000fe40005000000 */
[----:B------:R-:W-:-:S03]  /*1900*/  ISETP.NE.U32.AND P2, PT, RZ, c[0x0][0x258], PT ;  /* 0x00009600ff007a0c */ /* 0x000fc60003f45070 */
[-CC-:B------:R-:W-:Y:S01]  /*1910*/  FFMA.FTZ R51, R140, R158.reuse, R139.reuse ;  /* 0x0000009e8c337223 */ /* 0x180fe2000001008b */
[----:B------:R-:W-:Y:S01]  /*1920*/  ISETP.NE.AND.EX P2, PT, RZ, c[0x0][0x25c], PT, P2 ;  /* 0x00009700ff007a0c */ /* 0x000fe20003f45320 */
[-C--:B------:R-:W-:Y:S02]  /*1930*/  FFMA.FTZ R105, R105, R158.reuse, R139 ;  /* 0x0000009e69697223 */ /* 0x080fe4000001008b */
[----:B------:R-:W-:Y:S01]  /*1940*/  FADD.FTZ R140, R56, -R51 ;  /* 0x80000033388c7221 */ /* 0x000fe20000010000 */
[----:B------:R-:W-:Y:S01]  /*1950*/  @P0 PRMT R51, RZ, 0x5410, R32 ;  /* 0x00005410ff330816 */ /* 0x000fe20000000020 */
[-CC-:B------:R-:W-:Y:S02]  /*1960*/  FFMA.FTZ R50, R142, R158.reuse, R139.reuse ;  /* 0x0000009e8e327223 */ /* 0x180fe4000001008b */
[-CC-:B------:R-:W-:Y:S02]  /*1970*/  FFMA.FTZ R56, R143, R158.reuse, R139.reuse ;  /* 0x0000009e8f387223 */ /* 0x180fe4000001008b */
[----:B------:R-:W-:-:S02]  /*1980*/  FFMA.FTZ R142, R148, R158, R139 ;  /* 0x0000009e948e7223 */ /* 0x000fc4000001008b */
[----:B------:R-:W-:Y:S02]  /*1990*/  FADD.FTZ R104, R104, -R105 ;  /* 0x8000006968687221 */ /* 0x000fe40000010000 */
[----:B------:R-:W-:Y:S02]  /*19a0*/  FADD.FTZ R148, R57, -R56 ;  /* 0x8000003839947221 */ /* 0x000fe40000010000 */
[----:B------:R-:W-:Y:S02]  /*19b0*/  FADD.FTZ R56, R147, -R142 ;  /* 0x8000008e93387221 */ /* 0x000fe40000010000 */
[----:B------:R-:W-:Y:S01]  /*19c0*/  FMUL.FTZ R142, R129, R104 ;  /* 0x00000068818e7220 */ /* 0x000fe20000410000 */
[----:B------:R-:W-:Y:S01]  /*19d0*/  @P0 PRMT R104, RZ, 0x5410, R33 ;  /* 0x00005410ff680816 */ /* 0x000fe20000000021 */
[----:B------:R-:W-:Y:S02]  /*19e0*/  FADD.FTZ R50, R141, -R50 ;  /* 0x800000328d327221 */ /* 0x000fe40000010000 */
[----:B------:R-:W-:-:S02]  /*19f0*/  FMUL.FTZ R141, R129, R140 ;  /* 0x0000008c818d7220 */ /* 0x000fc40000410000 */
[----:B------:R-:W-:Y:S01]  /*1a00*/  @P0 FADD.FTZ R142, R142, R51 ;  /* 0x000000338e8e0221 */ /* 0x000fe20000010000 */
[----:B------:R-:W-:Y:S01]  /*1a10*/  @P0 PRMT R51, RZ, 0x5410, R34 ;  /* 0x00005410ff330816 */ /* 0x000fe20000000022 */
[----:B------:R-:W-:Y:S02]  /*1a20*/  @P0 FADD.FTZ R141, R141, R104 ;  /* 0x000000688d8d0221 */ /* 0x000fe40000010000 */
[--C-:B------:R-:W-:Y:S02]  /*1a30*/  FFMA.FTZ R57, R146, R158, R139.reuse ;  /* 0x0000009e92397223 */ /* 0x100fe4000001008b */
[----:B------:R-:W-:Y:S02]  /*1a40*/  FMUL.FTZ R140, R129, R148 ;  /* 0x00000094818c7220 */ /* 0x000fe40000410000 */
[----:B------:R-:W-:Y:S02]  /*1a50*/  FFMA.FTZ R145, R145, R158, R139 ;  /* 0x0000009e91917223 */ /* 0x000fe4000001008b */
[----:B------:R-:W-:Y:S01]  /*1a60*/  FADD.FTZ R104, R54, -R57 ;  /* 0x8000003936687221 */ /* 0x000fe20000010000 */
[----:B------:R-:W-:Y:S01]  /*1a70*/  @P2 F2FP.BF16.PACK_AB R54, RZ, R141 ;  /* 0x0000008dff36223e */ /* 0x000fe200000010ff */
[----:B------:R-:W-:Y:S01]  /*1a80*/  @P0 FADD.FTZ R140, R140, R51 ;  /* 0x000000338c8c0221 */ /* 0x000fe20000010000 */
[----:B------:R-:W-:Y:S01]  /*1a90*/  @P2 F2FP.BF16.PACK_AB R51, RZ, R142 ;  /* 0x0000008eff33223e */ /* 0x000fe200000010ff */
[----:B------:R-:W-:Y:S01]  /*1aa0*/  FADD.FTZ R144, R144, -R145 ;  /* 0x8000009190907221 */ /* 0x000fe20000010000 */
[----:B------:R-:W-:Y:S01]  /*1ab0*/  @P2 PRMT R41, R54, 0x7610, R41 ;  /* 0x0000761036292816 */ /* 0x000fe20000000029 */
[----:B------:R-:W-:Y:S01]  /*1ac0*/  FMUL.FTZ R54, R129, R50 ;  /* 0x0000003281367220 */ /* 0x000fe20000410000 */
[----:B------:R-:W-:Y:S01]  /*1ad0*/  @P2 PRMT R40, R51, 0x7610, R40 ;  /* 0x0000761033282816 */ /* 0x000fe20000000028 */
[----:B------:R-:W-:Y:S01]  /*1ae0*/  FMUL.FTZ R143, R129, R144 ;  /* 0x00000090818f7220 */ /* 0x000fe20000410000 */
[----:B------:R-:W-:Y:S01]  /*1af0*/  @P0 PRMT R50, RZ, 0x7610, R33 ;  /* 0x00007610ff320816 */ /* 0x000fe20000000021 */
[----:B------:R-:W-:Y:S01]  /*1b00*/  FFMA.FTZ R146, R149, R158, R139 ;  /* 0x0000009e95927223 */ /* 0x000fe2000001008b */
[----:B------:R-:W-:Y:S01]  /*1b10*/  @P0 PRMT R51, RZ, 0x7610, R32 ;  /* 0x00007610ff330816 */ /* 0x000fe20000000020 */
[----:B------:R-:W-:-:S02]  /*1b20*/  FMUL.FTZ R105, R129, R56 ;  /* 0x0000003881697220 */ /* 0x000fc40000410000 */
[----:B------:R-:W-:Y:S01]  /*1b30*/  @P0 FADD.FTZ R143, R143, R50 ;  /* 0x000000328f8f0221 */ /* 0x000fe20000010000 */
[----:B------:R-:W-:Y:S01]  /*1b40*/  @P0 PRMT R50, RZ, 0x7610, R34 ;  /* 0x00007610ff320816 */ /* 0x000fe20000000022 */
[----:B------:R-:W-:Y:S01]  /*1b50*/  @P0 FADD.FTZ R54, R54, R51 ;  /* 0x0000003336360221 */ /* 0x000fe20000010000 */
[--C-:B------:R-:W-:Y:S01]  /*1b60*/  @P0 PRMT R51, RZ, 0x5410, R35.reuse ;  /* 0x00005410ff330816 */ /* 0x100fe20000000023 */
[----:B------:R-:W-:Y:S02]  /*1b70*/  FMUL.FTZ R104, R129, R104 ;  /* 0x0000006881687220 */ /* 0x000fe40000410000 */
[----:B------:R-:W-:Y:S01]  /*1b80*/  FADD.FTZ R146, R55, -R146 ;  /* 0x8000009237927221 */ /* 0x000fe20000010000 */
[----:B------:R-:W-:Y:S01]  /*1b90*/  @P2 F2FP.BF16.PACK_AB R55, RZ, R140 ;  /* 0x0000008cff37223e */ /* 0x000fe200000010ff */
[----:B------:R-:W-:Y:S01]  /*1ba0*/  @P0 FADD.FTZ R105, R105, R50 ;  /* 0x0000003269690221 */ /* 0x000fe20000010000 */
[----:B------:R-:W-:Y:S01]  /*1bb0*/  @P0 PRMT R50, RZ, 0x7610, R35 ;  /* 0x00007610ff320816 */ /* 0x000fe20000000023 */
[----:B------:R-:W-:Y:S01]  /*1bc0*/  @P0 FADD.FTZ R104, R104, R51 ;  /* 0x0000003368680221 */ /* 0x000fe20000010000 */
[----:B------:R-:W-:Y:S01]  /*1bd0*/  @P2 PRMT R42, R55, 0x7610, R42 ;  /* 0x00007610372a2816 */ /* 0x000fe2000000002a */
[----:B------:R-:W-:Y:S01]  /*1be0*/  FMUL.FTZ R57, R129, R146 ;  /* 0x0000009281397220 */ /* 0x000fe20000410000 */
[----:B------:R-:W-:Y:S01]  /*1bf0*/  @P2 F2FP.BF16.PACK_AB R51, RZ, R143 ;  /* 0x0000008fff33223e */ /* 0x000fe200000010ff */
[----:B------:R-:W-:Y:S01]  /*1c00*/  FMUL.FTZ R140, R140, c[0x0][0x1e8] ;  /* 0x00007a008c8c7a20 */ /* 0x000fe20000410000 */
[----:B------:R-:W-:Y:S01]  /*1c10*/  @P2 F2FP.BF16.PACK_AB R56, RZ, R104 ;  /* 0x00000068ff38223e */ /* 0x000fe200000010ff */
[----:B------:R-:W-:Y:S01]  /*1c20*/  @P0 FADD.FTZ R57, R57, R50 ;  /* 0x0000003239390221 */ /* 0x000fe20000010000 */
[----:B------:R-:W-:Y:S01]  /*1c30*/  @P2 F2FP.BF16.PACK_AB R50, RZ, R54 ;  /* 0x00000036ff32223e */ /* 0x000fe200000010ff */
[----:B------:R-:W-:Y:S01]  /*1c40*/  FMUL.FTZ R141, R141, c[0x0][0x1e8] ;  /* 0x00007a008d8d7a20 */ /* 0x000fe20000410000 */
[----:B------:R-:W-:Y:S01]  /*1c50*/  @P2 PRMT R43, R56, 0x7610, R43 ;  /* 0x00007610382b2816 */ /* 0x000fe2000000002b */
[----:B------:R-:W-:Y:S01]  /*1c60*/  IMAD.MOV.U32 R56, RZ, RZ, 0x10 ;  /* 0x00000010ff387424 */ /* 0x000fe200078e00ff */
[----:B------:R-:W-:Y:S01]  /*1c70*/  @P2 F2FP.BF16.PACK_AB R55, RZ, R105 ;  /* 0x00000069ff37223e */ /* 0x000fe200000010ff */
[----:B------:R-:W-:Y:S01]  /*1c80*/  FMUL.FTZ R105, R105, c[0x0][0x1e8] ;  /* 0x00007a0069697a20 */ /* 0x000fe20000410000 */
[----:B------:R-:W-:Y:S01]  /*1c90*/  @P2 F2FP.BF16.PACK_AB R144, RZ, R57 ;  /* 0x00000039ff90223e */ /* 0x000fe200000010ff */
[----:B------:R-:W-:Y:S01]  /*1ca0*/  FMUL.FTZ R104, R104, c[0x0][0x1e8] ;  /* 0x00007a0068687a20 */ /* 0x000fe20000410000 */
[----:B------:R-:W-:Y:S01]  /*1cb0*/  @P2 PRMT R40, R40, 0x5410, R50 ;  /* 0x0000541028282816 */ /* 0x000fe20000000032 */
[----:B------:R-:W-:Y:S01]  /*1cc0*/  FMUL.FTZ R57, R57, c[0x0][0x1e8] ;  /* 0x00007a0039397a20 */ /* 0x000fe20000410000 */
[----:B------:R-:W-:Y:S01]  /*1cd0*/  @P2 PRMT R41, R41, 0x5410, R51 ;  /* 0x0000541029292816 */ /* 0x000fe20000000033 */
[----:B------:R-:W-:Y:S01]  /*1ce0*/  @P2 IMAD.WIDE.U32 R50, R119, R56, c[0x0][0x258] ;  /* 0x0000960077322625 */ /* 0x000fe200078e0038 */
[----:B------:R-:W-:-:S02]  /*1cf0*/  @P2 PRMT R42, R42, 0x5410, R55 ;  /* 0x000054102a2a2816 */ /* 0x000fc40000000037 */
[----:B------:R-:W-:Y:S01]  /*1d00*/  @P2 PRMT R43, R43, 0x5410, R144 ;  /* 0x000054102b2b2816 */ /* 0x000fe20000000090 */
[----:B------:R-:W-:Y:S01]  /*1d10*/  FMUL.FTZ R143, R143, c[0x0][0x1e8] ;  /* 0x00007a008f8f7a20 */ /* 0x000fe20000410000 */
[----:B------:R-:W-:Y:S01]  /*1d20*/  FSEL R144, R140, RZ, P5 ;  /* 0x000000ff8c907208 */ /* 0x000fe20002800000 */
[----:B------:R-:W-:Y:S01]  /*1d30*/  FMUL.FTZ R146, R54, c[0x0][0x1e8] ;  /* 0x00007a0036927a20 */ /* 0x000fe20000410000 */
[----:B------:R-:W-:Y:S01]  /*1d40*/  LOP3.LUT P5, RZ, R49, 0xff0000, RZ, 0xc0, !PT ;  /* 0x00ff000031ff7812 */ /* 0x000fe200078ac0ff */
[----:B------:R0:W-:Y:S01]  /*1d50*/  @P2 STG.E.128 [R50.64], R40 ;  /* 0x0000002832002986 */ /* 0x0001e2000c101d04 */
[----:B------:R-:W-:Y:S01]  /*1d60*/  FSEL R145, R105, RZ, P6 ;  /* 0x000000ff69917208 */ /* 0x000fe20003000000 */
[-CC-:B------:R-:W-:Y:S01]  /*1d70*/  FFMA.FTZ R58, R58, R158.reuse, R139.reuse ;  /* 0x0000009e3a3a7223 */ /* 0x180fe2000001008b */
[----:B------:R-:W-:Y:S01]  /*1d80*/  LOP3.LUT P6, RZ, R49, 0xff000000, RZ, 0xc0, !PT ;  /* 0xff00000031ff7812 */ /* 0x000fe200078cc0ff */
[----:B------:R-:W-:Y:S01]  /*1d90*/  FFMA.FTZ R61, R61, R158, R139 ;  /* 0x0000009e3d3d7223 */ /* 0x000fe2000001008b */
[----:B------:R-:W-:Y:S01]  /*1da0*/  FSEL R55, R141, RZ, P3 ;  /* 0x000000ff8d377208 */ /* 0x000fe20001800000 */
[----:B------:R-:W-:Y:S01]  /*1db0*/  FADD.FTZ R58, R59, -R58 ;  /* 0x8000003a3b3a7221 */ /* 0x000fe20000010000 */
[----:B------:R-:W-:Y:S01]  /*1dc0*/  LOP3.LUT P3, RZ, R48, 0xff000000, RZ, 0xc0, !PT ;  /* 0xff00000030ff7812 */ /* 0x000fe2000786c0ff */
[----:B------:R-:W-:Y:S01]  /*1dd0*/  FADD.FTZ R60, R60, -R61 ;  /* 0x8000003d3c3c7221 */ /* 0x000fe20000010000 */
[----:B------:R-:W-:Y:S01]  /*1de0*/  MOV R59, R52 ;  /* 0x00000034003b7202 */ /* 0x000fe20000000f00 */
[----:B------:R-:W-:-:S02]  /*1df0*/  FFMA.FTZ R65, R65, R158, R139 ;  /* 0x0000009e41417223 */ /* 0x000fc4000001008b */
[-C--:B------:R-:W-:Y:S02]  /*1e00*/  FFMA.FTZ R150, R150, R158.reuse, R139 ;  /* 0x0000009e96967223 */ /* 0x080fe4000001008b */
[----:B------:R-:W-:Y:S02]  /*1e10*/  FADD.FTZ R64, R64, -R65 ;  /* 0x8000004140407221 */ /* 0x000fe40000010000 */
[----:B------:R-:W-:Y:S01]  /*1e20*/  FADD.FTZ R150, R151, -R150 ;  /* 0x8000009697967221 */ /* 0x000fe20000010000 */
[----:B0-----:R-:W-:Y:S01]  /*1e30*/  FSEL R51, R104, RZ, P5 ;  /* 0x000000ff68337208 */ /* 0x001fe20002800000 */
[-CC-:B------:R-:W-:Y:S01]  /*1e40*/  FFMA.FTZ R63, R63, R158.reuse, R139.reuse ;  /* 0x0000009e3f3f7223 */ /* 0x180fe2000001008b */
[----:B------:R-:W-:Y:S01]  /*1e50*/  LOP3.LUT P5, RZ, R48, 0xff, RZ, 0xc0, !PT ;  /* 0x000000ff30ff7812 */ /* 0x000fe200078ac0ff */
[----:B------:R-:W-:Y:S01]  /*1e60*/  FFMA.FTZ R69, R69, R158, R139 ;  /* 0x0000009e45457223 */ /* 0x000fe2000001008b */
[----:B------:R-:W-:Y:S01]  /*1e70*/  FSEL R50, R57, RZ, P6 ;  /* 0x000000ff39327208 */ /* 0x000fe20003000000 */
[----:B------:R-:W-:Y:S01]  /*1e80*/  FADD.FTZ R62, R62, -R63 ;  /* 0x8000003f3e3e7221 */ /* 0x000fe20000010000 */
[----:B------:R-:W-:Y:S01]  /*1e90*/  @P1 MOV R48, R98 ;  /* 0x0000006200301202 */ /* 0x000fe20000000f00 */
[----:B------:R-:W-:Y:S01]  /*1ea0*/  IMAD R63, R110, c[0x0][0x168], RZ ;  /* 0x00005a006e3f7a24 */ /* 0x000fe200078e02ff */
[----:B------:R-:W-:Y:S01]  /*1eb0*/  F2FP.BF16.PACK_AB R51, R50, R51 ;  /* 0x000000333233723e */ /* 0x000fe200000010ff */
[----:B------:R-:W-:Y:S01]  /*1ec0*/  FADD.FTZ R68, R68, -R69 ;  /* 0x8000004544447221 */ /* 0x000fe20000010000 */
[----:B------:R-:W-:-:S02]  /*1ed0*/  @P1 LOP3.LUT P6, RZ, R48, 0xff, RZ, 0xc0, !PT ;  /* 0x000000ff30ff1812 */ /* 0x000fc400078cc0ff */
[----:B------:R-:W-:Y:S01]  /*1ee0*/  F2FP.BF16.PACK_AB R50, R145, R144 ;  /* 0x000000909132723e */ /* 0x000fe200000010ff */
[----:B------:R-:W-:Y:S01]  /*1ef0*/  FMUL.FTZ R145, R142, c[0x0][0x1e8] ;  /* 0x00007a008e917a20 */ /* 0x000fe20000410000 */
[----:B------:R-:W-:Y:S01]  /*1f00*/  FSEL R48, R143, RZ, P3 ;  /* 0x000000ff8f307208 */ /* 0x000fe20001800000 */
[----:B------:R-:W-:Y:S01]  /*1f10*/  FMUL.FTZ R144, R129, R58 ;  /* 0x0000003a81907220 */ /* 0x000fe20000410000 */
[----:B------:R-:W-:Y:S01]  /*1f20*/  LOP3.LUT P3, RZ, R59, 0xff, RZ, 0xc0, !PT ;  /* 0x000000ff3bff7812 */ /* 0x000fe2000786c0ff */
[----:B------:R-:W-:Y:S01]  /*1f30*/  FMUL.FTZ R142, R129, R60 ;  /* 0x0000003c818e7220 */ /* 0x000fe20000410000 */
[----:B------:R-:W-:Y:S02]  /*1f40*/  F2FP.BF16.PACK_AB R49, R48, R55 ;  /* 0x000000373031723e */ /* 0x000fe400000010ff */
[----:B------:R-:W-:Y:S02]  /*1f50*/  FSEL R48, R145, RZ, P5 ;  /* 0x000000ff91307208 */ /* 0x000fe40002800000 */
[----:B------:R-:W-:-:S02]  /*1f60*/  FSEL R55, R146, RZ, P4 ;  /* 0x000000ff92377208 */ /* 0x000fc40002000000 */
[C---:B------:R-:W-:Y:S02]  /*1f70*/  @P1 LOP3.LUT P4, RZ, R98.reuse, 0xff00, RZ, 0xc0, !PT ;  /* 0x0000ff0062ff1812 */ /* 0x040fe4000788c0ff */
[----:B------:R-:W-:Y:S01]  /*1f80*/  F2FP.BF16.PACK_AB R48, R55, R48 ;  /* 0x000000303730723e */ /* 0x000fe200000010ff */
[----:B------:R-:W-:Y:S01]  /*1f90*/  IMAD.WIDE.U32 R54, R119, R56, c[0x0][0x248] ;  /* 0x0000920077367625 */ /* 0x000fe200078e0038 */
[----:B------:R-:W-:-:S04]  /*1fa0*/  @P1 LOP3.LUT P5, RZ, R98, 0xff0000, RZ, 0xc0, !PT ;  /* 0x00ff000062ff1812 */ /* 0x000fc800078ac0ff */
[----:B------:R0:W-:Y:S02]  /*1fb0*/  STG.E.128 [R54.64], R48 ;  /* 0x0000003036007986 */ /* 0x0001e4000c101d04 */
[----:B0-----:R-:W-:Y:S01]  /*1fc0*/  @P0 PRMT R49, RZ, 0x5410, R36 ;  /* 0x00005410ff310816 */ /* 0x001fe20000000024 */
[C---:B------:R-:W-:Y:S01]  /*1fd0*/  FMUL.FTZ R55, R129.reuse, R64 ;  /* 0x0000004081377220 */ /* 0x040fe20000410000 */
[----:B------:R-:W-:Y:S01]  /*1fe0*/  @P0 PRMT R48, RZ, 0x5410, R38 ;  /* 0x00005410ff300816 */ /* 0x000fe20000000026 */
[----:B------:R-:W-:Y:S01]  /*1ff0*/  FMUL.FTZ R50, R129, R150 ;  /* 0x0000009681327220 */ /* 0x000fe20000410000 */
[----:B------:R-:W-:Y:S01]  /*2000*/  @P1 FSEL R51, R141, RZ, P5 ;  /* 0x000000ff8d331208 */ /* 0x000fe20002800000 */
[----:B------:R-:W-:Y:S01]  /*2010*/  @P0 FADD.FTZ R144, R144, R49 ;  /* 0x0000003190900221 */ /* 0x000fe20000010000 */
[----:B------:R-:W-:Y:S01]  /*2020*/  @P0 PRMT R49, RZ, 0x5410, R37 ;  /* 0x00005410ff310816 */ /* 0x000fe20000000025 */
[----:B------:R-:W-:Y:S01]  /*2030*/  @P0 FADD.FTZ R55, R55, R48 ;  /* 0x0000003037370221 */ /* 0x000fe20000010000 */
[----:B------:R-:W-:Y:S01]  /*2040*/  @P1 FSEL R48, R146, RZ, P4 ;  /* 0x000000ff92301208 */ /* 0x000fe20002000000 */
[----:B------:R-:W-:Y:S01]  /*2050*/  FMUL.FTZ R58, R144, c[0x0][0x1e8] ;  /* 0x00007a00903a7a20 */ /* 0x000fe20000410000 */
[----:B------:R-:W-:Y:S01]  /*2060*/  @P1 LOP3.LUT P4, RZ, R99, 0xff, RZ, 0xc0, !PT ;  /* 0x000000ff63ff1812 */ /* 0x000fe2000788c0ff */
[----:B------:R-:W-:Y:S01]  /*2070*/  @P0 FADD.FTZ R142, R142, R49 ;  /* 0x000000318e8e0221 */ /* 0x000fe20000010000 */
[----:B------:R-:W-:Y:S01]  /*2080*/  @P0 PRMT R49, RZ, 0x5410, R39 ;  /* 0x00005410ff310816 */ /* 0x000fe20000000027 */
[----:B------:R-:W-:Y:S01]  /*2090*/  FMUL.FTZ R59, R55, c[0x0][0x1e8] ;  /* 0x00007a00373b7a20 */ /* 0x000fe20000410000 */
[----:B------:R-:W-:-:S02]  /*20a0*/  @P1 FSEL R140, R140, RZ, P4 ;  /* 0x000000ff8c8c1208 */ /* 0x000fc40002000000 */
[----:B------:R-:W-:Y:S01]  /*20b0*/  @P1 LOP3.LUT P4, RZ, R99, 0xff000000, RZ, 0xc0, !PT ;  /* 0xff00000063ff1812 */ /* 0x000fe2000788c0ff */
[----:B------:R-:W-:Y:S01]  /*20c0*/  @P0 FADD.FTZ R50, R50, R49 ;  /* 0x0000003132320221 */ /* 0x000fe20000010000 */
[----:B------:R-:W-:Y:S02]  /*20d0*/  @P1 FSEL R49, R145, RZ, P6 ;  /* 0x000000ff91311208 */ /* 0x000fe40003000000 */
[----:B------:R-:W-:Y:S01]  /*20e0*/  @P1 LOP3.LUT P6, RZ, R98, 0xff000000, RZ, 0xc0, !PT ;  /* 0xff00000062ff1812 */ /* 0x000fe200078cc0ff */
[----:B------:R-:W-:Y:S01]  /*20f0*/  FMUL.FTZ R60, R50, c[0x0][0x1e8] ;  /* 0x00007a00323c7a20 */ /* 0x000fe20000410000 */
[----:B------:R-:W-:Y:S01]  /*2100*/  @P1 FSEL R65, R57, RZ, P4 ;  /* 0x000000ff39411208 */ /* 0x000fe20002000000 */
[----:B------:R-:W-:Y:S01]  /*2110*/  FMUL.FTZ R57, R142, c[0x0][0x1e8] ;  /* 0x00007a008e397a20 */ /* 0x000fe20000410000 */
[----:B------:R-:W-:Y:S02]  /*2120*/  @P1 FSEL R54, R143, RZ, P6 ;  /* 0x000000ff8f361208 */ /* 0x000fe40003000000 */
[----:B------:R-:W-:-:S02]  /*2130*/  @P1 LOP3.LUT P6, RZ, R99, 0xff0000, RZ, 0xc0, !PT ;  /* 0x00ff000063ff1812 */ /* 0x000fc400078cc0ff */
[----:B------:R-:W-:Y:S02]  /*2140*/  @P1 LOP3.LUT P5, RZ, R99, 0xff00, RZ, 0xc0, !PT ;  /* 0x0000ff0063ff1812 */ /* 0x000fe400078ac0ff */
[----:B------:R-:W-:Y:S02]  /*2150*/  @P1 FSEL R104, R104, RZ, P6 ;  /* 0x000000ff68681208 */ /* 0x000fe40003000000 */
[----:B------:R-:W-:Y:S02]  /*2160*/  LOP3.LUT P6, RZ, R52, 0xff0000, RZ, 0xc0, !PT ;  /* 0x00ff000034ff7812 */ /* 0x000fe400078cc0ff */
[----:B------:R-:W-:Y:S02]  /*2170*/  FSEL R61, R58, RZ, P3 ;  /* 0x000000ff3a3d7208 */ /* 0x000fe40001800000 */
[C---:B------:R-:W-:Y:S02]  /*2180*/  LOP3.LUT P4, RZ, R53.reuse, 0xff, RZ, 0xc0, !PT ;  /* 0x000000ff35ff7812 */ /* 0x040fe4000788c0ff */
[----:B------:R-:W-:-:S02]  /*2190*/  LOP3.LUT P3, RZ, R53, 0xff0000, RZ, 0xc0, !PT ;  /* 0x00ff000035ff7812 */ /* 0x000fc4000786c0ff */
[----:B------:R-:W-:Y:S02]  /*21a0*/  @P1 FSEL R105, R105, RZ, P5 ;  /* 0x000000ff69691208 */ /* 0x000fe40002800000 */
[----:B------:R-:W-:Y:S02]  /*21b0*/  FSEL R64, R57, RZ, P6 ;  /* 0x000000ff39407208 */ /* 0x000fe40003000000 */
[C---:B------:R-:W-:Y:S02]  /*21c0*/  LOP3.LUT P5, RZ, R52.reuse, 0xff00, RZ, 0xc0, !PT ;  /* 0x0000ff0034ff7812 */ /* 0x040fe400078ac0ff */
[----:B------:R-:W-:Y:S02]  /*21d0*/  LOP3.LUT P6, RZ, R52, 0xff000000, RZ, 0xc0, !PT ;  /* 0xff00000034ff7812 */ /* 0x000fe400078cc0ff */
[----:B------:R-:W-:Y:S02]  /*21e0*/  FSEL R52, R59, RZ, P4 ;  /* 0x000000ff3b347208 */ /* 0x000fe40002000000 */
[----:B------:R-:W-:-:S02]  /*21f0*/  FSEL R141, R60, RZ, P3 ;  /* 0x000000ff3c8d7208 */ /* 0x000fc40001800000 */
[C---:B------:R-:W-:Y:S02]  /*2200*/  LOP3.LUT P4, RZ, R53.reuse, 0xff00, RZ, 0xc0, !PT ;  /* 0x0000ff0035ff7812 */ /* 0x040fe4000788c0ff */
[----:B------:R-:W-:Y:S01]  /*2210*/  LOP3.LUT P3, RZ, R53, 0xff000000, RZ, 0xc0, !PT ;  /* 0xff00000035ff7812 */ /* 0x000fe2000786c0ff */
[-C--:B------:R-:W-:Y:S01]  /*2220*/  FFMA.FTZ R53, R66, R158.reuse, R139 ;  /* 0x0000009e42357223 */ /* 0x080fe2000001008b */
[----:B------:R-:W-:Y:S01]  /*2230*/  SHF.R.S32.HI R66, RZ, 0x1f, R63 ;  /* 0x0000001fff427819 */ /* 0x000fe2000001143f */
[----:B------:R-:W-:Y:S01]  /*2240*/  FFMA.FTZ R158, R67, R158, R139 ;  /* 0x0000009e439e7223 */ /* 0x000fe2000001008b */
[----:B------:R-:W-:Y:S01]  /*2250*/  @P1 F2FP.BF16.PACK_AB R147, RZ, R104 ;  /* 0x00000068ff93123e */ /* 0x000fe200000010ff */
[----:B------:R-:W-:Y:S01]  /*2260*/  FADD.FTZ R70, R70, -R53 ;  /* 0x8000003546467221 */ /* 0x000fe20000010000 */
[----:B------:R-:W-:Y:S01]  /*2270*/  LEA.HI R67, R66, R63, RZ, 0x3 ;  /* 0x0000003f42437211 */ /* 0x000fe200078f18ff */
[----:B------:R-:W-:Y:S01]  /*2280*/  FMUL.FTZ R53, R129, R62 ;  /* 0x0000003e81357220 */ /* 0x000fe20000410000 */
[----:B------:R-:W-:Y:S01]  /*2290*/  @P0 PRMT R62, RZ, 0x7610, R36 ;  /* 0x00007610ff3e0816 */ /* 0x000fe20000000024 */
[----:B------:R-:W-:Y:S01]  /*22a0*/  FADD.FTZ R158, R71, -R158 ;  /* 0x8000009e479e7221 */ /* 0x000fe20000010000 */
[----:B------:R-:W-:Y:S01]  /*22b0*/  @P0 PRMT R66, RZ, 0x7610, R39 ;  /* 0x00007610ff420816 */ /* 0x000fe20000000027 */
[----:B------:R-:W-:Y:S01]  /*22c0*/  FMUL.FTZ R71, R129, R68 ;  /* 0x0000004481477220 */ /* 0x000fe20000410000 */
[----:B------:R-:W-:Y:S01]  /*22d0*/  LOP3.LUT R68, R163, 0x1f, RZ, 0xc0, !PT ;  /* 0x0000001fa3447812 */ /* 0x000fe200078ec0ff */
[----:B------:R-:W-:Y:S01]  /*22e0*/  @P0 FADD.FTZ R53, R53, R62 ;  /* 0x0000003e35350221 */ /* 0x000fe20000010000 */
[----:B------:R-:W-:Y:S01]  /*22f0*/  @P0 PRMT R62, RZ, 0x7610, R37 ;  /* 0x00007610ff3e0816 */ /* 0x000fe20000000025 */
[C---:B------:R-:W-:Y:S01]  /*2300*/  FMUL.FTZ R139, R129.reuse, R70 ;  /* 0x00000046818b7220 */ /* 0x040fe20000410000 */
[----:B------:R-:W-:Y:S01]  /*2310*/  @P1 F2FP.BF16.PACK_AB R146, RZ, R105 ;  /* 0x00000069ff92123e */ /* 0x000fe200000010ff */
[----:B------:R-:W-:Y:S01]  /*2320*/  FMUL.FTZ R129, R129, R158 ;  /* 0x0000009e81817220 */ /* 0x000fe20000410000 */
[----:B------:R-:W-:Y:S01]  /*2330*/  @P1 F2FP.BF16.PACK_AB R70, RZ, R49 ;  /* 0x00000031ff46123e */ /* 0x000fe200000010ff */
[----:B------:R-:W-:Y:S01]  /*2340*/  @P0 FADD.FTZ R71, R71, R62 ;  /* 0x0000003e47470221 */ /* 0x000fe20000010000 */
[----:B------:R-:W-:Y:S01]  /*2350*/  @P0 PRMT R62, RZ, 0x7610, R38 ;  /* 0x00007610ff3e0816 */ /* 0x000fe20000000026 */
[----:B------:R-:W-:Y:S01]  /*2360*/  @P0 FADD.FTZ R129, R129, R66 ;  /* 0x0000004281810221 */ /* 0x000fe20000010000 */
[----:B------:R-:W-:-:S02]  /*2370*/  @P1 F2FP.BF16.PACK_AB R145, RZ, R51 ;  /* 0x00000033ff91123e */ /* 0x000fc400000010ff */
[----:B------:R-:W-:Y:S01]  /*2380*/  @P1 F2FP.BF16.PACK_AB R140, RZ, R140 ;  /* 0x0000008cff8c123e */ /* 0x000fe200000010ff */
[----:B------:R-:W-:Y:S01]  /*2390*/  @P0 FADD.FTZ R139, R139, R62 ;  /* 0x0000003e8b8b0221 */ /* 0x000fe20000010000 */
[----:B------:R-:W-:Y:S01]  /*23a0*/  LEA.HI.SX32 R67, R67, R68, 0x1d ;  /* 0x0000004443437211 */ /* 0x000fe200078feaff */
[----:B------:R-:W-:Y:S01]  /*23b0*/  FMUL.FTZ R104, R129, c[0x0][0x1e8] ;  /* 0x00007a0081687a20 */ /* 0x000fe20000410000 */
[----:B------:R-:W-:Y:S01]  /*23c0*/  @P2 F2FP.BF16.PACK_AB R69, RZ, R50 ;  /* 0x00000032ff45223e */ /* 0x000fe200000010ff */
[----:B------:R-:W-:Y:S01]  /*23d0*/  FMUL.FTZ R105, R139, c[0x0][0x1e8] ;  /* 0x00007a008b697a20 */ /* 0x000fe20000410000 */
[----:B------:R-:W-:Y:S01]  /*23e0*/  @P2 F2FP.BF16.PACK_AB R66, RZ, R129 ;  /* 0x00000081ff42223e */ /* 0x000fe200000010ff */
[----:B------:R-:W-:Y:S01]  /*23f0*/  FMUL.FTZ R129, R53, c[0x0][0x1e8] ;  /* 0x00007a0035817a20 */ /* 0x000fe20000410000 */
[----:B------:R-:W-:Y:S02]  /*2400*/  @P2 F2FP.BF16.PACK_AB R68, RZ, R53 ;  /* 0x00000035ff44223e */ /* 0x000fe400000010ff */
[----:B------:R-:W-:-:S02]  /*2410*/  FSEL R50, R104, RZ, P3 ;  /* 0x000000ff68327208 */ /* 0x000fc40001800000 */
[----:B------:R-:W-:Y:S02]  /*2420*/  FSEL R53, R105, RZ, P4 ;  /* 0x000000ff69357208 */ /* 0x000fe40002000000 */
[----:B------:R-:W-:Y:S02]  /*2430*/  @P1 F2FP.BF16.PACK_AB R143, RZ, R48 ;  /* 0x00000030ff8f123e */ /* 0x000fe400000010ff */
[----:B------:R-:W-:Y:S02]  /*2440*/  @P1 F2FP.BF16.PACK_AB R54, RZ, R54 ;  /* 0x00000036ff36123e */ /* 0x000fe400000010ff */
[----:B------:R-:W-:Y:S02]  /*2450*/  @P1 F2FP.BF16.PACK_AB R65, RZ, R65 ;  /* 0x00000041ff41123e */ /* 0x000fe400000010ff */
[----:B------:R-:W-:Y:S02]  /*2460*/  @P1 PRMT R44, R70, 0x7610, R44 ;  /* 0x00007610462c1816 */ /* 0x000fe4000000002c */
[----:B------:R-:W-:-:S02]  /*2470*/  @P1 PRMT R45, R145, 0x7610, R45 ;  /* 0x00007610912d1816 */ /* 0x000fc4000000002d */
[----:B------:R-:W-:Y:S02]  /*2480*/  @P1 PRMT R46, R140, 0x7610, R46 ;  /* 0x000076108c2e1816 */ /* 0x000fe4000000002e */
[----:B------:R-:W-:Y:S02]  /*2490*/  @P1 PRMT R47, R147, 0x7610, R47 ;  /* 0x00007610932f1816 */ /* 0x000fe4000000002f */
[----:B------:R-:W-:Y:S02]  /*24a0*/  @P1 MOV R62, R100 ;  /* 0x00000064003e1202 */ /* 0x000fe40000000f00 */
[----:B------:R-:W-:Y:S02]  /*24b0*/  @P2 F2FP.BF16.PACK_AB R144, RZ, R144 ;  /* 0x00000090ff90223e */ /* 0x000fe400000010ff */
[----:B------:R-:W-:Y:S02]  /*24c0*/  @P2 F2FP.BF16.PACK_AB R142, RZ, R142 ;  /* 0x0000008eff8e223e */ /* 0x000fe400000010ff */
[----:B------:R-:W-:-:S02]  /*24d0*/  @P2 F2FP.BF16.PACK_AB R55, RZ, R55 ;  /* 0x00000037ff37223e */ /* 0x000fc400000010ff */
[----:B------:R-:W-:Y:S02]  /*24e0*/  F2FP.BF16.PACK_AB R51, R50, R141 ;  /* 0x0000008d3233723e */ /* 0x000fe400000010ff */
[----:B------:R-:W-:Y:S01]  /*24f0*/  F2FP.BF16.PACK_AB R50, R53, R52 ;  /* 0x000000343532723e */ /* 0x000fe200000010ff */
[----:B------:R-:W-:Y:S01]  /*2500*/  @P1 IMAD.WIDE.U32 R52, R119, R56, c[0x0][0x250] ;  /* 0x0000940077341625 */ /* 0x000fe200078e0038 */
[----:B------:R-:W-:Y:S02]  /*2510*/  @P1 PRMT R44, R44, 0x5410, R143 ;  /* 0x000054102c2c1816 */ /* 0x000fe4000000008f */
[----:B------:R-:W-:Y:S02]  /*2520*/  @P1 PRMT R45, R45, 0x5410, R54 ;  /* 0x000054102d2d1816 */ /* 0x000fe40000000036 */
[----:B------:R-:W-:Y:S02]  /*2530*/  @P1 PRMT R46, R46, 0x5410, R146 ;  /* 0x000054102e2e1816 */ /* 0x000fe40000000092 */
[----:B------:R-:W-:-:S02]  /*2540*/  @P1 PRMT R47, R47, 0x5410, R65 ;  /* 0x000054102f2f1816 */ /* 0x000fc40000000041 */
[----:B------:R-:W-:Y:S02]  /*2550*/  @P1 LOP3.LUT P0, RZ, R62, 0xff, RZ, 0xc0, !PT ;  /* 0x000000ff3eff1812 */ /* 0x000fe4000780c0ff */
[----:B------:R-:W-:Y:S01]  /*2560*/  @P2 F2FP.BF16.PACK_AB R63, RZ, R71 ;  /* 0x00000047ff3f223e */ /* 0x000fe200000010ff */
[----:B------:R0:W-:Y:S01]  /*2570*/  @P1 STG.E.128 [R52.64], R44 ;  /* 0x0000002c34001986 */ /* 0x0001e2000c101d04 */
[----:B------:R-:W-:Y:S01]  /*2580*/  @P2 F2FP.BF16.PACK_AB R62, RZ, R139 ;  /* 0x0000008bff3e223e */ /* 0x000fe200000010ff */
[----:B------:R-:W-:Y:S01]  /*2590*/  FMUL.FTZ R71, R71, c[0x0][0x1e8] ;  /* 0x00007a0047477a20 */ /* 0x000fe20000410000 */
[----:B------:R-:W-:Y:S02]  /*25a0*/  @P2 PRMT R40, R144, 0x7610, R40 ;  /* 0x0000761090282816 */ /* 0x000fe40000000028 */
[----:B------:R-:W-:Y:S02]  /*25b0*/  @P2 PRMT R41, R142, 0x7610, R41 ;  /* 0x000076108e292816 */ /* 0x000fe40000000029 */
[----:B------:R-:W-:-:S02]  /*25c0*/  @P2 PRMT R42, R55, 0x7610, R42 ;  /* 0x00007610372a2816 */ /* 0x000fc4000000002a */
[----:B------:R-:W-:Y:S02]  /*25d0*/  @P2 PRMT R43, R69, 0x7610, R43 ;  /* 0x00007610452b2816 */ /* 0x000fe4000000002b */
[----:B------:R-:W-:Y:S02]  /*25e0*/  @P2 PRMT R40, R40, 0x5410, R68 ;  /* 0x0000541028282816 */ /* 0x000fe40000000044 */
[----:B------:R-:W-:Y:S02]  /*25f0*/  @P2 PRMT R41, R41, 0x5410, R63 ;  /* 0x0000541029292816 */ /* 0x000fe4000000003f */
[----:B------:R-:W-:Y:S02]  /*2600*/  @P2 PRMT R42, R42, 0x5410, R62 ;  /* 0x000054102a2a2816 */ /* 0x000fe4000000003e */
[----:B------:R-:W-:Y:S01]  /*2610*/  @P2 PRMT R43, R43, 0x5410, R66 ;  /* 0x000054102b2b2816 */ /* 0x000fe20000000042 */
[----:B0-----:R-:W-:Y:S01]  /*2620*/  @P2 IMAD.WIDE.U32 R52, R125, R56, c[0x0][0x258] ;  /* 0x000096007d342625 */ /* 0x001fe200078e0038 */
[----:B------:R-:W-:-:S02]  /*2630*/  @P1 LOP3.LUT P3, RZ, R100, 0xff0000, RZ, 0xc0, !PT ;  /* 0x00ff000064ff1812 */ /* 0x000fc4000786c0ff */
[C---:B------:R-:W-:Y:S02]  /*2640*/  @P1 LOP3.LUT P4, RZ, R100.reuse, 0xff000000, RZ, 0xc0, !PT ;  /* 0xff00000064ff1812 */ /* 0x040fe4000788c0ff */
[----:B------:R-:W-:Y:S01]  /*2650*/  @P2 STG.E.128 [R52.64], R40 ;  /* 0x0000002834002986 */ /* 0x000fe2000c101d04 */
[----:B------:R-:W-:Y:S02]  /*2660*/  @P1 LOP3.LUT P2, RZ, R100, 0xff00, RZ, 0xc0, !PT ;  /* 0x0000ff0064ff1812 */ /* 0x000fe4000784c0ff */
[----:B------:R-:W-:Y:S02]  /*2670*/  @P1 FSEL R58, R58, RZ, P0 ;  /* 0x000000ff3a3a1208 */ /* 0x000fe40000000000 */
[----:B------:R-:W-:Y:S02]  /*2680*/  @P1 FSEL R57, R57, RZ, P3 ;  /* 0x000000ff39391208 */ /* 0x000fe40001800000 */
[C---:B------:R-:W-:Y:S02]  /*2690*/  @P1 LOP3.LUT P0, RZ, R101.reuse, 0xff, RZ, 0xc0, !PT ;  /* 0x000000ff65ff1812 */ /* 0x040fe4000780c0ff */
[----:B------:R-:W-:-:S02]  /*26a0*/  @P1 LOP3.LUT P3, RZ, R101, 0xff0000, RZ, 0xc0, !PT ;  /* 0x00ff000065ff1812 */ /* 0x000fc4000786c0ff */
[----:B------:R-:W-:Y:S02]  /*26b0*/  FSEL R49, R71, RZ, P6 ;  /* 0x000000ff47317208 */ /* 0x000fe40003000000 */
[C---:B------:R-:W-:Y:S02]  /*26c0*/  FSEL R48, R129.reuse, RZ, P5 ;  /* 0x000000ff81307208 */ /* 0x040fe40002800000 */
[----:B------:R-:W-:Y:S02]  /*26d0*/  @P1 FSEL R129, R129, RZ, P2 ;  /* 0x000000ff81811208 */ /* 0x000fe40001000000 */
[----:B------:R-:W-:Y:S02]  /*26e0*/  @P1 FSEL R71, R71, RZ, P4 ;  /* 0x000000ff47471208 */ /* 0x000fe40002000000 */
[C---:B------:R-:W-:Y:S02]  /*26f0*/  @P1 LOP3.LUT P2, RZ, R101.reuse, 0xff00, RZ, 0xc0, !PT ;  /* 0x0000ff0065ff1812 */ /* 0x040fe4000784c0ff */
[----:B------:R-:W-:-:S02]  /*2700*/  @P1 LOP3.LUT P4, RZ, R101, 0xff000000, RZ, 0xc0, !PT ;  /* 0xff00000065ff1812 */ /* 0x000fc4000788c0ff */
[----:B------:R-:W-:Y:S02]  /*2710*/  @P1 FSEL R59, R59, RZ, P0 ;  /* 0x000000ff3b3b1208 */ /* 0x000fe40000000000 */
[----:B------:R-:W-:Y:S02]  /*2720*/  @P1 FSEL R60, R60, RZ, P3 ;  /* 0x000000ff3c3c1208 */ /* 0x000fe40001800000 */
[----:B------:R-:W-:Y:S02]  /*2730*/  IADD3 R55, R67, 0x20, RZ ;  /* 0x0000002043377810 */ /* 0x000fe40007ffe0ff */
[----:B------:R-:W-:Y:S02]  /*2740*/  @P1 F2FP.BF16.PACK_AB R58, RZ, R58 ;  /* 0x0000003aff3a123e */ /* 0x000fe400000010ff */
[----:B------:R-:W-:Y:S01]  /*2750*/  @P1 F2FP.BF16.PACK_AB R57, RZ, R57 ;  /* 0x00000039ff39123e */ /* 0x000fe200000010ff */
[----:B------:R-:W-:Y:S01]  /*2760*/  IMAD.WIDE.U32 R54, R56, R55, c[0x0][0x248] ;  /* 0x0000920038367625 */ /* 0x000fe200078e0037 */
[----:B------:R-:W-:-:S02]  /*2770*/  @P1 FSEL R105, R105, RZ, P2 ;  /* 0x000000ff69691208 */ /* 0x000fc40001000000 */
[----:B------:R-:W-:Y:S02]  /*2780*/  @P1 FSEL R104, R104, RZ, P4 ;  /* 0x000000ff68681208 */ /* 0x000fe40002000000 */
[----:B------:R-:W-:Y:S02]  /*2790*/  @P1 F2FP.BF16.PACK_AB R59, RZ, R59 ;  /* 0x0000003bff3b123e */ /* 0x000fe400000010ff */
[----:B------:R-:W-:Y:S02]  /*27a0*/  @P1 F2FP.BF16.PACK_AB R60, RZ, R60 ;  /* 0x0000003cff3c123e */ /* 0x000fe400000010ff */
[----:B------:R-:W-:Y:S02]  /*27b0*/  F2FP.BF16.PACK_AB R49, R49, R64 ;  /* 0x000000403131723e */ /* 0x000fe400000010ff */
[----:B------:R-:W-:Y:S02]  /*27c0*/  F2FP.BF16.PACK_AB R48, R48, R61 ;  /* 0x0000003d3030723e */ /* 0x000fe400000010ff */
[----:B------:R-:W-:-:S02]  /*27d0*/  @P1 F2FP.BF16.PACK_AB R129, RZ, R129 ;  /* 0x00000081ff81123e */ /* 0x000fc400000010ff */
[----:B------:R-:W-:Y:S01]  /*27e0*/  @P1 F2FP.BF16.PACK_AB R71, RZ, R71 ;  /* 0x00000047ff47123e */ /* 0x000fe200000010ff */
[----:B------:R0:W-:Y:S01]  /*27f0*/  STG.E.128 [R54.64], R48 ;  /* 0x0000003036007986 */ /* 0x0001e2000c101d04 */
[----:B------:R-:W-:Y:S02]  /*2800*/  @P1 F2FP.BF16.PACK_AB R105, RZ, R105 ;  /* 0x00000069ff69123e */ /* 0x000fe400000010ff */
[----:B------:R-:W-:Y:S02]  /*2810*/  @P1 F2FP.BF16.PACK_AB R104, RZ, R104 ;  /* 0x00000068ff68123e */ /* 0x000fe400000010ff */
[----:B------:R-:W-:Y:S02]  /*2820*/  @P1 PRMT R44, R58, 0x7610, R44 ;  /* 0x000076103a2c1816 */ /* 0x000fe4000000002c */
[----:B------:R-:W-:Y:S02]  /*2830*/  @P1 PRMT R45, R57, 0x7610, R45 ;  /* 0x00007610392d1816 */ /* 0x000fe4000000002d */
[----:B------:R-:W-:-:S02]  /*2840*/  @P1 PRMT R46, R59, 0x7610, R46 ;  /* 0x000076103b2e1816 */ /* 0x000fc4000000002e */
[----:B------:R-:W-:Y:S02]  /*2850*/  @P1 PRMT R47, R60, 0x7610, R47 ;  /* 0x000076103c2f1816 */ /* 0x000fe4000000002f */
[----:B------:R-:W-:Y:S02]  /*2860*/  @P1 PRMT R44, R44, 0x5410, R129 ;  /* 0x000054102c2c1816 */ /* 0x000fe40000000081 */
[----:B------:R-:W-:Y:S02]  /*2870*/  @P1 PRMT R45, R45, 0x5410, R71 ;  /* 0x000054102d2d1816 */ /* 0x000fe40000000047 */
[----:B------:R-:W-:Y:S01]  /*2880*/  @P1 PRMT R46, R46, 0x5410, R105 ;  /* 0x000054102e2e1816 */ /* 0x000fe20000000069 */
[----:B0-----:R-:W-:Y:S01]  /*2890*/  @P1 IMAD.WIDE.U32 R48, R125, R56, c[0x0][0x250] ;  /* 0x000094007d301625 */ /* 0x001fe200078e0038 */
[----:B------:R-:W-:-:S03]  /*28a0*/  @P1 PRMT R47, R47, 0x5410, R104 ;  /* 0x000054102f2f1816 */ /* 0x000fc60000000068 */
[----:B------:R-:W-:Y:S02]  /*28b0*/  IMAD.MOV.U32 R51, RZ, RZ, c[0x0][0x160] ;  /* 0x00005800ff337624 */ /* 0x000fe400078e00ff */
[----:B------:R0:W-:Y:S03]  /*28c0*/  @P1 STG.E.128 [R48.64], R44 ;  /* 0x0000002c30001986 */ /* 0x0001e6000c101d04 */
[----:B------:R-:W-:-:S04]  /*28d0*/  LEA R110, R51, R110, 0x2 ;  /* 0x0000006e336e7211 */ /* 0x000fc800078e10ff */
[----:B------:R-:W-:-:S13]  /*28e0*/  ISETP.GE.AND P0, PT, R110, c[0x0][0x164], PT ;  /* 0x000059006e007a0c */ /* 0x000fda0003f06270 */
[----:B0-----:R-:W-:Y:S01]  /*28f0*/  @P0 CALL.REL.NOINC `(.L_x_88) ;  /* 0x0000001000000944 */ /* 0x001fe20003c00000 */
[----:B------:R-:W-:Y:S05]  /*2900*/  BRA `(.L_x_89) ;  /* 0xffffde5000007947 */ /* 0x000fea000383ffff */
.L_x_88:
[----:B------:R-:W-:Y:S05]  /*2910*/  BSYNC B1 ;  /* 0x0000000000017941 */ /* 0x000fea0003800000 */
.L_x_85:
[----:B------:R-:W-:Y:S01]  /*2920*/  MOV R45, R83 ;  /* 0x00000053002d7202 */ /* 0x000fe20000000f00 */
[----:B------:R-:W-:Y:S01]  /*2930*/  IMAD.MOV.U32 R53, RZ, RZ, R82 ;  /* 0x000000ffff357224 */ /* 0x000fe200078e0052 */
        /* <DEDUP_REMOVED lines=22> */
[----:B------:R-:W-:-:S02]  /*2aa0*/  MOV R69, R27 ;  /* 0x0000001b00457202 */ /* 0x000fc40000000f00 */
[----:B------:R-:W-:Y:S01]  /*2ab0*/  MOV R81, R30 ;  /* 0x0000001e00517202 */ /* 0x000fe20000000f00 */
[----:B------:R-:W-:Y:S01]  /*2ac0*/  IMAD.MOV.U32 R30, RZ, RZ, R9 ;  /* 0x000000ffff1e7224 */ /* 0x000fe200078e0009 */
[----:B------:R-:W-:Y:S01]  /*2ad0*/  MOV R66, R16 ;  /* 0x0000001000427202 */ /* 0x000fe20000000f00 */
[----:B------:R-:W-:Y:S01]  /*2ae0*/  IMAD.MOV.U32 R16, RZ, RZ, R3 ;  /* 0x000000ffff107224 */ /* 0x000fe200078e0003 */
[----:B------:R-:W-:Y:S02]  /*2af0*/  MOV R70, R24 ;  /* 0x0000001800467202 */ /* 0x000fe40000000f00 */
[----:B------:R-:W-:Y:S02]  /*2b00*/  MOV R82, R72 ;  /* 0x0000004800527202 */ /* 0x000fe40000000f00 */
[----:B------:R-:W-:Y:S01]  /*2b10*/  MOV R67, R17 ;  /* 0x0000001100437202 */ /* 0x000fe20000000f00 */
[----:B------:R-:W-:Y:S01]  /*2b20*/  IMAD.MOV.U32 R17, RZ, RZ, R4 ;  /* 0x000000ffff117224 */ /* 0x000fe200078e0004 */
[----:B------:R-:W-:-:S02]  /*2b30*/  MOV R71, R25 ;  /* 0x0000001900477202 */ /* 0x000fc40000000f00 */
[----:B------:R-:W-:Y:S01]  /*2b40*/  MOV R83, R31 ;  /* 0x0000001f00537202 */ /* 0x000fe20000000f00 */
[----:B------:R-:W-:Y:S01]  /*2b50*/  IMAD.MOV.U32 R31, RZ, RZ, R11 ;  /* 0x000000ffff1f7224 */ /* 0x000fe200078e000b */
        /* <DEDUP_REMOVED lines=27> */
.L_x_84:
[----:B------:R-:W-:Y:S05]  /*2d10*/  BSYNC B0 ;  /* 0x0000000000007941 */ /* 0x000fea0003800000 */
.L_x_82:
[----:B------:R-:W-:Y:S01]  /*2d20*/  SHF.R.U32.HI R0, RZ, 0x5, R163 ;  /* 0x00000005ff007819 */ /* 0x000fe200000116a3 */
[----:B------:R-:W-:Y:S01]  /*2d30*/  WARPSYNC 0xffffffff ;  /* 0xffffffff00007948 */ /* 0x000fe20003800000 */
[----:B------:R-:W-:Y:S02]  /*2d40*/  LOP3.LUT R2, R163, 0x1f, RZ, 0xc0, !PT ;  /* 0x0000001fa3027812 */ /* 0x000fe400078ec0ff */
        /* <DEDUP_REMOVED lines=66> */
[----:B------:R-:W-:Y:S01]  /*3170*/  LDS R8, [R163.X4+0x1e00] ;  /* 0x001e0000a3087984 */ /* 0x000fe20000004800 */
[----:B-----5:R-:W-:-:S03]  /*3180*/  FADD.FTZ R6, RZ, R6 ;  /* 0x00000006ff067221 */ /* 0x020fc60000010000 */
[----:B------:R-:W-:Y:S01]  /*3190*/  BAR.SYNC.DEFER_BLOCKING 0x0 ;  /* 0x0000000000007b1d */ /* 0x000fe20000010000 */
[----:B------:R-:W-:Y:S02]  /*31a0*/  FADD.FTZ R7, R7, R24 ;  /* 0x0000001807077221 */ /* 0x000fe40000010000 */
[----:B------:R-:W-:-:S03]  /*31b0*/  FADD.FTZ R6, R6, R9 ;  /* 0x0000000906067221 */ /* 0x000fc60000010000 */
[----:B------:R-:W4:Y:S01]  /*31c0*/  S2R R32, SR_CTAID.X ;  /* 0x0000000000207919 */ /* 0x000f220000002500 */
[----:B------:R-:W-:Y:S02]  /*31d0*/  FADD.FTZ R22, R22, R25 ;  /* 0x0000001916167221 */ /* 0x000fe40000010000 */
[----:B------:R-:W-:Y:S02]  /*31e0*/  FADD.FTZ R2, R23, R2 ;  /* 0x0000000217027221 */ /* 0x000fe40000010000 */
[----:B------:R-:W-:Y:S02]  /*31f0*/  FADD.FTZ R4, R7, R4 ;  /* 0x0000000407047221 */ /* 0x000fe40000010000 */
[----:B0-----:R-:W-:Y:S01]  /*3200*/  FADD.FTZ R3, R6, R3 ;  /* 0x0000000306037221 */ /* 0x001fe20000010000 */
[----:B------:R-:W-:Y:S01]  /*3210*/  STS.128 [R0], R56 ;  /* 0x0000003800007388 */ /* 0x000fe20000000c00 */
[----:B-1----:R-:W-:-:S03]  /*3220*/  FADD.FTZ R27, R22, R27 ;  /* 0x0000001b161b7221 */ /* 0x002fc60000010000 */
[----:B------:R-:W-:Y:S01]  /*3230*/  STS.128 [R0+0x10], R60 ;  /* 0x0000103c00007388 */ /* 0x000fe20000000c00 */
[----:B--2---:R-:W-:Y:S02]  /*3240*/  FADD.FTZ R33, R2, R33 ;  /* 0x0000002102217221 */ /* 0x004fe40000010000 */
[----:B----4-:R-:W-:Y:S01]  /*3250*/  IMAD R2, R32, c[0x0][0x168], RZ ;  /* 0x00005a0020027a24 */ /* 0x010fe200078e02ff */
[----:B------:R-:W-:Y:S01]  /*3260*/  STS.128 [R0+0x400], R80 ;  /* 0x0004005000007388 */ /* 0x000fe20000000c00 */
[----:B---3--:R-:W-:-:S03]  /*3270*/  FADD.FTZ R35, R4, R35 ;  /* 0x0000002304237221 */ /* 0x008fc60000010000 */
        /* <DEDUP_REMOVED lines=29> */
[----:B------:R-:W-:Y:S02]  /*3450*/  FADD.FTZ R5, R5, R24 ;  /* 0x0000001805057221 */ /* 0x000fe40000010000 */
[----:B------:R-:W-:Y:S02]  /*3460*/  FADD.FTZ R9, R12, R9 ;  /* 0x000000090c097221 */ /* 0x000fe40000010000 */
[----:B------:R-:W-:-:S02]  /*3470*/  IMAD.SHL.U32 R12, R2, 0x4, RZ ;  /* 0x00000004020c7824 */ /* 0x000fc400078e00ff */
        /* <DEDUP_REMOVED lines=9> */
[----:B0-----:R-:W-:Y:S01]  /*3510*/  FADD.FTZ R17, R3, R8 ;  /* 0x0000000803117221 */ /* 0x001fe20000010000 */
[----:B------:R-:W-:Y:S01]  /*3520*/  IADD3.X R3, RZ, RZ, RZ, P0, !PT ;  /* 0x000000ffff037210 */ /* 0x000fe200007fe4ff */
[----:B------:R-:W-:-:S03]  /*3530*/  FADD.FTZ R19, R5, R26 ;  /* 0x0000001a05137221 */ /* 0x000fc60000010000 */
[----:B------:R-:W-:Y:S02]  /*3540*/  SHF.L.U64.HI R20, R2, 0x2, R3 ;  /* 0x0000000202147819 */ /* 0x000fe40000010203 */
[----:B------:R-:W-:-:S04]  /*3550*/  IADD3 R2, P0, R12, c[0x0][0x228], RZ ;  /* 0x00008a000c027a10 */ /* 0x000fc80007f1e0ff */
[----:B------:R-:W-:Y:S01]  /*3560*/  IADD3.X R3, R20, c[0x0][0x22c], RZ, P0, !PT ;  /* 0x00008b0014037a10 */ /* 0x000fe200007fe4ff */
[----:B------:R-:W0:Y:S01]  /*3570*/  LDS R30, [R163.X4] ;  /* 0x00000000a31e7984 */ /* 0x000e220000004800 */
[----:B------:R-:W-:-:S03]  /*3580*/  IADD3 R4, P0, R12, c[0x0][0x220], RZ ;  /* 0x000088000c047a10 */ /* 0x000fc60007f1e0ff */
[----:B------:R-:W1:Y:S01]  /*3590*/  LDS R7, [R163.X4+0x800] ;  /* 0x00080000a3077984 */ /* 0x000e620000004800 */
[----:B------:R-:W-:-:S03]  /*35a0*/  IADD3.X R5, R20, c[0x0][0x224], RZ, P0, !PT ;  /* 0x0000890014057a10 */ /* 0x000fc600007fe4ff */
        /* <DEDUP_REMOVED lines=14> */
[----:B------:R-:W-:Y:S02]  /*3690*/  IADD3 R6, P1, R12, c[0x0][0x238], RZ ;  /* 0x00008e000c067a10 */ /* 0x000fe40007f3e0ff */
[----:B------:R-:W2:Y:S01]  /*36a0*/  LDS R51, [R163.X4+0x1c00] ;  /* 0x001c0000a3337984 */ /* 0x000ea20000004800 */
[----:B---3--:R-:W-:-:S03]  /*36b0*/  FADD.FTZ R0, RZ, R0 ;  /* 0x00000000ff007221 */ /* 0x008fc60000010000 */
[----:B------:R-:W3:Y:S01]  /*36c0*/  LDS R47, [R163.X4+0x1600] ;  /* 0x00160000a32f7984 */ /* 0x000ee20000004800 */
[----:B----4-:R-:W-:Y:S01]  /*36d0*/  FADD.FTZ R25, R7, R8 ;  /* 0x0000000807197221 */ /* 0x010fe20000010000 */
[----:B------:R-:W-:Y:S02]  /*36e0*/  IADD3 R8, P0, R12, c[0x0][0x230], RZ ;  /* 0x00008c000c087a10 */ /* 0x000fe40007f1e0ff */
[----:B------:R-:W4:Y:S01]  /*36f0*/  LDS R53, [R163.X4+0x1e00] ;  /* 0x001e0000a3357984 */ /* 0x000f220000004800 */
[----:B-----5:R-:W-:Y:S01]  /*3700*/  FADD.FTZ R0, R0, R29 ;  /* 0x0000001d00007221 */ /* 0x020fe20000010000 */
[C---:B------:R-:W-:Y:S01]  /*3710*/  IADD3.X R7, R20.reuse, c[0x0][0x23c], RZ, P1, !PT ;  /* 0x00008f0014077a10 */ /* 0x040fe20000ffe4ff */
[----:B------:R-:W-:Y:S01]  /*3720*/  FADD.FTZ R16, RZ, R16 ;  /* 0x00000010ff107221 */ /* 0x000fe20000010000 */
[----:B------:R-:W-:Y:S01]  /*3730*/  IADD3.X R9, R20, c[0x0][0x234], RZ, P0, !PT ;  /* 0x00008d0014097a10 */ /* 0x000fe200007fe4ff */
[----:B------:R-:W-:Y:S01]  /*3740*/  STG.E [R2.64], R27 ;  /* 0x0000001b02007986 */ /* 0x000fe2000c101904 */
[----:B------:R-:W-:-:S03]  /*3750*/  FADD.FTZ R0, R0, R39 ;  /* 0x0000002700007221 */ /* 0x000fc60000010000 */
        /* <DEDUP_REMOVED lines=15> */
[----:B----4-:R-:W-:-:S03]  /*3850*/  FADD.FTZ R53, R18, R53 ;  /* 0x0000003512357221 */ /* 0x010fc60000010000 */
        /* <DEDUP_REMOVED lines=8> */
.L_x_86:
[----:B------:R-:W-:Y:S01]  /*38e0*/  HFMA2.MMA R139, -RZ, RZ, 0, 5.9604644775390625e-08 ;  /* 0x00000001ff8b7435 */ /* 0x000fe200000001ff */
[----:B------:R-:W-:Y:S01]  /*38f0*/  MOV R51, R159 ;  /* 0x0000009f00337202 */ /* 0x000fe20000000f00 */
[----:B------:R-:W-:Y:S01]  /*3900*/  IMAD.MOV.U32 R164, RZ, RZ, -0x1 ;  /* 0xffffffffffa47424 */ /* 0x000fe200078e00ff */
[----:B------:R-:W-:-:S02]  /*3910*/  MOV R165, 0x1f ;  /* 0x0000001f00a57802 */ /* 0x000fc40000000f00 */
[----:B------:R-:W-:Y:S02]  /*3920*/  MOV R50, 0x3940 ;  /* 0x0000394000327802 */ /* 0x000fe40000000f00 */
[----:B-----5:R-:W-:Y:S05]  /*3930*/  CALL.REL.NOINC `($__internal_5_$__cuda_sm70_shflsync_bfly_p) ;  /* 0x0000046000007944 */ /* 0x020fea0003c00000 */
[----:B-1----:R-:W-:Y:S01]  /*3940*/  MOV R160, R139 ;  /* 0x0000008b00a07202 */ /* 0x002fe20000000f00 */
[----:B------:R-:W-:Y:S05]  /*3950*/  BRA `(.L_x_90) ;  /* 0xffffddf000007947 */ /* 0x000fea000383ffff */
.L_x_87:
[----:B------:R-:W-:Y:S01]  /*3960*/  HFMA2.MMA R139, -RZ, RZ, 0, 5.9604644775390625e-08 ;  /* 0x00000001ff8b7435 */ /* 0x000fe200000001ff */
[----:B------:R-:W-:Y:S01]  /*3970*/  MOV R51, R158 ;  /* 0x0000009e00337202 */ /* 0x000fe20000000f00 */
[----:B------:R-:W-:Y:S01]  /*3980*/  IMAD.MOV.U32 R165, RZ, RZ, 0x1f ;  /* 0x0000001fffa57424 */ /* 0x000fe200078e00ff */
[----:B------:R-:W-:Y:S02]  /*3990*/  MOV R164, 0xffffffff ;  /* 0xffffffff00a47802 */ /* 0x000fe40000000f00 */
[----:B------:R-:W-:Y:S02]  /*39a0*/  MOV R50, 0x39c0 ;  /* 0x000039c000327802 */ /* 0x000fe40000000f00 */
[----:B01---5:R-:W-:Y:S05]  /*39b0*/  CALL.REL.NOINC `($__internal_5_$__cuda_sm70_shflsync_bfly_p) ;  /* 0x000003e000007944 */ /* 0x023fea0003c00000 */
[----:B------:R-:W-:Y:S01]  /*39c0*/  FADD.FTZ R159, R159, R160 ;  /* 0x000000a09f9f7221 */ /* 0x000fe20000010000 */
[----:B------:R-:W-:Y:S01]  /*39d0*/  MOV R165, 0x1f ;  /* 0x0000001f00a57802 */ /* 0x000fe20000000f00 */
[----:B-1----:R-:W-:Y:S01]  /*39e0*/  FADD.FTZ R158, R158, R139 ;  /* 0x0000008b9e9e7221 */ /* 0x002fe20000010000 */
[----:B------:R-:W-:Y:S01]  /*39f0*/  HFMA2.MMA R139, -RZ, RZ, 0, 1.1920928955078125e-07 ;  /* 0x00000002ff8b7435 */ /* 0x000fe200000001ff */
[----:B------:R-:W-:Y:S01]  /*3a00*/  IMAD.MOV.U32 R164, RZ, RZ, -0x1 ;  /* 0xffffffffffa47424 */ /* 0x000fe200078e00ff */
[----:B------:R-:W-:-:S02]  /*3a10*/  MOV R51, R159 ;  /* 0x0000009f00337202 */ /* 0x000fc40000000f00 */
[----:B------:R-:W-:Y:S02]  /*3a20*/  MOV R50, 0x3a40 ;  /* 0x00003a4000327802 */ /* 0x000fe40000000f00 */
[----:B------:R-:W-:Y:S05]  /*3a30*/  CALL.REL.NOINC `($__internal_5_$__cuda_sm70_shflsync_bfly_p) ;  /* 0x0000036000007944 */ /* 0x000fea0003c00000 */
[----:B------:R-:W-:Y:S01]  /*3a40*/  HFMA2.MMA R165, -RZ, RZ, 0, 1.847743988037109375e-06 ;  /* 0x0000001fffa57435 */ /* 0x000fe200000001ff */
[----:B-1----:R-:W-:Y:S01]  /*3a50*/  MOV R160, R139 ;  /* 0x0000008b00a07202 */ /* 0x002fe20000000f00 */
[----:B------:R-:W-:Y:S01]  /*3a60*/  IMAD.MOV.U32 R139, RZ, RZ, 0x2 ;  /* 0x00000002ff8b7424 */ /* 0x000fe200078e00ff */
[----:B------:R-:W-:Y:S02]  /*3a70*/  MOV R51, R158 ;  /* 0x0000009e00337202 */ /* 0x000fe40000000f00 */
[----:B------:R-:W-:Y:S02]  /*3a80*/  MOV R164, 0xffffffff ;  /* 0xffffffff00a47802 */ /* 0x000fe40000000f00 */
[----:B------:R-:W-:Y:S02]  /*3a90*/  MOV R50, 0x3ab0 ;  /* 0x00003ab000327802 */ /* 0x000fe40000000f00 */
[----:B------:R-:W-:Y:S05]  /*3aa0*/  CALL.REL.NOINC `($__internal_5_$__cuda_sm70_shflsync_bfly_p) ;  /* 0x000002f000007944 */ /* 0x000fea0003c00000 */
[----:B------:R-:W-:Y:S01]  /*3ab0*/  FADD.FTZ R159, R160, R159 ;  /* 0x0000009fa09f7221 */ /* 0x000fe20000010000 */
[----:B------:R-:W-:Y:S01]  /*3ac0*/  MOV R164, 0xffffffff ;  /* 0xffffffff00a47802 */ /* 0x000fe20000000f00 */
[----:B-1----:R-:W-:Y:S01]  /*3ad0*/  FADD.FTZ R158, R158, R139 ;  /* 0x0000008b9e9e7221 */ /* 0x002fe20000010000 */
[----:B------:R-:W-:Y:S01]  /*3ae0*/  HFMA2.MMA R139, -RZ, RZ, 0, 2.384185791015625e-07 ;  /* 0x00000004ff8b7435 */ /* 0x000fe200000001ff */
[----:B------:R-:W-:Y:S01]  /*3af0*/  IMAD.MOV.U32 R165, RZ, RZ, 0x1f ;  /* 0x0000001fffa57424 */ /* 0x000fe200078e00ff */
[----:B------:R-:W-:-:S02]  /*3b00*/  MOV R51, R159 ;  /* 0x0000009f00337202 */ /* 0x000fc40000000f00 */
[----:B------:R-:W-:Y:S02]  /*3b10*/  MOV R50, 0x3b30 ;  /* 0x00003b3000327802 */ /* 0x000fe40000000f00 */
[----:B------:R-:W-:Y:S05]  /*3b20*/  CALL.REL.NOINC `($__internal_5_$__cuda_sm70_shflsync_bfly_p) ;  /* 0x0000027000007944 */ /* 0x000fea0003c00000 */
[----:B-1----:R-:W-:Y:S01]  /*3b30*/  MOV R160, R139 ;  /* 0x0000008b00a07202 */ /* 0x002fe20000000f00 */
[----:B------:R-:W-:Y:S01]  /*3b40*/  HFMA2.MMA R139, -RZ, RZ, 0, 2.384185791015625e-07 ;  /* 0x00000004ff8b7435 */ /* 0x000fe200000001ff */
[----:B------:R-:W-:Y:S01]  /*3b50*/  IMAD.MOV.U32 R51, RZ, RZ, R158 ;  /* 0x000000ffff337224 */ /* 0x000fe200078e009e */
[----:B------:R-:W-:Y:S02]  /*3b60*/  MOV R165, 0x1f ;  /* 0x0000001f00a57802 */ /* 0x000fe40000000f00 */
[----:B------:R-:W-:Y:S02]  /*3b70*/  MOV R164, 0xffffffff ;  /* 0xffffffff00a47802 */ /* 0x000fe40000000f00 */
[----:B------:R-:W-:Y:S02]  /*3b80*/  MOV R50, 0x3ba0 ;  /* 0x00003ba000327802 */ /* 0x000fe40000000f00 */
[----:B------:R-:W-:Y:S05]  /*3b90*/  CALL.REL.NOINC `($__internal_5_$__cuda_sm70_shflsync_bfly_p) ;  /* 0x0000020000007944 */ /* 0x000fea0003c00000 */
[----:B------:R-:W-:Y:S01]  /*3ba0*/  FADD.FTZ R159, R160, R159 ;  /* 0x0000009fa09f7221 */ /* 0x000fe20000010000 */
[----:B------:R-:W-:Y:S01]  /*3bb0*/  HFMA2.MMA R165, -RZ, RZ, 0, 1.847743988037109375e-06 ;  /* 0x0000001fffa57435 */ /* 0x000fe200000001ff */
[----:B-1----:R-:W-:Y:S01]  /*3bc0*/  FADD.FTZ R158, R158, R139 ;  /* 0x0000008b9e9e7221 */ /* 0x002fe20000010000 */
[----:B------:R-:W-:Y:S01]  /*3bd0*/  MOV R164, 0xffffffff ;  /* 0xffffffff00a47802 */ /* 0x000fe20000000f00 */
[----:B------:R-:W-:Y:S01]  /*3be0*/  IMAD.MOV.U32 R139, RZ, RZ, 0x8 ;  /* 0x00000008ff8b7424 */ /* 0x000fe200078e00ff */
[----:B------:R-:W-:-:S02]  /*3bf0*/  MOV R51, R159 ;  /* 0x0000009f00337202 */ /* 0x000fc40000000f00 */
[----:B------:R-:W-:Y:S02]  /*3c00*/  MOV R50, 0x3c20 ;  /* 0x00003c2000327802 */ /* 0x000fe40000000f00 */
[----:B------:R-:W-:Y:S05]  /*3c10*/  CALL.REL.NOINC `($__internal_5_$__cuda_sm70_shflsync_bfly_p) ;  /* 0x0000018000007944 */ /* 0x000fea0003c00000 */
[----:B-1----:R-:W-:Y:S01]  /*3c20*/  IMAD.MOV.U32 R160, RZ, RZ, R139 ;  /* 0x000000ffffa07224 */ /* 0x002fe200078e008b */
[----:B------:R-:W-:Y:S01]  /*3c30*/  HFMA2.MMA R139, -RZ, RZ, 0, 4.76837158203125e-07 ;  /* 0x00000008ff8b7435 */ /* 0x000fe200000001ff */
[----:B------:R-:W-:Y:S01]  /*3c40*/  MOV R51, R158 ;  /* 0x0000009e00337202 */ /* 0x000fe20000000f00 */
[----:B------:R-:W-:Y:S01]  /*3c50*/  IMAD.MOV.U32 R164, RZ, RZ, -0x1 ;  /* 0xffffffffffa47424 */ /* 0x000fe200078e00ff */
[----:B------:R-:W-:Y:S02]  /*3c60*/  MOV R165, 0x1f ;  /* 0x0000001f00a57802 */ /* 0x000fe40000000f00 */
[----:B------:R-:W-:Y:S02]  /*3c70*/  MOV R50, 0x3c90 ;  /* 0x00003c9000327802 */ /* 0x000fe40000000f00 */
[----:B------:R-:W-:Y:S05]  /*3c80*/  CALL.REL.NOINC `($__internal_5_$__cuda_sm70_shflsync_bfly_p) ;  /* 0x0000011000007944 */ /* 0x000fea0003c00000 */
[----:B------:R-:W-:Y:S01]  /*3c90*/  FADD.FTZ R159, R160, R159 ;  /* 0x0000009fa09f7221 */ /* 0x000fe20000010000 */
[----:B------:R-:W-:Y:S01]  /*3ca0*/  MOV R165, 0x1f ;  /* 0x0000001f00a57802 */ /* 0x000fe20000000f00 */
[----:B-1----:R-:W-:Y:S01]  /*3cb0*/  FADD.FTZ R158, R158, R139 ;  /* 0x0000008b9e9e7221 */ /* 0x002fe20000010000 */
[----:B------:R-:W-:Y:S01]  /*3cc0*/  HFMA2.MMA R139, -RZ, RZ, 0, 9.5367431640625e-07 ;  /* 0x00000010ff8b7435 */ /* 0x000fe200000001ff */
[----:B------:R-:W-:Y:S01]  /*3cd0*/  MOV R164, 0xffffffff ;  /* 0xffffffff00a47802 */ /* 0x000fe20000000f00 */
[----:B------:R-:W-:Y:S01]  /*3ce0*/  IMAD.MOV.U32 R51, RZ, RZ, R159 ;  /* 0x000000ffff337224 */ /* 0x000fe200078e009f */
[----:B------:R-:W-:-:S03]  /*3cf0*/  MOV R50, 0x3d10 ;  /* 0x00003d1000327802 */ /* 0x000fc60000000f00 */
[----:B------:R-:W-:Y:S05]  /*3d00*/  CALL.REL.NOINC `($__internal_5_$__cuda_sm70_shflsync_bfly_p) ;  /* 0x0000009000007944 */ /* 0x000fea0003c00000 */
[----:B-1----:R-:W-:Y:S01]  /*3d10*/  MOV R160, R139 ;  /* 0x0000008b00a07202 */ /* 0x002fe20000000f00 */
[----:B------:R-:W-:Y:S01]  /*3d20*/  HFMA2.MMA R139, -RZ, RZ, 0, 9.5367431640625e-07 ;  /* 0x00000010ff8b7435 */ /* 0x000fe200000001ff */
[----:B------:R-:W-:Y:S01]  /*3d30*/  MOV R51, R158 ;  /* 0x0000009e00337202 */ /* 0x000fe20000000f00 */
[----:B------:R-:W-:Y:S01]  /*3d40*/  IMAD.MOV.U32 R165, RZ, RZ, 0x1f ;  /* 0x0000001fffa57424 */ /* 0x000fe200078e00ff */
[----:B------:R-:W-:-:S02]  /*3d50*/  MOV R164, 0xffffffff ;  /* 0xffffffff00a47802 */ /* 0x000fc40000000f00 */
[----:B------:R-:W-:Y:S02]  /*3d60*/  MOV R50, 0x3d80 ;  /* 0x00003d8000327802 */ /* 0x000fe40000000f00 */
[----:B------:R-:W-:Y:S05]  /*3d70*/  CALL.REL.NOINC `($__internal_5_$__cuda_sm70_shflsync_bfly_p) ;  /* 0x0000002000007944 */ /* 0x000fea0003c00000 */
[----:B-1----:R-:W-:Y:S01]  /*3d80*/  MOV R51, R139 ;  /* 0x0000008b00337202 */ /* 0x002fe20000000f00 */
[----:B------:R-:W-:Y:S05]  /*3d90*/  BRA `(.L_x_91) ;  /* 0xffffdad000007947 */ /* 0x000fea000383ffff */
        .weak           $__internal_5_$__cuda_sm70_shflsync_bfly_p
        .type           $__internal_5_$__cuda_sm70_shflsync_bfly_p,@function
        .size           $__internal_5_$__cuda_sm70_shflsync_bfly_p,(.L_x_1951 - $__internal_5_$__cuda_sm70_shflsync_bfly_p)
$__internal_5_$__cuda_sm70_shflsync_bfly_p:
[----:B------:R-:W-:Y:S04]  /*3da0*/  WARPSYNC R164 ;  /* 0x000000a400007348 */ /* 0x000fe80003800000 */
[----:B------:R0:W1:Y:S02]  /*3db0*/  SHFL.BFLY PT, R139, R51, R139, R165 ;  /* 0x0c00008b338b7389 */ /* 0x00006400000e00a5 */
[----:B0-----:R-:W-:-:S06]  /*3dc0*/  HFMA2.MMA R51, -RZ, RZ, 0, 0 ;  /* 0x00000000ff337435 */ /* 0x001fcc00000001ff */
[----:B------:R-:W-:Y:S05]  /*3dd0*/  RET.REL.NODEC R50 `(_ZN10layer_norm31ln_parallel_residual_bwd_kernelINS_13Kernel_traitsI13__nv_bfloat16S2_S2_S2_fjLj512ELj1ELj4ELj1ELj16ENS_18Kernel_traits_baseILj512ES2_S2_S2_S2_fjLj128EEEEELb1ELb0ELb1EEEvNS_9BwdParamsE) ;  /* 0xffffc22032007950 */ /* 0x000fea0003c3ffff */
.L_x_92:
        /* <DEDUP_REMOVED lines=10> */
.L_x_1951:


//--------------------- .text._ZN10layer_norm22ln_bwd_finalize_kernelINS_22Kernel_traits_finalizeILj512E13__nv_bfloat16S2_S2_S2_fjLb0ELj1024ELj4ENS_18Kernel_traits_baseILj512ES2_S2_S2_S2_fjLj1024EEEEELb0ELb0EEEvNS_9BwdParamsE --------------------------
	.section	.text._ZN10layer_norm22ln_bwd_finalize_kernelINS_22Kernel_traits_finalizeILj512E13__nv_bfloat16S2_S2_S2_fjLb0ELj1024ELj4ENS_18Kernel_traits_baseILj512ES2_S2_S2_S2_fjLj1024EEEEELb0ELb0EEEvNS_9BwdParamsE,"ax",@progbits
	.sectioninfo	@"SHI_REGISTERS=30"
	.align	128
        .global         _ZN10layer_norm22ln_bwd_finalize_kernelINS_22Kernel_traits_finalizeILj512E13__nv_bfloat16S2_S2_S2_fjLb0ELj1024ELj4ENS_18Kernel_traits_baseILj512ES2_S2_S2_S2_fjLj1024EEEEELb0ELb0EEEvNS_9BwdParamsE
        .type           _ZN10layer_norm22ln_bwd_finalize_kernelINS_22Kernel_traits_finalizeILj512E13__nv_bfloat16S2_S2_S2_fjLb0ELj1024ELj4ENS_18Kernel_traits_baseILj512ES2_S2_S2_S2_fjLj1024EEEEELb0ELb0EEEvNS_9BwdParamsE,@function
        .size           _ZN10layer_norm22ln_bwd_finalize_kernelINS_22Kernel_traits_finalizeILj512E13__nv_bfloat16S2_S2_S2_fjLb0ELj1024ELj4ENS_18Kernel_traits_baseILj512ES2_S2_S2_S2_fjLj1024EEEEELb0ELb0EEEvNS_9BwdParamsE,(.L_x_1952 - _ZN10layer_norm22ln_bwd_finalize_kernelINS_22Kernel_traits_finalizeILj512E13__nv_bfloat16S2_S2_S2_fjLb0ELj1024ELj4ENS_18Kernel_traits_baseILj512ES2_S2_S2_S2_fjLj1024EEEEELb0ELb0EEEvNS_9BwdParamsE)
        .other          _ZN10layer_norm22ln_bwd_finalize_kernelINS_22Kernel_traits_finalizeILj512E13__nv_bfloat16S2_S2_S2_fjLb0ELj1024ELj4ENS_18Kernel_traits_baseILj512ES2_S2_S2_S2_fjLj1024EEEEELb0ELb0EEEvNS_9BwdParamsE,@"STO_CUDA_ENTRY STV_DEFAULT"
_ZN10layer_norm22ln_bwd_finalize_kernelINS_22Kernel_traits_finalizeILj512E13__nv_bfloat16S2_S2_S2_fjLb0ELj1024ELj4ENS_18Kernel_traits_baseILj512ES2_S2_S2_S2_fjLj1024EEEEELb0ELb0EEEvNS_9BwdParamsE:
.text._ZN10layer_norm22ln_bwd_finalize_kernelINS_22Kernel_traits_finalizeILj512E13__nv_bfloat16S2_S2_S2_fjLb0ELj1024ELj4ENS_18Kernel_traits_baseILj512ES2_S2_S2_S2_fjLj1024EEEEELb0ELb0EEEvNS_9BwdParamsE:
[----:B------:R-:W-:Y:S02]  /*0000*/  MOV R1, c[0x0][0x28] ;  /* 0x00000a0000017a02 */ /* 0x000fe40000000f00 */
[----:B------:R-:W0:Y:S04]  /*0010*/  S2R R2, SR_CTAID.X ;  /* 0x0000000000027919 */ /* 0x000e280000002500 */
[----:B------:R-:W1:Y:S01]  /*0020*/  S2R R0, SR_TID.X ;  /* 0x0000000000007919 */ /* 0x000e620000002100 */
[----:B0-----:R-:W-:Y:S01]  /*0030*/  IMAD.SHL.U32 R3, R2, 0x20, RZ ;  /* 0x0000002002037824 */ /* 0x001fe200078e00ff */
[----:B-1----:R-:W-:-:S04]  /*0040*/  LOP3.LUT R16, R0, 0x1f, RZ, 0xc0, !PT ;  /* 0x0000001f00107812 */ /* 0x002fc800078ec0ff */
[----:B------:R-:W-:-:S04]  /*0050*/  LOP3.LUT R18, R3, 0xffffffe0, R16, 0xe2, !PT ;  /* 0xffffffe003127812 */ /* 0x000fc800078ee210 */
[----:B------:R-:W-:-:S13]  /*0060*/  ISETP.GT.U32.AND P0, PT, R18, 0x1ff, PT ;  /* 0x000001ff1200780c */ /* 0x000fda0003f04070 */
[----:B------:R-:W-:Y:S05]  /*0070*/  @P0 EXIT ;  /* 0x000000000000094d */ /* 0x000fea0003800000 */
[--C-:B------:R-:W-:Y:S01]  /*0080*/  SHF.R.U32.HI R17, RZ, 0x5, R0.reuse ;  /* 0x00000005ff117819 */ /* 0x100fe20000011600 */
[----:B------:R-:W-:Y:S01]  /*0090*/  ULDC.64 UR4, c[0x0][0x118] ;  /* 0x0000460000047ab9 */ /* 0x000fe20000000a00 */
[----:B------:R-:W-:Y:S02]  /*00a0*/  SHF.L.U32 R2, R2, 0x4, RZ ;  /* 0x0000000402027819 */ /* 0x000fe400000006ff */
[----:B------:R-:W-:Y:S02]  /*00b0*/  LOP3.LUT R20, R0, 0x3fffffe0, RZ, 0xc0, !PT ;  /* 0x3fffffe000147812 */ /* 0x000fe400078ec0ff */
[----:B------:R-:W-:Y:S02]  /*00c0*/  LOP3.LUT R19, R2, 0x7ffffff0, RZ, 0xc0, !PT ;  /* 0x7ffffff002137812 */ /* 0x000fe400078ec0ff */
[C---:B------:R-:W-:Y:S02]  /*00d0*/  LOP3.LUT R21, R17.reuse, 0x1f, R0, 0x78, !PT ;  /* 0x0000001f11157812 */ /* 0x040fe400078e7800 */
[----:B------:R-:W-:Y:S01]  /*00e0*/  ISETP.NE.AND P0, PT, R17, 0x1f, PT ;  /* 0x0000001f1100780c */ /* 0x000fe20003f05270 */
[----:B------:R-:W-:Y:S01]  /*00f0*/  IMAD.IADD R19, R16, 0x1, R19 ;  /* 0x0000000110137824 */ /* 0x000fe200078e0213 */
[----:B------:R-:W-:Y:S01]  /*0100*/  IADD3 R20, R20, R21, RZ ;  /* 0x0000001514147210 */ /* 0x000fe20007ffe0ff */
[C---:B------:R-:W-:Y:S01]  /*0110*/  IMAD R21, R16.reuse, 0x20, R21 ;  /* 0x0000002010157824 */ /* 0x040fe200078e0215 */
[----:B------:R-:W-:-:S02]  /*0120*/  ISETP.GT.U32.OR P0, PT, R16, 0xf, P0 ;  /* 0x0000000f1000780c */ /* 0x000fc40000704470 */
.L_x_106:
[----:B------:R-:W-:Y:S01]  /*0130*/  ISETP.GE.U32.AND P1, PT, R17, c[0x0][0x160], PT ;  /* 0x0000580011007a0c */ /* 0x000fe20003f26070 */
[----:B------:R-:W-:Y:S01]  /*0140*/  BSSY B0, `(.L_x_93) ;  /* 0x0000063000007945 */ /* 0x000fe20003800000 */
[----:B------:R-:W-:Y:S01]  /*0150*/  HFMA2.MMA R24, -RZ, RZ, 0, 0 ;  /* 0x00000000ff187435 */ /* 0x000fe200000001ff */
[----:B------:R-:W-:Y:S01]  /*0160*/  IMAD.MOV.U32 R23, RZ, RZ, RZ ;  /* 0x000000ffff177224 */ /* 0x000fe200078e00ff */
[----:B------:R-:W-:-:S13]  /*0170*/  ISETP.GE.U32.OR P1, PT, R18, c[0x0][0x168], P1 ;  /* 0x00005a0012007a0c */ /* 0x000fda0000f26470 */
[----:B------:R-:W-:Y:S05]  /*0180*/  @P1 BRA `(.L_x_94) ;  /* 0x000005e000001947 */ /* 0x000fea0003800000 */
[----:B------:R-:W-:Y:S02]  /*0190*/  ISETP.GE.U32.AND P2, PT, R17, c[0x0][0x160], PT ;  /* 0x0000580011007a0c */ /* 0x000fe40003f46070 */
[----:B------:R-:W-:-:S11]  /*01a0*/  MOV R25, R17 ;  /* 0x0000001100197202 */ /* 0x000fd60000000f00 */
[----:B------:R-:W-:Y:S02]  /*01b0*/  @P2 IMAD.MOV.U32 R3, RZ, RZ, 0x4 ;  /* 0x00000004ff032424 */ /* 0x000fe400078e00ff */
[----:B------:R-:W-:-:S04]  /*01c0*/  @P2 IMAD R2, R25, c[0x0][0x168], R18 ;  /* 0x00005a0019022a24 */ /* 0x000fc800078e0212 */
[----:B------:R-:W-:-:S04]  /*01d0*/  @P2 IMAD.WIDE.U32 R4, R2, R3, c[0x0][0x228] ;  /* 0x00008a0002042625 */ /* 0x000fc800078e0003 */
[----:B------:R-:W-:Y:S02]  /*01e0*/  @P2 IMAD.WIDE.U32 R2, R2, R3, c[0x0][0x220] ;  /* 0x0000880002022625 */ /* 0x000fe400078e0003 */
[----:B------:R-:W2:Y:S04]  /*01f0*/  @P2 LDG.E R5, [R4.64] ;  /* 0x0000000404052981 */ /* 0x000ea8000c1e1900 */
[----:B------:R-:W3:Y:S01]  /*0200*/  @P2 LDG.E R2, [R2.64] ;  /* 0x0000000402022981 */ /* 0x000ee2000c1e1900 */
[----:B------:R-:W-:Y:S01]  /*0210*/  @P2 IADD3 R25, R25, 0x20, RZ ;  /* 0x0000002019192810 */ /* 0x000fe20007ffe0ff */
[----:B------:R-:W-:Y:S01]  /*0220*/  IMAD.MOV.U32 R23, RZ, RZ, RZ ;  /* 0x000000ffff177224 */ /* 0x000fe200078e00ff */
[----:B------:R-:W-:Y:S01]  /*0230*/  MOV R24, RZ ;  /* 0x000000ff00187202 */ /* 0x000fe20000000f00 */
[----:B------:R-:W-:Y:S01]  /*0240*/  BSSY B1, `(.L_x_95) ;  /* 0x000002e000017945 */ /* 0x000fe20003800000 */
[----:B------:R-:W-:-:S02]  /*0250*/  ISETP.GE.U32.AND P1, PT, R25, c[0x0][0x160], PT ;  /* 0x0000580019007a0c */ /* 0x000fc40003f26070 */
[----:B------:R-:W-:-:S04]  /*0260*/  IADD3 R6, -R25, c[0x0][0x160], RZ ;  /* 0x0000580019067a10 */ /* 0x000fc80007ffe1ff */
[----:B------:R-:W-:Y:S01]  /*0270*/  ISETP.LE.U32.OR P1, PT, R6, 0x60, P1 ;  /* 0x000000600600780c */ /* 0x000fe20000f23470 */
[----:B--2---:R-:W-:Y:S02]  /*0280*/  @P2 FADD.FTZ R24, R24, R5 ;  /* 0x0000000518182221 */ /* 0x004fe40000010000 */
[----:B---3--:R-:W-:Y:S01]  /*0290*/  @P2 FADD.FTZ R23, R23, R2 ;  /* 0x0000000217172221 */ /* 0x008fe20000010000 */
[----:B------:R-:W-:-:S09]  /*02a0*/  PLOP3.LUT P2, PT, P2, PT, PT, 0x8, 0x0 ;  /* 0x000000000000781c */ /* 0x000fd2000174e170 */
[----:B------:R-:W-:Y:S05]  /*02b0*/  @P1 BRA `(.L_x_96) ;  /* 0x0000026000001947 */ /* 0x000fea0003800000 */
[----:B------:R-:W-:Y:S02]  /*02c0*/  MOV R22, c[0x0][0x160] ;  /* 0x0000580000167a02 */ /* 0x000fe40000000f00 */
[----:B------:R-:W-:Y:S02]  /*02d0*/  PLOP3.LUT P2, PT, PT, PT, PT, 0x8, 0x0 ;  /* 0x000000000000781c */ /* 0x000fe40003f4e170 */
[----:B------:R-:W-:Y:S02]  /*02e0*/  IADD3 R22, R22, -0x60, RZ ;  /* 0xffffffa016167810 */ /* 0x000fe40007ffe0ff */
.L_x_97:
[----:B------:R-:W-:Y:S01]  /*02f0*/  IMAD.MOV.U32 R14, RZ, RZ, 0x4 ;  /* 0x00000004ff0e7424 */ /* 0x000fe200078e00ff */
[C---:B------:R-:W-:Y:S01]  /*0300*/  IADD3 R3, R25.reuse, 0x20, RZ ;  /* 0x0000002019037810 */ /* 0x040fe20007ffe0ff */
[C---:B------:R-:W-:Y:S01]  /*0310*/  IMAD R13, R25.reuse, c[0x0][0x168], R18 ;  /* 0x00005a00190d7a24 */ /* 0x040fe200078e0212 */
[----:B------:R-:W-:-:S03]  /*0320*/  IADD3 R5, R25, 0x40, RZ ;  /* 0x0000004019057810 */ /* 0x000fc60007ffe0ff */
[----:B------:R-:W-:Y:S01]  /*0330*/  IMAD.WIDE.U32 R26, R13, R14, c[0x0][0x220] ;  /* 0x000088000d1a7625 */ /* 0x000fe200078e000e */
[----:B------:R-:W-:-:S03]  /*0340*/  IADD3 R15, R25, 0x60, RZ ;  /* 0x00000060190f7810 */ /* 0x000fc60007ffe0ff */
[--C-:B------:R-:W-:Y:S02]  /*0350*/  IMAD R3, R3, c[0x0][0x168], R18.reuse ;  /* 0x00005a0003037a24 */ /* 0x100fe400078e0212 */
[-C--:B------:R-:W-:Y:S01]  /*0360*/  IMAD.WIDE.U32 R12, R13, R14.reuse, c[0x0][0x228] ;  /* 0x00008a000d0c7625 */ /* 0x080fe200078e000e */
[----:B------:R-:W2:Y:S03]  /*0370*/  LDG.E R26, [R26.64] ;  /* 0x000000041a1a7981 */ /* 0x000ea6000c1e1900 */
[----:B------:R-:W-:Y:S02]  /*0380*/  IMAD R11, R5, c[0x0][0x168], R18 ;  /* 0x00005a00050b7a24 */ /* 0x000fe400078e0212 */
[CC--:B------:R-:W-:Y:S01]  /*0390*/  IMAD.WIDE.U32 R4, R3.reuse, R14.reuse, c[0x0][0x220] ;  /* 0x0000880003047625 */ /* 0x0c0fe200078e000e */
[----:B------:R-:W3:Y:S03]  /*03a0*/  LDG.E R13, [R12.64] ;  /* 0x000000040c0d7981 */ /* 0x000ee6000c1e1900 */
[----:B------:R-:W-:-:S02]  /*03b0*/  IMAD.WIDE.U32 R6, R3, R14, c[0x0][0x228] ;  /* 0x00008a0003067625 */ /* 0x000fc400078e000e */
[----:B------:R-:W4:Y:S02]  /*03c0*/  LDG.E R4, [R4.64] ;  /* 0x0000000404047981 */ /* 0x000f24000c1e1900 */
[----:B------:R-:W-:Y:S02]  /*03d0*/  IMAD R15, R15, c[0x0][0x168], R18 ;  /* 0x00005a000f0f7a24 */ /* 0x000fe400078e0212 */
[CC--:B------:R-:W-:Y:S01]  /*03e0*/  IMAD.WIDE.U32 R8, R11.reuse, R14.reuse, c[0x0][0x220] ;  /* 0x000088000b087625 */ /* 0x0c0fe200078e000e */
[----:B------:R-:W5:Y:S03]  /*03f0*/  LDG.E R6, [R6.64] ;  /* 0x0000000406067981 */ /* 0x000f66000c1e1900 */
[-C--:B------:R-:W-:Y:S02]  /*0400*/  IMAD.WIDE.U32 R2, R11, R14.reuse, c[0x0][0x228] ;  /* 0x00008a000b027625 */ /* 0x080fe400078e000e */
[----:B------:R-:W5:Y:S02]  /*0410*/  LDG.E R8, [R8.64] ;  /* 0x0000000408087981 */ /* 0x000f64000c1e1900 */
[----:B------:R-:W-:-:S02]  /*0420*/  IMAD.WIDE.U32 R10, R15, R14, c[0x0][0x220] ;  /* 0x000088000f0a7625 */ /* 0x000fc400078e000e */
[----:B------:R-:W5:Y:S02]  /*0430*/  LDG.E R3, [R2.64] ;  /* 0x0000000402037981 */ /* 0x000f64000c1e1900 */
[----:B------:R-:W-:Y:S02]  /*0440*/  IMAD.WIDE.U32 R14, R15, R14, c[0x0][0x228] ;  /* 0x00008a000f0e7625 */ /* 0x000fe400078e000e */
[----:B------:R-:W5:Y:S04]  /*0450*/  LDG.E R10, [R10.64] ;  /* 0x000000040a0a7981 */ /* 0x000f68000c1e1900 */
[----:B------:R-:W5:Y:S01]  /*0460*/  LDG.E R15, [R14.64] ;  /* 0x000000040e0f7981 */ /* 0x000f62000c1e1900 */
[----:B------:R-:W-:-:S04]  /*0470*/  IADD3 R25, R25, 0x80, RZ ;  /* 0x0000008019197810 */ /* 0x000fc80007ffe0ff */
[----:B------:R-:W-:Y:S01]  /*0480*/  ISETP.GE.U32.AND P1, PT, R25, R22, PT ;  /* 0x000000161900720c */ /* 0x000fe20003f26070 */
[----:B--2---:R-:W-:Y:S02]  /*0490*/  FADD.FTZ R23, R26, R23 ;  /* 0x000000171a177221 */ /* 0x004fe40000010000 */
[----:B---3--:R-:W-:Y:S02]  /*04a0*/  FADD.FTZ R13, R13, R24 ;  /* 0x000000180d0d7221 */ /* 0x008fe40000010000 */
[----:B----4-:R-:W-:Y:S02]  /*04b0*/  FADD.FTZ R23, R23, R4 ;  /* 0x0000000417177221 */ /* 0x010fe40000010000 */
[----:B-----5:R-:W-:Y:S02]  /*04c0*/  FADD.FTZ R6, R13, R6 ;  /* 0x000000060d067221 */ /* 0x020fe40000010000 */
[----:B------:R-:W-:Y:S02]  /*04d0*/  FADD.FTZ R23, R23, R8 ;  /* 0x0000000817177221 */ /* 0x000fe40000010000 */
[----:B------:R-:W-:-:S02]  /*04e0*/  FADD.FTZ R6, R6, R3 ;  /* 0x0000000306067221 */ /* 0x000fc40000010000 */
[----:B------:R-:W-:Y:S02]  /*04f0*/  FADD.FTZ R23, R23, R10 ;  /* 0x0000000a17177221 */ /* 0x000fe40000010000 */
[----:B------:R-:W-:Y:S01]  /*0500*/  FADD.FTZ R24, R6, R15 ;  /* 0x0000000f06187221 */ /* 0x000fe20000010000 */
[----:B------:R-:W-:Y:S05]  /*0510*/  @!P1 BRA `(.L_x_97) ;  /* 0xfffffdd000009947 */ /* 0x000fea000383ffff */
.L_x_96:
[----:B------:R-:W-:Y:S05]  /*0520*/  BSYNC B1 ;  /* 0x0000000000017941 */ /* 0x000fea0003800000 */
.L_x_95:
[C---:B------:R-:W-:Y:S01]  /*0530*/  ISETP.GE.U32.AND P1, PT, R25.reuse, c[0x0][0x160], PT ;  /* 0x0000580019007a0c */ /* 0x040fe20003f26070 */
[----:B------:R-:W-:Y:S01]  /*0540*/  BSSY B1, `(.L_x_98) ;  /* 0x0000016000017945 */ /* 0x000fe20003800000 */
[----:B------:R-:W-:-:S04]  /*0550*/  IADD3 R2, -R25, c[0x0][0x160], RZ ;  /* 0x0000580019027a10 */ /* 0x000fc80007ffe1ff */
[----:B------:R-:W-:-:S13]  /*0560*/  ISETP.LE.U32.OR P1, PT, R2, 0x20, P1 ;  /* 0x000000200200780c */ /* 0x000fda0000f23470 */
[----:B------:R-:W-:Y:S05]  /*0570*/  @P1 BRA `(.L_x_99) ;  /* 0x0000012000001947 */ /* 0x000fea0003800000 */
[----:B------:R-:W-:Y:S01]  /*0580*/  HFMA2.MMA R7, -RZ, RZ, 0, 2.384185791015625e-07 ;  /* 0x00000004ff077435 */ /* 0x000fe200000001ff */
[C---:B------:R-:W-:Y:S01]  /*0590*/  IADD3 R3, R25.reuse, 0x20, RZ ;  /* 0x0000002019037810 */ /* 0x040fe20007ffe0ff */
[----:B------:R-:W-:-:S04]  /*05a0*/  IMAD R2, R25, c[0x0][0x168], R18 ;  /* 0x00005a0019027a24 */ /* 0x000fc800078e0212 */
[----:B------:R-:W-:-:S04]  /*05b0*/  IMAD R6, R3, c[0x0][0x168], R18 ;  /* 0x00005a0003067a24 */ /* 0x000fc800078e0212 */
[----:B------:R-:W-:-:S04]  /*05c0*/  IMAD.WIDE.U32 R8, R2, R7, c[0x0][0x220] ;  /* 0x0000880002087625 */ /* 0x000fc800078e0007 */
[-C--:B------:R-:W-:Y:S02]  /*05d0*/  IMAD.WIDE.U32 R2, R2, R7.reuse, c[0x0][0x228] ;  /* 0x00008a0002027625 */ /* 0x080fe400078e0007 */
[----:B------:R-:W2:Y:S02]  /*05e0*/  LDG.E R8, [R8.64] ;  /* 0x0000000408087981 */ /* 0x000ea4000c1e1900 */
[CC--:B------:R-:W-:Y:S02]  /*05f0*/  IMAD.WIDE.U32 R4, R6.reuse, R7.reuse, c[0x0][0x220] ;  /* 0x0000880006047625 */ /* 0x0c0fe400078e0007 */
[----:B------:R-:W3:Y:S02]  /*0600*/  LDG.E R3, [R2.64] ;  /* 0x0000000402037981 */ /* 0x000ee4000c1e1900 */
[----:B------:R-:W-:Y:S02]  /*0610*/  IMAD.WIDE.U32 R6, R6, R7, c[0x0][0x228] ;  /* 0x00008a0006067625 */ /* 0x000fe400078e0007 */
[----:B------:R-:W4:Y:S04]  /*0620*/  LDG.E R4, [R4.64] ;  /* 0x0000000404047981 */ /* 0x000f28000c1e1900 */
[----:B------:R-:W5:Y:S01]  /*0630*/  LDG.E R7, [R6.64] ;  /* 0x0000000406077981 */ /* 0x000f62000c1e1900 */
[----:B------:R-:W-:-:S02]  /*0640*/  PLOP3.LUT P2, PT, PT, PT, PT, 0x8, 0x0 ;  /* 0x000000000000781c */ /* 0x000fc40003f4e170 */
[----:B------:R-:W-:Y:S01]  /*0650*/  IADD3 R25, R25, 0x40, RZ ;  /* 0x0000004019197810 */ /* 0x000fe20007ffe0ff */
[----:B--2---:R-:W-:Y:S02]  /*0660*/  FADD.FTZ R23, R23, R8 ;  /* 0x0000000817177221 */ /* 0x004fe40000010000 */
[----:B---3--:R-:W-:Y:S02]  /*0670*/  FADD.FTZ R24, R24, R3 ;  /* 0x0000000318187221 */ /* 0x008fe40000010000 */
[----:B----4-:R-:W-:Y:S02]  /*0680*/  FADD.FTZ R23, R23, R4 ;  /* 0x0000000417177221 */ /* 0x010fe40000010000 */
[----:B-----5:R-:W-:Y:S02]  /*0690*/  FADD.FTZ R24, R24, R7 ;  /* 0x0000000718187221 */ /* 0x020fe40000010000 */
.L_x_99:
[----:B------:R-:W-:Y:S05]  /*06a0*/  BSYNC B1 ;  /* 0x0000000000017941 */ /* 0x000fea0003800000 */
.L_x_98:
[----:B------:R-:W-:Y:S01]  /*06b0*/  ISETP.LT.U32.OR P2, PT, R25, c[0x0][0x160], P2 ;  /* 0x0000580019007a0c */ /* 0x000fe20001741470 */
[----:B------:R-:W-:-:S12]  /*06c0*/  BSSY B1, `(.L_x_94) ;  /* 0x000000a000017945 */ /* 0x000fd80003800000 */
[----:B------:R-:W-:Y:S05]  /*06d0*/  @!P2 BRA `(.L_x_100) ;  /* 0x000000800000a947 */ /* 0x000fea0003800000 */
[----:B------:R-:W-:Y:S02]  /*06e0*/  IMAD.MOV.U32 R3, RZ, RZ, 0x4 ;  /* 0x00000004ff037424 */ /* 0x000fe400078e00ff */
[----:B------:R-:W-:-:S04]  /*06f0*/  IMAD R2, R25, c[0x0][0x168], R18 ;  /* 0x00005a0019027a24 */ /* 0x000fc800078e0212 */
[----:B------:R-:W-:-:S04]  /*0700*/  IMAD.WIDE.U32 R4, R2, R3, c[0x0][0x228] ;  /* 0x00008a0002047625 */ /* 0x000fc800078e0003 */
[----:B------:R-:W-:Y:S02]  /*0710*/  IMAD.WIDE.U32 R2, R2, R3, c[0x0][0x220] ;  /* 0x0000880002027625 */ /* 0x000fe400078e0003 */
[----:B------:R-:W2:Y:S04]  /*0720*/  LDG.E R5, [R4.64] ;  /* 0x0000000404057981 */ /* 0x000ea8000c1e1900 */
[----:B------:R-:W3:Y:S01]  /*0730*/  LDG.E R2, [R2.64] ;  /* 0x0000000402027981 */ /* 0x000ee2000c1e1900 */
[----:B--2---:R-:W-:Y:S02]  /*0740*/  FADD.FTZ R24, R24, R5 ;  /* 0x0000000518187221 */ /* 0x004fe40000010000 */
[----:B---3--:R-:W-:Y:S02]  /*0750*/  FADD.FTZ R23, R23, R2 ;  /* 0x0000000217177221 */ /* 0x008fe40000010000 */
.L_x_100:
[----:B------:R-:W-:Y:S05]  /*0760*/  BSYNC B1 ;  /* 0x0000000000017941 */ /* 0x000fea0003800000 */
.L_x_94:
[----:B------:R-:W-:Y:S05]  /*0770*/  BSYNC B0 ;  /* 0x0000000000007941 */ /* 0x000fea0003800000 */
.L_x_93:
[----:B------:R-:W-:Y:S01]  /*0780*/  ISETP.GT.U32.AND P1, PT, R0, 0x3ff, PT ;  /* 0x000003ff0000780c */ /* 0x000fe20003f24070 */
[----:B------:R0:W-:Y:S01]  /*0790*/  STS [R20.X4], R24 ;  /* 0x0000001814007388 */ /* 0x0001e20000004800 */
[----:B------:R-:W-:Y:S03]  /*07a0*/  WARPSYNC 0xffffffff ;  /* 0xffffffff00007948 */ /* 0x000fe60003800000 */
[----:B------:R0:W-:Y:S04]  /*07b0*/  STS [R20.X4+0x1000], R23 ;  /* 0x0010001714007388 */ /* 0x0001e80000004800 */
[----:B------:R-:W-:Y:S06]  /*07c0*/  BAR.SYNC.DEFER_BLOCKING 0x0 ;  /* 0x0000000000007b1d */ /* 0x000fec0000010000 */
[----:B------:R-:W-:Y:S05]  /*07d0*/  @P1 BRA `(.L_x_101) ;  /* 0x000001b000001947 */ /* 0x000fea0003800000 */
[----:B0-----:R0:W1:Y:S01]  /*07e0*/  LDS R4, [R21.X4] ;  /* 0x0000000015047984 */ /* 0x0010620000004800 */
[----:B------:R-:W-:-:S03]  /*07f0*/  ISETP.NE.AND P1, PT, R16, RZ, PT ;  /* 0x000000ff1000720c */ /* 0x000fc60003f25270 */
[----:B------:R0:W2:Y:S01]  /*0800*/  LDS R5, [R21.X4+0x1000] ;  /* 0x0010000015057984 */ /* 0x0000a20000004800 */
[----:B------:R-:W-:Y:S07]  /*0810*/  BRA.DIV ~URZ, `(.L_x_102) ;  /* 0x000002e27f007947 */ /* 0x000fee000b800000 */
[----:B--2---:R2:W3:Y:S02]  /*0820*/  SHFL.BFLY PT, R2, R5, 0x1, 0x1f ;  /* 0x0c201f0005027f89 */ /* 0x0044e400000e0000 */
.L_x_107:
[----:B---3--:R-:W-:Y:S01]  /*0830*/  FADD.FTZ R9, R5, R2 ;  /* 0x0000000205097221 */ /* 0x008fe20000010000 */
[----:B------:R-:W-:Y:S05]  /*0840*/  BRA.DIV ~URZ, `(.L_x_103) ;  /* 0x000003327f007947 */ /* 0x000fea000b800000 */
[----:B-1----:R-:W1:Y:S04]  /*0850*/  SHFL.BFLY PT, R3, R4, 0x1, 0x1f ;  /* 0x0c201f0004037f89 */ /* 0x002e6800000e0000 */
[----:B------:R-:W3:Y:S01]  /*0860*/  SHFL.BFLY PT, R2, R9, 0x2, 0x1f ;  /* 0x0c401f0009027f89 */ /* 0x000ee200000e0000 */
[----:B-12---:R-:W-:Y:S02]  /*0870*/  FADD.FTZ R5, R4, R3 ;  /* 0x0000000304057221 */ /* 0x006fe40000010000 */
[----:B---3--:R-:W-:-:S03]  /*0880*/  FADD.FTZ R2, R9, R2 ;  /* 0x0000000209027221 */ /* 0x008fc60000010000 */
[----:B------:R-:W1:Y:S04]  /*0890*/  SHFL.BFLY PT, R6, R5, 0x2, 0x1f ;  /* 0x0c401f0005067f89 */ /* 0x000e6800000e0000 */
[----:B------:R-:W2:Y:S01]  /*08a0*/  SHFL.BFLY PT, R3, R2, 0x4, 0x1f ;  /* 0x0c801f0002037f89 */ /* 0x000ea200000e0000 */
[----:B-1----:R-:W-:Y:S02]  /*08b0*/  FADD.FTZ R7, R5, R6 ;  /* 0x0000000605077221 */ /* 0x002fe40000010000 */
[----:B--2---:R-:W-:-:S03]  /*08c0*/  FADD.FTZ R3, R2, R3 ;  /* 0x0000000302037221 */ /* 0x004fc60000010000 */
[----:B------:R-:W1:Y:S02]  /*08d0*/  SHFL.BFLY PT, R6, R7, 0x4, 0x1f ;  /* 0x0c801f0007067f89 */ /* 0x000e6400000e0000 */
[----:B-1----:R-:W-:Y:S02]  /*08e0*/  FADD.FTZ R8, R7, R6 ;  /* 0x0000000607087221 */ /* 0x002fe40000010000 */
[----:B------:R-:W1:Y:S04]  /*08f0*/  SHFL.BFLY PT, R6, R3, 0x8, 0x1f ;  /* 0x0d001f0003067f89 */ /* 0x000e6800000e0000 */
[----:B------:R-:W2:Y:S01]  /*0900*/  SHFL.BFLY PT, R9, R8, 0x8, 0x1f ;  /* 0x0d001f0008097f89 */ /* 0x000ea200000e0000 */
[----:B-1----:R-:W-:Y:S02]  /*0910*/  FADD.FTZ R6, R3, R6 ;  /* 0x0000000603067221 */ /* 0x002fe40000010000 */
[----:B--2---:R-:W-:-:S03]  /*0920*/  FADD.FTZ R9, R8, R9 ;  /* 0x0000000908097221 */ /* 0x004fc60000010000 */
[----:B------:R1:W2:Y:S04]  /*0930*/  SHFL.BFLY PT, R5, R6, 0x10, 0x1f ;  /* 0x0e001f0006057f89 */ /* 0x0002a800000e0000 */
[----:B------:R1:W3:Y:S02]  /*0940*/  SHFL.BFLY PT, R4, R9, 0x10, 0x1f ;  /* 0x0e001f0009047f89 */ /* 0x0002e400000e0000 */
.L_x_108:
[----:B---3--:R-:W-:Y:S02]  /*0950*/  FADD.FTZ R4, R4, R9 ;  /* 0x0000000904047221 */ /* 0x008fe40000010000 */
[----:B-12---:R-:W-:-:S03]  /*0960*/  FADD.FTZ R6, R5, R6 ;  /* 0x0000000605067221 */ /* 0x006fc60000010000 */
[----:B------:R1:W-:Y:S04]  /*0970*/  @!P1 STS [R17.X4+0x2000], R4 ;  /* 0x0020000411009388 */ /* 0x0003e80000004800 */
[----:B------:R1:W-:Y:S02]  /*0980*/  @!P1 STS [R17.X4+0x2080], R6 ;  /* 0x0020800611009388 */ /* 0x0003e40000004800 */
.L_x_101:
[----:B0-----:R-:W-:Y:S01]  /*0990*/  SHF.L.U32 R2, R19, 0x1, RZ ;  /* 0x0000000113027819 */ /* 0x001fe200000006ff */
[----:B------:R-:W-:Y:S01]  /*09a0*/  WARPSYNC 0xffffffff ;  /* 0xffffffff00007948 */ /* 0x000fe20003800000 */
[----:B------:R-:W-:Y:S02]  /*09b0*/  BAR.SYNC.DEFER_BLOCKING 0x0 ;  /* 0x0000000000007b1d */ /* 0x000fe40000010000 */
[----:B------:R-:W-:-:S04]  /*09c0*/  ISETP.GE.U32.OR P1, PT, R2, c[0x0][0x168], P0 ;  /* 0x00005a0002007a0c */ /* 0x000fc80000726470 */
[----:B------:R-:W-:Y:S09]  /*09d0*/  BSSY B0, `(.L_x_104) ;  /* 0x000000d000007945 */ /* 0x000ff20003800000 */
[----:B------:R-:W-:Y:S05]  /*09e0*/  @P1 BRA `(.L_x_105) ;  /* 0x000000b000001947 */ /* 0x000fea0003800000 */
[----:B------:R-:W-:Y:S01]  /*09f0*/  IMAD.SHL.U32 R2, R0, 0x8, RZ ;  /* 0x0000000800027824 */ /* 0x000fe200078e00ff */
[----:B------:R-:W-:-:S04]  /*0a00*/  HFMA2.MMA R10, -RZ, RZ, 0, 2.384185791015625e-07 ;  /* 0x00000004ff0a7435 */ /* 0x000fc800000001ff */
[----:B-1----:R-:W-:-:S05]  /*0a10*/  LOP3.LUT R6, R2, 0xf8, RZ, 0xc0, !PT ;  /* 0x000000f802067812 */ /* 0x002fca00078ec0ff */
[----:B------:R-:W0:Y:S01]  /*0a20*/  LDS.64 R4, [R6+0x2000] ;  /* 0x0020000006047984 */ /* 0x000e220000000a00 */
[----:B------:R-:W-:-:S03]  /*0a30*/  IMAD.WIDE.U32 R2, R19, R10, c[0x0][0x268] ;  /* 0x00009a0013027625 */ /* 0x000fc600078e000a */
[----:B------:R-:W1:Y:S01]  /*0a40*/  LDS.64 R8, [R6+0x2080] ;  /* 0x0020800006087984 */ /* 0x000e620000000a00 */
[----:B0-----:R-:W-:Y:S01]  /*0a50*/  F2FP.BF16.PACK_AB R7, R5, R4 ;  /* 0x000000040507723e */ /* 0x001fe200000010ff */
[----:B------:R-:W-:Y:S01]  /*0a60*/  IMAD.WIDE.U32 R4, R19, R10, c[0x0][0x260] ;  /* 0x0000980013047625 */ /* 0x000fe200078e000a */
[----:B-1----:R-:W-:-:S03]  /*0a70*/  F2FP.BF16.PACK_AB R9, R9, R8 ;  /* 0x000000080909723e */ /* 0x002fc600000010ff */
[----:B------:R0:W-:Y:S04]  /*0a80*/  STG.E [R2.64], R7 ;  /* 0x0000000702007986 */ /* 0x0001e8000c101904 */
[----:B------:R0:W-:Y:S02]  /*0a90*/  STG.E [R4.64], R9 ;  /* 0x0000000904007986 */ /* 0x0001e4000c101904 */
.L_x_105:
[----:B------:R-:W-:Y:S05]  /*0aa0*/  BSYNC B0 ;  /* 0x0000000000007941 */ /* 0x000fea0003800000 */
.L_x_104:
[C---:B------:R-:W-:Y:S02]  /*0ab0*/  ISETP.GT.U32.AND P1, PT, R18.reuse, -0x201, PT ;  /* 0xfffffdff1200780c */ /* 0x040fe40003f24070 */
[----:B------:R-:W-:Y:S02]  /*0ac0*/  IADD3 R18, R18, 0x200, RZ ;  /* 0x0000020012127810 */ /* 0x000fe40007ffe0ff */
[----:B------:R-:W-:-:S09]  /*0ad0*/  IADD3 R19, R19, 0x100, RZ ;  /* 0x0000010013137810 */ /* 0x000fd20007ffe0ff */
[----:B01----:R-:W-:Y:S05]  /*0ae0*/  @P1 BRA `(.L_x_106) ;  /* 0xfffff64000001947 */ /* 0x003fea000383ffff */
[----:B------:R-:W-:Y:S05]  /*0af0*/  EXIT ;  /* 0x000000000000794d */ /* 0x000fea0003800000 */
.L_x_102:
[----:B--2---:R-:W-:Y:S01]  /*0b00*/  IMAD.MOV.U32 R9, RZ, RZ, R5 ;  /* 0x000000ffff097224 */ /* 0x004fe200078e0005 */
[----:B------:R-:W-:Y:S01]  /*0b10*/  MOV R8, 0x1 ;  /* 0x0000000100087802 */ /* 0x000fe20000000f00 */
[----:B------:R-:W-:Y:S01]  /*0b20*/  IMAD.MOV.U32 R7, RZ, RZ, 0x1f ;  /* 0x0000001fff077424 */ /* 0x000fe200078e00ff */
[----:B------:R-:W-:Y:S02]  /*0b30*/  MOV R10, 0xffffffff ;  /* 0xffffffff000a7802 */ /* 0x000fe40000000f00 */
[----:B------:R-:W-:Y:S02]  /*0b40*/  MOV R2, 0xb60 ;  /* 0x00000b6000027802 */ /* 0x000fe40000000f00 */
[----:B01----:R-:W-:Y:S05]  /*0b50*/  CALL.REL.NOINC `($__internal_6_$__cuda_sm70_shflsync_bfly_p) ;  /* 0x000003b000007944 */ /* 0x003fea0003c00000 */
[----:B-1----:R-:W-:Y:S01]  /*0b60*/  IMAD.MOV.U32 R2, RZ, RZ, R7 ;  /* 0x000000ffff027224 */ /* 0x002fe200078e0007 */
[----:B0-----:R-:W-:Y:S05]  /*0b70*/  BRA `(.L_x_107) ;  /* 0xfffffcb000007947 */ /* 0x001fea000383ffff */
.L_x_103:
[----:B------:R-:W-:Y:S01]  /*0b80*/  HFMA2.MMA R8, -RZ, RZ, 0, 1.1920928955078125e-07 ;  /* 0x00000002ff087435 */ /* 0x000fe200000001ff */
[----:B------:R-:W-:Y:S01]  /*0b90*/  IMAD.MOV.U32 R7, RZ, RZ, 0x1f ;  /* 0x0000001fff077424 */ /* 0x000fe200078e00ff */
[----:B------:R-:W-:Y:S02]  /*0ba0*/  MOV R10, 0xffffffff ;  /* 0xffffffff000a7802 */ /* 0x000fe40000000f00 */
[----:B------:R-:W-:-:S02]  /*0bb0*/  MOV R2, 0xbd0 ;  /* 0x00000bd000027802 */ /* 0x000fc40000000f00 */
[----:B012---:R-:W-:Y:S05]  /*0bc0*/  CALL.REL.NOINC `($__internal_6_$__cuda_sm70_shflsync_bfly_p) ;  /* 0x0000034000007944 */ /* 0x007fea0003c00000 */
[----:B01----:R-:W-:Y:S01]  /*0bd0*/  FADD.FTZ R9, R9, R7 ;  /* 0x0000000709097221 */ /* 0x003fe20000010000 */
[----:B------:R-:W-:Y:S01]  /*0be0*/  HFMA2.MMA R7, -RZ, RZ, 0, 1.847743988037109375e-06 ;  /* 0x0000001fff077435 */ /* 0x000fe200000001ff */
[----:B------:R-:W-:Y:S01]  /*0bf0*/  IMAD.MOV.U32 R8, RZ, RZ, 0x4 ;  /* 0x00000004ff087424 */ /* 0x000fe200078e00ff */
[----:B------:R-:W-:Y:S01]  /*0c00*/  MOV R2, 0xc30 ;  /* 0x00000c3000027802 */ /* 0x000fe20000000f00 */
[----:B------:R-:W-:-:S03]  /*0c10*/  IMAD.MOV.U32 R10, RZ, RZ, -0x1 ;  /* 0xffffffffff0a7424 */ /* 0x000fc600078e00ff */
[----:B------:R-:W-:Y:S05]  /*0c20*/  CALL.REL.NOINC `($__internal_6_$__cuda_sm70_shflsync_bfly_p) ;  /* 0x000002e000007944 */ /* 0x000fea0003c00000 */
[----:B01----:R-:W-:Y:S01]  /*0c30*/  FADD.FTZ R9, R9, R7 ;  /* 0x0000000709097221 */ /* 0x003fe20000010000 */
[----:B------:R-:W-:Y:S01]  /*0c40*/  HFMA2.MMA R7, -RZ, RZ, 0, 1.847743988037109375e-06 ;  /* 0x0000001fff077435 */ /* 0x000fe200000001ff */
[----:B------:R-:W-:Y:S01]  /*0c50*/  MOV R8, 0x8 ;  /* 0x0000000800087802 */ /* 0x000fe20000000f00 */
[----:B------:R-:W-:Y:S01]  /*0c60*/  IMAD.MOV.U32 R10, RZ, RZ, -0x1 ;  /* 0xffffffffff0a7424 */ /* 0x000fe200078e00ff */
[----:B------:R-:W-:-:S03]  /*0c70*/  MOV R2, 0xc90 ;  /* 0x00000c9000027802 */ /* 0x000fc60000000f00 */
[----:B------:R-:W-:Y:S05]  /*0c80*/  CALL.REL.NOINC `($__internal_6_$__cuda_sm70_shflsync_bfly_p) ;  /* 0x0000028000007944 */ /* 0x000fea0003c00000 */
[----:B-1----:R-:W-:Y:S01]  /*0c90*/  FADD.FTZ R6, R9, R7 ;  /* 0x0000000709067221 */ /* 0x002fe20000010000 */
[----:B------:R-:W-:Y:S01]  /*0ca0*/  HFMA2.MMA R7, -RZ, RZ, 0, 1.847743988037109375e-06 ;  /* 0x0000001fff077435 */ /* 0x000fe200000001ff */
[----:B0-----:R-:W-:Y:S01]  /*0cb0*/  MOV R8, 0x10 ;  /* 0x0000001000087802 */ /* 0x001fe20000000f00 */
[----:B------:R-:W-:Y:S01]  /*0cc0*/  IMAD.MOV.U32 R10, RZ, RZ, -0x1 ;  /* 0xffffffffff0a7424 */ /* 0x000fe200078e00ff */
[----:B------:R-:W-:-:S02]  /*0cd0*/  MOV R2, 0xd00 ;  /* 0x00000d0000027802 */ /* 0x000fc40000000f00 */
[----:B------:R-:W-:Y:S02]  /*0ce0*/  MOV R9, R6 ;  /* 0x0000000600097202 */ /* 0x000fe40000000f00 */
[----:B------:R-:W-:Y:S05]  /*0cf0*/  CALL.REL.NOINC `($__internal_6_$__cuda_sm70_shflsync_bfly_p) ;  /* 0x0000021000007944 */ /* 0x000fea0003c00000 */
[----:B0-----:R-:W-:Y:S01]  /*0d00*/  HFMA2.MMA R8, -RZ, RZ, 0, 5.9604644775390625e-08 ;  /* 0x00000001ff087435 */ /* 0x001fe200000001ff */
[----:B-1----:R-:W-:Y:S01]  /*0d10*/  MOV R5, R7 ;  /* 0x0000000700057202 */ /* 0x002fe20000000f00 */
[----:B------:R-:W-:Y:S01]  /*0d20*/  IMAD.MOV.U32 R9, RZ, RZ, R4 ;  /* 0x000000ffff097224 */ /* 0x000fe200078e0004 */
[----:B------:R-:W-:Y:S01]  /*0d30*/  MOV R7, 0x1f ;  /* 0x0000001f00077802 */ /* 0x000fe20000000f00 */
[----:B------:R-:W-:Y:S01]  /*0d40*/  IMAD.MOV.U32 R10, RZ, RZ, -0x1 ;  /* 0xffffffffff0a7424 */ /* 0x000fe200078e00ff */
[----:B------:R-:W-:Y:S02]  /*0d50*/  MOV R2, 0xd70 ;  /* 0x00000d7000027802 */ /* 0x000fe40000000f00 */
[----:B------:R-:W-:Y:S05]  /*0d60*/  CALL.REL.NOINC `($__internal_6_$__cuda_sm70_shflsync_bfly_p) ;  /* 0x000001a000007944 */ /* 0x000fea0003c00000 */
[----:B0-----:R-:W-:Y:S01]  /*0d70*/  HFMA2.MMA R8, -RZ, RZ, 0, 1.1920928955078125e-07 ;  /* 0x00000002ff087435 */ /* 0x001fe200000001ff */
[----:B-1----:R-:W-:Y:S01]  /*0d80*/  FADD.FTZ R9, R4, R7 ;  /* 0x0000000704097221 */ /* 0x002fe20000010000 */
[----:B------:R-:W-:Y:S01]  /*0d90*/  MOV R7, 0x1f ;  /* 0x0000001f00077802 */ /* 0x000fe20000000f00 */
[----:B------:R-:W-:Y:S01]  /*0da0*/  IMAD.MOV.U32 R10, RZ, RZ, -0x1 ;  /* 0xffffffffff0a7424 */ /* 0x000fe200078e00ff */
[----:B------:R-:W-:Y:S02]  /*0db0*/  MOV R2, 0xdd0 ;  /* 0x00000dd000027802 */ /* 0x000fe40000000f00 */
[----:B------:R-:W-:Y:S05]  /*0dc0*/  CALL.REL.NOINC `($__internal_6_$__cuda_sm70_shflsync_bfly_p) ;  /* 0x0000014000007944 */ /* 0x000fea0003c00000 */
[----:B0-----:R-:W-:Y:S01]  /*0dd0*/  HFMA2.MMA R8, -RZ, RZ, 0, 2.384185791015625e-07 ;  /* 0x00000004ff087435 */ /* 0x001fe200000001ff */
[----:B-1----:R-:W-:Y:S01]  /*0de0*/  FADD.FTZ R9, R9, R7 ;  /* 0x0000000709097221 */ /* 0x002fe20000010000 */
[----:B------:R-:W-:Y:S01]  /*0df0*/  MOV R7, 0x1f ;  /* 0x0000001f00077802 */ /* 0x000fe20000000f00 */
[----:B------:R-:W-:Y:S01]  /*0e00*/  IMAD.MOV.U32 R10, RZ, RZ, -0x1 ;  /* 0xffffffffff0a7424 */ /* 0x000fe200078e00ff */
[----:B------:R-:W-:-:S02]  /*0e10*/  MOV R2, 0xe30 ;  /* 0x00000e3000027802 */ /* 0x000fc40000000f00 */
[----:B------:R-:W-:Y:S05]  /*0e20*/  CALL.REL.NOINC `($__internal_6_$__cuda_sm70_shflsync_bfly_p) ;  /* 0x000000e000007944 */ /* 0x000fea0003c00000 */
[----:B0-----:R-:W-:Y:S01]  /*0e30*/  HFMA2.MMA R8, -RZ, RZ, 0, 4.76837158203125e-07 ;  /* 0x00000008ff087435 */ /* 0x001fe200000001ff */
[----:B-1----:R-:W-:Y:S01]  /*0e40*/  FADD.FTZ R9, R9, R7 ;  /* 0x0000000709097221 */ /* 0x002fe20000010000 */
[----:B------:R-:W-:Y:S01]  /*0e50*/  MOV R7, 0x1f ;  /* 0x0000001f00077802 */ /* 0x000fe20000000f00 */
[----:B------:R-:W-:Y:S01]  /*0e60*/  IMAD.MOV.U32 R10, RZ, RZ, -0x1 ;  /* 0xffffffffff0a7424 */ /* 0x000fe200078e00ff */
[----:B------:R-:W-:-:S02]  /*0e70*/  MOV R2, 0xe90 ;  /* 0x00000e9000027802 */ /* 0x000fc40000000f00 */
[----:B------:R-:W-:Y:S05]  /*0e80*/  CALL.REL.NOINC `($__internal_6_$__cuda_sm70_shflsync_bfly_p) ;  /* 0x0000008000007944 */ /* 0x000fea0003c00000 */
[----:B0-----:R-:W-:Y:S01]  /*0e90*/  HFMA2.MMA R8, -RZ, RZ, 0, 9.5367431640625e-07 ;  /* 0x00000010ff087435 */ /* 0x001fe200000001ff */
[----:B-1----:R-:W-:Y:S01]  /*0ea0*/  FADD.FTZ R9, R9, R7 ;  /* 0x0000000709097221 */ /* 0x002fe20000010000 */
[----:B------:R-:W-:Y:S01]  /*0eb0*/  MOV R7, 0x1f ;  /* 0x0000001f00077802 */ /* 0x000fe20000000f00 */
[----:B------:R-:W-:Y:S01]  /*0ec0*/  IMAD.MOV.U32 R10, RZ, RZ, -0x1 ;  /* 0xffffffffff0a7424 */ /* 0x000fe200078e00ff */
[----:B------:R-:W-:-:S02]  /*0ed0*/  MOV R2, 0xef0 ;  /* 0x00000ef000027802 */ /* 0x000fc40000000f00 */
[----:B------:R-:W-:Y:S05]  /*0ee0*/  CALL.REL.NOINC `($__internal_6_$__cuda_sm70_shflsync_bfly_p) ;  /* 0x0000002000007944 */ /* 0x000fea0003c00000 */
[----:B-1----:R-:W-:Y:S01]  /*0ef0*/  MOV R4, R7 ;  /* 0x0000000700047202 */ /* 0x002fe20000000f00 */
[----:B0-----:R-:W-:Y:S05]  /*0f00*/  BRA `(.L_x_108) ;  /* 0xfffffa4000007947 */ /* 0x001fea000383ffff */
        .weak           $__internal_6_$__cuda_sm70_shflsync_bfly_p
        .type           $__internal_6_$__cuda_sm70_shflsync_bfly_p,@function
        .size           $__internal_6_$__cuda_sm70_shflsync_bfly_p,(.L_x_1952 - $__internal_6_$__cuda_sm70_shflsync_bfly_p)
$__internal_6_$__cuda_sm70_shflsync_bfly_p:
[----:B------:R-:W-:Y:S01]  /*0f10*/  HFMA2.MMA R3, -RZ, RZ, 0, 0 ;  /* 0x00000000ff037435 */ /* 0x000fe200000001ff */
[----:B------:R-:W-:Y:S04]  /*0f20*/  WARPSYNC R10 ;  /* 0x0000000a00007348 */ /* 0x000fe80003800000 */
[----:B------:R0:W1:Y:S01]  /*0f30*/  SHFL.BFLY PT, R7, R9, R8, R7 ;  /* 0x0c00000809077389 */ /* 0x00006200000e0007 */
[----:B------:R-:W-:Y:S05]  /*0f40*/  RET.REL.NODEC R2 `(_ZN10layer_norm22ln_bwd_finalize_kernelINS_22Kernel_traits_finalizeILj512E13__nv_bfloat16S2_S2_S2_fjLb0ELj1024ELj4ENS_18Kernel_traits_baseILj512ES2_S2_S2_S2_fjLj1024EEEEELb0ELb0EEEvNS_9BwdParamsE) ;  /* 0xfffff0b002007950 */ /* 0x000fea0003c3ffff */
.L_x_109:
        /* <DEDUP_REMOVED lines=11> */
.L_x_1952:


//--------------------- .text._ZN10layer_norm40ln_parallel_residual_bwd_finalize_kernelINS_22Kernel_traits_finalizeILj512E13__nv_bfloat16S2_S2_S2_fjLb0ELj1024ELj4ENS_18Kernel_traits_baseILj512ES2_S2_S2_S2_fjLj1024EEEEELb0EEEvNS_9BwdParamsE --------------------------
	.section	.text._ZN10layer_norm40ln_parallel_residual_bwd_finalize_kernelINS_22Kernel_traits_finalizeILj512E13__nv_bfloat16S2_S2_S2_fjLb0ELj1024ELj4ENS_18Kernel_traits_baseILj512ES2_S2_S2_S2_fjLj1024EEEEELb0EEEvNS_9BwdParamsE,"ax",@progbits
	.sectioninfo	@"SHI_REGISTERS=32"
	.align	128
        .global         _ZN10layer_norm40ln_parallel_residual_bwd_finalize_kernelINS_22Kernel_traits_finalizeILj512E13__nv_bfloat16S2_S2_S2_fjLb0ELj1024ELj4ENS_18Kernel_traits_baseILj512ES2_S2_S2_S2_fjLj1024EEEEELb0EEEvNS_9BwdParamsE
        .type           _ZN10layer_norm40ln_parallel_residual_bwd_finalize_kernelINS_22Kernel_traits_finalizeILj512E13__nv_bfloat16S2_S2_S2_fjLb0ELj1024ELj4ENS_18Kernel_traits_baseILj512ES2_S2_S2_S2_fjLj1024EEEEELb0EEEvNS_9BwdParamsE,@function
        .size           _ZN10layer_norm40ln_parallel_residual_bwd_finalize_kernelINS_22Kernel_traits_finalizeILj512E13__nv_bfloat16S2_S2_S2_fjLb0ELj1024ELj4ENS_18Kernel_traits_baseILj512ES2_S2_S2_S2_fjLj1024EEEEELb0EEEvNS_9BwdParamsE,(.L_x_1953 - _ZN10layer_norm40ln_parallel_residual_bwd_finalize_kernelINS_22Kernel_traits_finalizeILj512E13__nv_bfloat16S2_S2_S2_fjLb0ELj1024ELj4ENS_18Kernel_traits_baseILj512ES2_S2_S2_S2_fjLj1024EEEEELb0EEEvNS_9BwdParamsE)
        .other          _ZN10layer_norm40ln_parallel_residual_bwd_finalize_kernelINS_22Kernel_traits_finalizeILj512E13__nv_bfloat16S2_S2_S2_fjLb0ELj1024ELj4ENS_18Kernel_traits_baseILj512ES2_S2_S2_S2_fjLj1024EEEEELb0EEEvNS_9BwdParamsE,@"STO_CUDA_ENTRY STV_DEFAULT"
_ZN10layer_norm40ln_parallel_residual_bwd_finalize_kernelINS_22Kernel_traits_finalizeILj512E13__nv_bfloat16S2_S2_S2_fjLb0ELj1024ELj4ENS_18Kernel_traits_baseILj512ES2_S2_S2_S2_fjLj1024EEEEELb0EEEvNS_9BwdParamsE:
.text._ZN10layer_norm40ln_parallel_residual_bwd_finalize_kernelINS_22Kernel_traits_finalizeILj512E13__nv_bfloat16S2_S2_S2_fjLb0ELj1024ELj4ENS_18Kernel_traits_baseILj512ES2_S2_S2_S2_fjLj1024EEEEELb0EEEvNS_9BwdParamsE:
[----:B------:R-:W-:Y:S02]  /*0000*/  MOV R1, c[0x0][0x28] ;  /* 0x00000a0000017a02 */ /* 0x000fe40000000f00 */
[----:B------:R-:W0:Y:S04]  /*0010*/  S2R R0, SR_TID.X ;  /* 0x0000000000007919 */ /* 0x000e280000002100 */
[----:B------:R-:W1:Y:S01]  /*0020*/  S2R R5, SR_CTAID.X ;  /* 0x0000000000057919 */ /* 0x000e620000002500 */
[----:B0-----:R-:W-:Y:S02]  /*0030*/  LOP3.LUT R2, R0, 0x1f, RZ, 0xc0, !PT ;  /* 0x0000001f00027812 */ /* 0x001fe400078ec0ff */
[----:B-1----:R-:W-:-:S04]  /*0040*/  SHF.L.U32 R3, R5, 0x5, RZ ;  /* 0x0000000505037819 */ /* 0x002fc800000006ff */
        /* <DEDUP_REMOVED lines=11> */
[----:B------:R-:W-:-:S02]  /*0100*/  IADD3 R6, R6, R7, RZ ;  /* 0x0000000706067210 */ /* 0x000fc40007ffe0ff */
[C---:B------:R-:W-:Y:S02]  /*0110*/  ISETP.GT.U32.OR P0, PT, R2.reuse, 0xf, P0 ;  /* 0x0000000f0200780c */ /* 0x040fe40000704470 */
[----:B------:R-:W-:Y:S02]  /*0120*/  LEA R7, R2, R7, 0x5 ;  /* 0x0000000702077211 */ /* 0x000fe400078e28ff */
.L_x_124:
[----:B------:R-:W-:Y:S01]  /*0130*/  ISETP.GE.U32.AND P1, PT, R3, c[0x0][0x160], PT ;  /* 0x0000580003007a0c */ /* 0x000fe20003f26070 */
[----:B------:R-:W-:Y:S01]  /*0140*/  BSSY B0, `(.L_x_110) ;  /* 0x0000095000007945 */ /* 0x000fe20003800000 */
[----:B------:R-:W-:Y:S01]  /*0150*/  HFMA2.MMA R28, -RZ, RZ, 0, 0 ;  /* 0x00000000ff1c7435 */ /* 0x000fe200000001ff */
[----:B------:R-:W-:Y:S01]  /*0160*/  CS2R R24, SRZ ;  /* 0x0000000000187805 */ /* 0x000fe2000001ff00 */
[----:B------:R-:W-:Y:S01]  /*0170*/  ISETP.GE.U32.OR P1, PT, R4, c[0x0][0x168], P1 ;  /* 0x00005a0004007a0c */ /* 0x000fe20000f26470 */
[----:B------:R-:W-:-:S12]  /*0180*/  IMAD.MOV.U32 R23, RZ, RZ, RZ ;  /* 0x000000ffff177224 */ /* 0x000fd800078e00ff */
[----:B------:R-:W-:Y:S05]  /*0190*/  @P1 BRA `(.L_x_111) ;  /* 0x000008f000001947 */ /* 0x000fea0003800000 */
[----:B------:R-:W-:Y:S02]  /*01a0*/  ISETP.GE.U32.AND P2, PT, R3, c[0x0][0x160], PT ;  /* 0x0000580003007a0c */ /* 0x000fe40003f46070 */
[----:B------:R-:W-:-:S11]  /*01b0*/  MOV R11, R3 ;  /* 0x00000003000b7202 */ /* 0x000fd60000000f00 */
[----:B------:R-:W-:Y:S01]  /*01c0*/  @P2 MOV R13, 0x4 ;  /* 0x00000004000d2802 */ /* 0x000fe20000000f00 */
[----:B------:R-:W-:-:S04]  /*01d0*/  @P2 IMAD R12, R11, c[0x0][0x168], R4 ;  /* 0x00005a000b0c2a24 */ /* 0x000fc800078e0204 */
[----:B------:R-:W-:-:S04]  /*01e0*/  @P2 IMAD.WIDE.U32 R16, R12, R13, c[0x0][0x220] ;  /* 0x000088000c102625 */ /* 0x000fc800078e000d */
[CC--:B------:R-:W-:Y:S02]  /*01f0*/  @P2 IMAD.WIDE.U32 R14, R12.reuse, R13.reuse, c[0x0][0x228] ;  /* 0x00008a000c0e2625 */ /* 0x0c0fe400078e000d */
[----:B------:R-:W2:Y:S02]  /*0200*/  @P2 LDG.E R17, [R16.64] ;  /* 0x0000000410112981 */ /* 0x000ea4000c1e1900 */
[CC--:B------:R-:W-:Y:S02]  /*0210*/  @P2 IMAD.WIDE.U32 R8, R12.reuse, R13.reuse, c[0x0][0x238] ;  /* 0x00008e000c082625 */ /* 0x0c0fe400078e000d */
[----:B------:R-:W3:Y:S02]  /*0220*/  @P2 LDG.E R14, [R14.64] ;  /* 0x000000040e0e2981 */ /* 0x000ee4000c1e1900 */
[----:B------:R-:W-:Y:S02]  /*0230*/  @P2 IMAD.WIDE.U32 R12, R12, R13, c[0x0][0x230] ;  /* 0x00008c000c0c2625 */ /* 0x000fe400078e000d */
[----:B------:R-:W4:Y:S04]  /*0240*/  @P2 LDG.E R9, [R8.64] ;  /* 0x0000000408092981 */ /* 0x000f28000c1e1900 */
[----:B------:R-:W5:Y:S01]  /*0250*/  @P2 LDG.E R12, [R12.64] ;  /* 0x000000040c0c2981 */ /* 0x000f62000c1e1900 */
[----:B------:R-:W-:-:S04]  /*0260*/  @P2 IADD3 R11, R11, 0x20, RZ ;  /* 0x000000200b0b2810 */ /* 0x000fc80007ffe0ff */
[C---:B------:R-:W-:Y:S02]  /*0270*/  ISETP.GE.U32.AND P1, PT, R11.reuse, c[0x0][0x160], PT ;  /* 0x000058000b007a0c */ /* 0x040fe40003f26070 */
[----:B------:R-:W-:-:S04]  /*0280*/  IADD3 R10, -R11, c[0x0][0x160], RZ ;  /* 0x000058000b0a7a10 */ /* 0x000fc80007ffe1ff */
[----:B------:R-:W-:Y:S01]  /*0290*/  ISETP.LE.U32.OR P1, PT, R10, 0x60, P1 ;  /* 0x000000600a00780c */ /* 0x000fe20000f23470 */
[----:B------:R-:W-:Y:S01]  /*02a0*/  CS2R R24, SRZ ;  /* 0x0000000000187805 */ /* 0x000fe2000001ff00 */
[----:B------:R-:W-:Y:S01]  /*02b0*/  MOV R23, RZ ;  /* 0x000000ff00177202 */ /* 0x000fe20000000f00 */
[----:B------:R-:W-:Y:S01]  /*02c0*/  IMAD.MOV.U32 R28, RZ, RZ, RZ ;  /* 0x000000ffff1c7224 */ /* 0x000fe200078e00ff */
[----:B------:R-:W-:Y:S03]  /*02d0*/  BSSY B1, `(.L_x_112) ;  /* 0x0000045000017945 */ /* 0x000fe60003800000 */
[----:B--2---:R-:W-:Y:S02]  /*02e0*/  @P2 FADD.FTZ R24, R24, R17 ;  /* 0x0000001118182221 */ /* 0x004fe40000010000 */
[----:B---3--:R-:W-:Y:S02]  /*02f0*/  @P2 FADD.FTZ R23, R23, R14 ;  /* 0x0000000e17172221 */ /* 0x008fe40000010000 */
[----:B----4-:R-:W-:-:S02]  /*0300*/  @P2 FADD.FTZ R28, R28, R9 ;  /* 0x000000091c1c2221 */ /* 0x010fc40000010000 */
[----:B-----5:R-:W-:Y:S01]  /*0310*/  @P2 FADD.FTZ R25, R25, R12 ;  /* 0x0000000c19192221 */ /* 0x020fe20000010000 */
[----:B------:R-:W-:Y:S01]  /*0320*/  PLOP3.LUT P2, PT, P2, PT, PT, 0x8, 0x0 ;  /* 0x000000000000781c */ /* 0x000fe2000174e170 */
[----:B------:R-:W-:Y:S07]  /*0330*/  @P1 BRA `(.L_x_113) ;  /* 0x000003e000001947 */ /* 0x000fee0003800000 */
[----:B------:R-:W-:Y:S02]  /*0340*/  MOV R8, c[0x0][0x160] ;  /* 0x0000580000087a02 */ /* 0x000fe40000000f00 */
[----:B------:R-:W-:Y:S02]  /*0350*/  PLOP3.LUT P2, PT, PT, PT, PT, 0x8, 0x0 ;  /* 0x000000000000781c */ /* 0x000fe40003f4e170 */
[----:B------:R-:W-:Y:S02]  /*0360*/  IADD3 R8, R8, -0x60, RZ ;  /* 0xffffffa008087810 */ /* 0x000fe40007ffe0ff */
.L_x_114:
[----:B------:R-:W-:Y:S01]  /*0370*/  HFMA2.MMA R9, -RZ, RZ, 0, 2.384185791015625e-07 ;  /* 0x00000004ff097435 */ /* 0x000fe200000001ff */
[C---:B------:R-:W-:Y:S01]  /*0380*/  IMAD R20, R11.reuse, c[0x0][0x168], R4 ;  /* 0x00005a000b147a24 */ /* 0x040fe200078e0204 */
[----:B------:R-:W-:-:S05]  /*0390*/  IADD3 R17, R11, 0x20, RZ ;  /* 0x000000200b117810 */ /* 0x000fca0007ffe0ff */
[----:B------:R-:W-:-:S03]  /*03a0*/  IMAD R22, R17, c[0x0][0x168], R4 ;  /* 0x00005a0011167a24 */ /* 0x000fc600078e0204 */
[----:B------:R-:W-:-:S04]  /*03b0*/  IMAD.WIDE.U32 R26, R20, R9, c[0x0][0x228] ;  /* 0x00008a00141a7625 */ /* 0x000fc800078e0009 */
[CC--:B------:R-:W-:Y:S02]  /*03c0*/  IMAD.WIDE.U32 R14, R20.reuse, R9.reuse, c[0x0][0x220] ;  /* 0x00008800140e7625 */ /* 0x0c0fe400078e0009 */
[----:B------:R0:W2:Y:S02]  /*03d0*/  LDG.E R26, [R26.64] ;  /* 0x000000041a1a7981 */ /* 0x0000a4000c1e1900 */
[-C--:B------:R-:W-:Y:S02]  /*03e0*/  IMAD.WIDE.U32 R12, R20, R9.reuse, c[0x0][0x230] ;  /* 0x00008c00140c7625 */ /* 0x080fe400078e0009 */
[----:B------:R1:W3:Y:S02]  /*03f0*/  LDG.E R19, [R14.64] ;  /* 0x000000040e137981 */ /* 0x0002e4000c1e1900 */
[-C--:B------:R-:W-:Y:S02]  /*0400*/  IMAD.WIDE.U32 R16, R22, R9.reuse, c[0x0][0x220] ;  /* 0x0000880016107625 */ /* 0x080fe400078e0009 */
[----:B------:R4:W5:Y:S02]  /*0410*/  LDG.E R18, [R12.64] ;  /* 0x000000040c127981 */ /* 0x000964000c1e1900 */
[----:B------:R-:W-:-:S02]  /*0420*/  IMAD.WIDE.U32 R20, R20, R9, c[0x0][0x238] ;  /* 0x00008e0014147625 */ /* 0x000fc400078e0009 */
[----:B------:R4:W5:Y:S04]  /*0430*/  LDG.E R29, [R16.64] ;  /* 0x00000004101d7981 */ /* 0x000968000c1e1900 */
[----:B------:R4:W5:Y:S01]  /*0440*/  LDG.E R21, [R20.64] ;  /* 0x0000000414157981 */ /* 0x000962000c1e1900 */
[C---:B------:R-:W-:Y:S01]  /*0450*/  IADD3 R10, R11.reuse, 0x40, RZ ;  /* 0x000000400b0a7810 */ /* 0x040fe20007ffe0ff */
[----:B-1----:R-:W-:Y:S01]  /*0460*/  IMAD.WIDE.U32 R14, R22, R9, c[0x0][0x228] ;  /* 0x00008a00160e7625 */ /* 0x002fe200078e0009 */
[----:B0-----:R-:W-:-:S03]  /*0470*/  IADD3 R27, R11, 0x60, RZ ;  /* 0x000000600b1b7810 */ /* 0x001fc60007ffe0ff */
[----:B----4-:R-:W-:Y:S02]  /*0480*/  IMAD R20, R10, c[0x0][0x168], R4 ;  /* 0x00005a000a147a24 */ /* 0x010fe400078e0204 */
[----:B------:R0:W4:Y:S02]  /*0490*/  LDG.E R10, [R14.64] ;  /* 0x000000040e0a7981 */ /* 0x000124000c1e1900 */
[----:B------:R-:W-:-:S04]  /*04a0*/  IMAD.WIDE.U32 R16, R20, R9, c[0x0][0x220] ;  /* 0x0000880014107625 */ /* 0x000fc800078e0009 */
[----:B------:R-:W-:-:S04]  /*04b0*/  IMAD.WIDE.U32 R12, R22, R9, c[0x0][0x230] ;  /* 0x00008c00160c7625 */ /* 0x000fc800078e0009 */
[-C--:B0-----:R-:W-:Y:S02]  /*04c0*/  IMAD.WIDE.U32 R14, R22, R9.reuse, c[0x0][0x238] ;  /* 0x00008e00160e7625 */ /* 0x081fe400078e0009 */
[----:B------:R3:W4:Y:S04]  /*04d0*/  LDG.E R22, [R16.64] ;  /* 0x0000000410167981 */ /* 0x000728000c1e1900 */
[----:B------:R0:W4:Y:S04]  /*04e0*/  LDG.E R12, [R12.64] ;  /* 0x000000040c0c7981 */ /* 0x000128000c1e1900 */
[----:B0-----:R0:W4:Y:S02]  /*04f0*/  LDG.E R13, [R14.64] ;  /* 0x000000040e0d7981 */ /* 0x001124000c1e1900 */
[----:B0-----:R-:W-:-:S04]  /*0500*/  IMAD.WIDE.U32 R14, R20, R9, c[0x0][0x228] ;  /* 0x00008a00140e7625 */ /* 0x001fc800078e0009 */
[----:B--2---:R-:W-:Y:S02]  /*0510*/  FADD.FTZ R23, R26, R23 ;  /* 0x000000171a177221 */ /* 0x004fe40000010000 */
[----:B------:R-:W-:Y:S02]  /*0520*/  IMAD R26, R27, c[0x0][0x168], R4 ;  /* 0x00005a001b1a7a24 */ /* 0x000fe400078e0204 */
[----:B---3--:R-:W-:Y:S02]  /*0530*/  FADD.FTZ R16, R19, R24 ;  /* 0x0000001813107221 */ /* 0x008fe40000010000 */
[----:B------:R0:W2:Y:S01]  /*0540*/  LDG.E R24, [R14.64] ;  /* 0x000000040e187981 */ /* 0x0000a2000c1e1900 */
[----:B-----5:R-:W-:Y:S02]  /*0550*/  FADD.FTZ R25, R18, R25 ;  /* 0x0000001912197221 */ /* 0x020fe40000010000 */
[----:B------:R-:W-:-:S04]  /*0560*/  IMAD.WIDE.U32 R18, R20, R9, c[0x0][0x230] ;  /* 0x00008c0014127625 */ /* 0x000fc800078e0009 */
[----:B------:R-:W-:Y:S01]  /*0570*/  FADD.FTZ R29, R16, R29 ;  /* 0x0000001d101d7221 */ /* 0x000fe20000010000 */
[----:B------:R1:W3:Y:S01]  /*0580*/  LDG.E R27, [R18.64] ;  /* 0x00000004121b7981 */ /* 0x0002e2000c1e1900 */
[----:B------:R-:W-:-:S04]  /*0590*/  IMAD.WIDE.U32 R16, R26, R9, c[0x0][0x228] ;  /* 0x00008a001a107625 */ /* 0x000fc800078e0009 */
[----:B------:R-:W-:Y:S02]  /*05a0*/  FADD.FTZ R28, R21, R28 ;  /* 0x0000001c151c7221 */ /* 0x000fe40000010000 */
[-C--:B------:R-:W-:Y:S01]  /*05b0*/  IMAD.WIDE.U32 R20, R20, R9.reuse, c[0x0][0x238] ;  /* 0x00008e0014147625 */ /* 0x080fe200078e0009 */
[----:B------:R5:W3:Y:S03]  /*05c0*/  LDG.E R16, [R16.64] ;  /* 0x0000000410107981 */ /* 0x000ae6000c1e1900 */
[CC--:B-1----:R-:W-:Y:S02]  /*05d0*/  IMAD.WIDE.U32 R18, R26.reuse, R9.reuse, c[0x0][0x230] ;  /* 0x00008c001a127625 */ /* 0x0c2fe400078e0009 */
[----:B------:R-:W3:Y:S02]  /*05e0*/  LDG.E R20, [R20.64] ;  /* 0x0000000414147981 */ /* 0x000ee4000c1e1900 */
[----:B0-----:R-:W-:-:S02]  /*05f0*/  IMAD.WIDE.U32 R14, R26, R9, c[0x0][0x220] ;  /* 0x000088001a0e7625 */ /* 0x001fc400078e0009 */
[----:B-----5:R0:W5:Y:S04]  /*0600*/  LDG.E R17, [R18.64] ;  /* 0x0000000412117981 */ /* 0x020168000c1e1900 */
[----:B------:R-:W5:Y:S01]  /*0610*/  LDG.E R14, [R14.64] ;  /* 0x000000040e0e7981 */ /* 0x000f62000c1e1900 */
[----:B0-----:R-:W-:-:S05]  /*0620*/  IMAD.WIDE.U32 R18, R26, R9, c[0x0][0x238] ;  /* 0x00008e001a127625 */ /* 0x001fca00078e0009 */
[----:B------:R-:W5:Y:S01]  /*0630*/  LDG.E R9, [R18.64] ;  /* 0x0000000412097981 */ /* 0x000f62000c1e1900 */
[----:B------:R-:W-:-:S04]  /*0640*/  IADD3 R11, R11, 0x80, RZ ;  /* 0x000000800b0b7810 */ /* 0x000fc80007ffe0ff */
[----:B------:R-:W-:Y:S01]  /*0650*/  ISETP.GE.U32.AND P1, PT, R11, R8, PT ;  /* 0x000000080b00720c */ /* 0x000fe20003f26070 */
[----:B----4-:R-:W-:Y:S02]  /*0660*/  FADD.FTZ R23, R23, R10 ;  /* 0x0000000a17177221 */ /* 0x010fe40000010000 */
[----:B------:R-:W-:Y:S02]  /*0670*/  FADD.FTZ R12, R25, R12 ;  /* 0x0000000c190c7221 */ /* 0x000fe40000010000 */
[----:B------:R-:W-:Y:S02]  /*0680*/  FADD.FTZ R13, R28, R13 ;  /* 0x0000000d1c0d7221 */ /* 0x000fe40000010000 */
[----:B------:R-:W-:Y:S02]  /*0690*/  FADD.FTZ R29, R29, R22 ;  /* 0x000000161d1d7221 */ /* 0x000fe40000010000 */
[----:B--2---:R-:W-:Y:S02]  /*06a0*/  FADD.FTZ R23, R23, R24 ;  /* 0x0000001817177221 */ /* 0x004fe40000010000 */
[----:B---3--:R-:W-:-:S02]  /*06b0*/  FADD.FTZ R12, R12, R27 ;  /* 0x0000001b0c0c7221 */ /* 0x008fc40000010000 */
[----:B------:R-:W-:Y:S02]  /*06c0*/  FADD.FTZ R23, R23, R16 ;  /* 0x0000001017177221 */ /* 0x000fe40000010000 */
[----:B------:R-:W-:Y:S02]  /*06d0*/  FADD.FTZ R20, R13, R20 ;  /* 0x000000140d147221 */ /* 0x000fe40000010000 */
[----:B-----5:R-:W-:Y:S02]  /*06e0*/  FADD.FTZ R25, R12, R17 ;  /* 0x000000110c197221 */ /* 0x020fe40000010000 */
[----:B------:R-:W-:Y:S02]  /*06f0*/  FADD.FTZ R24, R29, R14 ;  /* 0x0000000e1d187221 */ /* 0x000fe40000010000 */
[----:B------:R-:W-:Y:S01]  /*0700*/  FADD.FTZ R28, R20, R9 ;  /* 0x00000009141c7221 */ /* 0x000fe20000010000 */
[----:B------:R-:W-:Y:S05]  /*0710*/  @!P1 BRA `(.L_x_114) ;  /* 0xfffffc5000009947 */ /* 0x000fea000383ffff */
.L_x_113:
[----:B------:R-:W-:Y:S05]  /*0720*/  BSYNC B1 ;  /* 0x0000000000017941 */ /* 0x000fea0003800000 */
.L_x_112:
[C---:B------:R-:W-:Y:S01]  /*0730*/  ISETP.GE.U32.AND P1, PT, R11.reuse, c[0x0][0x160], PT ;  /* 0x000058000b007a0c */ /* 0x040fe20003f26070 */
[----:B------:R-:W-:Y:S01]  /*0740*/  BSSY B1, `(.L_x_115) ;  /* 0x0000022000017945 */ /* 0x000fe20003800000 */
[----:B------:R-:W-:-:S04]  /*0750*/  IADD3 R8, -R11, c[0x0][0x160], RZ ;  /* 0x000058000b087a10 */ /* 0x000fc80007ffe1ff */
[----:B------:R-:W-:-:S13]  /*0760*/  ISETP.LE.U32.OR P1, PT, R8, 0x20, P1 ;  /* 0x000000200800780c */ /* 0x000fda0000f23470 */
[----:B------:R-:W-:Y:S05]  /*0770*/  @P1 BRA `(.L_x_116) ;  /* 0x000001e000001947 */ /* 0x000fea0003800000 */
[----:B------:R-:W-:Y:S01]  /*0780*/  MOV R20, 0x4 ;  /* 0x0000000400147802 */ /* 0x000fe20000000f00 */
[C---:B------:R-:W-:Y:S01]  /*0790*/  IMAD R13, R11.reuse, c[0x0][0x168], R4 ;  /* 0x00005a000b0d7a24 */ /* 0x040fe200078e0204 */
[----:B------:R-:W-:-:S03]  /*07a0*/  IADD3 R21, R11, 0x20, RZ ;  /* 0x000000200b157810 */ /* 0x000fc60007ffe0ff */
[----:B------:R-:W-:-:S04]  /*07b0*/  IMAD.WIDE.U32 R8, R13, R20, c[0x0][0x230] ;  /* 0x00008c000d087625 */ /* 0x000fc800078e0014 */
[CC--:B------:R-:W-:Y:S01]  /*07c0*/  IMAD.WIDE.U32 R16, R13.reuse, R20.reuse, c[0x0][0x220] ;  /* 0x000088000d107625 */ /* 0x0c0fe200078e0014 */
[----:B------:R0:W2:Y:S03]  /*07d0*/  LDG.E R10, [R8.64] ;  /* 0x00000004080a7981 */ /* 0x0000a6000c1e1900 */
[-C--:B------:R-:W-:Y:S02]  /*07e0*/  IMAD.WIDE.U32 R14, R13, R20.reuse, c[0x0][0x228] ;  /* 0x00008a000d0e7625 */ /* 0x080fe400078e0014 */
[----:B------:R-:W3:Y:S02]  /*07f0*/  LDG.E R17, [R16.64] ;  /* 0x0000000410117981 */ /* 0x000ee4000c1e1900 */
[----:B------:R-:W-:Y:S02]  /*0800*/  IMAD R21, R21, c[0x0][0x168], R4 ;  /* 0x00005a0015157a24 */ /* 0x000fe400078e0204 */
[-C--:B------:R-:W-:Y:S01]  /*0810*/  IMAD.WIDE.U32 R12, R13, R20.reuse, c[0x0][0x238] ;  /* 0x00008e000d0c7625 */ /* 0x080fe200078e0014 */
[----:B------:R-:W4:Y:S03]  /*0820*/  LDG.E R14, [R14.64] ;  /* 0x000000040e0e7981 */ /* 0x000f26000c1e1900 */
[----:B0-----:R-:W-:-:S02]  /*0830*/  IMAD.WIDE.U32 R8, R21, R20, c[0x0][0x220] ;  /* 0x0000880015087625 */ /* 0x001fc400078e0014 */
[----:B------:R-:W5:Y:S02]  /*0840*/  LDG.E R13, [R12.64] ;  /* 0x000000040c0d7981 */ /* 0x000f64000c1e1900 */
[CC--:B------:R-:W-:Y:S02]  /*0850*/  IMAD.WIDE.U32 R26, R21.reuse, R20.reuse, c[0x0][0x228] ;  /* 0x00008a00151a7625 */ /* 0x0c0fe400078e0014 */
[----:B------:R-:W5:Y:S02]  /*0860*/  LDG.E R22, [R8.64] ;  /* 0x0000000408167981 */ /* 0x000f64000c1e1900 */
[CC--:B------:R-:W-:Y:S02]  /*0870*/  IMAD.WIDE.U32 R18, R21.reuse, R20.reuse, c[0x0][0x230] ;  /* 0x00008c0015127625 */ /* 0x0c0fe400078e0014 */
[----:B------:R-:W5:Y:S02]  /*0880*/  LDG.E R27, [R26.64] ;  /* 0x000000041a1b7981 */ /* 0x000f64000c1e1900 */
[----:B------:R-:W-:-:S02]  /*0890*/  IMAD.WIDE.U32 R20, R21, R20, c[0x0][0x238] ;  /* 0x00008e0015147625 */ /* 0x000fc400078e0014 */
[----:B------:R-:W5:Y:S04]  /*08a0*/  LDG.E R19, [R18.64] ;  /* 0x0000000412137981 */ /* 0x000f68000c1e1900 */
[----:B------:R-:W5:Y:S01]  /*08b0*/  LDG.E R20, [R20.64] ;  /* 0x0000000414147981 */ /* 0x000f62000c1e1900 */
[----:B------:R-:W-:Y:S02]  /*08c0*/  PLOP3.LUT P2, PT, PT, PT, PT, 0x8, 0x0 ;  /* 0x000000000000781c */ /* 0x000fe40003f4e170 */
[----:B------:R-:W-:Y:S01]  /*08d0*/  IADD3 R11, R11, 0x40, RZ ;  /* 0x000000400b0b7810 */ /* 0x000fe20007ffe0ff */
[----:B--2---:R-:W-:Y:S02]  /*08e0*/  FADD.FTZ R10, R25, R10 ;  /* 0x0000000a190a7221 */ /* 0x004fe40000010000 */
[----:B---3--:R-:W-:-:S02]  /*08f0*/  FADD.FTZ R17, R24, R17 ;  /* 0x0000001118117221 */ /* 0x008fc40000010000 */
[----:B----4-:R-:W-:Y:S02]  /*0900*/  FADD.FTZ R14, R23, R14 ;  /* 0x0000000e170e7221 */ /* 0x010fe40000010000 */
[----:B-----5:R-:W-:Y:S02]  /*0910*/  FADD.FTZ R13, R28, R13 ;  /* 0x0000000d1c0d7221 */ /* 0x020fe40000010000 */
[----:B------:R-:W-:Y:S02]  /*0920*/  FADD.FTZ R24, R17, R22 ;  /* 0x0000001611187221 */ /* 0x000fe40000010000 */
[----:B------:R-:W-:Y:S02]  /*0930*/  FADD.FTZ R23, R14, R27 ;  /* 0x0000001b0e177221 */ /* 0x000fe40000010000 */
[----:B------:R-:W-:Y:S02]  /*0940*/  FADD.FTZ R25, R10, R19 ;  /* 0x000000130a197221 */ /* 0x000fe40000010000 */
[----:B------:R-:W-:-:S02]  /*0950*/  FADD.FTZ R28, R13, R20 ;  /* 0x000000140d1c7221 */ /* 0x000fc40000010000 */
.L_x_116:
[----:B------:R-:W-:Y:S05]  /*0960*/  BSYNC B1 ;  /* 0x0000000000017941 */ /* 0x000fea0003800000 */
.L_x_115:
[----:B------:R-:W-:Y:S01]  /*0970*/  ISETP.LT.U32.OR P2, PT, R11, c[0x0][0x160], P2 ;  /* 0x000058000b007a0c */ /* 0x000fe20001741470 */
[----:B------:R-:W-:-:S12]  /*0980*/  BSSY B1, `(.L_x_111) ;  /* 0x0000010000017945 */ /* 0x000fd80003800000 */
[----:B------:R-:W-:Y:S05]  /*0990*/  @!P2 BRA `(.L_x_117) ;  /* 0x000000e00000a947 */ /* 0x000fea0003800000 */
[----:B------:R-:W-:Y:S02]  /*09a0*/  IMAD.MOV.U32 R13, RZ, RZ, 0x4 ;  /* 0x00000004ff0d7424 */ /* 0x000fe400078e00ff */
[----:B------:R-:W-:-:S04]  /*09b0*/  IMAD R12, R11, c[0x0][0x168], R4 ;  /* 0x00005a000b0c7a24 */ /* 0x000fc800078e0204 */
[----:B------:R-:W-:-:S04]  /*09c0*/  IMAD.WIDE.U32 R14, R12, R13, c[0x0][0x220] ;  /* 0x000088000c0e7625 */ /* 0x000fc800078e000d */
[CC--:B------:R-:W-:Y:S02]  /*09d0*/  IMAD.WIDE.U32 R8, R12.reuse, R13.reuse, c[0x0][0x228] ;  /* 0x00008a000c087625 */ /* 0x0c0fe400078e000d */
[----:B------:R-:W2:Y:S02]  /*09e0*/  LDG.E R15, [R14.64] ;  /* 0x000000040e0f7981 */ /* 0x000ea4000c1e1900 */
[CC--:B------:R-:W-:Y:S02]  /*09f0*/  IMAD.WIDE.U32 R10, R12.reuse, R13.reuse, c[0x0][0x238] ;  /* 0x00008e000c0a7625 */ /* 0x0c0fe400078e000d */
[----:B------:R-:W3:Y:S02]  /*0a00*/  LDG.E R8, [R8.64] ;  /* 0x0000000408087981 */ /* 0x000ee4000c1e1900 */
[----:B------:R-:W-:Y:S02]  /*0a10*/  IMAD.WIDE.U32 R12, R12, R13, c[0x0][0x230] ;  /* 0x00008c000c0c7625 */ /* 0x000fe400078e000d */
[----:B------:R-:W4:Y:S04]  /*0a20*/  LDG.E R11, [R10.64] ;  /* 0x000000040a0b7981 */ /* 0x000f28000c1e1900 */
[----:B------:R-:W5:Y:S01]  /*0a30*/  LDG.E R12, [R12.64] ;  /* 0x000000040c0c7981 */ /* 0x000f62000c1e1900 */
[----:B--2---:R-:W-:-:S02]  /*0a40*/  FADD.FTZ R24, R24, R15 ;  /* 0x0000000f18187221 */ /* 0x004fc40000010000 */
[----:B---3--:R-:W-:Y:S02]  /*0a50*/  FADD.FTZ R23, R23, R8 ;  /* 0x0000000817177221 */ /* 0x008fe40000010000 */
[----:B----4-:R-:W-:Y:S02]  /*0a60*/  FADD.FTZ R28, R28, R11 ;  /* 0x0000000b1c1c7221 */ /* 0x010fe40000010000 */
[----:B-----5:R-:W-:Y:S02]  /*0a70*/  FADD.FTZ R25, R25, R12 ;  /* 0x0000000c19197221 */ /* 0x020fe40000010000 */
.L_x_117:
[----:B------:R-:W-:Y:S05]  /*0a80*/  BSYNC B1 ;  /* 0x0000000000017941 */ /* 0x000fea0003800000 */
.L_x_111:
[----:B------:R-:W-:Y:S05]  /*0a90*/  BSYNC B0 ;  /* 0x0000000000007941 */ /* 0x000fea0003800000 */
.L_x_110:
[----:B------:R-:W-:Y:S01]  /*0aa0*/  ISETP.GT.U32.AND P1, PT, R0, 0x3ff, PT ;  /* 0x000003ff0000780c */ /* 0x000fe20003f24070 */
[----:B------:R0:W-:Y:S01]  /*0ab0*/  STS [R6.X4], R23 ;  /* 0x0000001706007388 */ /* 0x0001e20000004800 */
[----:B------:R-:W-:Y:S03]  /*0ac0*/  WARPSYNC 0xffffffff ;  /* 0xffffffff00007948 */ /* 0x000fe60003800000 */
[----:B------:R0:W-:Y:S04]  /*0ad0*/  STS [R6.X4+0x1000], R24 ;  /* 0x0010001806007388 */ /* 0x0001e80000004800 */
[----:B------:R0:W-:Y:S04]  /*0ae0*/  STS [R6.X4+0x2000], R28 ;  /* 0x0020001c06007388 */ /* 0x0001e80000004800 */
[----:B------:R0:W-:Y:S04]  /*0af0*/  STS [R6.X4+0x3000], R25 ;  /* 0x0030001906007388 */ /* 0x0001e80000004800 */
[----:B------:R-:W-:Y:S06]  /*0b00*/  BAR.SYNC.DEFER_BLOCKING 0x0 ;  /* 0x0000000000007b1d */ /* 0x000fec0000010000 */
[----:B------:R-:W-:Y:S05]  /*0b10*/  @P1 BRA `(.L_x_118) ;  /* 0x0000035000001947 */ /* 0x000fea0003800000 */
[----:B0-----:R0:W1:Y:S04]  /*0b20*/  LDS R13, [R7.X4] ;  /* 0x00000000070d7984 */ /* 0x0010680000004800 */
[----:B------:R0:W2:Y:S04]  /*0b30*/  LDS R11, [R7.X4+0x3000] ;  /* 0x00300000070b7984 */ /* 0x0000a80000004800 */
[----:B------:R0:W3:Y:S04]  /*0b40*/  LDS R10, [R7.X4+0x2000] ;  /* 0x00200000070a7984 */ /* 0x0000e80000004800 */
[----:B------:R0:W4:Y:S01]  /*0b50*/  LDS R12, [R7.X4+0x1000] ;  /* 0x00100000070c7984 */ /* 0x0001220000004800 */
[----:B------:R-:W-:Y:S05]  /*0b60*/  BRA.DIV ~URZ, `(.L_x_119) ;  /* 0x000005027f007947 */ /* 0x000fea000b800000 */
[----:B----4-:R4:W0:Y:S02]  /*0b70*/  SHFL.BFLY PT, R14, R12, 0x1, 0x1f ;  /* 0x0c201f000c0e7f89 */ /* 0x01082400000e0000 */
.L_x_125:
[----:B0---4-:R-:W-:Y:S01]  /*0b80*/  FADD.FTZ R12, R12, R14 ;  /* 0x0000000e0c0c7221 */ /* 0x011fe20000010000 */
[----:B------:R-:W-:Y:S05]  /*0b90*/  BRA.DIV ~URZ, `(.L_x_120) ;  /* 0x000005427f007947 */ /* 0x000fea000b800000 */
[----:B--2---:R-:W0:Y:S04]  /*0ba0*/  SHFL.BFLY PT, R16, R11, 0x1, 0x1f ;  /* 0x0c201f000b107f89 */ /* 0x004e2800000e0000 */
[----:B-1----:R-:W1:Y:S04]  /*0bb0*/  SHFL.BFLY PT, R8, R13, 0x1, 0x1f ;  /* 0x0c201f000d087f89 */ /* 0x002e6800000e0000 */
[----:B---3--:R-:W2:Y:S01]  /*0bc0*/  SHFL.BFLY PT, R9, R10, 0x1, 0x1f ;  /* 0x0c201f000a097f89 */ /* 0x008ea200000e0000 */
[----:B0-----:R-:W-:-:S02]  /*0bd0*/  FADD.FTZ R16, R11, R16 ;  /* 0x000000100b107221 */ /* 0x001fc40000010000 */
[----:B-1----:R-:W-:-:S03]  /*0be0*/  FADD.FTZ R14, R13, R8 ;  /* 0x000000080d0e7221 */ /* 0x002fc60000010000 */
[----:B------:R-:W0:Y:S01]  /*0bf0*/  SHFL.BFLY PT, R17, R16, 0x2, 0x1f ;  /* 0x0c401f0010117f89 */ /* 0x000e2200000e0000 */
[----:B--2---:R-:W-:-:S03]  /*0c00*/  FADD.FTZ R19, R10, R9 ;  /* 0x000000090a137221 */ /* 0x004fc60000010000 */
[----:B------:R-:W1:Y:S04]  /*0c10*/  SHFL.BFLY PT, R15, R14, 0x2, 0x1f ;  /* 0x0c401f000e0f7f89 */ /* 0x000e6800000e0000 */
[----:B------:R-:W2:Y:S04]  /*0c20*/  SHFL.BFLY PT, R9, R12, 0x2, 0x1f ;  /* 0x0c401f000c097f89 */ /* 0x000ea800000e0000 */
[----:B------:R-:W3:Y:S01]  /*0c30*/  SHFL.BFLY PT, R8, R19, 0x2, 0x1f ;  /* 0x0c401f0013087f89 */ /* 0x000ee200000e0000 */
[----:B0-----:R-:W-:Y:S02]  /*0c40*/  FADD.FTZ R17, R16, R17 ;  /* 0x0000001110117221 */ /* 0x001fe40000010000 */
[----:B-1----:R-:W-:-:S03]  /*0c50*/  FADD.FTZ R15, R14, R15 ;  /* 0x0000000f0e0f7221 */ /* 0x002fc60000010000 */
[----:B------:R-:W0:Y:S01]  /*0c60*/  SHFL.BFLY PT, R18, R17, 0x4, 0x1f ;  /* 0x0c801f0011127f89 */ /* 0x000e2200000e0000 */
[----:B--2---:R-:W-:-:S03]  /*0c70*/  FADD.FTZ R9, R12, R9 ;  /* 0x000000090c097221 */ /* 0x004fc60000010000 */
[----:B------:R-:W1:Y:S01]  /*0c80*/  SHFL.BFLY PT, R10, R15, 0x4, 0x1f ;  /* 0x0c801f000f0a7f89 */ /* 0x000e6200000e0000 */
[----:B---3--:R-:W-:-:S03]  /*0c90*/  FADD.FTZ R20, R19, R8 ;  /* 0x0000000813147221 */ /* 0x008fc60000010000 */
[----:B------:R-:W2:Y:S04]  /*0ca0*/  SHFL.BFLY PT, R8, R9, 0x4, 0x1f ;  /* 0x0c801f0009087f89 */ /* 0x000ea800000e0000 */
[----:B------:R-:W3:Y:S01]  /*0cb0*/  SHFL.BFLY PT, R11, R20, 0x4, 0x1f ;  /* 0x0c801f00140b7f89 */ /* 0x000ee200000e0000 */
[----:B0-----:R-:W-:Y:S02]  /*0cc0*/  FADD.FTZ R14, R17, R18 ;  /* 0x00000012110e7221 */ /* 0x001fe40000010000 */
[----:B-1----:R-:W-:-:S03]  /*0cd0*/  FADD.FTZ R10, R15, R10 ;  /* 0x0000000a0f0a7221 */ /* 0x002fc60000010000 */
[----:B------:R-:W-:Y:S01]  /*0ce0*/  SHFL.BFLY PT, R19, R14, 0x8, 0x1f ;  /* 0x0d001f000e137f89 */ /* 0x000fe200000e0000 */
[----:B--2---:R-:W-:-:S03]  /*0cf0*/  FADD.FTZ R8, R9, R8 ;  /* 0x0000000809087221 */ /* 0x004fc60000010000 */
[----:B------:R-:W0:Y:S01]  /*0d00*/  SHFL.BFLY PT, R13, R10, 0x8, 0x1f ;  /* 0x0d001f000a0d7f89 */ /* 0x000e2200000e0000 */
[----:B---3--:R-:W-:-:S03]  /*0d10*/  FADD.FTZ R16, R20, R11 ;  /* 0x0000000b14107221 */ /* 0x008fc60000010000 */
[----:B------:R-:W1:Y:S04]  /*0d20*/  SHFL.BFLY PT, R11, R8, 0x8, 0x1f ;  /* 0x0d001f00080b7f89 */ /* 0x000e6800000e0000 */
[----:B------:R-:W2:Y:S01]  /*0d30*/  SHFL.BFLY PT, R9, R16, 0x8, 0x1f ;  /* 0x0d001f0010097f89 */ /* 0x000ea200000e0000 */
[----:B0-----:R-:W-:Y:S02]  /*0d40*/  FADD.FTZ R13, R10, R13 ;  /* 0x0000000d0a0d7221 */ /* 0x001fe40000010000 */
[----:B-1----:R-:W-:-:S03]  /*0d50*/  FADD.FTZ R12, R8, R11 ;  /* 0x0000000b080c7221 */ /* 0x002fc60000010000 */
[----:B------:R0:W1:Y:S01]  /*0d60*/  SHFL.BFLY PT, R18, R13, 0x10, 0x1f ;  /* 0x0e001f000d127f89 */ /* 0x00006200000e0000 */
[----:B------:R-:W-:Y:S02]  /*0d70*/  FADD.FTZ R11, R14, R19 ;  /* 0x000000130e0b7221 */ /* 0x000fe40000010000 */
[----:B--2---:R-:W-:Y:S01]  /*0d80*/  FADD.FTZ R19, R16, R9 ;  /* 0x0000000910137221 */ /* 0x004fe20000010000 */
[----:B------:R0:W2:Y:S04]  /*0d90*/  SHFL.BFLY PT, R15, R12, 0x10, 0x1f ;  /* 0x0e001f000c0f7f89 */ /* 0x0000a800000e0000 */
[----:B------:R0:W3:Y:S04]  /*0da0*/  SHFL.BFLY PT, R20, R11, 0x10, 0x1f ;  /* 0x0e001f000b147f89 */ /* 0x0000e800000e0000 */
[----:B------:R0:W4:Y:S02]  /*0db0*/  SHFL.BFLY PT, R8, R19, 0x10, 0x1f ;  /* 0x0e001f0013087f89 */ /* 0x00012400000e0000 */
.L_x_126:
[----:B------:R-:W-:Y:S01]  /*0dc0*/  ISETP.NE.AND P1, PT, R2, RZ, PT ;  /* 0x000000ff0200720c */ /* 0x000fe20003f25270 */
[----:B-1----:R-:W-:-:S02]  /*0dd0*/  FADD.FTZ R18, R18, R13 ;  /* 0x0000000d12127221 */ /* 0x002fc40000010000 */
[----:B0-2---:R-:W-:Y:S02]  /*0de0*/  FADD.FTZ R12, R15, R12 ;  /* 0x0000000c0f0c7221 */ /* 0x005fe40000010000 */
[----:B----4-:R-:W-:Y:S02]  /*0df0*/  FADD.FTZ R8, R8, R19 ;  /* 0x0000001308087221 */ /* 0x010fe40000010000 */
[----:B---3--:R-:W-:-:S06]  /*0e00*/  FADD.FTZ R20, R20, R11 ;  /* 0x0000000b14147221 */ /* 0x008fcc0000010000 */
[----:B------:R-:W-:-:S04]  /*0e10*/  @!P1 SHF.R.U32.HI R9, RZ, 0x3, R0 ;  /* 0x00000003ff099819 */ /* 0x000fc80000011600 */
[----:B------:R-:W-:-:S05]  /*0e20*/  @!P1 LOP3.LUT R9, R9, 0x1ffffffc, RZ, 0xc0, !PT ;  /* 0x1ffffffc09099812 */ /* 0x000fca00078ec0ff */
[----:B------:R0:W-:Y:S04]  /*0e30*/  @!P1 STS [R9+0x4000], R18 ;  /* 0x0040001209009388 */ /* 0x0001e80000000800 */
[----:B------:R0:W-:Y:S04]  /*0e40*/  @!P1 STS [R9+0x4080], R12 ;  /* 0x0040800c09009388 */ /* 0x0001e80000000800 */
[----:B------:R0:W-:Y:S04]  /*0e50*/  @!P1 STS [R9+0x4100], R8 ;  /* 0x0041000809009388 */ /* 0x0001e80000000800 */
[----:B------:R0:W-:Y:S02]  /*0e60*/  @!P1 STS [R9+0x4180], R20 ;  /* 0x0041801409009388 */ /* 0x0001e40000000800 */
.L_x_118:
[----:B0-----:R-:W-:Y:S01]  /*0e70*/  SHF.L.U32 R8, R5, 0x1, RZ ;  /* 0x0000000105087819 */ /* 0x001fe200000006ff */
[----:B------:R-:W-:Y:S01]  /*0e80*/  WARPSYNC 0xffffffff ;  /* 0xffffffff00007948 */ /* 0x000fe20003800000 */
[----:B------:R-:W-:Y:S02]  /*0e90*/  BAR.SYNC.DEFER_BLOCKING 0x0 ;  /* 0x0000000000007b1d */ /* 0x000fe40000010000 */
[----:B------:R-:W-:-:S04]  /*0ea0*/  ISETP.GE.U32.OR P1, PT, R8, c[0x0][0x168], P0 ;  /* 0x00005a0008007a0c */ /* 0x000fc80000726470 */
[----:B------:R-:W-:Y:S09]  /*0eb0*/  BSSY B0, `(.L_x_121) ;  /* 0x0000015000007945 */ /* 0x000ff20003800000 */
[----:B------:R-:W-:Y:S05]  /*0ec0*/  @P1 BRA `(.L_x_122) ;  /* 0x0000013000001947 */ /* 0x000fea0003800000 */
[----:B------:R-:W-:Y:S01]  /*0ed0*/  SHF.L.U32 R8, R0, 0x3, RZ ;  /* 0x0000000300087819 */ /* 0x000fe200000006ff */
[----:B------:R-:W-:-:S03]  /*0ee0*/  HFMA2.MMA R18, -RZ, RZ, 0, 2.384185791015625e-07 ;  /* 0x00000004ff127435 */ /* 0x000fc600000001ff */
[----:B------:R-:W-:-:S05]  /*0ef0*/  LOP3.LUT R16, R8, 0xf8, RZ, 0xc0, !PT ;  /* 0x000000f808107812 */ /* 0x000fca00078ec0ff */
[----:B------:R-:W0:Y:S04]  /*0f00*/  LDS.64 R8, [R16+0x4180] ;  /* 0x0041800010087984 */ /* 0x000e280000000a00 */
[----:B------:R-:W1:Y:S04]  /*0f10*/  LDS.64 R12, [R16+0x4000] ;  /* 0x00400000100c7984 */ /* 0x000e680000000a00 */
[----:B------:R-:W2:Y:S04]  /*0f20*/  LDS.64 R10, [R16+0x4100] ;  /* 0x00410000100a7984 */ /* 0x000ea80000000a00 */
[----:B------:R-:W3:Y:S01]  /*0f30*/  LDS.64 R14, [R16+0x4080] ;  /* 0x00408000100e7984 */ /* 0x000ee20000000a00 */
[----:B0-----:R-:W-:Y:S01]  /*0f40*/  F2FP.BF16.PACK_AB R23, R9, R8 ;  /* 0x000000080917723e */ /* 0x001fe200000010ff */
[----:B------:R-:W-:Y:S01]  /*0f50*/  IMAD.WIDE.U32 R8, R5, R18, c[0x0][0x268] ;  /* 0x00009a0005087625 */ /* 0x000fe200078e0012 */
[----:B-1----:R-:W-:-:S03]  /*0f60*/  F2FP.BF16.PACK_AB R17, R13, R12 ;  /* 0x0000000c0d11723e */ /* 0x002fc600000010ff */
[----:B------:R-:W-:Y:S01]  /*0f70*/  IMAD.WIDE.U32 R12, R5, R18, c[0x0][0x278] ;  /* 0x00009e00050c7625 */ /* 0x000fe200078e0012 */
[----:B--2---:R-:W-:-:S03]  /*0f80*/  F2FP.BF16.PACK_AB R21, R11, R10 ;  /* 0x0000000a0b15723e */ /* 0x004fc600000010ff */
[----:B------:R-:W-:Y:S01]  /*0f90*/  IMAD.WIDE.U32 R10, R5, R18, c[0x0][0x260] ;  /* 0x00009800050a7625 */ /* 0x000fe200078e0012 */
[----:B------:R0:W-:Y:S01]  /*0fa0*/  STG.E [R8.64], R17 ;  /* 0x0000001108007986 */ /* 0x0001e2000c101904 */
[----:B---3--:R-:W-:Y:S02]  /*0fb0*/  F2FP.BF16.PACK_AB R19, R15, R14 ;  /* 0x0000000e0f13723e */ /* 0x008fe400000010ff */
[----:B------:R-:W-:-:S03]  /*0fc0*/  IMAD.WIDE.U32 R14, R5, R18, c[0x0][0x270] ;  /* 0x00009c00050e7625 */ /* 0x000fc600078e0012 */
[----:B------:R0:W-:Y:S04]  /*0fd0*/  STG.E [R10.64], R19 ;  /* 0x000000130a007986 */ /* 0x0001e8000c101904 */
[----:B------:R0:W-:Y:S04]  /*0fe0*/  STG.E [R12.64], R21 ;  /* 0x000000150c007986 */ /* 0x0001e8000c101904 */
[----:B------:R0:W-:Y:S02]  /*0ff0*/  STG.E [R14.64], R23 ;  /* 0x000000170e007986 */ /* 0x0001e4000c101904 */
.L_x_122:
[----:B------:R-:W-:Y:S05]  /*1000*/  BSYNC B0 ;  /* 0x0000000000007941 */ /* 0x000fea0003800000 */
.L_x_121:
[C---:B------:R-:W-:Y:S02]  /*1010*/  ISETP.GT.U32.AND P1, PT, R4.reuse, -0x201, PT ;  /* 0xfffffdff0400780c */ /* 0x040fe40003f24070 */
[----:B------:R-:W-:-:S02]  /*1020*/  IADD3 R4, R4, 0x200, RZ ;  /* 0x0000020004047810 */ /* 0x000fc40007ffe0ff */
[----:B------:R-:W-:-:S09]  /*1030*/  IADD3 R5, R5, 0x100, RZ ;  /* 0x0000010005057810 */ /* 0x000fd20007ffe0ff */
[----:B0-----:R-:W-:Y:S01]  /*1040*/  @!P1 CALL.REL.NOINC `(.L_x_123) ;  /* 0x0000001000009944 */ /* 0x001fe20003c00000 */
[----:B------:R-:W-:Y:S05]  /*1050*/  BRA `(.L_x_124) ;  /* 0xfffff0d000007947 */ /* 0x000fea000383ffff */
.L_x_123:
[----:B------:R-:W-:Y:S05]  /*1060*/  EXIT ;  /* 0x000000000000794d */ /* 0x000fea0003800000 */
.L_x_119:
[----:B------:R-:W-:Y:S01]  /*1070*/  HFMA2.MMA R17, -RZ, RZ, 0, 1.847743988037109375e-06 ;  /* 0x0000001fff117435 */ /* 0x000fe200000001ff */
[----:B----4-:R-:W-:Y:S01]  /*1080*/  IMAD.MOV.U32 R19, RZ, RZ, R12 ;  /* 0x000000ffff137224 */ /* 0x010fe200078e000c */
[----:B------:R-:W-:Y:S02]  /*1090*/  MOV R16, 0x1 ;  /* 0x0000000100107802 */ /* 0x000fe40000000f00 */
[----:B------:R-:W-:Y:S02]  /*10a0*/  MOV R14, 0xffffffff ;  /* 0xffffffff000e7802 */ /* 0x000fe40000000f00 */
[----:B------:R-:W-:Y:S02]  /*10b0*/  MOV R8, 0x10d0 ;  /* 0x000010d000087802 */ /* 0x000fe40000000f00 */
[----:B0123--:R-:W-:Y:S05]  /*10c0*/  CALL.REL.NOINC `($__internal_7_$__cuda_sm70_shflsync_bfly_p) ;  /* 0x000007b000007944 */ /* 0x00ffea0003c00000 */
[----:B01----:R-:W-:Y:S05]  /*10d0*/  BRA `(.L_x_125) ;  /* 0xfffffaa000007947 */ /* 0x003fea000383ffff */
.L_x_120:
[----:B------:R-:W-:Y:S01]  /*10e0*/  HFMA2.MMA R16, -RZ, RZ, 0, 1.1920928955078125e-07 ;  /* 0x00000002ff107435 */ /* 0x000fe200000001ff */
[----:B------:R-:W-:Y:S01]  /*10f0*/  IMAD.MOV.U32 R19, RZ, RZ, R12 ;  /* 0x000000ffff137224 */ /* 0x000fe200078e000c */
[----:B------:R-:W-:Y:S02]  /*1100*/  MOV R17, 0x1f ;  /* 0x0000001f00117802 */ /* 0x000fe40000000f00 */
[----:B------:R-:W-:-:S02]  /*1110*/  MOV R14, 0xffffffff ;  /* 0xffffffff000e7802 */ /* 0x000fc40000000f00 */
[----:B------:R-:W-:Y:S02]  /*1120*/  MOV R8, 0x1140 ;  /* 0x0000114000087802 */ /* 0x000fe40000000f00 */
[----:B-123--:R-:W-:Y:S05]  /*1130*/  CALL.REL.NOINC `($__internal_7_$__cuda_sm70_shflsync_bfly_p) ;  /* 0x0000074000007944 */ /* 0x00efea0003c00000 */
[----:B0-----:R-:W-:Y:S01]  /*1140*/  HFMA2.MMA R17, -RZ, RZ, 0, 1.847743988037109375e-06 ;  /* 0x0000001fff117435 */ /* 0x001fe200000001ff */
[----:B-1----:R-:W-:Y:S01]  /*1150*/  FADD.FTZ R19, R12, R14 ;  /* 0x0000000e0c137221 */ /* 0x002fe20000010000 */
[----:B------:R-:W-:Y:S01]  /*1160*/  MOV R14, 0xffffffff ;  /* 0xffffffff000e7802 */ /* 0x000fe20000000f00 */
[----:B------:R-:W-:Y:S01]  /*1170*/  IMAD.MOV.U32 R16, RZ, RZ, 0x4 ;  /* 0x00000004ff107424 */ /* 0x000fe200078e00ff */
[----:B------:R-:W-:Y:S02]  /*1180*/  MOV R8, 0x11a0 ;  /* 0x000011a000087802 */ /* 0x000fe40000000f00 */
[----:B------:R-:W-:Y:S05]  /*1190*/  CALL.REL.NOINC `($__internal_7_$__cuda_sm70_shflsync_bfly_p) ;  /* 0x000006e000007944 */ /* 0x000fea0003c00000 */
[----:B0-----:R-:W-:Y:S01]  /*11a0*/  HFMA2.MMA R16, -RZ, RZ, 0, 4.76837158203125e-07 ;  /* 0x00000008ff107435 */ /* 0x001fe200000001ff */
[----:B-1----:R-:W-:Y:S01]  /*11b0*/  FADD.FTZ R19, R19, R14 ;  /* 0x0000000e13137221 */ /* 0x002fe20000010000 */
[----:B------:R-:W-:Y:S01]  /*11c0*/  MOV R14, 0xffffffff ;  /* 0xffffffff000e7802 */ /* 0x000fe20000000f00 */
[----:B------:R-:W-:Y:S01]  /*11d0*/  IMAD.MOV.U32 R17, RZ, RZ, 0x1f ;  /* 0x0000001fff117424 */ /* 0x000fe200078e00ff */
[----:B------:R-:W-:Y:S02]  /*11e0*/  MOV R8, 0x1200 ;  /* 0x0000120000087802 */ /* 0x000fe40000000f00 */
[----:B------:R-:W-:Y:S05]  /*11f0*/  CALL.REL.NOINC `($__internal_7_$__cuda_sm70_shflsync_bfly_p) ;  /* 0x0000068000007944 */ /* 0x000fea0003c00000 */
[----:B-1----:R-:W-:Y:S01]  /*1200*/  FADD.FTZ R12, R19, R14 ;  /* 0x0000000e130c7221 */ /* 0x002fe20000010000 */
[----:B0-----:R-:W-:Y:S01]  /*1210*/  HFMA2.MMA R16, -RZ, RZ, 0, 9.5367431640625e-07 ;  /* 0x00000010ff107435 */ /* 0x001fe200000001ff */
[----:B------:R-:W-:Y:S01]  /*1220*/  MOV R17, 0x1f ;  /* 0x0000001f00117802 */ /* 0x000fe20000000f00 */
[----:B------:R-:W-:Y:S01]  /*1230*/  IMAD.MOV.U32 R14, RZ, RZ, -0x1 ;  /* 0xffffffffff0e7424 */ /* 0x000fe200078e00ff */
[----:B------:R-:W-:-:S02]  /*1240*/  MOV R8, 0x1270 ;  /* 0x0000127000087802 */ /* 0x000fc40000000f00 */
[----:B------:R-:W-:Y:S02]  /*1250*/  MOV R19, R12 ;  /* 0x0000000c00137202 */ /* 0x000fe40000000f00 */
[----:B------:R-:W-:Y:S05]  /*1260*/  CALL.REL.NOINC `($__internal_7_$__cuda_sm70_shflsync_bfly_p) ;  /* 0x0000061000007944 */ /* 0x000fea0003c00000 */
[----:B0-----:R-:W-:Y:S01]  /*1270*/  HFMA2.MMA R17, -RZ, RZ, 0, 1.847743988037109375e-06 ;  /* 0x0000001fff117435 */ /* 0x001fe200000001ff */
[----:B-1----:R-:W-:Y:S01]  /*1280*/  MOV R15, R14 ;  /* 0x0000000e000f7202 */ /* 0x002fe20000000f00 */
[----:B------:R-:W-:Y:S01]  /*1290*/  IMAD.MOV.U32 R16, RZ, RZ, 0x1 ;  /* 0x00000001ff107424 */ /* 0x000fe200078e00ff */
[----:B------:R-:W-:Y:S02]  /*12a0*/  MOV R19, R13 ;  /* 0x0000000d00137202 */ /* 0x000fe40000000f00 */
[----:B------:R-:W-:Y:S02]  /*12b0*/  MOV R14, 0xffffffff ;  /* 0xffffffff000e7802 */ /* 0x000fe40000000f00 */
[----:B------:R-:W-:Y:S02]  /*12c0*/  MOV R8, 0x12e0 ;  /* 0x000012e000087802 */ /* 0x000fe40000000f00 */
[----:B------:R-:W-:Y:S05]  /*12d0*/  CALL.REL.NOINC `($__internal_7_$__cuda_sm70_shflsync_bfly_p) ;  /* 0x000005a000007944 */ /* 0x000fea0003c00000 */
[----:B0-----:R-:W-:Y:S01]  /*12e0*/  HFMA2.MMA R16, -RZ, RZ, 0, 1.1920928955078125e-07 ;  /* 0x00000002ff107435 */ /* 0x001fe200000001ff */
[----:B-1----:R-:W-:Y:S01]  /*12f0*/  FADD.FTZ R19, R13, R14 ;  /* 0x0000000e0d137221 */ /* 0x002fe20000010000 */
[----:B------:R-:W-:Y:S01]  /*1300*/  MOV R14, 0xffffffff ;  /* 0xffffffff000e7802 */ /* 0x000fe20000000f00 */
[----:B------:R-:W-:Y:S01]  /*1310*/  IMAD.MOV.U32 R17, RZ, RZ, 0x1f ;  /* 0x0000001fff117424 */ /* 0x000fe200078e00ff */
[----:B------:R-:W-:-:S02]  /*1320*/  MOV R8, 0x1340 ;  /* 0x0000134000087802 */ /* 0x000fc40000000f00 */
[----:B------:R-:W-:Y:S05]  /*1330*/  CALL.REL.NOINC `($__internal_7_$__cuda_sm70_shflsync_bfly_p) ;  /* 0x0000054000007944 */ /* 0x000fea0003c00000 */
[----:B0-----:R-:W-:Y:S01]  /*1340*/  HFMA2.MMA R16, -RZ, RZ, 0, 2.384185791015625e-07 ;  /* 0x00000004ff107435 */ /* 0x001fe200000001ff */
[----:B-1----:R-:W-:Y:S01]  /*1350*/  FADD.FTZ R19, R19, R14 ;  /* 0x0000000e13137221 */ /* 0x002fe20000010000 */
[----:B------:R-:W-:Y:S01]  /*1360*/  MOV R17, 0x1f ;  /* 0x0000001f00117802 */ /* 0x000fe20000000f00 */
[----:B------:R-:W-:Y:S01]  /*1370*/  IMAD.MOV.U32 R14, RZ, RZ, -0x1 ;  /* 0xffffffffff0e7424 */ /* 0x000fe200078e00ff */
[----:B------:R-:W-:-:S02]  /*1380*/  MOV R8, 0x13a0 ;  /* 0x000013a000087802 */ /* 0x000fc40000000f00 */
[----:B------:R-:W-:Y:S05]  /*1390*/  CALL.REL.NOINC `($__internal_7_$__cuda_sm70_shflsync_bfly_p) ;  /* 0x000004e000007944 */ /* 0x000fea0003c00000 */
[----:B0-----:R-:W-:Y:S01]  /*13a0*/  HFMA2.MMA R16, -RZ, RZ, 0, 4.76837158203125e-07 ;  /* 0x00000008ff107435 */ /* 0x001fe200000001ff */
[----:B-1----:R-:W-:Y:S01]  /*13b0*/  FADD.FTZ R19, R19, R14 ;  /* 0x0000000e13137221 */ /* 0x002fe20000010000 */
[----:B------:R-:W-:-:S02]  /*13c0*/  MOV R17, 0x1f ;  /* 0x0000001f00117802 */ /* 0x000fc40000000f00 */
[----:B------:R-:W-:Y:S02]  /*13d0*/  MOV R14, 0xffffffff ;  /* 0xffffffff000e7802 */ /* 0x000fe40000000f00 */
[----:B------:R-:W-:Y:S02]  /*13e0*/  MOV R8, 0x1400 ;  /* 0x0000140000087802 */ /* 0x000fe40000000f00 */
[----:B------:R-:W-:Y:S05]  /*13f0*/  CALL.REL.NOINC `($__internal_7_$__cuda_sm70_shflsync_bfly_p) ;  /* 0x0000048000007944 */ /* 0x000fea0003c00000 */
[----:B-1----:R-:W-:Y:S01]  /*1400*/  FADD.FTZ R13, R19, R14 ;  /* 0x0000000e130d7221 */ /* 0x002fe20000010000 */
[----:B0-----:R-:W-:Y:S01]  /*1410*/  HFMA2.MMA R17, -RZ, RZ, 0, 1.847743988037109375e-06 ;  /* 0x0000001fff117435 */ /* 0x001fe200000001ff */
[----:B------:R-:W-:Y:S01]  /*1420*/  IMAD.MOV.U32 R16, RZ, RZ, 0x10 ;  /* 0x00000010ff107424 */ /* 0x000fe200078e00ff */
[----:B------:R-:W-:Y:S02]  /*1430*/  MOV R14, 0xffffffff ;  /* 0xffffffff000e7802 */ /* 0x000fe40000000f00 */
[----:B------:R-:W-:Y:S02]  /*1440*/  MOV R19, R13 ;  /* 0x0000000d00137202 */ /* 0x000fe40000000f00 */
[----:B------:R-:W-:Y:S02]  /*1450*/  MOV R8, 0x1470 ;  /* 0x0000147000087802 */ /* 0x000fe40000000f00 */
[----:B------:R-:W-:Y:S05]  /*1460*/  CALL.REL.NOINC `($__internal_7_$__cuda_sm70_shflsync_bfly_p) ;  /* 0x0000041000007944 */ /* 0x000fea0003c00000 */
[----:B0-----:R-:W-:Y:S01]  /*1470*/  HFMA2.MMA R16, -RZ, RZ, 0, 5.9604644775390625e-08 ;  /* 0x00000001ff107435 */ /* 0x001fe200000001ff */
[----:B-1----:R-:W-:Y:S01]  /*1480*/  IMAD.MOV.U32 R18, RZ, RZ, R14 ;  /* 0x000000ffff127224 */ /* 0x002fe200078e000e */
[----:B------:R-:W-:Y:S01]  /*1490*/  MOV R19, R11 ;  /* 0x0000000b00137202 */ /* 0x000fe20000000f00 */
[----:B------:R-:W-:Y:S01]  /*14a0*/  IMAD.MOV.U32 R14, RZ, RZ, -0x1 ;  /* 0xffffffffff0e7424 */ /* 0x000fe200078e00ff */
[----:B------:R-:W-:-:S02]  /*14b0*/  MOV R17, 0x1f ;  /* 0x0000001f00117802 */ /* 0x000fc40000000f00 */
[----:B------:R-:W-:Y:S02]  /*14c0*/  MOV R8, 0x14e0 ;  /* 0x000014e000087802 */ /* 0x000fe40000000f00 */
[----:B------:R-:W-:Y:S05]  /*14d0*/  CALL.REL.NOINC `($__internal_7_$__cuda_sm70_shflsync_bfly_p) ;  /* 0x000003a000007944 */ /* 0x000fea0003c00000 */
[----:B0-----:R-:W-:Y:S01]  /*14e0*/  HFMA2.MMA R16, -RZ, RZ, 0, 1.1920928955078125e-07 ;  /* 0x00000002ff107435 */ /* 0x001fe200000001ff */
[----:B-1----:R-:W-:Y:S01]  /*14f0*/  FADD.FTZ R19, R11, R14 ;  /* 0x0000000e0b137221 */ /* 0x002fe20000010000 */
[----:B------:R-:W-:Y:S02]  /*1500*/  MOV R17, 0x1f ;  /* 0x0000001f00117802 */ /* 0x000fe40000000f00 */
[----:B------:R-:W-:Y:S02]  /*1510*/  MOV R14, 0xffffffff ;  /* 0xffffffff000e7802 */ /* 0x000fe40000000f00 */
[----:B------:R-:W-:Y:S02]  /*1520*/  MOV R8, 0x1540 ;  /* 0x0000154000087802 */ /* 0x000fe40000000f00 */
[----:B------:R-:W-:Y:S05]  /*1530*/  CALL.REL.NOINC `($__internal_7_$__cuda_sm70_shflsync_bfly_p) ;  /* 0x0000034000007944 */ /* 0x000fea0003c00000 */
[----:B0-----:R-:W-:Y:S01]  /*1540*/  HFMA2.MMA R17, -RZ, RZ, 0, 1.847743988037109375e-06 ;  /* 0x0000001fff117435 */ /* 0x001fe200000001ff */
[----:B-1----:R-:W-:Y:S01]  /*1550*/  FADD.FTZ R19, R19, R14 ;  /* 0x0000000e13137221 */ /* 0x002fe20000010000 */
[----:B------:R-:W-:Y:S01]  /*1560*/  MOV R14, 0xffffffff ;  /* 0xffffffff000e7802 */ /* 0x000fe20000000f00 */
[----:B------:R-:W-:Y:S01]  /*1570*/  IMAD.MOV.U32 R16, RZ, RZ, 0x4 ;  /* 0x00000004ff107424 */ /* 0x000fe200078e00ff */
[----:B------:R-:W-:-:S02]  /*1580*/  MOV R8, 0x15a0 ;  /* 0x000015a000087802 */ /* 0x000fc40000000f00 */
[----:B------:R-:W-:Y:S05]  /*1590*/  CALL.REL.NOINC `($__internal_7_$__cuda_sm70_shflsync_bfly_p) ;  /* 0x000002e000007944 */ /* 0x000fea0003c00000 */
[----:B0-----:R-:W-:Y:S01]  /*15a0*/  HFMA2.MMA R16, -RZ, RZ, 0, 4.76837158203125e-07 ;  /* 0x00000008ff107435 */ /* 0x001fe200000001ff */
[----:B-1----:R-:W-:Y:S01]  /*15b0*/  FADD.FTZ R19, R19, R14 ;  /* 0x0000000e13137221 */ /* 0x002fe20000010000 */
[----:B------:R-:W-:Y:S01]  /*15c0*/  MOV R14, 0xffffffff ;  /* 0xffffffff000e7802 */ /* 0x000fe20000000f00 */
[----:B------:R-:W-:Y:S01]  /*15d0*/  IMAD.MOV.U32 R17, RZ, RZ, 0x1f ;  /* 0x0000001fff117424 */ /* 0x000fe200078e00ff */
[----:B------:R-:W-:-:S02]  /*15e0*/  MOV R8, 0x1600 ;  /* 0x0000160000087802 */ /* 0x000fc40000000f00 */
        /* <DEDUP_REMOVED lines=33> */
[----:B0-----:R-:W-:Y:S01]  /*1800*/  HFMA2.MMA R17, -RZ, RZ, 0, 1.847743988037109375e-06 ;  /* 0x0000001fff117435 */ /* 0x001fe200000001ff */
[----:B-1----:R-:W-:Y:S01]  /*1810*/  FADD.FTZ R19, R19, R14 ;  /* 0x0000000e13137221 */ /* 0x002fe20000010000 */
[----:B------:R-:W-:Y:S01]  /*1820*/  MOV R14, 0xffffffff ;  /* 0xffffffff000e7802 */ /* 0x000fe20000000f00 */
[----:B------:R-:W-:Y:S01]  /*1830*/  IMAD.MOV.U32 R16, RZ, RZ, 0x10 ;  /* 0x00000010ff107424 */ /* 0x000fe200078e00ff */
[----:B------:R-:W-:Y:S02]  /*1840*/  MOV R8, 0x1860 ;  /* 0x0000186000087802 */ /* 0x000fe40000000f00 */
[----:B------:R-:W-:Y:S05]  /*1850*/  CALL.REL.NOINC `($__internal_7_$__cuda_sm70_shflsync_bfly_p) ;  /* 0x0000002000007944 */ /* 0x000fea0003c00000 */
[----:B-1----:R-:W-:Y:S01]  /*1860*/  MOV R8, R14 ;  /* 0x0000000e00087202 */ /* 0x002fe20000000f00 */
[----:B0-----:R-:W-:Y:S05]  /*1870*/  BRA `(.L_x_126) ;  /* 0xfffff54000007947 */ /* 0x001fea000383ffff */
        .weak           $__internal_7_$__cuda_sm70_shflsync_bfly_p
        .type           $__internal_7_$__cuda_sm70_shflsync_bfly_p,@function
        .size           $__internal_7_$__cuda_sm70_shflsync_bfly_p,(.L_x_1953 - $__internal_7_$__cuda_sm70_shflsync_bfly_p)
$__internal_7_$__cuda_sm70_shflsync_bfly_p:
[----:B------:R-:W-:Y:S01]  /*1880*/  HFMA2.MMA R9, -RZ, RZ, 0, 0 ;  /* 0x00000000ff097435 */ /* 0x000fe200000001ff */
[----:B------:R-:W-:Y:S04]  /*1890*/  WARPSYNC R14 ;  /* 0x0000000e00007348 */ /* 0x000fe80003800000 */
[----:B------:R0:W1:Y:S01]  /*18a0*/  SHFL.BFLY PT, R14, R19, R16, R17 ;  /* 0x0c000010130e7389 */ /* 0x00006200000e0011 */
[----:B------:R-:W-:Y:S05]  /*18b0*/  RET.REL.NODEC R8 `(_ZN10layer_norm40ln_parallel_residual_bwd_finalize_kernelINS_22Kernel_traits_finalizeILj512E13__nv_bfloat16S2_S2_S2_fjLb0ELj1024ELj4ENS_18Kernel_traits_baseILj512ES2_S2_S2_S2_fjLj1024EEEEELb0EEEvNS_9BwdParamsE) ;  /* 0xffffe74008007950 */ /* 0x000fea0003c3ffff */
.L_x_127:
        /* <DEDUP_REMOVED lines=12> */
.L_x_1953:


//--------------------- .text._ZN10layer_norm31ln_parallel_residual_bwd_kernelINS_13Kernel_traitsI13__nv_bfloat16S2_S2_S2_fjLj512ELj1ELj4ELj1ELj16ENS_18Kernel_traits_baseILj512ES2_S2_S2_S2_fjLj128EEEEELb1ELb1ELb0EEEvNS_9BwdParamsE --------------------------
	.section	.text._ZN10layer_norm31ln_parallel_residual_bwd_kernelINS_13Kernel_traitsI13__nv_bfloat16S2_S2_S2_fjLj512ELj1ELj4ELj1ELj16ENS_18Kernel_traits_baseILj512ES2_S2_S2_S2_fjLj128EEEEELb1ELb1ELb0EEEvNS_9BwdParamsE,"ax",@progbits
	.sectioninfo	@"SHI_REGISTERS=128"
	.align	128
        .global         _ZN10layer_norm31ln_parallel_residual_bwd_kernelINS_13Kernel_traitsI13__nv_bfloat16S2_S2_S2_fjLj512ELj1ELj4ELj1ELj16ENS_18Kernel_traits_baseILj512ES2_S2_S2_S2_fjLj128EEEEELb1ELb1ELb0EEEvNS_9BwdParamsE
        .type           _ZN10layer_norm31ln_parallel_residual_bwd_kernelINS_13Kernel_traitsI13__nv_bfloat16S2_S2_S2_fjLj512ELj1ELj4ELj1ELj16ENS_18Kernel_traits_baseILj512ES2_S2_S2_S2_fjLj128EEEEELb1ELb1ELb0EEEvNS_9BwdParamsE,@function
        .size           _ZN10layer_norm31ln_parallel_residual_bwd_kernelINS_13Kernel_traitsI13__nv_bfloat16S2_S2_S2_fjLj512ELj1ELj4ELj1ELj16ENS_18Kernel_traits_baseILj512ES2_S2_S2_S2_fjLj128EEEEELb1ELb1ELb0EEEvNS_9BwdParamsE,(.L_x_1954 - _ZN10layer_norm31ln_parallel_residual_bwd_kernelINS_13Kernel_traitsI13__nv_bfloat16S2_S2_S2_fjLj512ELj1ELj4ELj1ELj16ENS_18Kernel_traits_baseILj512ES2_S2_S2_S2_fjLj128EEEEELb1ELb1ELb0EEEvNS_9BwdParamsE)
        .other          _ZN10layer_norm31ln_parallel_residual_bwd_kernelINS_13Kernel_traitsI13__nv_bfloat16S2_S2_S2_fjLj512ELj1ELj4ELj1ELj16ENS_18Kernel_traits_baseILj512ES2_S2_S2_S2_fjLj128EEEEELb1ELb1ELb0EEEvNS_9BwdParamsE,@"STO_CUDA_ENTRY STV_DEFAULT"
_ZN10layer_norm31ln_parallel_residual_bwd_kernelINS_13Kernel_traitsI13__nv_bfloat16S2_S2_S2_fjLj512ELj1ELj4ELj1ELj16ENS_18Kernel_traits_baseILj512ES2_S2_S2_S2_fjLj128EEEEELb1ELb1ELb0EEEvNS_9BwdParamsE:
.text._ZN10layer_norm31ln_parallel_residual_bwd_kernelINS_13Kernel_traitsI13__nv_bfloat16S2_S2_S2_fjLj512ELj1ELj4ELj1ELj16ENS_18Kernel_traits_baseILj512ES2_S2_S2_S2_fjLj128EEEEELb1ELb1ELb0EEEvNS_9BwdParamsE:
        /* <DEDUP_REMOVED lines=11> */
[----:B------:R-:W-:Y:S02]  /*00b0*/  @P4 IMAD.MOV.U32 R3, RZ, RZ, 0x10 ;  /* 0x00000010ff034424 */ /* 0x000fe400078e00ff */
[----:B------:R-:W-:Y:S02]  /*00c0*/  @P3 MOV R9, 0x10 ;  /* 0x0000001000093802 */ /* 0x000fe40000000f00 */
        /* <DEDUP_REMOVED lines=9> */
[----:B------:R-:W-:Y:S02]  /*0160*/  CS2R R26, SRZ ;  /* 0x00000000001a7805 */ /* 0x000fe4000001ff00 */
[----:B-1----:R-:W-:-:S05]  /*0170*/  IMAD R19, R0, 0x4, R19 ;  /* 0x0000000400137824 */ /* 0x002fca00078e0213 */
        /* <DEDUP_REMOVED lines=34> */
.L_x_140:
[----:B------:R-:W-:-:S04]  /*03a0*/  IMAD.MOV.U32 R68, RZ, RZ, 0x4 ;  /* 0x00000004ff447424 */ /* 0x000fc800078e00ff */
[----:B------:R-:W-:-:S06]  /*03b0*/  IMAD.WIDE R70, R19, R68, c[0x0][0x1a0] ;  /* 0x0000680013467625 */ /* 0x000fcc00078e0244 */
[----:B------:R-:W2:Y:S01]  /*03c0*/  LDG.E R70, [R70.64] ;  /* 0x0000000446467981 */ /* 0x000ea2000c1e1900 */
[C---:B------:R-:W-:Y:S02]  /*03d0*/  IMAD R0, R19.reuse, c[0x0][0x168], RZ ;  /* 0x00005a0013007a24 */ /* 0x040fe400078e02ff */
[----:B------:R-:W-:-:S03]  /*03e0*/  IMAD.WIDE R68, R19, R68, c[0x0][0x1a8] ;  /* 0x00006a0013447625 */ /* 0x000fc600078e0244 */
[----:B------:R-:W-:Y:S01]  /*03f0*/  SHF.R.S32.HI R73, RZ, 0x1f, R0 ;  /* 0x0000001fff497819 */ /* 0x000fe20000011400 */
[----:B------:R-:W-:Y:S01]  /*0400*/  BSSY B1, `(.L_x_130) ;  /* 0x000006a000017945 */ /* 0x000fe20003800000 */
[----:B------:R-:W-:Y:S01]  /*0410*/  ISETP.NE.AND P0, PT, R18, RZ, PT ;  /* 0x000000ff1200720c */ /* 0x000fe20003f05270 */
[----:B------:R-:W-:Y:S01]  /*0420*/  HFMA2.MMA R117, -RZ, RZ, 0, 0 ;  /* 0x00000000ff757435 */ /* 0x000fe200000001ff */
[----:B------:R-:W-:Y:S01]  /*0430*/  LEA.HI R0, R73, R0, RZ, 0x3 ;  /* 0x0000000049007211 */ /* 0x000fe200078f18ff */
[----:B------:R0:W5:Y:S01]  /*0440*/  LDG.E R77, [R68.64] ;  /* 0x00000004444d7981 */ /* 0x000162000c1e1900 */
[----:B------:R-:W-:Y:S01]  /*0450*/  LOP3.LUT R73, R76, 0x1f, RZ, 0xc0, !PT ;  /* 0x0000001f4c497812 */ /* 0x000fe200078ec0ff */
[----:B------:R-:W-:-:S03]  /*0460*/  IMAD.MOV.U32 R120, RZ, RZ, RZ ;  /* 0x000000ffff787224 */ /* 0x000fc600078e00ff */
[----:B------:R-:W-:Y:S02]  /*0470*/  LEA.HI.SX32 R0, R0, R73, 0x1d ;  /* 0x0000004900007211 */ /* 0x000fe400078feaff */
[----:B0-----:R-:W-:-:S03]  /*0480*/  P2R R68, PR, RZ, 0x1 ;  /* 0x00000001ff447803 */ /* 0x001fc60000000000 */
[----:B------:R-:W-:Y:S01]  /*0490*/  IMAD.MOV.U32 R121, RZ, RZ, R0 ;  /* 0x000000ffff797224 */ /* 0x000fe200078e0000 */
[----:B--2---:R-:W-:Y:S01]  /*04a0*/  FSEL R78, R70, RZ, !P0 ;  /* 0x000000ff464e7208 */ /* 0x004fe20004000000 */
[----:B------:R-:W-:Y:S05]  /*04b0*/  @!P4 BRA `(.L_x_131) ;  /* 0x000005e00000c947 */ /* 0x000fea0003800000 */
[----:B------:R-:W-:Y:S01]  /*04c0*/  LEA R68, P0, R0, c[0x0][0x188], 0x4 ;  /* 0x0000620000447a11 */ /* 0x000fe200078020ff */
[----:B------:R-:W-:-:S03]  /*04d0*/  IMAD.MOV.U32 R73, RZ, RZ, 0x10 ;  /* 0x00000010ff497424 */ /* 0x000fc600078e00ff */
[C---:B------:R-:W-:Y:S01]  /*04e0*/  LEA.HI.X R69, R0.reuse, c[0x0][0x18c], RZ, 0x4, P0 ;  /* 0x0000630000457a11 */ /* 0x040fe200000f24ff */
[----:B------:R-:W-:-:S05]  /*04f0*/  IMAD.WIDE.U32 R72, R0, R73, c[0x0][0x208] ;  /* 0x0000820000487625 */ /* 0x000fca00078e0049 */
[----:B------:R-:W2:Y:S04]  /*0500*/  LDG.E.128 R68, [R68.64] ;  /* 0x0000000444447981 */ /* 0x000ea8000c1e1d00 */
[----:B------:R-:W3:Y:S01]  /*0510*/  LDG.E.128 R72, [R72.64] ;  /* 0x0000000448487981 */ /* 0x000ee2000c1e1d00 */
[----:B------:R-:W-:Y:S02]  /*0520*/  ISETP.NE.U32.AND P0, PT, RZ, c[0x0][0x250], PT ;  /* 0x00009400ff007a0c */ /* 0x000fe40003f05070 */
[C---:B------:R-:W-:Y:S02]  /*0530*/  SHF.L.U32 R82, R0.reuse, 0x3, RZ ;  /* 0x0000000300527819 */ /* 0x040fe400000006ff */
[----:B------:R-:W-:Y:S02]  /*0540*/  ISETP.NE.AND.EX P0, PT, RZ, c[0x0][0x254], PT, P0 ;  /* 0x00009500ff007a0c */ /* 0x000fe40003f05300 */
[----:B------:R-:W-:-:S02]  /*0550*/  SHF.L.U64.HI R79, R0, 0x3, RZ ;  /* 0x00000003004f7819 */ /* 0x000fc400000102ff */
[----:B------:R-:W-:-:S04]  /*0560*/  ISETP.NE.U32.AND P1, PT, RZ, c[0x0][0x218], PT ;  /* 0x00008600ff007a0c */ /* 0x000fc80003f25070 */
[----:B------:R-:W-:-:S05]  /*0570*/  ISETP.NE.AND.EX P1, PT, RZ, c[0x0][0x21c], PT, P1 ;  /* 0x00008700ff007a0c */ /* 0x000fca0003f25310 */
[----:B------:R-:W-:-:S04]  /*0580*/  @P0 IADD3 R88, P5, R82, c[0x0][0x198], RZ ;  /* 0x0000660052580a10 */ /* 0x000fc80007fbe0ff */
[C---:B------:R-:W-:Y:S02]  /*0590*/  @P0 IADD3.X R89, R79.reuse, c[0x0][0x19c], RZ, P5, !PT ;  /* 0x000067004f590a10 */ /* 0x040fe40002ffe4ff */
[----:B------:R-:W-:Y:S02]  /*05a0*/  IADD3 R82, P5, R82, c[0x0][0x190], RZ ;  /* 0x0000640052527a10 */ /* 0x000fe40007fbe0ff */
[C---:B------:R-:W-:Y:S01]  /*05b0*/  @P1 LEA R90, P2, R0.reuse, c[0x0][0x218], 0x4 ;  /* 0x00008600005a1a11 */ /* 0x040fe200078420ff */
[----:B------:R0:W5:Y:S01]  /*05c0*/  @P0 LDG.E.64 R118, [R88.64] ;  /* 0x0000000458760981 */ /* 0x000162000c1e1b00 */
[----:B------:R-:W-:Y:S02]  /*05d0*/  IADD3.X R83, R79, c[0x0][0x194], RZ, P5, !PT ;  /* 0x000065004f537a10 */ /* 0x000fe40002ffe4ff */
[----:B------:R-:W-:-:S04]  /*05e0*/  @P1 LEA.HI.X R91, R0, c[0x0][0x21c], RZ, 0x4, P2 ;  /* 0x00008700005b1a11 */ /* 0x000fc800010f24ff */
[----:B------:R-:W5:Y:S04]  /*05f0*/  LDG.E.64 R82, [R82.64] ;  /* 0x0000000452527981 */ /* 0x000f68000c1e1b00 */
[----:B------:R1:W5:Y:S01]  /*0600*/  @P1 LDG.E.128 R52, [R90.64] ;  /* 0x000000045a341981 */ /* 0x000362000c1e1d00 */
[----:B------:R-:W-:Y:S02]  /*0610*/  IADD3 R121, R0, 0x20, RZ ;  /* 0x0000002000797810 */ /* 0x000fe40007ffe0ff */
[--C-:B--2---:R-:W-:Y:S02]  /*0620*/  PRMT R79, RZ, 0x5410, R68.reuse ;  /* 0x00005410ff4f7816 */ /* 0x104fe40000000044 */
[----:B-1----:R-:W-:Y:S02]  /*0630*/  PRMT R91, RZ, 0x5410, R69 ;  /* 0x00005410ff5b7816 */ /* 0x002fe40000000045 */
[----:B0-----:R-:W-:Y:S01]  /*0640*/  PRMT R89, RZ, 0x7610, R68 ;  /* 0x00007610ff597816 */ /* 0x001fe20000000044 */
[----:B------:R-:W-:Y:S01]  /*0650*/  FADD.FTZ R68, -R78, R79 ;  /* 0x0000004f4e447221 */ /* 0x000fe20000010100 */
[----:B------:R-:W-:-:S02]  /*0660*/  PRMT R95, RZ, 0x5410, R70 ;  /* 0x00005410ff5f7816 */ /* 0x000fc40000000046 */
[----:B------:R-:W-:Y:S01]  /*0670*/  PRMT R97, RZ, 0x7610, R70 ;  /* 0x00007610ff617816 */ /* 0x000fe20000000046 */
[C---:B------:R-:W-:Y:S01]  /*0680*/  FADD.FTZ R70, -R78.reuse, R91 ;  /* 0x0000005b4e467221 */ /* 0x040fe20000010100 */
[--C-:B---3--:R-:W-:Y:S01]  /*0690*/  PRMT R88, RZ, 0x5410, R72.reuse ;  /* 0x00005410ff587816 */ /* 0x108fe20000000048 */
[----:B------:R-:W-:Y:S02]  /*06a0*/  FADD.FTZ R80, -R78, R89 ;  /* 0x000000594e507221 */ /* 0x000fe40000010100 */
[C---:B-----5:R-:W-:Y:S01]  /*06b0*/  FMUL.FTZ R79, R77.reuse, R68 ;  /* 0x000000444d4f7220 */ /* 0x060fe20000410000 */
[----:B------:R-:W-:Y:S01]  /*06c0*/  PRMT R93, RZ, 0x7610, R69 ;  /* 0x00007610ff5d7816 */ /* 0x000fe20000000045 */
[C---:B------:R-:W-:Y:S01]  /*06d0*/  FMUL.FTZ R91, R77.reuse, R70 ;  /* 0x000000464d5b7220 */ /* 0x040fe20000410000 */
[----:B------:R-:W-:Y:S01]  /*06e0*/  PRMT R72, RZ, 0x7610, R72 ;  /* 0x00007610ff487816 */ /* 0x000fe20000000048 */
[----:B------:R-:W-:Y:S02]  /*06f0*/  FADD.FTZ R40, R40, R88 ;  /* 0x0000005828287221 */ /* 0x000fe40000010000 */
[----:B------:R-:W-:-:S02]  /*0700*/  FMUL.FTZ R80, R77, R80 ;  /* 0x000000504d507220 */ /* 0x000fc40000410000 */
[-C--:B------:R-:W-:Y:S02]  /*0710*/  FFMA.FTZ R24, R79, R88.reuse, R24 ;  /* 0x000000584f187223 */ /* 0x080fe40000010018 */
[C---:B------:R-:W-:Y:S02]  /*0720*/  FADD.FTZ R70, -R78.reuse, R95 ;  /* 0x0000005f4e467221 */ /* 0x040fe40000010100 */
[----:B------:R-:W-:Y:S01]  /*0730*/  FMUL.FTZ R88, R17, R88 ;  /* 0x0000005811587220 */ /* 0x000fe20000410000 */
[----:B------:R-:W-:Y:S01]  /*0740*/  PRMT R69, RZ, 0x5410, R71 ;  /* 0x00005410ff457816 */ /* 0x000fe20000000047 */
[----:B------:R-:W-:Y:S01]  /*0750*/  FADD.FTZ R90, -R78, R93 ;  /* 0x0000005d4e5a7221 */ /* 0x000fe20000010100 */
[----:B------:R-:W-:Y:S01]  /*0760*/  PRMT R92, RZ, 0x5410, R73 ;  /* 0x00005410ff5c7816 */ /* 0x000fe20000000049 */
[----:B------:R-:W-:Y:S02]  /*0770*/  FADD.FTZ R41, R41, R72 ;  /* 0x0000004829297221 */ /* 0x000fe40000010000 */
[----:B------:R-:W-:-:S02]  /*0780*/  FFMA.FTZ R25, R80, R72, R25 ;  /* 0x0000004850197223 */ /* 0x000fc40000010019 */
[----:B------:R-:W-:Y:S02]  /*0790*/  FMUL.FTZ R89, R16, R72 ;  /* 0x0000004810597220 */ /* 0x000fe40000410000 */
[----:B------:R-:W-:Y:S02]  /*07a0*/  FMUL.FTZ R93, R77, R70 ;  /* 0x000000464d5d7220 */ /* 0x000fe40000410000 */
[----:B------:R-:W-:Y:S02]  /*07b0*/  FADD.FTZ R70, RZ, R88 ;  /* 0x00000058ff467221 */ /* 0x000fe40000010000 */
[----:B------:R-:W-:Y:S01]  /*07c0*/  FFMA.FTZ R72, R79, R88, RZ ;  /* 0x000000584f487223 */ /* 0x000fe200000100ff */
[----:B------:R-:W-:Y:S01]  /*07d0*/  PRMT R73, RZ, 0x7610, R73 ;  /* 0x00007610ff497816 */ /* 0x000fe20000000049 */
[----:B------:R-:W-:Y:S02]  /*07e0*/  FADD.FTZ R42, R42, R92 ;  /* 0x0000005c2a2a7221 */ /* 0x000fe40000010000 */
[----:B------:R-:W-:-:S02]  /*07f0*/  FFMA.FTZ R26, R91, R92, R26 ;  /* 0x0000005c5b1a7223 */ /* 0x000fc4000001001a */
[----:B------:R-:W-:Y:S02]  /*0800*/  FADD.FTZ R100, -R78, R69 ;  /* 0x000000454e647221 */ /* 0x000fe40000010100 */
[----:B------:R-:W-:Y:S02]  /*0810*/  FMUL.FTZ R92, R15, R92 ;  /* 0x0000005c0f5c7220 */ /* 0x000fe40000410000 */
[----:B------:R-:W-:Y:S02]  /*0820*/  FADD.FTZ R69, R70, R89 ;  /* 0x0000005946457221 */ /* 0x000fe40000010000 */
[----:B------:R-:W-:Y:S01]  /*0830*/  FFMA.FTZ R72, R80, R89, R72 ;  /* 0x0000005950487223 */ /* 0x000fe20000010048 */
[----:B------:R-:W-:Y:S01]  /*0840*/  PRMT R94, RZ, 0x5410, R74 ;  /* 0x00005410ff5e7816 */ /* 0x000fe2000000004a */
[----:B------:R-:W-:Y:S02]  /*0850*/  FMUL.FTZ R90, R77, R90 ;  /* 0x0000005a4d5a7220 */ /* 0x000fe40000410000 */
[----:B------:R-:W-:-:S02]  /*0860*/  FMUL.FTZ R95, R14, R73 ;  /* 0x000000490e5f7220 */ /* 0x000fc40000410000 */
[----:B------:R-:W-:Y:S02]  /*0870*/  FADD.FTZ R70, R69, R92 ;  /* 0x0000005c45467221 */ /* 0x000fe40000010000 */
[----:B------:R-:W-:Y:S01]  /*0880*/  FFMA.FTZ R72, R91, R92, R72 ;  /* 0x0000005c5b487223 */ /* 0x000fe20000010048 */
[----:B------:R-:W-:Y:S01]  /*0890*/  PRMT R74, RZ, 0x7610, R74 ;  /* 0x00007610ff4a7816 */ /* 0x000fe2000000004a */
[----:B------:R-:W-:Y:S02]  /*08a0*/  FADD.FTZ R44, R44, R94 ;  /* 0x0000005e2c2c7221 */ /* 0x000fe40000010000 */
[-C--:B------:R-:W-:Y:S02]  /*08b0*/  FFMA.FTZ R28, R93, R94.reuse, R28 ;  /* 0x0000005e5d1c7223 */ /* 0x080fe4000001001c */
[----:B------:R-:W-:Y:S02]  /*08c0*/  FADD.FTZ R96, -R78, R97 ;  /* 0x000000614e607221 */ /* 0x000fe40000010100 */
[----:B------:R-:W-:-:S02]  /*08d0*/  FMUL.FTZ R94, R13, R94 ;  /* 0x0000005e0d5e7220 */ /* 0x000fc40000410000 */
[----:B------:R-:W-:Y:S02]  /*08e0*/  FADD.FTZ R69, R70, R95 ;  /* 0x0000005f46457221 */ /* 0x000fe40000010000 */
[----:B------:R-:W-:Y:S01]  /*08f0*/  FFMA.FTZ R72, R90, R95, R72 ;  /* 0x0000005f5a487223 */ /* 0x000fe20000010048 */
[----:B------:R-:W-:Y:S01]  /*0900*/  PRMT R98, RZ, 0x5410, R75 ;  /* 0x00005410ff627816 */ /* 0x000fe2000000004b */
[C---:B------:R-:W-:Y:S01]  /*0910*/  FMUL.FTZ R96, R77.reuse, R96 ;  /* 0x000000604d607220 */ /* 0x040fe20000410000 */
[----:B------:R-:W-:Y:S01]  /*0920*/  PRMT R71, RZ, 0x7610, R71 ;  /* 0x00007610ff477816 */ /* 0x000fe20000000047 */
[----:B------:R-:W-:Y:S02]  /*0930*/  FMUL.FTZ R99, R77, R100 ;  /* 0x000000644d637220 */ /* 0x000fe40000410000 */
[----:B------:R-:W-:Y:S02]  /*0940*/  FMUL.FTZ R97, R12, R74 ;  /* 0x0000004a0c617220 */ /* 0x000fe40000410000 */
[----:B------:R-:W-:-:S02]  /*0950*/  FADD.FTZ R70, R69, R94 ;  /* 0x0000005e45467221 */ /* 0x000fc40000010000 */
[----:B------:R-:W-:Y:S01]  /*0960*/  FFMA.FTZ R72, R93, R94, R72 ;  /* 0x0000005e5d487223 */ /* 0x000fe20000010048 */
[----:B------:R-:W-:Y:S01]  /*0970*/  PRMT R68, RZ, 0x7610, R75 ;  /* 0x00007610ff447816 */ /* 0x000fe2000000004b */
[----:B------:R-:W-:Y:S02]  /*0980*/  FADD.FTZ R45, R45, R74 ;  /* 0x0000004a2d2d7221 */ /* 0x000fe40000010000 */
[----:B------:R-:W-:Y:S02]  /*0990*/  FFMA.FTZ R29, R96, R74, R29 ;  /* 0x0000004a601d7223 */ /* 0x000fe4000001001d */
[----:B------:R-:W-:Y:S02]  /*09a0*/  FADD.FTZ R46, R46, R98 ;  /* 0x000000622e2e7221 */ /* 0x000fe40000010000 */
[-C--:B------:R-:W-:Y:S02]  /*09b0*/  FFMA.FTZ R30, R99, R98.reuse, R30 ;  /* 0x00000062631e7223 */ /* 0x080fe4000001001e */
[----:B------:R-:W-:-:S02]  /*09c0*/  FMUL.FTZ R98, R11, R98 ;  /* 0x000000620b627220 */ /* 0x000fc40000410000 */
[----:B------:R-:W-:Y:S02]  /*09d0*/  FADD.FTZ R74, -R78, R71 ;  /* 0x000000474e4a7221 */ /* 0x000fe40000010100 */
[----:B------:R-:W-:Y:S02]  /*09e0*/  FADD.FTZ R69, R70, R97 ;  /* 0x0000006146457221 */ /* 0x000fe40000010000 */
[----:B------:R-:W-:Y:S02]  /*09f0*/  FFMA.FTZ R72, R96, R97, R72 ;  /* 0x0000006160487223 */ /* 0x000fe40000010048 */
[----:B------:R-:W-:Y:S02]  /*0a00*/  FMUL.FTZ R100, R10, R68 ;  /* 0x000000440a647220 */ /* 0x000fe40000410000 */
[----:B------:R-:W-:Y:S02]  /*0a10*/  FMUL.FTZ R101, R77, R74 ;  /* 0x0000004a4d657220 */ /* 0x000fe40000410000 */
        /* <DEDUP_REMOVED lines=8> */
.L_x_131:
[----:B------:R-:W-:Y:S05]  /*0aa0*/  BSYNC B1 ;  /* 0x0000000000017941 */ /* 0x000fea0003800000 */
.L_x_130:
        /* <DEDUP_REMOVED lines=8> */
[----:B------:R-:W-:Y:S01]  /*0b30*/  ISETP.NE.U32.AND P0, PT, RZ, c[0x0][0x218], PT ;  /* 0x00008600ff007a0c */ /* 0x000fe20003f05070 */
[----:B------:R-:W-:Y:S01]  /*0b40*/  IMAD.SHL.U32 R86, R121, 0x8, RZ ;  /* 0x0000000879567824 */ /* 0x000fe200078e00ff */
[----:B------:R-:W-:Y:S02]  /*0b50*/  ISETP.NE.U32.AND P1, PT, RZ, c[0x0][0x250], PT ;  /* 0x00009400ff007a0c */ /* 0x000fe40003f25070 */
[----:B------:R-:W-:Y:S02]  /*0b60*/  ISETP.NE.AND.EX P0, PT, RZ, c[0x0][0x21c], PT, P0 ;  /* 0x00008700ff007a0c */ /* 0x000fe40003f05300 */
[----:B------:R-:W-:Y:S02]  /*0b70*/  ISETP.NE.AND.EX P1, PT, RZ, c[0x0][0x254], PT, P1 ;  /* 0x00009500ff007a0c */ /* 0x000fe40003f25310 */
[----:B------:R-:W-:-:S09]  /*0b80*/  SHF.R.U32.HI R81, RZ, 0x1d, R121 ;  /* 0x0000001dff517819 */ /* 0x000fd20000011679 */
[C---:B------:R-:W-:Y:S02]  /*0b90*/  @P0 LEA R104, P5, R121.reuse, c[0x0][0x218], 0x4 ;  /* 0x0000860079680a11 */ /* 0x040fe400078a20ff */
[C---:B------:R-:W-:Y:S02]  /*0ba0*/  @P1 IADD3 R102, P2, R86.reuse, c[0x0][0x198], RZ ;  /* 0x0000660056661a10 */ /* 0x040fe40007f5e0ff */
[----:B------:R-:W-:Y:S02]  /*0bb0*/  @P0 LEA.HI.X R105, R121, c[0x0][0x21c], RZ, 0x4, P5 ;  /* 0x0000870079690a11 */ /* 0x000fe400028f24ff */
[----:B------:R-:W-:Y:S02]  /*0bc0*/  IADD3 R86, P5, R86, c[0x0][0x190], RZ ;  /* 0x0000640056567a10 */ /* 0x000fe40007fbe0ff */
[C---:B------:R-:W-:Y:S01]  /*0bd0*/  @P1 IADD3.X R103, R81.reuse, c[0x0][0x19c], RZ, P2, !PT ;  /* 0x0000670051671a10 */ /* 0x040fe200017fe4ff */
[----:B------:R0:W5:Y:S01]  /*0be0*/  @P0 LDG.E.128 R20, [R104.64] ;  /* 0x0000000468140981 */ /* 0x000162000c1e1d00 */
[----:B------:R-:W-:-:S03]  /*0bf0*/  IADD3.X R87, R81, c[0x0][0x194], RZ, P5, !PT ;  /* 0x0000650051577a10 */ /* 0x000fc60002ffe4ff */
[----:B------:R1:W5:Y:S04]  /*0c00*/  @P1 LDG.E.64 R84, [R102.64] ;  /* 0x0000000466541981 */ /* 0x000368000c1e1b00 */
[----:B------:R-:W5:Y:S01]  /*0c10*/  LDG.E.64 R86, [R86.64] ;  /* 0x0000000456567981 */ /* 0x000f62000c1e1b00 */
[----:B--2---:R-:W-:Y:S02]  /*0c20*/  PRMT R81, RZ, 0x5410, R68 ;  /* 0x00005410ff517816 */ /* 0x004fe40000000044 */
[----:B0-----:R-:W-:-:S03]  /*0c30*/  PRMT R105, RZ, 0x5410, R69 ;  /* 0x00005410ff697816 */ /* 0x001fc60000000045 */
[C---:B-1----:R-:W-:Y:S01]  /*0c40*/  FADD.FTZ R102, -R78.reuse, R81 ;  /* 0x000000514e667221 */ /* 0x042fe20000010100 */
[----:B------:R-:W-:Y:S02]  /*0c50*/  PRMT R107, RZ, 0x5410, R70 ;  /* 0x00005410ff6b7816 */ /* 0x000fe40000000046 */
[----:B---3--:R-:W-:Y:S01]  /*0c60*/  PRMT R104, RZ, 0x5410, R72 ;  /* 0x00005410ff687816 */ /* 0x008fe20000000048 */
[----:B-----5:R-:W-:Y:S01]  /*0c70*/  FMUL.FTZ R81, R77, R102 ;  /* 0x000000664d517220 */ /* 0x020fe20000410000 */
[----:B------:R-:W-:Y:S02]  /*0c80*/  PRMT R103, RZ, 0x7610, R68 ;  /* 0x00007610ff677816 */ /* 0x000fe40000000044 */
[----:B------:R-:W-:Y:S02]  /*0c90*/  PRMT R69, RZ, 0x7610, R69 ;  /* 0x00007610ff457816 */ /* 0x000fe40000000045 */
[----:B------:R-:W-:Y:S01]  /*0ca0*/  PRMT R109, RZ, 0x7610, R70 ;  /* 0x00007610ff6d7816 */ /* 0x000fe20000000046 */
[C---:B------:R-:W-:Y:S01]  /*0cb0*/  FADD.FTZ R108, -R78.reuse, R105 ;  /* 0x000000694e6c7221 */ /* 0x040fe20000010100 */
[----:B------:R-:W-:Y:S01]  /*0cc0*/  PRMT R72, RZ, 0x7610, R72 ;  /* 0x00007610ff487816 */ /* 0x000fe20000000048 */
[----:B------:R-:W-:-:S02]  /*0cd0*/  FADD.FTZ R70, -R78, R107 ;  /* 0x0000006b4e467221 */ /* 0x000fc40000010100 */
[----:B------:R-:W-:Y:S02]  /*0ce0*/  FADD.FTZ R36, R36, R104 ;  /* 0x0000006824247221 */ /* 0x000fe40000010000 */
[-C--:B------:R-:W-:Y:S02]  /*0cf0*/  FFMA.FTZ R60, R81, R104.reuse, R60 ;  /* 0x00000068513c7223 */ /* 0x080fe4000001003c */
[C---:B------:R-:W-:Y:S02]  /*0d00*/  FADD.FTZ R106, -R78.reuse, R103 ;  /* 0x000000674e6a7221 */ /* 0x040fe40000010100 */
[----:B------:R-:W-:Y:S02]  /*0d10*/  FMUL.FTZ R104, R9, R104 ;  /* 0x0000006809687220 */ /* 0x000fe40000410000 */
[C---:B------:R-:W-:Y:S01]  /*0d20*/  FADD.FTZ R110, -R78.reuse, R69 ;  /* 0x000000454e6e7221 */ /* 0x040fe20000010100 */
[----:B------:R-:W-:Y:S01]  /*0d30*/  PRMT R69, RZ, 0x5410, R73 ;  /* 0x00005410ff457816 */ /* 0x000fe20000000049 */
[----:B------:R-:W-:Y:S01]  /*0d40*/  FADD.FTZ R112, -R78, R109 ;  /* 0x0000006d4e707221 */ /* 0x000fe20000010100 */
[----:B------:R-:W-:Y:S01]  /*0d50*/  PRMT R111, RZ, 0x5410, R71 ;  /* 0x00005410ff6f7816 */ /* 0x000fe20000000047 */
[----:B------:R-:W-:-:S02]  /*0d60*/  FMUL.FTZ R103, R77, R108 ;  /* 0x0000006c4d677220 */ /* 0x000fc40000410000 */
[C---:B------:R-:W-:Y:S01]  /*0d70*/  FMUL.FTZ R109, R77.reuse, R70 ;  /* 0x000000464d6d7220 */ /* 0x040fe20000410000 */
[----:B------:R-:W-:Y:S01]  /*0d80*/  PRMT R71, RZ, 0x7610, R71 ;  /* 0x00007610ff477816 */ /* 0x000fe20000000047 */
[----:B------:R-:W-:Y:S02]  /*0d90*/  FMUL.FTZ R102, R77, R106 ;  /* 0x0000006a4d667220 */ /* 0x000fe40000410000 */
        /* <DEDUP_REMOVED lines=8> */
[----:B------:R-:W-:Y:S02]  /*0e20*/  FFMA.FTZ R120, R102, R105, R120 ;  /* 0x0000006966787223 */ /* 0x000fe40000010078 */
[----:B------:R-:W-:Y:S01]  /*0e30*/  FADD.FTZ R116, -R78, R71 ;  /* 0x000000474e747221 */ /* 0x000fe20000010100 */
[----:B------:R-:W-:Y:S01]  /*0e40*/  PRMT R71, RZ, 0x5410, R74 ;  /* 0x00005410ff477816 */ /* 0x000fe2000000004a */
[----:B------:R-:W-:-:S02]  /*0e50*/  FMUL.FTZ R106, R77, R110 ;  /* 0x0000006e4d6a7220 */ /* 0x000fc40000410000 */
[----:B------:R-:W-:Y:S02]  /*0e60*/  FMUL.FTZ R107, R6, R73 ;  /* 0x00000049066b7220 */ /* 0x000fe40000410000 */
[----:B------:R-:W-:Y:S02]  /*0e70*/  FADD.FTZ R70, R69, R108 ;  /* 0x0000006c45467221 */ /* 0x000fe40000010000 */
[----:B------:R-:W-:Y:S01]  /*0e80*/  FFMA.FTZ R120, R103, R108, R120 ;  /* 0x0000006c67787223 */ /* 0x000fe20000010078 */
[----:B------:R-:W-:Y:S01]  /*0e90*/  PRMT R74, RZ, 0x7610, R74 ;  /* 0x00007610ff4a7816 */ /* 0x000fe2000000004a */
[----:B------:R-:W-:Y:S02]  /*0ea0*/  FADD.FTZ R68, -R78, R111 ;  /* 0x0000006f4e447221 */ /* 0x000fe40000010100 */
[----:B------:R-:W-:Y:S02]  /*0eb0*/  FMUL.FTZ R110, R5, R71 ;  /* 0x00000047056e7220 */ /* 0x000fe40000410000 */
[----:B------:R-:W-:-:S02]  /*0ec0*/  FADD.FTZ R69, R70, R107 ;  /* 0x0000006b46457221 */ /* 0x000fc40000010000 */
[----:B------:R-:W-:Y:S01]  /*0ed0*/  FFMA.FTZ R120, R106, R107, R120 ;  /* 0x0000006b6a787223 */ /* 0x000fe20000010078 */
[--C-:B------:R-:W-:Y:S01]  /*0ee0*/  PRMT R114, RZ, 0x5410, R75.reuse ;  /* 0x00005410ff727816 */ /* 0x100fe2000000004b */
[C---:B------:R-:W-:Y:S02]  /*0ef0*/  FMUL.FTZ R113, R77.reuse, R68 ;  /* 0x000000444d717220 */ /* 0x040fe40000410000 */
        /* <DEDUP_REMOVED lines=26> */
.L_x_133:
[----:B------:R-:W-:Y:S05]  /*10a0*/  BSYNC B1 ;  /* 0x0000000000017941 */ /* 0x000fea0003800000 */
.L_x_132:
[----:B------:R-:W-:Y:S05]  /*10b0*/  BRA.DIV ~URZ, `(.L_x_134) ;  /* 0x00001bb27f007947 */ /* 0x000fea000b800000 */
[----:B------:R0:W1:Y:S02]  /*10c0*/  SHFL.BFLY PT, R74, R117, 0x1, 0x1f ;  /* 0x0c201f00754a7f89 */ /* 0x00006400000e0000 */
.L_x_141:
        /* <DEDUP_REMOVED lines=18> */
.L_x_142:
[----:B--2---:R-:W-:Y:S01]  /*11f0*/  FADD.FTZ R78, R117, R74 ;  /* 0x0000004a754e7221 */ /* 0x004fe20000010000 */
[----:B------:R-:W-:Y:S01]  /*1200*/  BSSY B1, `(.L_x_136) ;  /* 0x000008e000017945 */ /* 0x000fe20003800000 */
[----:B-1----:R-:W-:Y:S02]  /*1210*/  FADD.FTZ R72, R72, R75 ;  /* 0x0000004b48487221 */ /* 0x002fe40000010000 */
[----:B------:R-:W-:Y:S02]  /*1220*/  FMUL.FTZ R78, R78, c[0x0][0x1e0] ;  /* 0x000078004e4e7a20 */ /* 0x000fe40000410000 */
[----:B------:R-:W-:Y:S01]  /*1230*/  FMUL.FTZ R120, R72, c[0x0][0x1e0] ;  /* 0x0000780048787a20 */ /* 0x000fe20000410000 */
[----:B------:R-:W-:Y:S05]  /*1240*/  @!P4 BRA `(.L_x_137) ;  /* 0x000008900000c947 */ /* 0x000fea0003800000 */
[----:B------:R-:W-:Y:S02]  /*1250*/  ISETP.NE.AND P1, PT, R18, RZ, PT ;  /* 0x000000ff1200720c */ /* 0x000fe40003f25270 */
[----:B------:R-:W-:Y:S02]  /*1260*/  ISETP.NE.U32.AND P0, PT, RZ, c[0x0][0x218], PT ;  /* 0x00008600ff007a0c */ /* 0x000fe40003f05070 */
[----:B------:R-:W-:-:S02]  /*1270*/  FSEL R69, R78, RZ, !P1 ;  /* 0x000000ff4e457208 */ /* 0x000fc40004800000 */
[----:B------:R-:W-:Y:S02]  /*1280*/  ISETP.NE.AND.EX P0, PT, RZ, c[0x0][0x21c], PT, P0 ;  /* 0x00008700ff007a0c */ /* 0x000fe40003f05300 */
[----:B------:R-:W-:Y:S01]  /*1290*/  ISETP.NE.U32.AND P1, PT, RZ, c[0x0][0x258], PT ;  /* 0x00009600ff007a0c */ /* 0x000fe20003f25070 */
[-CC-:B------:R-:W-:Y:S01]  /*12a0*/  FFMA.FTZ R71, R79, R120.reuse, R69.reuse ;  /* 0x000000784f477223 */ /* 0x180fe20000010045 */
[----:B------:R-:W-:Y:S01]  /*12b0*/  ISETP.NE.U32.AND P2, PT, RZ, c[0x0][0x250], PT ;  /* 0x00009400ff007a0c */ /* 0x000fe20003f45070 */
[-C--:B------:R-:W-:Y:S01]  /*12c0*/  FFMA.FTZ R73, R93, R120.reuse, R69 ;  /* 0x000000785d497223 */ /* 0x080fe20000010045 */
[----:B------:R-:W-:Y:S01]  /*12d0*/  ISETP.NE.AND.EX P1, PT, RZ, c[0x0][0x25c], PT, P1 ;  /* 0x00009700ff007a0c */ /* 0x000fe20003f25310 */
[----:B------:R-:W-:Y:S01]  /*12e0*/  FADD.FTZ R68, R88, -R71 ;  /* 0x8000004758447221 */ /* 0x000fe20000010000 */
[----:B------:R-:W-:Y:S01]  /*12f0*/  ISETP.NE.AND.EX P2, PT, RZ, c[0x0][0x254], PT, P2 ;  /* 0x00009500ff007a0c */ /* 0x000fe20003f45320 */
[----:B------:R-:W-:Y:S02]  /*1300*/  FFMA.FTZ R71, R91, R120, R69 ;  /* 0x000000785b477223 */ /* 0x000fe40000010045 */
[----:B-----5:R-:W-:-:S02]  /*1310*/  FMUL.FTZ R123, R77, R68 ;  /* 0x000000444d7b7220 */ /* 0x020fc40000410000 */
[----:B0-----:R-:W-:Y:S01]  /*1320*/  FADD.FTZ R74, R92, -R71 ;  /* 0x800000475c4a7221 */ /* 0x001fe20000010000 */
[----:B------:R-:W-:Y:S01]  /*1330*/  @P0 PRMT R71, RZ, 0x5410, R53 ;  /* 0x00005410ff470816 */ /* 0x000fe20000000035 */
[----:B------:R-:W-:Y:S01]  /*1340*/  FADD.FTZ R70, R94, -R73 ;  /* 0x800000495e467221 */ /* 0x000fe20000010000 */
[----:B------:R-:W-:Y:S01]  /*1350*/  @P0 PRMT R68, RZ, 0x5410, R52 ;  /* 0x00005410ff440816 */ /* 0x000fe20000000034 */
[C---:B------:R-:W-:Y:S01]  /*1360*/  FMUL.FTZ R74, R77.reuse, R74 ;  /* 0x0000004a4d4a7220 */ /* 0x040fe20000410000 */
[--C-:B------:R-:W-:Y:S01]  /*1370*/  @P0 PRMT R75, RZ, 0x7610, R54.reuse ;  /* 0x00007610ff4b0816 */ /* 0x100fe20000000036 */
[----:B------:R-:W-:Y:S02]  /*1380*/  FMUL.FTZ R70, R77, R70 ;  /* 0x000000464d467220 */ /* 0x000fe40000410000 */
[----:B------:R-:W-:Y:S01]  /*1390*/  @P0 FADD.FTZ R74, R74, R71 ;  /* 0x000000474a4a0221 */ /* 0x000fe20000010000 */
[----:B------:R-:W-:Y:S01]  /*13a0*/  @P0 PRMT R71, RZ, 0x5410, R54 ;  /* 0x00005410ff470816 */ /* 0x000fe20000000036 */
[----:B------:R-:W-:Y:S01]  /*13b0*/  @P0 FADD.FTZ R123, R123, R68 ;  /* 0x000000447b7b0221 */ /* 0x000fe20000010000 */
[----:B------:R-:W-:Y:S01]  /*13c0*/  @P2 LOP3.LUT P6, RZ, R119, 0xff0000, RZ, 0xc0, !PT ;  /* 0x00ff000077ff2812 */ /* 0x000fe200078cc0ff */
[----:B------:R-:W-:-:S02]  /*13d0*/  FFMA.FTZ R124, R96, R120, R69 ;  /* 0x00000078607c7223 */ /* 0x000fc40000010045 */
[----:B------:R-:W-:Y:S01]  /*13e0*/  @P0 FADD.FTZ R70, R70, R71 ;  /* 0x0000004746460221 */ /* 0x000fe20000010000 */
[----:B------:R-:W-:Y:S01]  /*13f0*/  @P1 F2FP.BF16.PACK_AB R68, RZ, R123 ;  /* 0x0000007bff44123e */ /* 0x000fe200000010ff */
[----:B------:R-:W-:Y:S01]  /*1400*/  FMUL.FTZ R123, R123, c[0x0][0x1e8] ;  /* 0x00007a007b7b7a20 */ /* 0x000fe20000410000 */
[----:B------:R-:W-:Y:S01]  /*1410*/  @P1 F2FP.BF16.PACK_AB R71, RZ, R74 ;  /* 0x0000004aff47123e */ /* 0x000fe200000010ff */
[----:B------:R-:W-:Y:S01]  /*1420*/  FADD.FTZ R124, R97, -R124 ;  /* 0x8000007c617c7221 */ /* 0x000fe20000010000 */
[----:B------:R-:W-:Y:S01]  /*1430*/  @P1 F2FP.BF16.PACK_AB R72, RZ, R70 ;  /* 0x00000046ff48123e */ /* 0x000fe200000010ff */
[----:B------:R-:W-:Y:S01]  /*1440*/  FMUL.FTZ R74, R74, c[0x0][0x1e8] ;  /* 0x00007a004a4a7a20 */ /* 0x000fe20000410000 */
[----:B------:R-:W-:Y:S01]  /*1450*/  @P1 PRMT R56, R68, 0x7610, R56 ;  /* 0x0000761044381816 */ /* 0x000fe20000000038 */
[-CC-:B------:R-:W-:Y:S01]  /*1460*/  FFMA.FTZ R68, R80, R120.reuse, R69.reuse ;  /* 0x0000007850447223 */ /* 0x180fe20000010045 */
[----:B------:R-:W-:Y:S01]  /*1470*/  @P1 PRMT R58, R72, 0x7610, R58 ;  /* 0x00007610483a1816 */ /* 0x000fe2000000003a */
[----:B------:R-:W-:Y:S01]  /*1480*/  FFMA.FTZ R72, R90, R120, R69 ;  /* 0x000000785a487223 */ /* 0x000fe20000010045 */
[----:B------:R-:W-:Y:S01]  /*1490*/  @P1 PRMT R57, R71, 0x7610, R57 ;  /* 0x0000761047391816 */ /* 0x000fe20000000039 */
[----:B------:R-:W-:Y:S01]  /*14a0*/  FADD.FTZ R68, R89, -R68 ;  /* 0x8000004459447221 */ /* 0x000fe20000010000 */
[----:B------:R-:W-:Y:S01]  /*14b0*/  @P0 PRMT R71, RZ, 0x7610, R52 ;  /* 0x00007610ff470816 */ /* 0x000fe20000000034 */
[----:B------:R-:W-:-:S02]  /*14c0*/  FADD.FTZ R72, R95, -R72 ;  /* 0x800000485f487221 */ /* 0x000fc40000010000 */
[C---:B------:R-:W-:Y:S01]  /*14d0*/  FMUL.FTZ R122, R77.reuse, R68 ;  /* 0x000000444d7a7220 */ /* 0x040fe20000410000 */
[----:B------:R-:W-:Y:S01]  /*14e0*/  @P0 PRMT R68, RZ, 0x7610, R53 ;  /* 0x00007610ff440816 */ /* 0x000fe20000000035 */
[----:B------:R-:W-:Y:S02]  /*14f0*/  FMUL.FTZ R121, R77, R72 ;  /* 0x000000484d797220 */ /* 0x000fe40000410000 */
[----:B------:R-:W-:Y:S02]  /*1500*/  @P0 FADD.FTZ R122, R122, R71 ;  /* 0x000000477a7a0221 */ /* 0x000fe40000010000 */
[----:B------:R-:W-:Y:S02]  /*1510*/  @P0 FADD.FTZ R121, R121, R68 ;  /* 0x0000004479790221 */ /* 0x000fe40000010000 */
[----:B------:R-:W-:Y:S01]  /*1520*/  @P2 IMAD.MOV.U32 R68, RZ, RZ, R118 ;  /* 0x000000ffff442224 */ /* 0x000fe200078e0076 */
[----:B------:R-:W-:Y:S01]  /*1530*/  @P1 F2FP.BF16.PACK_AB R71, RZ, R122 ;  /* 0x0000007aff47123e */ /* 0x000fe200000010ff */
[----:B------:R-:W-:Y:S01]  /*1540*/  FMUL.FTZ R122, R122, c[0x0][0x1e8] ;  /* 0x00007a007a7a7a20 */ /* 0x000fe20000410000 */
[----:B------:R-:W-:Y:S01]  /*1550*/  @P1 F2FP.BF16.PACK_AB R72, RZ, R121 ;  /* 0x00000079ff48123e */ /* 0x000fe200000010ff */
[----:B------:R-:W-:Y:S01]  /*1560*/  FMUL.FTZ R124, R77, R124 ;  /* 0x0000007c4d7c7220 */ /* 0x000fe20000410000 */
[----:B------:R-:W-:Y:S01]  /*1570*/  @P2 LOP3.LUT P5, RZ, R68, 0xff, RZ, 0xc0, !PT ;  /* 0x000000ff44ff2812 */ /* 0x000fe200078ac0ff */
[----:B------:R-:W-:Y:S01]  /*1580*/  FMUL.FTZ R70, R70, c[0x0][0x1e8] ;  /* 0x00007a0046467a20 */ /* 0x000fe20000410000 */
[----:B------:R-:W-:Y:S01]  /*1590*/  @P1 PRMT R56, R56, 0x5410, R71 ;  /* 0x0000541038381816 */ /* 0x000fe20000000047 */
[----:B------:R-:W-:Y:S01]  /*15a0*/  @P0 FADD.FTZ R124, R124, R75 ;  /* 0x0000004b7c7c0221 */ /* 0x000fe20000010000 */
[----:B------:R-:W-:Y:S01]  /*15b0*/  @P2 FSEL R68, R123, RZ, P5 ;  /* 0x000000ff7b442208 */ /* 0x000fe20002800000 */
[----:B------:R-:W-:Y:S01]  /*15c0*/  FMUL.FTZ R121, R121, c[0x0][0x1e8] ;  /* 0x00007a0079797a20 */ /* 0x000fe20000410000 */
[----:B------:R-:W-:-:S02]  /*15d0*/  @P2 LOP3.LUT P5, RZ, R118, 0xff00, RZ, 0xc0, !PT ;  /* 0x0000ff0076ff2812 */ /* 0x000fc400078ac0ff */
[----:B------:R-:W-:Y:S02]  /*15e0*/  @P1 PRMT R57, R57, 0x5410, R72 ;  /* 0x0000541039391816 */ /* 0x000fe40000000048 */
[----:B------:R-:W-:Y:S02]  /*15f0*/  @P2 FSEL R71, R122, RZ, P5 ;  /* 0x000000ff7a472208 */ /* 0x000fe40002800000 */
[----:B------:R-:W-:Y:S02]  /*1600*/  @P2 LOP3.LUT P5, RZ, R118, 0xff0000, RZ, 0xc0, !PT ;  /* 0x00ff000076ff2812 */ /* 0x000fe400078ac0ff */
[----:B------:R-:W-:Y:S02]  /*1610*/  @P2 F2FP.BF16.PACK_AB R68, RZ, R68 ;  /* 0x00000044ff44223e */ /* 0x000fe400000010ff */
[----:B------:R-:W-:Y:S02]  /*1620*/  @P2 FSEL R72, R74, RZ, P5 ;  /* 0x000000ff4a482208 */ /* 0x000fe40002800000 */
[----:B------:R-:W-:-:S02]  /*1630*/  @P2 LOP3.LUT P5, RZ, R119, 0xff, RZ, 0xc0, !PT ;  /* 0x000000ff77ff2812 */ /* 0x000fc400078ac0ff */
[----:B------:R-:W-:Y:S01]  /*1640*/  @P1 F2FP.BF16.PACK_AB R75, RZ, R124 ;  /* 0x0000007cff4b123e */ /* 0x000fe200000010ff */
[----:B------:R-:W-:Y:S01]  /*1650*/  FMUL.FTZ R124, R124, c[0x0][0x1e8] ;  /* 0x00007a007c7c7a20 */ /* 0x000fe20000410000 */
[----:B------:R-:W-:Y:S02]  /*1660*/  @P2 FSEL R73, R70, RZ, P5 ;  /* 0x000000ff46492208 */ /* 0x000fe40002800000 */
[----:B------:R-:W-:Y:S02]  /*1670*/  @P2 LOP3.LUT P5, RZ, R118, 0xff000000, RZ, 0xc0, !PT ;  /* 0xff00000076ff2812 */ /* 0x000fe400078ac0ff */
[----:B------:R-:W-:Y:S02]  /*1680*/  @P2 F2FP.BF16.PACK_AB R71, RZ, R71 ;  /* 0x00000047ff47223e */ /* 0x000fe400000010ff */
[----:B------:R-:W-:Y:S02]  /*1690*/  @P2 PRMT R32, R68, 0x7610, R32 ;  /* 0x0000761044202816 */ /* 0x000fe40000000020 */
[----:B------:R-:W-:-:S02]  /*16a0*/  @P1 PRMT R58, R58, 0x5410, R75 ;  /* 0x000054103a3a1816 */ /* 0x000fc4000000004b */
[----:B------:R-:W-:Y:S02]  /*16b0*/  @P2 FSEL R75, R121, RZ, P5 ;  /* 0x000000ff794b2208 */ /* 0x000fe40002800000 */
[----:B------:R-:W-:Y:S02]  /*16c0*/  @P2 LOP3.LUT P5, RZ, R119, 0xff00, RZ, 0xc0, !PT ;  /* 0x0000ff0077ff2812 */ /* 0x000fe400078ac0ff */
[----:B------:R-:W-:Y:S01]  /*16d0*/  @P2 PRMT R32, R32, 0x5410, R71 ;  /* 0x0000541020202816 */ /* 0x000fe20000000047 */
[--C-:B------:R-:W-:Y:S01]  /*16e0*/  FFMA.FTZ R71, R99, R120, R69.reuse ;  /* 0x0000007863477223 */ /* 0x100fe20000010045 */
[----:B------:R-:W-:Y:S01]  /*16f0*/  MOV R68, R82 ;  /* 0x0000005200447202 */ /* 0x000fe20000000f00 */
[----:B------:R-:W-:Y:S01]  /*1700*/  FFMA.FTZ R69, R101, R120, R69 ;  /* 0x0000007865457223 */ /* 0x000fe20000010045 */
[----:B------:R-:W-:Y:S02]  /*1710*/  @P2 FSEL R117, R124, RZ, P5 ;  /* 0x000000ff7c752208 */ /* 0x000fe40002800000 */
[----:B------:R-:W-:Y:S01]  /*1720*/  LOP3.LUT P5, RZ, R68, 0xff, RZ, 0xc0, !PT ;  /* 0x000000ff44ff7812 */ /* 0x000fe200078ac0ff */
[----:B------:R-:W-:Y:S01]  /*1730*/  FADD.FTZ R68, R98, -R71 ;  /* 0x8000004762447221 */ /* 0x000fe20000010000 */
[----:B------:R-:W-:-:S02]  /*1740*/  @P0 PRMT R71, RZ, 0x5410, R55 ;  /* 0x00005410ff470816 */ /* 0x000fc40000000037 */
[----:B------:R-:W-:Y:S01]  /*1750*/  @P2 F2FP.BF16.PACK_AB R72, RZ, R72 ;  /* 0x00000048ff48223e */ /* 0x000fe200000010ff */
[----:B------:R-:W-:Y:S01]  /*1760*/  FMUL.FTZ R68, R77, R68 ;  /* 0x000000444d447220 */ /* 0x000fe20000410000 */
[----:B------:R-:W-:Y:S02]  /*1770*/  @P2 F2FP.BF16.PACK_AB R73, RZ, R73 ;  /* 0x00000049ff49223e */ /* 0x000fe400000010ff */
[----:B------:R-:W-:Y:S01]  /*1780*/  @P2 PRMT R33, R72, 0x7610, R33 ;  /* 0x0000761048212816 */ /* 0x000fe20000000021 */
[----:B------:R-:W-:Y:S01]  /*1790*/  @P0 FADD.FTZ R68, R68, R71 ;  /* 0x0000004744440221 */ /* 0x000fe20000010000 */
[----:B------:R-:W-:Y:S01]  /*17a0*/  @P2 PRMT R34, R73, 0x7610, R34 ;  /* 0x0000761049222816 */ /* 0x000fe20000000022 */
[----:B------:R-:W-:Y:S01]  /*17b0*/  FADD.FTZ R72, R100, -R69 ;  /* 0x8000004564487221 */ /* 0x000fe20000010000 */
[----:B------:R-:W-:Y:S01]  /*17c0*/  @P0 PRMT R69, RZ, 0x7610, R55 ;  /* 0x00007610ff450816 */ /* 0x000fe20000000037 */
[----:B------:R-:W-:Y:S01]  /*17d0*/  IMAD.MOV.U32 R73, RZ, RZ, 0x10 ;  /* 0x00000010ff497424 */ /* 0x000fe200078e00ff */
[----:B------:R-:W-:Y:S01]  /*17e0*/  @P1 F2FP.BF16.PACK_AB R71, RZ, R68 ;  /* 0x00000044ff47123e */ /* 0x000fe200000010ff */
[----:B------:R-:W-:Y:S01]  /*17f0*/  FMUL.FTZ R72, R77, R72 ;  /* 0x000000484d487220 */ /* 0x000fe20000410000 */
[----:B------:R-:W-:-:S02]  /*1800*/  @P2 F2FP.BF16.PACK_AB R75, RZ, R75 ;  /* 0x0000004bff4b223e */ /* 0x000fc400000010ff */
[----:B------:R-:W-:Y:S01]  /*1810*/  @P1 PRMT R59, R71, 0x7610, R59 ;  /* 0x00007610473b1816 */ /* 0x000fe2000000003b */
[----:B------:R-:W-:Y:S01]  /*1820*/  FMUL.FTZ R71, R68, c[0x0][0x1e8] ;  /* 0x00007a0044477a20 */ /* 0x000fe20000410000 */
[----:B------:R-:W-:Y:S01]  /*1830*/  FSEL R123, R123, RZ, P5 ;  /* 0x000000ff7b7b7208 */ /* 0x000fe20002800000 */
[----:B------:R-:W-:Y:S01]  /*1840*/  @P0 FADD.FTZ R72, R72, R69 ;  /* 0x0000004548480221 */ /* 0x000fe20000010000 */
[----:B------:R-:W-:Y:S02]  /*1850*/  ISETP.NE.U32.AND P0, PT, RZ, c[0x0][0x258], PT ;  /* 0x00009600ff007a0c */ /* 0x000fe40003f05070 */
[----:B------:R-:W-:Y:S02]  /*1860*/  @P2 FSEL R68, R71, RZ, P6 ;  /* 0x000000ff47442208 */ /* 0x000fe40003000000 */
[----:B------:R-:W-:Y:S02]  /*1870*/  ISETP.NE.AND.EX P0, PT, RZ, c[0x0][0x25c], PT, P0 ;  /* 0x00009700ff007a0c */ /* 0x000fe40003f05300 */
[----:B------:R-:W-:-:S02]  /*1880*/  @P2 F2FP.BF16.PACK_AB R68, RZ, R68 ;  /* 0x00000044ff44223e */ /* 0x000fc400000010ff */
[----:B------:R-:W-:Y:S02]  /*1890*/  @P2 F2FP.BF16.PACK_AB R117, RZ, R117 ;  /* 0x00000075ff75223e */ /* 0x000fe400000010ff */
[----:B------:R-:W-:Y:S02]  /*18a0*/  @P2 PRMT R35, R68, 0x7610, R35 ;  /* 0x0000761044232816 */ /* 0x000fe40000000023 */
[----:B------:R-:W-:Y:S02]  /*18b0*/  @P1 F2FP.BF16.PACK_AB R68, RZ, R72 ;  /* 0x00000048ff44123e */ /* 0x000fe400000010ff */
[----:B------:R-:W-:Y:S02]  /*18c0*/  @P2 PRMT R33, R33, 0x5410, R75 ;  /* 0x0000541021212816 */ /* 0x000fe4000000004b */
[----:B------:R-:W-:Y:S01]  /*18d0*/  @P1 PRMT R59, R59, 0x5410, R68 ;  /* 0x000054103b3b1816 */ /* 0x000fe20000000044 */
[----:B------:R-:W-:Y:S01]  /*18e0*/  @P0 IMAD.WIDE.U32 R68, R0, R73, c[0x0][0x258] ;  /* 0x0000960000440625 */ /* 0x000fe200078e0049 */
[----:B------:R-:W-:-:S02]  /*18f0*/  LOP3.LUT P1, RZ, R82, 0xff000000, RZ, 0xc0, !PT ;  /* 0xff00000052ff7812 */ /* 0x000fc4000782c0ff */
[----:B------:R-:W-:Y:S02]  /*1900*/  @P2 PRMT R34, R34, 0x5410, R117 ;  /* 0x0000541022222816 */ /* 0x000fe40000000075 */
[----:B------:R0:W-:Y:S01]  /*1910*/  @P0 STG.E.128 [R68.64], R56 ;  /* 0x0000003844000986 */ /* 0x0001e2000c101d04 */
[----:B------:R-:W-:-:S04]  /*1920*/  LOP3.LUT P0, RZ, R83, 0xff, RZ, 0xc0, !PT ;  /* 0x000000ff53ff7812 */ /* 0x000fc8000780c0ff */
[----:B------:R-:W-:Y:S02]  /*1930*/  FSEL R70, R70, RZ, P0 ;  /* 0x000000ff46467208 */ /* 0x000fe40000000000 */
[----:B------:R-:W-:-:S04]  /*1940*/  LOP3.LUT P0, RZ, R83, 0xff00, RZ, 0xc0, !PT ;  /* 0x0000ff0053ff7812 */ /* 0x000fc8000780c0ff */
[----:B------:R-:W-:Y:S02]  /*1950*/  FSEL R125, R124, RZ, P0 ;  /* 0x000000ff7c7d7208 */ /* 0x000fe40000000000 */
[----:B------:R-:W-:Y:S02]  /*1960*/  LOP3.LUT P0, RZ, R82, 0xff0000, RZ, 0xc0, !PT ;  /* 0x00ff000052ff7812 */ /* 0x000fe4000780c0ff */
[----:B------:R-:W-:Y:S02]  /*1970*/  F2FP.BF16.PACK_AB R70, R125, R70 ;  /* 0x000000467d46723e */ /* 0x000fe400000010ff */
[----:B------:R-:W-:Y:S02]  /*1980*/  FSEL R74, R74, RZ, P0 ;  /* 0x000000ff4a4a7208 */ /* 0x000fe40000000000 */
[----:B------:R-:W-:Y:S02]  /*1990*/  LOP3.LUT P0, RZ, R82, 0xff00, RZ, 0xc0, !PT ;  /* 0x0000ff0052ff7812 */ /* 0x000fe4000780c0ff */
[----:B0-----:R-:W-:Y:S01]  /*19a0*/  FSEL R69, R121, RZ, P1 ;  /* 0x000000ff79457208 */ /* 0x001fe20000800000 */
[----:B------:R-:W-:Y:S01]  /*19b0*/  FMUL.FTZ R121, R72, c[0x0][0x1e8] ;  /* 0x00007a0048797a20 */ /* 0x000fe20000410000 */
[----:B------:R-:W-:-:S02]  /*19c0*/  FSEL R68, R122, RZ, P0 ;  /* 0x000000ff7a447208 */ /* 0x000fc40000000000 */
[C---:B------:R-:W-:Y:S02]  /*19d0*/  LOP3.LUT P0, RZ, R83.reuse, 0xff0000, RZ, 0xc0, !PT ;  /* 0x00ff000053ff7812 */ /* 0x040fe4000780c0ff */
[----:B------:R-:W-:Y:S02]  /*19e0*/  LOP3.LUT P1, RZ, R83, 0xff000000, RZ, 0xc0, !PT ;  /* 0xff00000053ff7812 */ /* 0x000fe4000782c0ff */
[----:B------:R-:W-:Y:S02]  /*19f0*/  FSEL R71, R71, RZ, P0 ;  /* 0x000000ff47477208 */ /* 0x000fe40000000000 */
[----:B------:R-:W-:Y:S02]  /*1a00*/  @P2 LOP3.LUT P0, RZ, R119, 0xff000000, RZ, 0xc0, !PT ;  /* 0xff00000077ff2812 */ /* 0x000fe4000780c0ff */
[C---:B------:R-:W-:Y:S02]  /*1a10*/  FSEL R72, R121.reuse, RZ, P1 ;  /* 0x000000ff79487208 */ /* 0x040fe40000800000 */
[----:B------:R-:W-:-:S02]  /*1a20*/  @P2 FSEL R121, R121, RZ, P0 ;  /* 0x000000ff79792208 */ /* 0x000fc40000000000 */
[----:B------:R-:W-:Y:S02]  /*1a30*/  F2FP.BF16.PACK_AB R69, R69, R74 ;  /* 0x0000004a4545723e */ /* 0x000fe400000010ff */
[----:B------:R-:W-:Y:S02]  /*1a40*/  @P2 LEA R74, P0, R0, c[0x0][0x250], 0x4 ;  /* 0x00009400004a2a11 */ /* 0x000fe400078020ff */
[----:B------:R-:W-:Y:S02]  /*1a50*/  @P2 F2FP.BF16.PACK_AB R121, RZ, R121 ;  /* 0x00000079ff79223e */ /* 0x000fe400000010ff */
[----:B------:R-:W-:Y:S01]  /*1a60*/  F2FP.BF16.PACK_AB R71, R72, R71 ;  /* 0x000000474847723e */ /* 0x000fe200000010ff */
[----:B------:R-:W-:Y:S01]  /*1a70*/  IMAD.WIDE.U32 R72, R0, R73, c[0x0][0x248] ;  /* 0x0000920000487625 */ /* 0x000fe200078e0049 */
[----:B------:R-:W-:Y:S02]  /*1a80*/  F2FP.BF16.PACK_AB R68, R68, R123 ;  /* 0x0000007b4444723e */ /* 0x000fe400000010ff */
[----:B------:R-:W-:-:S02]  /*1a90*/  @P2 LEA.HI.X R75, R0, c[0x0][0x254], RZ, 0x4, P0 ;  /* 0x00009500004b2a11 */ /* 0x000fc400000f24ff */
[----:B------:R-:W-:Y:S01]  /*1aa0*/  @P2 PRMT R35, R35, 0x5410, R121 ;  /* 0x0000541023232816 */ /* 0x000fe20000000079 */
[----:B------:R0:W-:Y:S01]  /*1ab0*/  STG.E.128 [R72.64], R68 ;  /* 0x0000004448007986 */ /* 0x0001e2000c101d04 */
[----:B------:R-:W-:-:S03]  /*1ac0*/  IADD3 R0, R0, 0x20, RZ ;  /* 0x0000002000007810 */ /* 0x000fc60007ffe0ff */
[----:B------:R0:W-:Y:S04]  /*1ad0*/  @P2 STG.E.128 [R74.64], R32 ;  /* 0x000000204a002986 */ /* 0x0001e8000c101d04 */
.L_x_137:
[----:B------:R-:W-:Y:S05]  /*1ae0*/  BSYNC B1 ;  /* 0x0000000000017941 */ /* 0x000fea0003800000 */
.L_x_136:
[----:B------:R-:W-:Y:S01]  /*1af0*/  BSSY B1, `(.L_x_138) ;  /* 0x000008a000017945 */ /* 0x000fe20003800000 */
[----:B------:R-:W-:Y:S05]  /*1b00*/  @!P3 BRA `(.L_x_139) ;  /* 0x000008800000b947 */ /* 0x000fea0003800000 */
[----:B------:R-:W-:Y:S01]  /*1b10*/  ISETP.NE.AND P0, PT, R18, RZ, PT ;  /* 0x000000ff1200720c */ /* 0x000fe20003f05270 */
[----:B------:R-:W-:Y:S01]  /*1b20*/  HFMA2.MMA R121, -RZ, RZ, 0, 9.5367431640625e-07 ;  /* 0x00000010ff797435 */ /* 0x000fe200000001ff */
[----:B------:R-:W-:Y:S02]  /*1b30*/  ISETP.NE.U32.AND P1, PT, RZ, c[0x0][0x218], PT ;  /* 0x00008600ff007a0c */ /* 0x000fe40003f25070 */
[----:B0-----:R-:W-:Y:S02]  /*1b40*/  FSEL R73, R78, RZ, !P0 ;  /* 0x000000ff4e497208 */ /* 0x001fe40004000000 */
        /* <DEDUP_REMOVED lines=8> */
[----:B------:R-:W-:-:S02]  /*1bd0*/  FFMA.FTZ R71, R103, R120, R73 ;  /* 0x0000007867477223 */ /* 0x000fc40000010049 */
[-CC-:B------:R-:W-:Y:S02]  /*1be0*/  FFMA.FTZ R78, R106, R120.reuse, R73.reuse ;  /* 0x000000786a4e7223 */ /* 0x180fe40000010049 */
[-CC-:B------:R-:W-:Y:S02]  /*1bf0*/  FFMA.FTZ R75, R109, R120.reuse, R73.reuse ;  /* 0x000000786d4b7223 */ /* 0x180fe40000010049 */
[-CC-:B------:R-:W-:Y:S02]  /*1c00*/  FFMA.FTZ R70, R112, R120.reuse, R73.reuse ;  /* 0x0000007870467223 */ /* 0x180fe40000010049 */
[-CC-:B------:R-:W-:Y:S02]  /*1c10*/  FFMA.FTZ R69, R113, R120.reuse, R73.reuse ;  /* 0x0000007871457223 */ /* 0x180fe40000010049 */
[----:B------:R-:W-:Y:S02]  /*1c20*/  FFMA.FTZ R120, R116, R120, R73 ;  /* 0x0000007874787223 */ /* 0x000fe40000010049 */
[----:B-----5:R-:W-:Y:S01]  /*1c30*/  FMUL.FTZ R73, R77, R68 ;  /* 0x000000444d497220 */ /* 0x020fe20000410000 */
[----:B------:R-:W-:Y:S01]  /*1c40*/  @P1 PRMT R68, RZ, 0x5410, R20 ;  /* 0x00005410ff441816 */ /* 0x000fe20000000014 */
[----:B------:R-:W-:Y:S01]  /*1c50*/  FADD.FTZ R74, R108, -R71 ;  /* 0x800000476c4a7221 */ /* 0x000fe20000010000 */
[----:B------:R-:W-:Y:S01]  /*1c60*/  @P1 PRMT R71, RZ, 0x5410, R21 ;  /* 0x00005410ff471816 */ /* 0x000fe20000000015 */
[----:B------:R-:W-:Y:S01]  /*1c70*/  FADD.FTZ R70, R111, -R70 ;  /* 0x800000466f467221 */ /* 0x000fe20000010000 */
[----:B------:R-:W-:Y:S01]  /*1c80*/  @P2 LOP3.LUT P6, RZ, R84, 0xff0000, RZ, 0xc0, !PT ;  /* 0x00ff000054ff2812 */ /* 0x000fe200078cc0ff */
[----:B------:R-:W-:-:S02]  /*1c90*/  @P1 FADD.FTZ R73, R73, R68 ;  /* 0x0000004449491221 */ /* 0x000fc40000010000 */
[----:B------:R-:W-:Y:S02]  /*1ca0*/  FMUL.FTZ R74, R77, R74 ;  /* 0x0000004a4d4a7220 */ /* 0x000fe40000410000 */
[----:B------:R-:W-:Y:S02]  /*1cb0*/  FADD.FTZ R68, R110, -R75 ;  /* 0x8000004b6e447221 */ /* 0x000fe40000010000 */
[----:B------:R-:W-:Y:S02]  /*1cc0*/  FADD.FTZ R72, R105, -R72 ;  /* 0x8000004869487221 */ /* 0x000fe40000010000 */
[----:B------:R-:W-:Y:S02]  /*1cd0*/  FADD.FTZ R124, R114, -R69 ;  /* 0x80000045727c7221 */ /* 0x000fe40000010000 */
[----:B------:R-:W-:Y:S01]  /*1ce0*/  @P1 FADD.FTZ R74, R74, R71 ;  /* 0x000000474a4a1221 */ /* 0x000fe20000010000 */
[----:B------:R-:W-:Y:S01]  /*1cf0*/  @P1 PRMT R71, RZ, 0x5410, R22 ;  /* 0x00005410ff471816 */ /* 0x000fe20000000016 */
[----:B------:R-:W-:-:S02]  /*1d00*/  FADD.FTZ R75, R115, -R120 ;  /* 0x80000078734b7221 */ /* 0x000fc40000010000 */
[C---:B------:R-:W-:Y:S01]  /*1d10*/  FMUL.FTZ R69, R77.reuse, R70 ;  /* 0x000000464d457220 */ /* 0x040fe20000410000 */
[----:B------:R-:W-:Y:S01]  /*1d20*/  @P0 F2FP.BF16.PACK_AB R70, RZ, R73 ;  /* 0x00000049ff46023e */ /* 0x000fe200000010ff */
[C---:B------:R-:W-:Y:S02]  /*1d30*/  FMUL.FTZ R120, R77.reuse, R72 ;  /* 0x000000484d787220 */ /* 0x040fe40000410000 */
[----:B------:R-:W-:Y:S01]  /*1d40*/  FMUL.FTZ R72, R77, R75 ;  /* 0x0000004b4d487220 */ /* 0x000fe20000410000 */
[----:B------:R-:W-:Y:S01]  /*1d50*/  @P0 F2FP.BF16.PACK_AB R75, RZ, R74 ;  /* 0x0000004aff4b023e */ /* 0x000fe200000010ff */
[----:B------:R-:W-:Y:S01]  /*1d60*/  FADD.FTZ R78, R107, -R78 ;  /* 0x8000004e6b4e7221 */ /* 0x000fe20000010000 */
[----:B------:R-:W-:Y:S01]  /*1d70*/  @P0 PRMT R56, R70, 0x7610, R56 ;  /* 0x0000761046380816 */ /* 0x000fe20000000038 */
[----:B------:R-:W-:Y:S01]  /*1d80*/  @P2 IMAD.MOV.U32 R70, RZ, RZ, R84 ;  /* 0x000000ffff462224 */ /* 0x000fe200078e0054 */
[----:B------:R-:W-:Y:S01]  /*1d90*/  @P0 PRMT R57, R75, 0x7610, R57 ;  /* 0x000076104b390816 */ /* 0x000fe20000000039 */
[----:B------:R-:W-:Y:S01]  /*1da0*/  FMUL.FTZ R73, R73, c[0x0][0x1e8] ;  /* 0x00007a0049497a20 */ /* 0x000fe20000410000 */
[----:B------:R-:W-:Y:S01]  /*1db0*/  @P1 PRMT R75, RZ, 0x7610, R20 ;  /* 0x00007610ff4b1816 */ /* 0x000fe20000000014 */
[C---:B------:R-:W-:Y:S01]  /*1dc0*/  FMUL.FTZ R122, R77.reuse, R78 ;  /* 0x0000004e4d7a7220 */ /* 0x040fe20000410000 */
[----:B------:R-:W-:Y:S01]  /*1dd0*/  @P2 LOP3.LUT P5, RZ, R70, 0xff, RZ, 0xc0, !PT ;  /* 0x000000ff46ff2812 */ /* 0x000fe200078ac0ff */
[----:B------:R-:W-:Y:S01]  /*1de0*/  FMUL.FTZ R68, R77, R68 ;  /* 0x000000444d447220 */ /* 0x000fe20000410000 */
[----:B------:R-:W-:Y:S01]  /*1df0*/  @P1 PRMT R70, RZ, 0x7610, R22 ;  /* 0x00007610ff461816 */ /* 0x000fe20000000016 */
[----:B------:R-:W-:Y:S01]  /*1e00*/  @P1 FADD.FTZ R120, R120, R75 ;  /* 0x0000004b78781221 */ /* 0x000fe20000010000 */
[----:B------:R-:W-:Y:S01]  /*1e10*/  @P1 PRMT R75, RZ, 0x7610, R21 ;  /* 0x00007610ff4b1816 */ /* 0x000fe20000000015 */
[----:B------:R-:W-:-:S02]  /*1e20*/  @P1 FADD.FTZ R68, R68, R71 ;  /* 0x0000004744441221 */ /* 0x000fc40000010000 */
[----:B------:R-:W-:Y:S01]  /*1e30*/  @P1 FADD.FTZ R69, R69, R70 ;  /* 0x0000004645451221 */ /* 0x000fe20000010000 */
[----:B------:R-:W-:Y:S01]  /*1e40*/  @P2 FSEL R70, R73, RZ, P5 ;  /* 0x000000ff49462208 */ /* 0x000fe20002800000 */
[----:B------:R-:W-:Y:S01]  /*1e50*/  @P1 FADD.FTZ R122, R122, R75 ;  /* 0x0000004b7a7a1221 */ /* 0x000fe20000010000 */
[----:B------:R-:W-:Y:S01]  /*1e60*/  @P2 LOP3.LUT P5, RZ, R84, 0xff000000, RZ, 0xc0, !PT ;  /* 0xff00000054ff2812 */ /* 0x000fe200078ac0ff */
[----:B------:R-:W-:Y:S01]  /*1e70*/  FMUL.FTZ R71, R77, R124 ;  /* 0x0000007c4d477220 */ /* 0x000fe20000410000 */
[----:B------:R-:W-:Y:S01]  /*1e80*/  @P2 F2FP.BF16.PACK_AB R70, RZ, R70 ;  /* 0x00000046ff46223e */ /* 0x000fe200000010ff */
[----:B------:R-:W-:Y:S01]  /*1e90*/  FMUL.FTZ R123, R69, c[0x0][0x1e8] ;  /* 0x00007a00457b7a20 */ /* 0x000fe20000410000 */
[----:B------:R-:W-:Y:S01]  /*1ea0*/  @P0 F2FP.BF16.PACK_AB R78, RZ, R122 ;  /* 0x0000007aff4e023e */ /* 0x000fe200000010ff */
[----:B------:R-:W-:Y:S01]  /*1eb0*/  FMUL.FTZ R122, R122, c[0x0][0x1e8] ;  /* 0x00007a007a7a7a20 */ /* 0x000fe20000410000 */
[----:B------:R-:W-:Y:S01]  /*1ec0*/  @P2 PRMT R32, R70, 0x7610, R32 ;  /* 0x0000761046202816 */ /* 0x000fe20000000020 */
[----:B------:R-:W-:Y:S01]  /*1ed0*/  FMUL.FTZ R70, R68, c[0x0][0x1e8] ;  /* 0x00007a0044467a20 */ /* 0x000fe20000410000 */
[----:B------:R-:W-:Y:S01]  /*1ee0*/  @P0 F2FP.BF16.PACK_AB R77, RZ, R68 ;  /* 0x00000044ff4d023e */ /* 0x000fe200000010ff */
[----:B------:R-:W-:Y:S01]  /*1ef0*/  IMAD.MOV.U32 R68, RZ, RZ, R86 ;  /* 0x000000ffff447224 */ /* 0x000fe200078e0056 */
[----:B------:R-:W-:Y:S01]  /*1f00*/  @P0 PRMT R57, R57, 0x5410, R78 ;  /* 0x0000541039390816 */ /* 0x000fe2000000004e */
[----:B------:R-:W-:Y:S01]  /*1f10*/  FMUL.FTZ R74, R74, c[0x0][0x1e8] ;  /* 0x00007a004a4a7a20 */ /* 0x000fe20000410000 */
[----:B------:R-:W-:-:S02]  /*1f20*/  @P2 FSEL R78, R122, RZ, P5 ;  /* 0x000000ff7a4e2208 */ /* 0x000fc40002800000 */
[----:B------:R-:W-:Y:S02]  /*1f30*/  @P0 F2FP.BF16.PACK_AB R117, RZ, R69 ;  /* 0x00000045ff75023e */ /* 0x000fe400000010ff */
[----:B------:R-:W-:Y:S02]  /*1f40*/  LOP3.LUT P5, RZ, R68, 0xff, RZ, 0xc0, !PT ;  /* 0x000000ff44ff7812 */ /* 0x000fe400078ac0ff */
[--C-:B------:R-:W-:Y:S02]  /*1f50*/  @P1 PRMT R68, RZ, 0x5410, R23.reuse ;  /* 0x00005410ff441816 */ /* 0x100fe40000000017 */
[----:B------:R-:W-:Y:S02]  /*1f60*/  @P1 PRMT R69, RZ, 0x7610, R23 ;  /* 0x00007610ff451816 */ /* 0x000fe40000000017 */
[----:B------:R-:W-:Y:S01]  /*1f70*/  @P0 PRMT R58, R77, 0x7610, R58 ;  /* 0x000076104d3a0816 */ /* 0x000fe2000000003a */
[----:B------:R-:W-:Y:S01]  /*1f80*/  @P1 FADD.FTZ R71, R71, R68 ;  /* 0x0000004447471221 */ /* 0x000fe20000010000 */
[----:B------:R-:W-:Y:S01]  /*1f90*/  @P2 FSEL R77, R74, RZ, P6 ;  /* 0x000000ff4a4d2208 */ /* 0x000fe20003000000 */
[----:B------:R-:W-:Y:S01]  /*1fa0*/  @P1 FADD.FTZ R72, R72, R69 ;  /* 0x0000004548481221 */ /* 0x000fe20000010000 */
[----:B------:R-:W-:-:S02]  /*1fb0*/  ISETP.NE.U32.AND P1, PT, RZ, c[0x0][0x258], PT ;  /* 0x00009600ff007a0c */ /* 0x000fc40003f25070 */
[----:B------:R-:W-:Y:S02]  /*1fc0*/  @P0 F2FP.BF16.PACK_AB R68, RZ, R71 ;  /* 0x00000047ff44023e */ /* 0x000fe400000010ff */
[----:B------:R-:W-:Y:S02]  /*1fd0*/  ISETP.NE.AND.EX P1, PT, RZ, c[0x0][0x25c], PT, P1 ;  /* 0x00009700ff007a0c */ /* 0x000fe40003f25310 */
[----:B------:R-:W-:Y:S01]  /*1fe0*/  @P0 F2FP.BF16.PACK_AB R75, RZ, R120 ;  /* 0x00000078ff4b023e */ /* 0x000fe200000010ff */
[----:B------:R-:W-:Y:S01]  /*1ff0*/  FMUL.FTZ R120, R120, c[0x0][0x1e8] ;  /* 0x00007a0078787a20 */ /* 0x000fe20000410000 */
[----:B------:R-:W-:Y:S02]  /*2000*/  @P2 F2FP.BF16.PACK_AB R77, RZ, R77 ;  /* 0x0000004dff4d223e */ /* 0x000fe400000010ff */
[----:B------:R-:W-:Y:S02]  /*2010*/  @P2 LOP3.LUT P6, RZ, R84, 0xff00, RZ, 0xc0, !PT ;  /* 0x0000ff0054ff2812 */ /* 0x000fe400078cc0ff */
[----:B------:R-:W-:-:S02]  /*2020*/  @P0 F2FP.BF16.PACK_AB R69, RZ, R72 ;  /* 0x00000048ff45023e */ /* 0x000fc400000010ff */
[----:B------:R-:W-:Y:S02]  /*2030*/  @P0 PRMT R59, R68, 0x7610, R59 ;  /* 0x00007610443b0816 */ /* 0x000fe4000000003b */
[----:B------:R-:W-:Y:S02]  /*2040*/  @P2 PRMT R33, R77, 0x7610, R33 ;  /* 0x000076104d212816 */ /* 0x000fe40000000021 */
[----:B------:R-:W-:Y:S02]  /*2050*/  @P2 FSEL R77, R120, RZ, P6 ;  /* 0x000000ff784d2208 */ /* 0x000fe40003000000 */
[----:B------:R-:W-:Y:S01]  /*2060*/  @P0 PRMT R59, R59, 0x5410, R69 ;  /* 0x000054103b3b0816 */ /* 0x000fe20000000045 */
[----:B------:R-:W-:Y:S01]  /*2070*/  @P1 IMAD.WIDE.U32 R68, R0, R121, c[0x0][0x258] ;  /* 0x0000960000441625 */ /* 0x000fe200078e0079 */
[----:B------:R-:W-:Y:S02]  /*2080*/  @P0 PRMT R56, R56, 0x5410, R75 ;  /* 0x0000541038380816 */ /* 0x000fe4000000004b */
[----:B------:R-:W-:-:S02]  /*2090*/  @P0 PRMT R58, R58, 0x5410, R117 ;  /* 0x000054103a3a0816 */ /* 0x000fc40000000075 */
[----:B------:R-:W-:Y:S02]  /*20a0*/  @P2 LOP3.LUT P6, RZ, R85, 0xff, RZ, 0xc0, !PT ;  /* 0x000000ff55ff2812 */ /* 0x000fe400078cc0ff */
[----:B------:R-:W-:Y:S01]  /*20b0*/  LOP3.LUT P0, RZ, R87, 0xff, RZ, 0xc0, !PT ;  /* 0x000000ff57ff7812 */ /* 0x000fe2000780c0ff */
[----:B------:R0:W-:Y:S01]  /*20c0*/  @P1 STG.E.128 [R68.64], R56 ;  /* 0x0000003844001986 */ /* 0x0001e2000c101d04 */
[----:B------:R-:W-:Y:S02]  /*20d0*/  @P2 FSEL R75, R70, RZ, P6 ;  /* 0x000000ff464b2208 */ /* 0x000fe40003000000 */
[----:B------:R-:W-:Y:S02]  /*20e0*/  @P2 LOP3.LUT P6, RZ, R85, 0xff00, RZ, 0xc0, !PT ;  /* 0x0000ff0055ff2812 */ /* 0x000fe400078cc0ff */
[----:B------:R-:W-:Y:S02]  /*20f0*/  LOP3.LUT P1, RZ, R87, 0xff00, RZ, 0xc0, !PT ;  /* 0x0000ff0057ff7812 */ /* 0x000fe4000782c0ff */
[----:B------:R-:W-:-:S02]  /*2100*/  @P2 FSEL R117, R123, RZ, P6 ;  /* 0x000000ff7b752208 */ /* 0x000fc40003000000 */
[----:B------:R-:W-:Y:S02]  /*2110*/  FSEL R123, R123, RZ, P1 ;  /* 0x000000ff7b7b7208 */ /* 0x000fe40000800000 */
[C---:B------:R-:W-:Y:S02]  /*2120*/  LOP3.LUT P1, RZ, R86.reuse, 0xff0000, RZ, 0xc0, !PT ;  /* 0x00ff000056ff7812 */ /* 0x040fe4000782c0ff */
[----:B------:R-:W-:Y:S02]  /*2130*/  LOP3.LUT P6, RZ, R86, 0xff000000, RZ, 0xc0, !PT ;  /* 0xff00000056ff7812 */ /* 0x000fe400078cc0ff */
[----:B------:R-:W-:Y:S02]  /*2140*/  FSEL R70, R70, RZ, P0 ;  /* 0x000000ff46467208 */ /* 0x000fe40000000000 */
[----:B------:R-:W-:Y:S02]  /*2150*/  LOP3.LUT P0, RZ, R86, 0xff00, RZ, 0xc0, !PT ;  /* 0x0000ff0056ff7812 */ /* 0x000fe4000780c0ff */
[----:B------:R-:W-:-:S02]  /*2160*/  FSEL R74, R74, RZ, P1 ;  /* 0x000000ff4a4a7208 */ /* 0x000fc40000800000 */
[----:B0-----:R-:W-:Y:S02]  /*2170*/  FSEL R69, R122, RZ, P6 ;  /* 0x000000ff7a457208 */ /* 0x001fe40003000000 */
[----:B------:R-:W-:Y:S01]  /*2180*/  FSEL R68, R120, RZ, P0 ;  /* 0x000000ff78447208 */ /* 0x000fe20000000000 */
[----:B------:R-:W-:Y:S01]  /*2190*/  FMUL.FTZ R120, R72, c[0x0][0x1e8] ;  /* 0x00007a0048787a20 */ /* 0x000fe20000410000 */
[----:B------:R-:W-:Y:S01]  /*21a0*/  F2FP.BF16.PACK_AB R69, R69, R74 ;  /* 0x0000004a4545723e */ /* 0x000fe200000010ff */
[----:B------:R-:W-:Y:S01]  /*21b0*/  FMUL.FTZ R74, R71, c[0x0][0x1e8] ;  /* 0x00007a00474a7a20 */ /* 0x000fe20000410000 */
[C---:B------:R-:W-:Y:S02]  /*21c0*/  LOP3.LUT P0, RZ, R87.reuse, 0xff0000, RZ, 0xc0, !PT ;  /* 0x00ff000057ff7812 */ /* 0x040fe4000780c0ff */
[----:B------:R-:W-:Y:S02]  /*21d0*/  LOP3.LUT P1, RZ, R87, 0xff000000, RZ, 0xc0, !PT ;  /* 0xff00000057ff7812 */ /* 0x000fe4000782c0ff */
[----:B------:R-:W-:-:S02]  /*21e0*/  FSEL R73, R73, RZ, P5 ;  /* 0x000000ff49497208 */ /* 0x000fc40002800000 */
[----:B------:R-:W-:Y:S02]  /*21f0*/  FSEL R71, R74, RZ, P0 ;  /* 0x000000ff4a477208 */ /* 0x000fe40000000000 */
[----:B------:R-:W-:Y:S02]  /*2200*/  FSEL R72, R120, RZ, P1 ;  /* 0x000000ff78487208 */ /* 0x000fe40000800000 */
[----:B------:R-:W-:Y:S02]  /*2210*/  @P2 LOP3.LUT P0, RZ, R85, 0xff0000, RZ, 0xc0, !PT ;  /* 0x00ff000055ff2812 */ /* 0x000fe4000780c0ff */
[----:B------:R-:W-:Y:S02]  /*2220*/  F2FP.BF16.PACK_AB R68, R68, R73 ;  /* 0x000000494444723e */ /* 0x000fe400000010ff */
[----:B------:R-:W-:Y:S01]  /*2230*/  F2FP.BF16.PACK_AB R71, R72, R71 ;  /* 0x000000474847723e */ /* 0x000fe200000010ff */
[----:B------:R-:W-:Y:S01]  /*2240*/  IMAD.WIDE.U32 R72, R0, R121, c[0x0][0x248] ;  /* 0x0000920000487625 */ /* 0x000fe200078e0079 */
[----:B------:R-:W-:-:S02]  /*2250*/  F2FP.BF16.PACK_AB R70, R123, R70 ;  /* 0x000000467b46723e */ /* 0x000fc400000010ff */
[----:B------:R-:W-:Y:S02]  /*2260*/  @P2 LOP3.LUT P1, RZ, R85, 0xff000000, RZ, 0xc0, !PT ;  /* 0xff00000055ff2812 */ /* 0x000fe4000782c0ff */
[----:B------:R-:W-:Y:S01]  /*2270*/  @P2 FSEL R74, R74, RZ, P0 ;  /* 0x000000ff4a4a2208 */ /* 0x000fe20000000000 */
[----:B------:R0:W-:Y:S01]  /*2280*/  STG.E.128 [R72.64], R68 ;  /* 0x0000004448007986 */ /* 0x0001e2000c101d04 */
[----:B------:R-:W-:Y:S02]  /*2290*/  @P2 F2FP.BF16.PACK_AB R75, RZ, R75 ;  /* 0x0000004bff4b223e */ /* 0x000fe400000010ff */
[----:B------:R-:W-:Y:S02]  /*22a0*/  @P2 FSEL R120, R120, RZ, P1 ;  /* 0x000000ff78782208 */ /* 0x000fe40000800000 */
[----:B------:R-:W-:Y:S02]  /*22b0*/  @P2 F2FP.BF16.PACK_AB R77, RZ, R77 ;  /* 0x0000004dff4d223e */ /* 0x000fe400000010ff */
[----:B------:R-:W-:-:S02]  /*22c0*/  @P2 F2FP.BF16.PACK_AB R78, RZ, R78 ;  /* 0x0000004eff4e223e */ /* 0x000fc400000010ff */
[----:B------:R-:W-:Y:S02]  /*22d0*/  @P2 F2FP.BF16.PACK_AB R117, RZ, R117 ;  /* 0x00000075ff75223e */ /* 0x000fe400000010ff */
[----:B------:R-:W-:Y:S02]  /*22e0*/  @P2 F2FP.BF16.PACK_AB R120, RZ, R120 ;  /* 0x00000078ff78223e */ /* 0x000fe400000010ff */
[----:B------:R-:W-:Y:S02]  /*22f0*/  @P2 PRMT R34, R75, 0x7610, R34 ;  /* 0x000076104b222816 */ /* 0x000fe40000000022 */
[----:B------:R-:W-:Y:S02]  /*2300*/  @P2 PRMT R32, R32, 0x5410, R77 ;  /* 0x0000541020202816 */ /* 0x000fe4000000004d */
[----:B------:R-:W-:Y:S02]  /*2310*/  @P2 PRMT R33, R33, 0x5410, R78 ;  /* 0x0000541021212816 */ /* 0x000fe4000000004e */
[----:B0-----:R-:W-:-:S02]  /*2320*/  @P2 F2FP.BF16.PACK_AB R73, RZ, R74 ;  /* 0x0000004aff49223e */ /* 0x001fc400000010ff */
[C---:B------:R-:W-:Y:S02]  /*2330*/  @P2 LEA R74, P0, R0.reuse, c[0x0][0x250], 0x4 ;  /* 0x00009400004a2a11 */ /* 0x040fe400078020ff */
[----:B------:R-:W-:Y:S02]  /*2340*/  @P2 PRMT R35, R73, 0x7610, R35 ;  /* 0x0000761049232816 */ /* 0x000fe40000000023 */
[----:B------:R-:W-:Y:S02]  /*2350*/  @P2 LEA.HI.X R75, R0, c[0x0][0x254], RZ, 0x4, P0 ;  /* 0x00009500004b2a11 */ /* 0x000fe400000f24ff */
[----:B------:R-:W-:Y:S02]  /*2360*/  @P2 PRMT R34, R34, 0x5410, R117 ;  /* 0x0000541022222816 */ /* 0x000fe40000000075 */
[----:B------:R-:W-:-:S05]  /*2370*/  @P2 PRMT R35, R35, 0x5410, R120 ;  /* 0x0000541023232816 */ /* 0x000fca0000000078 */
[----:B------:R0:W-:Y:S02]  /*2380*/  @P2 STG.E.128 [R74.64], R32 ;  /* 0x000000204a002986 */ /* 0x0001e4000c101d04 */
.L_x_139:
[----:B------:R-:W-:Y:S05]  /*2390*/  BSYNC B1 ;  /* 0x0000000000017941 */ /* 0x000fea0003800000 */
.L_x_138:
[----:B------:R-:W-:-:S04]  /*23a0*/  IMAD.MOV.U32 R0, RZ, RZ, c[0x0][0x160] ;  /* 0x00005800ff007624 */ /* 0x000fc800078e00ff */
[----:B------:R-:W-:-:S05]  /*23b0*/  IMAD R19, R0, 0x4, R19 ;  /* 0x0000000400137824 */ /* 0x000fca00078e0213 */
[----:B------:R-:W-:-:S13]  /*23c0*/  ISETP.GE.AND P0, PT, R19, c[0x0][0x164], PT ;  /* 0x0000590013007a0c */ /* 0x000fda0003f06270 */
[----:B0----5:R-:W-:Y:S01]  /*23d0*/  @P0 CALL.REL.NOINC `(.L_x_129) ;  /* 0x0000001000000944 */ /* 0x021fe20003c00000 */
[----:B------:R-:W-:Y:S05]  /*23e0*/  BRA `(.L_x_140) ;  /* 0xffffdfb000007947 */ /* 0x000fea000383ffff */
.L_x_129:
[----:B0-----:R-:W-:Y:S05]  /*23f0*/  BSYNC B0 ;  /* 0x0000000000007941 */ /* 0x001fea0003800000 */
.L_x_128:
[----:B------:R-:W-:Y:S01]  /*2400*/  SHF.R.U32.HI R0, RZ, 0x5, R76 ;  /* 0x00000005ff007819 */ /* 0x000fe2000001164c */
[----:B------:R-:W-:Y:S01]  /*2410*/  WARPSYNC 0xffffffff ;  /* 0xffffffff00007948 */ /* 0x000fe20003800000 */
[C---:B------:R-:W-:Y:S01]  /*2420*/  LOP3.LUT R2, R76.reuse, 0x1f, RZ, 0xc0, !PT ;  /* 0x0000001f4c027812 */ /* 0x040fe200078ec0ff */
[----:B------:R-:W0:Y:S01]  /*2430*/  S2R R19, SR_CTAID.X ;  /* 0x0000000000137919 */ /* 0x000e220000002500 */
[----:B------:R-:W-:Y:S01]  /*2440*/  IADD3 R18, -R76, 0x7f, RZ ;  /* 0x0000007f4c127810 */ /* 0x000fe20007ffe1ff */
[----:B------:R-:W-:-:S03]  /*2450*/  IMAD.SHL.U32 R3, R0, 0x40, RZ ;  /* 0x0000004000037824 */ /* 0x000fc600078e00ff */
[----:B------:R-:W-:Y:S02]  /*2460*/  IADD3 R32, R18, c[0x0][0x168], RZ ;  /* 0x00005a0012207a10 */ /* 0x000fe40007ffe0ff */
[----:B------:R-:W-:Y:S02]  /*2470*/  LOP3.LUT R0, R3, 0xffffffc0, R2, 0xe2, !PT ;  /* 0xffffffc003007812 */ /* 0x000fe400078ee202 */
[----:B------:R-:W-:Y:S02]  /*2480*/  LOP3.LUT P3, RZ, R32, 0xffffff80, RZ, 0xc0, !PT ;  /* 0xffffff8020ff7812 */ /* 0x000fe4000786c0ff */
[----:B------:R-:W-:Y:S02]  /*2490*/  SHF.L.U32 R0, R0, 0x5, RZ ;  /* 0x0000000500007819 */ /* 0x000fe400000006ff */
[C---:B------:R-:W-:Y:S02]  /*24a0*/  ISETP.GE.U32.AND P2, PT, R32.reuse, 0x100, PT ;  /* 0x000001002000780c */ /* 0x040fe40003f46070 */
[C---:B------:R-:W-:Y:S01]  /*24b0*/  ISETP.GE.U32.AND P1, PT, R32.reuse, 0x180, PT ;  /* 0x000001802000780c */ /* 0x040fe20003f26070 */
[----:B------:R-:W-:Y:S01]  /*24c0*/  STS.128 [R0], R40 ;  /* 0x0000002800007388 */ /* 0x000fe20000000c00 */
[----:B------:R-:W-:-:S03]  /*24d0*/  ISETP.GE.U32.AND P0, PT, R32, 0x200, PT ;  /* 0x000002002000780c */ /* 0x000fc60003f06070 */
        /* <DEDUP_REMOVED lines=43> */
[----:B0-----:R-:W-:-:S05]  /*2790*/  IADD3 R26, P4, R33, R76, RZ ;  /* 0x0000004c211a7210 */ /* 0x001fca0007f9e0ff */
[----:B------:R-:W-:Y:S02]  /*27a0*/  IMAD.SHL.U32 R6, R26, 0x4, RZ ;  /* 0x000000041a067824 */ /* 0x000fe400078e00ff */
[----:B------:R-:W-:-:S03]  /*27b0*/  IMAD.X R9, RZ, RZ, RZ, P4 ;  /* 0x000000ffff097224 */ /* 0x000fc600020e06ff */
[----:B------:R-:W-:Y:S02]  /*27c0*/  IADD3 R14, P4, R6, c[0x0][0x228], RZ ;  /* 0x00008a00060e7a10 */ /* 0x000fe40007f9e0ff */
[----:B------:R-:W-:Y:S02]  /*27d0*/  SHF.L.U64.HI R8, R26, 0x2, R9 ;  /* 0x000000021a087819 */ /* 0x000fe40000010209 */
[----:B------:R-:W-:Y:S01]  /*27e0*/  IADD3 R12, P5, R6, c[0x0][0x220], RZ ;  /* 0x00008800060c7a10 */ /* 0x000fe20007fbe0ff */
[----:B------:R-:W-:Y:S01]  /*27f0*/  @P3 IMAD.MOV.U32 R2, RZ, RZ, R14 ;  /* 0x000000ffff023224 */ /* 0x000fe200078e000e */
[----:B------:R-:W-:Y:S02]  /*2800*/  IADD3.X R37, R8, c[0x0][0x22c], RZ, P4, !PT ;  /* 0x00008b0008257a10 */ /* 0x000fe400027fe4ff */
[----:B------:R-:W-:Y:S01]  /*2810*/  @P3 IADD3 R14, P4, R14, 0x200, RZ ;  /* 0x000002000e0e3810 */ /* 0x000fe20007f9e0ff */
[----:B------:R-:W-:Y:S01]  /*2820*/  @P3 IMAD.MOV.U32 R4, RZ, RZ, R12 ;  /* 0x000000ffff043224 */ /* 0x000fe200078e000c */
[----:B------:R-:W-:Y:S01]  /*2830*/  @P3 MOV R3, R37 ;  /* 0x0000002500033202 */ /* 0x000fe20000000f00 */
[----:B------:R-:W0:Y:S02]  /*2840*/  LDS R18, [R76.X4] ;  /* 0x000000004c127984 */ /* 0x000e240000004800 */
[----:B------:R-:W-:-:S02]  /*2850*/  @P3 IMAD.X R37, RZ, RZ, R37, P4 ;  /* 0x000000ffff253224 */ /* 0x000fc400020e0625 */
[----:B------:R-:W-:Y:S01]  /*2860*/  @P2 IMAD.MOV.U32 R6, RZ, RZ, R14 ;  /* 0x000000ffff062224 */ /* 0x000fe200078e000e */
        /* <DEDUP_REMOVED lines=18> */
[----:B------:R-:W-:Y:S01]  /*2990*/  @P3 IMAD.MOV.U32 R5, RZ, RZ, R21 ;  /* 0x000000ffff053224 */ /* 0x000fe200078e0015 */
[----:B------:R-:W2:Y:S01]  /*29a0*/  LDS R33, [R76.X4+0x1c00] ;  /* 0x001c00004c217984 */ /* 0x000ea20000004800 */
[----:B---3--:R-:W-:Y:S01]  /*29b0*/  FADD.FTZ R20, RZ, R20 ;  /* 0x00000014ff147221 */ /* 0x008fe20000010000 */
[----:B------:R-:W-:Y:S01]  /*29c0*/  @P3 IADD3.X R21, RZ, R21, RZ, P5, !PT ;  /* 0x00000015ff153210 */ /* 0x000fe20002ffe4ff */
[----:B------:R-:W-:Y:S01]  /*29d0*/  @P2 IMAD.MOV.U32 R8, RZ, RZ, R12 ;  /* 0x000000ffff082224 */ /* 0x000fe200078e000c */
[----:B------:R-:W3:Y:S01]  /*29e0*/  LDS R29, [R76.X4+0x1600] ;  /* 0x001600004c1d7984 */ /* 0x000ee20000004800 */
[----:B----4-:R-:W-:Y:S01]  /*29f0*/  FADD.FTZ R0, RZ, R0 ;  /* 0x00000000ff007221 */ /* 0x010fe20000010000 */
[----:B------:R-:W-:-:S02]  /*2a00*/  @P2 IADD3 R12, P5, R12, 0x200, RZ ;  /* 0x000002000c0c2810 */ /* 0x000fc40007fbe0ff */
[----:B------:R-:W4:Y:S01]  /*2a10*/  LDS R35, [R76.X4+0x1e00] ;  /* 0x001e00004c237984 */ /* 0x000f220000004800 */
[----:B------:R-:W-:Y:S01]  /*2a20*/  FADD.FTZ R18, R18, R25 ;  /* 0x0000001912127221 */ /* 0x000fe20000010000 */
[----:B------:R-:W-:Y:S01]  /*2a30*/  @P2 MOV R9, R21 ;  /* 0x0000001500092202 */ /* 0x000fe20000000f00 */
[----:B------:R-:W-:Y:S02]  /*2a40*/  @P2 IMAD.X R21, RZ, RZ, R21, P5 ;  /* 0x000000ffff152224 */ /* 0x000fe400028e0615 */
[----:B------:R-:W-:Y:S02]  /*2a50*/  FADD.FTZ R19, R19, R22 ;  /* 0x0000001613137221 */ /* 0x000fe40000010000 */
[----:B------:R-:W-:Y:S02]  /*2a60*/  FADD.FTZ R20, R20, R23 ;  /* 0x0000001714147221 */ /* 0x000fe40000010000 */
[----:B------:R-:W-:Y:S02]  /*2a70*/  FADD.FTZ R0, R0, R7 ;  /* 0x0000000700007221 */ /* 0x000fe40000010000 */
[----:B------:R-:W-:-:S02]  /*2a80*/  @P2 IMAD.MOV.U32 R7, RZ, RZ, R37 ;  /* 0x000000ffff072224 */ /* 0x000fc400078e0025 */
[----:B------:R-:W-:Y:S02]  /*2a90*/  FADD.FTZ R31, R18, R31 ;  /* 0x0000001f121f7221 */ /* 0x000fe40000010000 */
[----:B------:R-:W-:Y:S02]  /*2aa0*/  @P2 IMAD.X R37, RZ, RZ, R37, P4 ;  /* 0x000000ffff252224 */ /* 0x000fe400020e0625 */
[----:B------:R-:W-:Y:S01]  /*2ab0*/  FADD.FTZ R19, R19, R24 ;  /* 0x0000001813137221 */ /* 0x000fe20000010000 */
[----:B------:R2:W-:Y:S01]  /*2ac0*/  @P3 STG.E [R2.64], R31 ;  /* 0x0000001f02003986 */ /* 0x0005e2000c101904 */
[----:B0-----:R-:W-:-:S03]  /*2ad0*/  FADD.FTZ R20, R20, R27 ;  /* 0x0000001b14147221 */ /* 0x001fc60000010000 */
[----:B------:R0:W-:Y:S01]  /*2ae0*/  @P3 STG.E [R4.64], R15 ;  /* 0x0000000f04003986 */ /* 0x0001e2000c101904 */
[----:B-1----:R-:W-:Y:S02]  /*2af0*/  FADD.FTZ R19, R19, R10 ;  /* 0x0000000a13137221 */ /* 0x002fe40000010000 */
[----:B--2---:R-:W-:Y:S01]  /*2b00*/  FADD.FTZ R33, R20, R33 ;  /* 0x0000002114217221 */ /* 0x004fe20000010000 */
[----:B------:R-:W-:Y:S01]  /*2b10*/  @P1 MOV R3, R37 ;  /* 0x0000002500031202 */ /* 0x000fe20000000f00 */
[----:B------:R-:W-:Y:S01]  /*2b20*/  @P1 IMAD.MOV.U32 R2, RZ, RZ, R14 ;  /* 0x000000ffff021224 */ /* 0x000fe200078e000e */
[----:B------:R-:W-:Y:S01]  /*2b30*/  @P1 IADD3 R14, P3, R14, 0x200, RZ ;  /* 0x000002000e0e1810 */ /* 0x000fe20007f7e0ff */
[----:B------:R-:W-:Y:S01]  /*2b40*/  @P2 STG.E [R6.64], R19 ;  /* 0x0000001306002986 */ /* 0x000fe2000c101904 */
[----:B0-----:R-:W-:Y:S01]  /*2b50*/  @P1 IMAD.MOV.U32 R4, RZ, RZ, R12 ;  /* 0x000000ffff041224 */ /* 0x001fe200078e000c */
[----:B------:R-:W-:Y:S01]  /*2b60*/  @P1 IADD3 R12, P4, R12, 0x200, RZ ;  /* 0x000002000c0c1810 */ /* 0x000fe20007f9e0ff */
[----:B------:R-:W-:Y:S01]  /*2b70*/  @P1 IMAD.MOV.U32 R5, RZ, RZ, R21 ;  /* 0x000000ffff051224 */ /* 0x000fe200078e0015 */
[----:B------:R-:W-:Y:S01]  /*2b80*/  @P2 STG.E [R8.64], R11 ;  /* 0x0000000b08002986 */ /* 0x000fe2000c101904 */
[----:B---3--:R-:W-:Y:S01]  /*2b90*/  FADD.FTZ R0, R0, R29 ;  /* 0x0000001d00007221 */ /* 0x008fe20000010000 */
[----:B------:R-:W-:Y:S01]  /*2ba0*/  @P1 IADD3.X R21, RZ, R21, RZ, P4, !PT ;  /* 0x00000015ff151210 */ /* 0x000fe200027fe4ff */
[----:B------:R-:W-:Y:S01]  /*2bb0*/  @P1 IMAD.X R37, RZ, RZ, R37, P3 ;  /* 0x000000ffff251224 */ /* 0x000fe200018e0625 */
[----:B------:R0:W-:Y:S01]  /*2bc0*/  @P1 STG.E [R2.64], R33 ;  /* 0x0000002102001986 */ /* 0x0001e2000c101904 */
[----:B----4-:R-:W-:-:S03]  /*2bd0*/  FADD.FTZ R35, R0, R35 ;  /* 0x0000002300237221 */ /* 0x010fc60000010000 */
[----:B------:R1:W-:Y:S01]  /*2be0*/  @P1 STG.E [R4.64], R17 ;  /* 0x0000001104001986 */ /* 0x0003e2000c101904 */
[----:B0-----:R-:W-:Y:S02]  /*2bf0*/  IMAD.MOV.U32 R2, RZ, RZ, R14 ;  /* 0x000000ffff027224 */ /* 0x001fe400078e000e */
[----:B------:R-:W-:Y:S02]  /*2c00*/  IMAD.MOV.U32 R3, RZ, RZ, R37 ;  /* 0x000000ffff037224 */ /* 0x000fe400078e0025 */
[----:B-1----:R-:W-:Y:S01]  /*2c10*/  IMAD.MOV.U32 R4, RZ, RZ, R12 ;  /* 0x000000ffff047224 */ /* 0x002fe200078e000c */
[----:B------:R-:W-:Y:S01]  /*2c20*/  MOV R5, R21 ;  /* 0x0000001500057202 */ /* 0x000fe20000000f00 */
[----:B------:R-:W-:Y:S06]  /*2c30*/  @!P0 EXIT ;  /* 0x000000000000894d */ /* 0x000fec0003800000 */
[----:B------:R-:W-:Y:S04]  /*2c40*/  STG.E [R2.64], R35 ;  /* 0x0000002302007986 */ /* 0x000fe8000c101904 */
[----:B------:R-:W-:Y:S01]  /*2c50*/  STG.E [R4.64], R13 ;  /* 0x0000000d04007986 */ /* 0x000fe2000c101904 */
[----:B------:R-:W-:Y:S05]  /*2c60*/  EXIT ;  /* 0x000000000000794d */ /* 0x000fea0003800000 */
.L_x_134:
[----:B------:R-:W-:Y:S01]  /*2c70*/  IMAD.MOV.U32 R73, RZ, RZ, R117 ;  /* 0x000000ffff497224 */ /* 0x000fe200078e0075 */
[----:B------:R-:W-:Y:S01]  /*2c80*/  MOV R71, 0xffffffff ;  /* 0xffffffff00477802 */ /* 0x000fe20000000f00 */
[----:B------:R-:W-:Y:S01]  /*2c90*/  IMAD.MOV.U32 R72, RZ, RZ, 0x1 ;  /* 0x00000001ff487424 */ /* 0x000fe200078e00ff */
[----:B------:R-:W-:Y:S01]  /*2ca0*/  MOV R68, 0x2cd0 ;  /* 0x00002cd000447802 */ /* 0x000fe20000000f00 */
[----:B------:R-:W-:-:S02]  /*2cb0*/  IMAD.MOV.U32 R70, RZ, RZ, 0x1f ;  /* 0x0000001fff467424 */ /* 0x000fc400078e00ff */
[----:B-----5:R-:W-:Y:S05]  /*2cc0*/  CALL.REL.NOINC `($__internal_8_$__cuda_sm70_shflsync_bfly_p) ;  /* 0x0000046000007944 */ /* 0x020fea0003c00000 */
[----:B-1----:R-:W-:Y:S01]  /*2cd0*/  IMAD.MOV.U32 R74, RZ, RZ, R71 ;  /* 0x000000ffff4a7224 */ /* 0x002fe200078e0047 */
[----:B0-----:R-:W-:Y:S05]  /*2ce0*/  BRA `(.L_x_141) ;  /* 0xffffe3e000007947 */ /* 0x001fea000383ffff */
.L_x_135:
[----:B------:R-:W-:Y:S01]  /*2cf0*/  HFMA2.MMA R70, -RZ, RZ, 0, 1.847743988037109375e-06 ;  /* 0x0000001fff467435 */ /* 0x000fe200000001ff */
[----:B------:R-:W-:Y:S01]  /*2d00*/  IMAD.MOV.U32 R73, RZ, RZ, R120 ;  /* 0x000000ffff497224 */ /* 0x000fe200078e0078 */
[----:B------:R-:W-:Y:S01]  /*2d10*/  MOV R68, 0x2d50 ;  /* 0x00002d5000447802 */ /* 0x000fe20000000f00 */
[----:B------:R-:W-:-:S02]  /*2d20*/  IMAD.MOV.U32 R72, RZ, RZ, 0x1 ;  /* 0x00000001ff487424 */ /* 0x000fc400078e00ff */
[----:B------:R-:W-:Y:S02]  /*2d30*/  IMAD.MOV.U32 R71, RZ, RZ, -0x1 ;  /* 0xffffffffff477424 */ /* 0x000fe400078e00ff */
[----:B01---5:R-:W-:Y:S05]  /*2d40*/  CALL.REL.NOINC `($__internal_8_$__cuda_sm70_shflsync_bfly_p) ;  /* 0x000003e000007944 */ /* 0x023fea0003c00000 */
[----:B------:R-:W-:Y:S01]  /*2d50*/  FADD.FTZ R117, R74, R117 ;  /* 0x000000754a757221 */ /* 0x000fe20000010000 */
[----:B------:R-:W-:Y:S01]  /*2d60*/  MOV R68, 0x2dd0 ;  /* 0x00002dd000447802 */ /* 0x000fe20000000f00 */
[----:B-1----:R-:W-:Y:S01]  /*2d70*/  FADD.FTZ R120, R120, R71 ;  /* 0x0000004778787221 */ /* 0x002fe20000010000 */
[----:B------:R-:W-:Y:S01]  /*2d80*/  MOV R71, 0xffffffff ;  /* 0xffffffff00477802 */ /* 0x000fe20000000f00 */
[----:B0-----:R-:W-:Y:S02]  /*2d90*/  IMAD.MOV.U32 R72, RZ, RZ, 0x2 ;  /* 0x00000002ff487424 */ /* 0x001fe400078e00ff */
[----:B------:R-:W-:Y:S02]  /*2da0*/  IMAD.MOV.U32 R70, RZ, RZ, 0x1f ;  /* 0x0000001fff467424 */ /* 0x000fe400078e00ff */
[----:B------:R-:W-:Y:S02]  /*2db0*/  IMAD.MOV.U32 R73, RZ, RZ, R117 ;  /* 0x000000ffff497224 */ /* 0x000fe400078e0075 */
[----:B------:R-:W-:Y:S05]  /*2dc0*/  CALL.REL.NOINC `($__internal_8_$__cuda_sm70_shflsync_bfly_p) ;  /* 0x0000036000007944 */ /* 0x000fea0003c00000 */
[----:B0-----:R-:W-:Y:S01]  /*2dd0*/  HFMA2.MMA R72, -RZ, RZ, 0, 1.1920928955078125e-07 ;  /* 0x00000002ff487435 */ /* 0x001fe200000001ff */
[----:B-1----:R-:W-:Y:S01]  /*2de0*/  IMAD.MOV.U32 R74, RZ, RZ, R71 ;  /* 0x000000ffff4a7224 */ /* 0x002fe200078e0047 */
[----:B------:R-:W-:Y:S01]  /*2df0*/  MOV R68, 0x2e40 ;  /* 0x00002e4000447802 */ /* 0x000fe20000000f00 */
[----:B------:R-:W-:-:S02]  /*2e00*/  IMAD.MOV.U32 R73, RZ, RZ, R120 ;  /* 0x000000ffff497224 */ /* 0x000fc400078e0078 */
[----:B------:R-:W-:Y:S02]  /*2e10*/  IMAD.MOV.U32 R70, RZ, RZ, 0x1f ;  /* 0x0000001fff467424 */ /* 0x000fe400078e00ff */
[----:B------:R-:W-:Y:S02]  /*2e20*/  IMAD.MOV.U32 R71, RZ, RZ, -0x1 ;  /* 0xffffffffff477424 */ /* 0x000fe400078e00ff */
[----:B------:R-:W-:Y:S05]  /*2e30*/  CALL.REL.NOINC `($__internal_8_$__cuda_sm70_shflsync_bfly_p) ;  /* 0x000002f000007944 */ /* 0x000fea0003c00000 */
[----:B------:R-:W-:Y:S01]  /*2e40*/  FADD.FTZ R117, R74, R117 ;  /* 0x000000754a757221 */ /* 0x000fe20000010000 */
[----:B0-----:R-:W-:Y:S01]  /*2e50*/  MOV R72, 0x4 ;  /* 0x0000000400487802 */ /* 0x001fe20000000f00 */
[----:B-1----:R-:W-:Y:S01]  /*2e60*/  FADD.FTZ R120, R120, R71 ;  /* 0x0000004778787221 */ /* 0x002fe20000010000 */
[----:B------:R-:W-:Y:S01]  /*2e70*/  MOV R68, 0x2ec0 ;  /* 0x00002ec000447802 */ /* 0x000fe20000000f00 */
[----:B------:R-:W-:Y:S01]  /*2e80*/  IMAD.MOV.U32 R70, RZ, RZ, 0x1f ;  /* 0x0000001fff467424 */ /* 0x000fe200078e00ff */
[----:B------:R-:W-:Y:S01]  /*2e90*/  MOV R73, R117 ;  /* 0x0000007500497202 */ /* 0x000fe20000000f00 */
[----:B------:R-:W-:Y:S02]  /*2ea0*/  IMAD.MOV.U32 R71, RZ, RZ, -0x1 ;  /* 0xffffffffff477424 */ /* 0x000fe400078e00ff */
[----:B------:R-:W-:Y:S05]  /*2eb0*/  CALL.REL.NOINC `($__internal_8_$__cuda_sm70_shflsync_bfly_p) ;  /* 0x0000027000007944 */ /* 0x000fea0003c00000 */
[----:B0-----:R-:W-:Y:S01]  /*2ec0*/  HFMA2.MMA R72, -RZ, RZ, 0, 2.384185791015625e-07 ;  /* 0x00000004ff487435 */ /* 0x001fe200000001ff */
        /* <DEDUP_REMOVED lines=14> */
[----:B0-----:R-:W-:Y:S01]  /*2fb0*/  HFMA2.MMA R72, -RZ, RZ, 0, 4.76837158203125e-07 ;  /* 0x00000008ff487435 */ /* 0x001fe200000001ff */
        /* <DEDUP_REMOVED lines=14> */
[----:B0-----:R-:W-:Y:S01]  /*30a0*/  HFMA2.MMA R72, -RZ, RZ, 0, 9.5367431640625e-07 ;  /* 0x00000010ff487435 */ /* 0x001fe200000001ff */
[----:B-1----:R-:W-:Y:S01]  /*30b0*/  IMAD.MOV.U32 R117, RZ, RZ, R71 ;  /* 0x000000ffff757224 */ /* 0x002fe200078e0047 */
[----:B------:R-:W-:Y:S01]  /*30c0*/  MOV R68, 0x3110 ;  /* 0x0000311000447802 */ /* 0x000fe20000000f00 */
[----:B------:R-:W-:-:S02]  /*30d0*/  IMAD.MOV.U32 R73, RZ, RZ, R75 ;  /* 0x000000ffff497224 */ /* 0x000fc400078e004b */
[----:B------:R-:W-:Y:S02]  /*30e0*/  IMAD.MOV.U32 R70, RZ, RZ, 0x1f ;  /* 0x0000001fff467424 */ /* 0x000fe400078e00ff */
[----:B------:R-:W-:Y:S02]  /*30f0*/  IMAD.MOV.U32 R71, RZ, RZ, -0x1 ;  /* 0xffffffffff477424 */ /* 0x000fe400078e00ff */
[----:B------:R-:W-:Y:S05]  /*3100*/  CALL.REL.NOINC `($__internal_8_$__cuda_sm70_shflsync_bfly_p) ;  /* 0x0000002000007944 */ /* 0x000fea0003c00000 */
[----:B01----:R-:W-:Y:S01]  /*3110*/  MOV R72, R71 ;  /* 0x0000004700487202 */ /* 0x003fe20000000f00 */
[----:B------:R-:W-:Y:S05]  /*3120*/  BRA `(.L_x_142) ;  /* 0xffffe0c000007947 */ /* 0x000fea000383ffff */
        .weak           $__internal_8_$__cuda_sm70_shflsync_bfly_p
        .type           $__internal_8_$__cuda_sm70_shflsync_bfly_p,@function
        .size           $__internal_8_$__cuda_sm70_shflsync_bfly_p,(.L_x_1954 - $__internal_8_$__cuda_sm70_shflsync_bfly_p)
$__internal_8_$__cuda_sm70_shflsync_bfly_p:
[----:B------:R-:W-:Y:S01]  /*3130*/  IMAD.MOV.U32 R69, RZ, RZ, 0x0 ;  /* 0x00000000ff457424 */ /* 0x000fe200078e00ff */
[----:B------:R-:W-:Y:S04]  /*3140*/  WARPSYNC R71 ;  /* 0x0000004700007348 */ /* 0x000fe80003800000 */
[----:B------:R0:W1:Y:S01]  /*3150*/  SHFL.BFLY PT, R71, R73, R72, R70 ;  /* 0x0c00004849477389 */ /* 0x00006200000e0046 */
[----:B------:R-:W-:Y:S05]  /*3160*/  RET.REL.NODEC R68 `(_ZN10layer_norm31ln_parallel_residual_bwd_kernelINS_13Kernel_traitsI13__nv_bfloat16S2_S2_S2_fjLj512ELj1ELj4ELj1ELj16ENS_18Kernel_traits_baseILj512ES2_S2_S2_S2_fjLj128EEEEELb1ELb1ELb0EEEvNS_9BwdParamsE) ;  /* 0xffffce9044007950 */ /* 0x000fea0003c3ffff */
.L_x_143:
        /* <DEDUP_REMOVED lines=9> */
.L_x_1954:


//--------------------- .text._ZN10layer_norm22ln_bwd_finalize_kernelINS_22Kernel_traits_finalizeILj512E13__nv_bfloat16S2_S2_S2_fjLb0ELj1024ELj4ENS_18Kernel_traits_baseILj512ES2_S2_S2_S2_fjLj1024EEEEELb0ELb1EEEvNS_9BwdParamsE --------------------------
	.section	.text._ZN10layer_norm22ln_bwd_finalize_kernelINS_22Kernel_traits_finalizeILj512E13__nv_bfloat16S2_S2_S2_fjLb0ELj1024ELj4ENS_18Kernel_traits_baseILj512ES2_S2_S2_S2_fjLj1024EEEEELb0ELb1EEEvNS_9BwdParamsE,"ax",@progbits
	.sectioninfo	@"SHI_REGISTERS=32"
	.align	128
        .global         _ZN10layer_norm22ln_bwd_finalize_kernelINS_22Kernel_traits_finalizeILj512E13__nv_bfloat16S2_S2_S2_fjLb0ELj1024ELj4ENS_18Kernel_traits_baseILj512ES2_S2_S2_S2_fjLj1024EEEEELb0ELb1EEEvNS_9BwdParamsE
        .type           _ZN10layer_norm22ln_bwd_finalize_kernelINS_22Kernel_traits_finalizeILj512E13__nv_bfloat16S2_S2_S2_fjLb0ELj1024ELj4ENS_18Kernel_traits_baseILj512ES2_S2_S2_S2_fjLj1024EEEEELb0ELb1EEEvNS_9BwdParamsE,@function
        .size           _ZN10layer_norm22ln_bwd_finalize_kernelINS_22Kernel_traits_finalizeILj512E13__nv_bfloat16S2_S2_S2_fjLb0ELj1024ELj4ENS_18Kernel_traits_baseILj512ES2_S2_S2_S2_fjLj1024EEEEELb0ELb1EEEvNS_9BwdParamsE,(.L_x_1955 - _ZN10layer_norm22ln_bwd_finalize_kernelINS_22Kernel_traits_finalizeILj512E13__nv_bfloat16S2_S2_S2_fjLb0ELj1024ELj4ENS_18Kernel_traits_baseILj512ES2_S2_S2_S2_fjLj1024EEEEELb0ELb1EEEvNS_9BwdParamsE)
        .other          _ZN10layer_norm22ln_bwd_finalize_kernelINS_22Kernel_traits_finalizeILj512E13__nv_bfloat16S2_S2_S2_fjLb0ELj1024ELj4ENS_18Kernel_traits_baseILj512ES2_S2_S2_S2_fjLj1024EEEEELb0ELb1EEEvNS_9BwdParamsE,@"STO_CUDA_ENTRY STV_DEFAULT"
_ZN10layer_norm22ln_bwd_finalize_kernelINS_22Kernel_traits_finalizeILj512E13__nv_bfloat16S2_S2_S2_fjLb0ELj1024ELj4ENS_18Kernel_traits_baseILj512ES2_S2_S2_S2_fjLj1024EEEEELb0ELb1EEEvNS_9BwdParamsE:
.text._ZN10layer_norm22ln_bwd_finalize_kernelINS_22Kernel_traits_finalizeILj512E13__nv_bfloat16S2_S2_S2_fjLb0ELj1024ELj4ENS_18Kernel_traits_baseILj512ES2_S2_S2_S2_fjLj1024EEEEELb0ELb1EEEvNS_9BwdParamsE:
        /* <DEDUP_REMOVED lines=8> */
[----:B------:R-:W-:Y:S01]  /*0080*/  SHF.L.U32 R2, R2, 0x4, RZ ;  /* 0x0000000402027819 */ /* 0x000fe200000006ff */
[----:B------:R-:W-:Y:S01]  /*0090*/  ULDC.64 UR4, c[0x0][0x118] ;  /* 0x0000460000047ab9 */ /* 0x000fe20000000a00 */
[--C-:B------:R-:W-:Y:S02]  /*00a0*/  SHF.R.U32.HI R17, RZ, 0x5, R0.reuse ;  /* 0x00000005ff117819 */ /* 0x100fe40000011600 */
[----:B------:R-:W-:Y:S02]  /*00b0*/  LOP3.LUT R20, R0, 0x3fffffe0, RZ, 0xc0, !PT ;  /* 0x3fffffe000147812 */ /* 0x000fe400078ec0ff */
[----:B------:R-:W-:Y:S02]  /*00c0*/  LOP3.LUT R19, R2, 0x7ffffff0, RZ, 0xc0, !PT ;  /* 0x7ffffff002137812 */ /* 0x000fe400078ec0ff */
[C---:B------:R-:W-:Y:S02]  /*00d0*/  LOP3.LUT R21, R17.reuse, 0x1f, R0, 0x78, !PT ;  /* 0x0000001f11157812 */ /* 0x040fe400078e7800 */
[C---:B------:R-:W-:Y:S01]  /*00e0*/  ISETP.GE.U32.AND P0, PT, R16.reuse, 0x10, PT ;  /* 0x000000101000780c */ /* 0x040fe20003f06070 */
[----:B------:R-:W-:Y:S01]  /*00f0*/  IMAD.IADD R19, R16, 0x1, R19 ;  /* 0x0000000110137824 */ /* 0x000fe200078e0213 */
[----:B------:R-:W-:Y:S01]  /*0100*/  IADD3 R20, R20, R21, RZ ;  /* 0x0000001514147210 */ /* 0x000fe20007ffe0ff */
[----:B------:R-:W-:Y:S01]  /*0110*/  IMAD R21, R16, 0x20, R21 ;  /* 0x0000002010157824 */ /* 0x000fe200078e0215 */
[----:B------:R-:W-:-:S02]  /*0120*/  ISETP.EQ.AND P0, PT, R17, 0x1f, !P0 ;  /* 0x0000001f1100780c */ /* 0x000fc40004702270 */
.L_x_156:
[----:B------:R-:W-:Y:S01]  /*0130*/  ISETP.GE.U32.AND P1, PT, R17, c[0x0][0x160], PT ;  /* 0x0000580011007a0c */ /* 0x000fe20003f26070 */
[----:B------:R-:W-:Y:S01]  /*0140*/  BSSY B0, `(.L_x_144) ;  /* 0x0000060000007945 */ /* 0x000fe20003800000 */
[----:B------:R-:W-:Y:S01]  /*0150*/  HFMA2.MMA R27, -RZ, RZ, 0, 0 ;  /* 0x00000000ff1b7435 */ /* 0x000fe200000001ff */
[----:B------:R-:W-:-:S10]  /*0160*/  IMAD.MOV.U32 R23, RZ, RZ, RZ ;  /* 0x000000ffff177224 */ /* 0x000fd400078e00ff */
        /* <DEDUP_REMOVED lines=23> */
.L_x_148:
[----:B------:R-:W-:Y:S01]  /*02e0*/  IMAD.MOV.U32 R14, RZ, RZ, 0x4 ;  /* 0x00000004ff0e7424 */ /* 0x000fe200078e00ff */
[C---:B------:R-:W-:Y:S01]  /*02f0*/  IADD3 R3, R25.reuse, 0x20, RZ ;  /* 0x0000002019037810 */ /* 0x040fe20007ffe0ff */
[C---:B------:R-:W-:Y:S01]  /*0300*/  IMAD R13, R25.reuse, c[0x0][0x168], R18 ;  /* 0x00005a00190d7a24 */ /* 0x040fe200078e0212 */
[----:B------:R-:W-:-:S03]  /*0310*/  IADD3 R5, R25, 0x40, RZ ;  /* 0x0000004019057810 */ /* 0x000fc60007ffe0ff */
[----:B------:R-:W-:Y:S01]  /*0320*/  IMAD.WIDE.U32 R10, R13, R14, c[0x0][0x220] ;  /* 0x000088000d0a7625 */ /* 0x000fe200078e000e */
[----:B------:R-:W-:-:S03]  /*0330*/  IADD3 R29, R25, 0x60, RZ ;  /* 0x00000060191d7810 */ /* 0x000fc60007ffe0ff */
[----:B------:R-:W-:Y:S01]  /*0340*/  IMAD R3, R3, c[0x0][0x168], R18 ;  /* 0x00005a0003037a24 */ /* 0x000fe200078e0212 */
[----:B------:R0:W2:Y:S01]  /*0350*/  LDG.E R24, [R10.64] ;  /* 0x000000040a187981 */ /* 0x0000a2000c1e1900 */
[----:B------:R-:W-:-:S04]  /*0360*/  IMAD.WIDE.U32 R12, R13, R14, c[0x0][0x228] ;  /* 0x00008a000d0c7625 */ /* 0x000fc800078e000e */
[--C-:B------:R-:W-:Y:S02]  /*0370*/  IMAD R15, R5, c[0x0][0x168], R18.reuse ;  /* 0x00005a00050f7a24 */ /* 0x100fe400078e0212 */
[CC--:B------:R-:W-:Y:S01]  /*0380*/  IMAD.WIDE.U32 R4, R3.reuse, R14.reuse, c[0x0][0x220] ;  /* 0x0000880003047625 */ /* 0x0c0fe200078e000e */
[----:B------:R-:W3:Y:S03]  /*0390*/  LDG.E R12, [R12.64] ;  /* 0x000000040c0c7981 */ /* 0x000ee6000c1e1900 */
[----:B------:R-:W-:Y:S02]  /*03a0*/  IMAD.WIDE.U32 R6, R3, R14, c[0x0][0x228] ;  /* 0x00008a0003067625 */ /* 0x000fe400078e000e */
[----:B------:R-:W4:Y:S02]  /*03b0*/  LDG.E R4, [R4.64] ;  /* 0x0000000404047981 */ /* 0x000f24000c1e1900 */
[----:B------:R-:W-:-:S02]  /*03c0*/  IMAD R29, R29, c[0x0][0x168], R18 ;  /* 0x00005a001d1d7a24 */ /* 0x000fc400078e0212 */
[CC--:B------:R-:W-:Y:S01]  /*03d0*/  IMAD.WIDE.U32 R8, R15.reuse, R14.reuse, c[0x0][0x220] ;  /* 0x000088000f087625 */ /* 0x0c0fe200078e000e */
[----:B------:R-:W5:Y:S03]  /*03e0*/  LDG.E R6, [R6.64] ;  /* 0x0000000406067981 */ /* 0x000f66000c1e1900 */
[-C--:B------:R-:W-:Y:S02]  /*03f0*/  IMAD.WIDE.U32 R2, R15, R14.reuse, c[0x0][0x228] ;  /* 0x00008a000f027625 */ /* 0x080fe400078e000e */
[----:B------:R-:W5:Y:S02]  /*0400*/  LDG.E R8, [R8.64] ;  /* 0x0000000408087981 */ /* 0x000f64000c1e1900 */
[CC--:B0-----:R-:W-:Y:S02]  /*0410*/  IMAD.WIDE.U32 R10, R29.reuse, R14.reuse, c[0x0][0x220] ;  /* 0x000088001d0a7625 */ /* 0x0c1fe400078e000e */
[----:B------:R-:W5:Y:S02]  /*0420*/  LDG.E R3, [R2.64] ;  /* 0x0000000402037981 */ /* 0x000f64000c1e1900 */
[----:B------:R-:W-:-:S02]  /*0430*/  IMAD.WIDE.U32 R14, R29, R14, c[0x0][0x228] ;  /* 0x00008a001d0e7625 */ /* 0x000fc400078e000e */
        /* <DEDUP_REMOVED lines=13> */
.L_x_147:
[----:B------:R-:W-:Y:S05]  /*0510*/  BSYNC B1 ;  /* 0x0000000000017941 */ /* 0x000fea0003800000 */
.L_x_146:
        /* <DEDUP_REMOVED lines=23> */
.L_x_150:
[----:B------:R-:W-:Y:S05]  /*0690*/  BSYNC B1 ;  /* 0x0000000000017941 */ /* 0x000fea0003800000 */
.L_x_149:
[----:B------:R-:W-:-:S13]  /*06a0*/  ISETP.LT.U32.OR P2, PT, R25, c[0x0][0x160], P2 ;  /* 0x0000580019007a0c */ /* 0x000fda0001741470 */
        /* <DEDUP_REMOVED lines=9> */
.L_x_145:
[----:B------:R-:W-:Y:S05]  /*0740*/  BSYNC B0 ;  /* 0x0000000000007941 */ /* 0x000fea0003800000 */
.L_x_144:
        /* <DEDUP_REMOVED lines=11> */
.L_x_157:
[----:B---3--:R-:W-:Y:S01]  /*0800*/  FADD.FTZ R13, R4, R3 ;  /* 0x00000003040d7221 */ /* 0x008fe20000010000 */
[----:B------:R-:W-:Y:S05]  /*0810*/  BRA.DIV ~URZ, `(.L_x_153) ;  /* 0x000003127f007947 */ /* 0x000fea000b800000 */
[----:B-1----:R-:W1:Y:S02]  /*0820*/  SHFL.BFLY PT, R2, R5, 0x1, 0x1f ;  /* 0x0c201f0005027f89 */ /* 0x002e6400000e0000 */
[----:B-1----:R-:W-:Y:S02]  /*0830*/  FADD.FTZ R6, R5, R2 ;  /* 0x0000000205067221 */ /* 0x002fe40000010000 */
[----:B------:R-:W1:Y:S04]  /*0840*/  SHFL.BFLY PT, R2, R13, 0x2, 0x1f ;  /* 0x0c401f000d027f89 */ /* 0x000e6800000e0000 */
[----:B------:R-:W3:Y:S01]  /*0850*/  SHFL.BFLY PT, R3, R6, 0x2, 0x1f ;  /* 0x0c401f0006037f89 */ /* 0x000ee200000e0000 */
[----:B-1----:R-:W-:-:S02]  /*0860*/  FADD.FTZ R2, R13, R2 ;  /* 0x000000020d027221 */ /* 0x002fc40000010000 */
[----:B---3--:R-:W-:-:S03]  /*0870*/  FADD.FTZ R8, R6, R3 ;  /* 0x0000000306087221 */ /* 0x008fc60000010000 */
[----:B------:R-:W1:Y:S04]  /*0880*/  SHFL.BFLY PT, R3, R2, 0x4, 0x1f ;  /* 0x0c801f0002037f89 */ /* 0x000e6800000e0000 */
[----:B------:R-:W3:Y:S01]  /*0890*/  SHFL.BFLY PT, R7, R8, 0x4, 0x1f ;  /* 0x0c801f0008077f89 */ /* 0x000ee200000e0000 */
[----:B-1----:R-:W-:Y:S02]  /*08a0*/  FADD.FTZ R3, R2, R3 ;  /* 0x0000000302037221 */ /* 0x002fe40000010000 */
[----:B---3--:R-:W-:-:S03]  /*08b0*/  FADD.FTZ R9, R8, R7 ;  /* 0x0000000708097221 */ /* 0x008fc60000010000 */
[----:B--2---:R-:W1:Y:S04]  /*08c0*/  SHFL.BFLY PT, R4, R3, 0x8, 0x1f ;  /* 0x0d001f0003047f89 */ /* 0x004e6800000e0000 */
[----:B------:R-:W2:Y:S01]  /*08d0*/  SHFL.BFLY PT, R10, R9, 0x8, 0x1f ;  /* 0x0d001f00090a7f89 */ /* 0x000ea200000e0000 */
[----:B-1----:R-:W-:Y:S02]  /*08e0*/  FADD.FTZ R4, R3, R4 ;  /* 0x0000000403047221 */ /* 0x002fe40000010000 */
[----:B--2---:R-:W-:-:S03]  /*08f0*/  FADD.FTZ R10, R9, R10 ;  /* 0x0000000a090a7221 */ /* 0x004fc60000010000 */
[----:B------:R1:W2:Y:S04]  /*0900*/  SHFL.BFLY PT, R7, R4, 0x10, 0x1f ;  /* 0x0e001f0004077f89 */ /* 0x0002a800000e0000 */
[----:B------:R1:W3:Y:S02]  /*0910*/  SHFL.BFLY PT, R5, R10, 0x10, 0x1f ;  /* 0x0e001f000a057f89 */ /* 0x0002e400000e0000 */
.L_x_158:
[----:B------:R-:W-:Y:S01]  /*0920*/  @!P1 SHF.R.U32.HI R2, RZ, 0x3, R0 ;  /* 0x00000003ff029819 */ /* 0x000fe20000011600 */
[----:B---3--:R-:W-:Y:S02]  /*0930*/  FADD.FTZ R5, R5, R10 ;  /* 0x0000000a05057221 */ /* 0x008fe40000010000 */
[----:B--2---:R-:W-:Y:S01]  /*0940*/  FADD.FTZ R7, R7, R4 ;  /* 0x0000000407077221 */ /* 0x004fe20000010000 */
[----:B------:R-:W-:-:S05]  /*0950*/  @!P1 LOP3.LUT R2, R2, 0x1ffffffc, RZ, 0xc0, !PT ;  /* 0x1ffffffc02029812 */ /* 0x000fca00078ec0ff */
[----:B------:R2:W-:Y:S04]  /*0960*/  @!P1 STS [R2+0x2000], R5 ;  /* 0x0020000502009388 */ /* 0x0005e80000000800 */
[----:B------:R2:W-:Y:S02]  /*0970*/  @!P1 STS [R2+0x2080], R7 ;  /* 0x0020800702009388 */ /* 0x0005e40000000800 */
.L_x_151:
[----:B0-----:R-:W-:Y:S01]  /*0980*/  WARPSYNC 0xffffffff ;  /* 0xffffffff00007948 */ /* 0x001fe20003800000 */
[----:B------:R-:W-:Y:S06]  /*0990*/  BAR.SYNC.DEFER_BLOCKING 0x0 ;  /* 0x0000000000007b1d */ /* 0x000fec0000010000 */
[----:B------:R-:W-:Y:S01]  /*09a0*/  BSSY B0, `(.L_x_154) ;  /* 0x000000b000007945 */ /* 0x000fe20003800000 */
[----:B------:R-:W-:Y:S05]  /*09b0*/  @!P0 BRA `(.L_x_155) ;  /* 0x0000009000008947 */ /* 0x000fea0003800000 */
[----:B--2---:R-:W0:Y:S01]  /*09c0*/  LDS.64 R2, [R16.X8+0x2000] ;  /* 0x0020000010027984 */ /* 0x004e220000008a00 */
[----:B------:R-:W-:-:S03]  /*09d0*/  HFMA2.MMA R6, -RZ, RZ, 0, 2.384185791015625e-07 ;  /* 0x00000004ff067435 */ /* 0x000fc600000001ff */
[----:B-1----:R-:W1:Y:S01]  /*09e0*/  LDS.64 R4, [R16.X8+0x2080] ;  /* 0x0020800010047984 */ /* 0x002e620000008a00 */
[----:B0-----:R-:W-:-:S06]  /*09f0*/  F2FP.BF16.PACK_AB R7, R3, R2 ;  /* 0x000000020307723e */ /* 0x001fcc00000010ff */
[----:B------:R-:W-:Y:S01]  /*0a00*/  IMAD.WIDE.U32 R2, R19, R6, c[0x0][0x268] ;  /* 0x00009a0013027625 */ /* 0x000fe200078e0006 */
[----:B-1----:R-:W-:-:S03]  /*0a10*/  F2FP.BF16.PACK_AB R9, R5, R4 ;  /* 0x000000040509723e */ /* 0x002fc600000010ff */
[----:B------:R-:W-:Y:S01]  /*0a20*/  IMAD.WIDE.U32 R4, R19, R6, c[0x0][0x260] ;  /* 0x0000980013047625 */ /* 0x000fe200078e0006 */
[----:B------:R0:W-:Y:S04]  /*0a30*/  STG.E [R2.64], R7 ;  /* 0x0000000702007986 */ /* 0x0001e8000c101904 */
[----:B------:R0:W-:Y:S02]  /*0a40*/  STG.E [R4.64], R9 ;  /* 0x0000000904007986 */ /* 0x0001e4000c101904 */
.L_x_155:
[----:B------:R-:W-:Y:S05]  /*0a50*/  BSYNC B0 ;  /* 0x0000000000007941 */ /* 0x000fea0003800000 */
.L_x_154:
[C---:B------:R-:W-:Y:S02]  /*0a60*/  ISETP.GT.U32.AND P1, PT, R18.reuse, -0x201, PT ;  /* 0xfffffdff1200780c */ /* 0x040fe40003f24070 */
[----:B------:R-:W-:Y:S02]  /*0a70*/  IADD3 R18, R18, 0x200, RZ ;  /* 0x0000020012127810 */ /* 0x000fe40007ffe0ff */
[----:B------:R-:W-:-:S09]  /*0a80*/  IADD3 R19, R19, 0x100, RZ ;  /* 0x0000010013137810 */ /* 0x000fd20007ffe0ff */
[----:B012---:R-:W-:Y:S05]  /*0a90*/  @P1 BRA `(.L_x_156) ;  /* 0xfffff69000001947 */ /* 0x007fea000383ffff */
[----:B------:R-:W-:Y:S05]  /*0aa0*/  EXIT ;  /* 0x000000000000794d */ /* 0x000fea0003800000 */
.L_x_152:
[----:B--2---:R-:W-:Y:S01]  /*0ab0*/  IMAD.MOV.U32 R10, RZ, RZ, R4 ;  /* 0x000000ffff0a7224 */ /* 0x004fe200078e0004 */
[----:B------:R-:W-:Y:S01]  /*0ac0*/  MOV R9, 0x1 ;  /* 0x0000000100097802 */ /* 0x000fe20000000f00 */
[----:B------:R-:W-:Y:S01]  /*0ad0*/  IMAD.MOV.U32 R6, RZ, RZ, 0x1f ;  /* 0x0000001fff067424 */ /* 0x000fe200078e00ff */
[----:B------:R-:W-:Y:S02]  /*0ae0*/  MOV R11, 0xffffffff ;  /* 0xffffffff000b7802 */ /* 0x000fe40000000f00 */
[----:B------:R-:W-:Y:S02]  /*0af0*/  MOV R2, 0xb10 ;  /* 0x00000b1000027802 */ /* 0x000fe40000000f00 */
[----:B01----:R-:W-:Y:S05]  /*0b00*/  CALL.REL.NOINC `($__internal_9_$__cuda_sm70_shflsync_bfly_p) ;  /* 0x000003c000007944 */ /* 0x003fea0003c00000 */
[----:B-1----:R-:W-:Y:S01]  /*0b10*/  IMAD.MOV.U32 R3, RZ, RZ, R6 ;  /* 0x000000ffff037224 */ /* 0x002fe200078e0006 */
[----:B0-----:R-:W-:Y:S05]  /*0b20*/  BRA `(.L_x_157) ;  /* 0xfffffcd000007947 */ /* 0x001fea000383ffff */
.L_x_153:
[----:B------:R-:W-:Y:S01]  /*0b30*/  HFMA2.MMA R6, -RZ, RZ, 0, 1.847743988037109375e-06 ;  /* 0x0000001fff067435 */ /* 0x000fe200000001ff */
[----:B------:R-:W-:Y:S01]  /*0b40*/  MOV R10, R13 ;  /* 0x0000000d000a7202 */ /* 0x000fe20000000f00 */
[----:B------:R-:W-:Y:S01]  /*0b50*/  IMAD.MOV.U32 R9, RZ, RZ, 0x2 ;  /* 0x00000002ff097424 */ /* 0x000fe200078e00ff */
[----:B------:R-:W-:Y:S01]  /*0b60*/  MOV R2, 0xb90 ;  /* 0x00000b9000027802 */ /* 0x000fe20000000f00 */
[----:B------:R-:W-:-:S02]  /*0b70*/  IMAD.MOV.U32 R11, RZ, RZ, -0x1 ;  /* 0xffffffffff0b7424 */ /* 0x000fc400078e00ff */
[----:B012---:R-:W-:Y:S05]  /*0b80*/  CALL.REL.NOINC `($__internal_9_$__cuda_sm70_shflsync_bfly_p) ;  /* 0x0000034000007944 */ /* 0x007fea0003c00000 */
[----:B01----:R-:W-:Y:S01]  /*0b90*/  FADD.FTZ R10, R13, R6 ;  /* 0x000000060d0a7221 */ /* 0x003fe20000010000 */
[----:B------:R-:W-:Y:S01]  /*0ba0*/  HFMA2.MMA R6, -RZ, RZ, 0, 1.847743988037109375e-06 ;  /* 0x0000001fff067435 */ /* 0x000fe200000001ff */
[----:B------:R-:W-:Y:S01]  /*0bb0*/  MOV R9, 0x4 ;  /* 0x0000000400097802 */ /* 0x000fe20000000f00 */
[----:B------:R-:W-:Y:S01]  /*0bc0*/  IMAD.MOV.U32 R11, RZ, RZ, -0x1 ;  /* 0xffffffffff0b7424 */ /* 0x000fe200078e00ff */
[----:B------:R-:W-:-:S03]  /*0bd0*/  MOV R2, 0xbf0 ;  /* 0x00000bf000027802 */ /* 0x000fc60000000f00 */
[----:B------:R-:W-:Y:S05]  /*0be0*/  CALL.REL.NOINC `($__internal_9_$__cuda_sm70_shflsync_bfly_p) ;  /* 0x000002e000007944 */ /* 0x000fea0003c00000 */
[----:B01----:R-:W-:Y:S01]  /*0bf0*/  FADD.FTZ R10, R10, R6 ;  /* 0x000000060a0a7221 */ /* 0x003fe20000010000 */
[----:B------:R-:W-:Y:S01]  /*0c00*/  HFMA2.MMA R6, -RZ, RZ, 0, 1.847743988037109375e-06 ;  /* 0x0000001fff067435 */ /* 0x000fe200000001ff */
[----:B------:R-:W-:Y:S01]  /*0c10*/  MOV R9, 0x8 ;  /* 0x0000000800097802 */ /* 0x000fe20000000f00 */
[----:B------:R-:W-:Y:S01]  /*0c20*/  IMAD.MOV.U32 R11, RZ, RZ, -0x1 ;  /* 0xffffffffff0b7424 */ /* 0x000fe200078e00ff */
[----:B------:R-:W-:-:S03]  /*0c30*/  MOV R2, 0xc50 ;  /* 0x00000c5000027802 */ /* 0x000fc60000000f00 */
[----:B------:R-:W-:Y:S05]  /*0c40*/  CALL.REL.NOINC `($__internal_9_$__cuda_sm70_shflsync_bfly_p) ;  /* 0x0000028000007944 */ /* 0x000fea0003c00000 */
[----:B-1----:R-:W-:Y:S01]  /*0c50*/  FADD.FTZ R4, R10, R6 ;  /* 0x000000060a047221 */ /* 0x002fe20000010000 */
[----:B------:R-:W-:Y:S01]  /*0c60*/  HFMA2.MMA R6, -RZ, RZ, 0, 1.847743988037109375e-06 ;  /* 0x0000001fff067435 */ /* 0x000fe200000001ff */
[----:B0-----:R-:W-:Y:S01]  /*0c70*/  MOV R9, 0x10 ;  /* 0x0000001000097802 */ /* 0x001fe20000000f00 */
[----:B------:R-:W-:Y:S01]  /*0c80*/  IMAD.MOV.U32 R11, RZ, RZ, -0x1 ;  /* 0xffffffffff0b7424 */ /* 0x000fe200078e00ff */
[----:B------:R-:W-:-:S02]  /*0c90*/  MOV R2, 0xcc0 ;  /* 0x00000cc000027802 */ /* 0x000fc40000000f00 */
[----:B------:R-:W-:Y:S02]  /*0ca0*/  MOV R10, R4 ;  /* 0x00000004000a7202 */ /* 0x000fe40000000f00 */
[----:B------:R-:W-:Y:S05]  /*0cb0*/  CALL.REL.NOINC `($__internal_9_$__cuda_sm70_shflsync_bfly_p) ;  /* 0x0000021000007944 */ /* 0x000fea0003c00000 */
[----:B0-----:R-:W-:Y:S01]  /*0cc0*/  HFMA2.MMA R9, -RZ, RZ, 0, 5.9604644775390625e-08 ;  /* 0x00000001ff097435 */ /* 0x001fe200000001ff */
[----:B-1----:R-:W-:Y:S01]  /*0cd0*/  MOV R7, R6 ;  /* 0x0000000600077202 */ /* 0x002fe20000000f00 */
[----:B------:R-:W-:Y:S01]  /*0ce0*/  IMAD.MOV.U32 R10, RZ, RZ, R5 ;  /* 0x000000ffff0a7224 */ /* 0x000fe200078e0005 */
[----:B------:R-:W-:Y:S01]  /*0cf0*/  MOV R6, 0x1f ;  /* 0x0000001f00067802 */ /* 0x000fe20000000f00 */
[----:B------:R-:W-:Y:S01]  /*0d00*/  IMAD.MOV.U32 R11, RZ, RZ, -0x1 ;  /* 0xffffffffff0b7424 */ /* 0x000fe200078e00ff */
[----:B------:R-:W-:Y:S02]  /*0d10*/  MOV R2, 0xd30 ;  /* 0x00000d3000027802 */ /* 0x000fe40000000f00 */
[----:B------:R-:W-:Y:S05]  /*0d20*/  CALL.REL.NOINC `($__internal_9_$__cuda_sm70_shflsync_bfly_p) ;  /* 0x000001a000007944 */ /* 0x000fea0003c00000 */
[----:B0-----:R-:W-:Y:S01]  /*0d30*/  HFMA2.MMA R9, -RZ, RZ, 0, 1.1920928955078125e-07 ;  /* 0x00000002ff097435 */ /* 0x001fe200000001ff */
[----:B-1----:R-:W-:Y:S01]  /*0d40*/  FADD.FTZ R10, R5, R6 ;  /* 0x00000006050a7221 */ /* 0x002fe20000010000 */
[----:B------:R-:W-:Y:S01]  /*0d50*/  MOV R6, 0x1f ;  /* 0x0000001f00067802 */ /* 0x000fe20000000f00 */
[----:B------:R-:W-:Y:S01]  /*0d60*/  IMAD.MOV.U32 R11, RZ, RZ, -0x1 ;  /* 0xffffffffff0b7424 */ /* 0x000fe200078e00ff */
[----:B------:R-:W-:Y:S02]  /*0d70*/  MOV R2, 0xd90 ;  /* 0x00000d9000027802 */ /* 0x000fe40000000f00 */
[----:B------:R-:W-:Y:S05]  /*0d80*/  CALL.REL.NOINC `($__internal_9_$__cuda_sm70_shflsync_bfly_p) ;  /* 0x0000014000007944 */ /* 0x000fea0003c00000 */
[----:B0-----:R-:W-:Y:S01]  /*0d90*/  HFMA2.MMA R9, -RZ, RZ, 0, 2.384185791015625e-07 ;  /* 0x00000004ff097435 */ /* 0x001fe200000001ff */
[----:B-1----:R-:W-:Y:S01]  /*0da0*/  FADD.FTZ R10, R10, R6 ;  /* 0x000000060a0a7221 */ /* 0x002fe20000010000 */
[----:B------:R-:W-:Y:S01]  /*0db0*/  MOV R6, 0x1f ;  /* 0x0000001f00067802 */ /* 0x000fe20000000f00 */
[----:B------:R-:W-:Y:S01]  /*0dc0*/  IMAD.MOV.U32 R11, RZ, RZ, -0x1 ;  /* 0xffffffffff0b7424 */ /* 0x000fe200078e00ff */
[----:B------:R-:W-:-:S02]  /*0dd0*/  MOV R2, 0xdf0 ;  /* 0x00000df000027802 */ /* 0x000fc40000000f00 */
[----:B------:R-:W-:Y:S05]  /*0de0*/  CALL.REL.NOINC `($__internal_9_$__cuda_sm70_shflsync_bfly_p) ;  /* 0x000000e000007944 */ /* 0x000fea0003c00000 */
[----:B0-----:R-:W-:Y:S01]  /*0df0*/  HFMA2.MMA R9, -RZ, RZ, 0, 4.76837158203125e-07 ;  /* 0x00000008ff097435 */ /* 0x001fe200000001ff */
[----:B-1----:R-:W-:Y:S01]  /*0e00*/  FADD.FTZ R10, R10, R6 ;  /* 0x000000060a0a7221 */ /* 0x002fe20000010000 */
[----:B------:R-:W-:Y:S01]  /*0e10*/  MOV R6, 0x1f ;  /* 0x0000001f00067802 */ /* 0x000fe20000000f00 */
[----:B------:R-:W-:Y:S01]  /*0e20*/  IMAD.MOV.U32 R11, RZ, RZ, -0x1 ;  /* 0xffffffffff0b7424 */ /* 0x000fe200078e00ff */
[----:B------:R-:W-:-:S02]  /*0e30*/  MOV R2, 0xe50 ;  /* 0x00000e5000027802 */ /* 0x000fc40000000f00 */
[----:B------:R-:W-:Y:S05]  /*0e40*/  CALL.REL.NOINC `($__internal_9_$__cuda_sm70_shflsync_bfly_p) ;  /* 0x0000008000007944 */ /* 0x000fea0003c00000 */
[----:B0-----:R-:W-:Y:S01]  /*0e50*/  HFMA2.MMA R9, -RZ, RZ, 0, 9.5367431640625e-07 ;  /* 0x00000010ff097435 */ /* 0x001fe200000001ff */
[----:B-1----:R-:W-:Y:S01]  /*0e60*/  FADD.FTZ R10, R10, R6 ;  /* 0x000000060a0a7221 */ /* 0x002fe20000010000 */
[----:B------:R-:W-:Y:S01]  /*0e70*/  MOV R6, 0x1f ;  /* 0x0000001f00067802 */ /* 0x000fe20000000f00 */
[----:B------:R-:W-:Y:S01]  /*0e80*/  IMAD.MOV.U32 R11, RZ, RZ, -0x1 ;  /* 0xffffffffff0b7424 */ /* 0x000fe200078e00ff */
[----:B------:R-:W-:-:S02]  /*0e90*/  MOV R2, 0xeb0 ;  /* 0x00000eb000027802 */ /* 0x000fc40000000f00 */
[----:B------:R-:W-:Y:S05]  /*0ea0*/  CALL.REL.NOINC `($__internal_9_$__cuda_sm70_shflsync_bfly_p) ;  /* 0x0000002000007944 */ /* 0x000fea0003c00000 */
[----:B-1----:R-:W-:Y:S01]  /*0eb0*/  MOV R5, R6 ;  /* 0x0000000600057202 */ /* 0x002fe20000000f00 */
[----:B0-----:R-:W-:Y:S05]  /*0ec0*/  BRA `(.L_x_158) ;  /* 0xfffffa5000007947 */ /* 0x001fea000383ffff */
        .weak           $__internal_9_$__cuda_sm70_shflsync_bfly_p
        .type           $__internal_9_$__cuda_sm70_shflsync_bfly_p,@function
        .size           $__internal_9_$__cuda_sm70_shflsync_bfly_p,(.L_x_1955 - $__internal_9_$__cuda_sm70_shflsync_bfly_p)
$__internal_9_$__cuda_sm70_shflsync_bfly_p:
[----:B------:R-:W-:Y:S01]  /*0ed0*/  HFMA2.MMA R3, -RZ, RZ, 0, 0 ;  /* 0x00000000ff037435 */ /* 0x000fe200000001ff */
[----:B------:R-:W-:Y:S04]  /*0ee0*/  WARPSYNC R11 ;  /* 0x0000000b00007348 */ /* 0x000fe80003800000 */
[----:B------:R0:W1:Y:S01]  /*0ef0*/  SHFL.BFLY PT, R6, R10, R9, R6 ;  /* 0x0c0000090a067389 */ /* 0x00006200000e0006 */
[----:B------:R-:W-:Y:S05]  /*0f00*/  RET.REL.NODEC R2 `(_ZN10layer_norm22ln_bwd_finalize_kernelINS_22Kernel_traits_finalizeILj512E13__nv_bfloat16S2_S2_S2_fjLb0ELj1024ELj4ENS_18Kernel_traits_baseILj512ES2_S2_S2_S2_fjLj1024EEEEELb0ELb1EEEvNS_9BwdParamsE) ;  /* 0xfffff0f002007950 */ /* 0x000fea0003c3ffff */
.L_x_159:
        /* <DEDUP_REMOVED lines=15> */
.L_x_1955:


//--------------------- .text._ZN10layer_norm40ln_parallel_residual_bwd_finalize_kernelINS_22Kernel_traits_finalizeILj512E13__nv_bfloat16S2_S2_S2_fjLb0ELj1024ELj4ENS_18Kernel_traits_baseILj512ES2_S2_S2_S2_fjLj1024EEEEELb1EEEvNS_9BwdParamsE --------------------------
	.section	.text._ZN10layer_norm40ln_parallel_residual_bwd_finalize_kernelINS_22Kernel_traits_finalizeILj512E13__nv_bfloat16S2_S2_S2_fjLb0ELj1024ELj4ENS_18Kernel_traits_baseILj512ES2_S2_S2_S2_fjLj1024EEEEELb1EEEvNS_9BwdParamsE,"ax",@progbits
	.sectioninfo	@"SHI_REGISTERS=32"
	.align	128
        .global         _ZN10layer_norm40ln_parallel_residual_bwd_finalize_kernelINS_22Kernel_traits_finalizeILj512E13__nv_bfloat16S2_S2_S2_fjLb0ELj1024ELj4ENS_18Kernel_traits_baseILj512ES2_S2_S2_S2_fjLj1024EEEEELb1EEEvNS_9BwdParamsE
        .type           _ZN10layer_norm40ln_parallel_residual_bwd_finalize_kernelINS_22Kernel_traits_finalizeILj512E13__nv_bfloat16S2_S2_S2_fjLb0ELj1024ELj4ENS_18Kernel_traits_baseILj512ES2_S2_S2_S2_fjLj1024EEEEELb1EEEvNS_9BwdParamsE,@function
        .size           _ZN10layer_norm40ln_parallel_residual_bwd_finalize_kernelINS_22Kernel_traits_finalizeILj512E13__nv_bfloat16S2_S2_S2_fjLb0ELj1024ELj4ENS_18Kernel_traits_baseILj512ES2_S2_S2_S2_fjLj1024EEEEELb1EEEvNS_9BwdParamsE,(.L_x_1956 - _ZN10layer_norm40ln_parallel_residual_bwd_finalize_kernelINS_22Kernel_traits_finalizeILj512E13__nv_bfloat16S2_S2_S2_fjLb0ELj1024ELj4ENS_18Kernel_traits_baseILj512ES2_S2_S2_S2_fjLj1024EEEEELb1EEEvNS_9BwdParamsE)
        .other          _ZN10layer_norm40ln_parallel_residual_bwd_finalize_kernelINS_22Kernel_traits_finalizeILj512E13__nv_bfloat16S2_S2_S2_fjLb0ELj1024ELj4ENS_18Kernel_traits_baseILj512ES2_S2_S2_S2_fjLj1024EEEEELb1EEEvNS_9BwdParamsE,@"STO_CUDA_ENTRY STV_DEFAULT"
_ZN10layer_norm40ln_parallel_residual_bwd_finalize_kernelINS_22Kernel_traits_finalizeILj512E13__nv_bfloat16S2_S2_S2_fjLb0ELj1024ELj4ENS_18Kernel_traits_baseILj512ES2_S2_S2_S2_fjLj1024EEEEELb1EEEvNS_9BwdParamsE:
.text._ZN10layer_norm40ln_parallel_residual_bwd_finalize_kernelINS_22Kernel_traits_finalizeILj512E13__nv_bfloat16S2_S2_S2_fjLb0ELj1024ELj4ENS_18Kernel_traits_baseILj512ES2_S2_S2_S2_fjLj1024EEEEELb1EEEvNS_9BwdParamsE:
        /* <DEDUP_REMOVED lines=13> */
[----:B------:R-:W-:Y:S02]  /*00d0*/  LOP3.LUT R7, R3, 0x1f, R0, 0x78, !PT ;  /* 0x0000001f03077812 */ /* 0x000fe400078e7800 */
[C---:B------:R-:W-:Y:S01]  /*00e0*/  ISETP.GE.U32.AND P0, PT, R2.reuse, 0x10, PT ;  /* 0x000000100200780c */ /* 0x040fe20003f06070 */
[----:B------:R-:W-:Y:S01]  /*00f0*/  IMAD.IADD R5, R2, 0x1, R5 ;  /* 0x0000000102057824 */ /* 0x000fe200078e0205 */
[----:B------:R-:W-:-:S02]  /*0100*/  IADD3 R6, R6, R7, RZ ;  /* 0x0000000706067210 */ /* 0x000fc40007ffe0ff */
[----:B------:R-:W-:Y:S02]  /*0110*/  ISETP.EQ.AND P0, PT, R3, 0x1f, !P0 ;  /* 0x0000001f0300780c */ /* 0x000fe40004702270 */
[----:B------:R-:W-:Y:S02]  /*0120*/  LEA R7, R2, R7, 0x5 ;  /* 0x0000000702077211 */ /* 0x000fe400078e28ff */
.L_x_173:
[----:B------:R-:W-:Y:S01]  /*0130*/  ISETP.GE.U32.AND P1, PT, R3, c[0x0][0x160], PT ;  /* 0x0000580003007a0c */ /* 0x000fe20003f26070 */
[----:B------:R-:W-:Y:S01]  /*0140*/  BSSY B0, `(.L_x_160) ;  /* 0x0000094000007945 */ /* 0x000fe20003800000 */
[----:B------:R-:W-:Y:S01]  /*0150*/  HFMA2.MMA R21, -RZ, RZ, 0, 0 ;  /* 0x00000000ff157435 */ /* 0x000fe200000001ff */
[----:B------:R-:W-:Y:S01]  /*0160*/  IMAD.MOV.U32 R25, RZ, RZ, RZ ;  /* 0x000000ffff197224 */ /* 0x000fe200078e00ff */
[----:B------:R-:W-:Y:S01]  /*0170*/  HFMA2.MMA R27, -RZ, RZ, 0, 0 ;  /* 0x00000000ff1b7435 */ /* 0x000fe200000001ff */
[----:B------:R-:W-:-:S08]  /*0180*/  MOV R23, RZ ;  /* 0x000000ff00177202 */ /* 0x000fd00000000f00 */
[----:B------:R-:W-:Y:S05]  /*0190*/  @P1 BRA `(.L_x_161) ;  /* 0x000008e000001947 */ /* 0x000fea0003800000 */
[----:B------:R-:W-:Y:S02]  /*01a0*/  ISETP.GE.U32.AND P2, PT, R3, c[0x0][0x160], PT ;  /* 0x0000580003007a0c */ /* 0x000fe40003f46070 */
[----:B------:R-:W-:-:S11]  /*01b0*/  MOV R11, R3 ;  /* 0x00000003000b7202 */ /* 0x000fd60000000f00 */
[----:B------:R-:W-:Y:S02]  /*01c0*/  @P2 IMAD.MOV.U32 R13, RZ, RZ, 0x4 ;  /* 0x00000004ff0d2424 */ /* 0x000fe400078e00ff */
        /* <DEDUP_REMOVED lines=13> */
[----:B------:R-:W-:Y:S01]  /*02a0*/  IMAD.MOV.U32 R25, RZ, RZ, RZ ;  /* 0x000000ffff197224 */ /* 0x000fe200078e00ff */
[----:B------:R-:W-:Y:S02]  /*02b0*/  MOV R27, RZ ;  /* 0x000000ff001b7202 */ /* 0x000fe40000000f00 */
[----:B------:R-:W-:Y:S02]  /*02c0*/  MOV R23, RZ ;  /* 0x000000ff00177202 */ /* 0x000fe40000000f00 */
[----:B------:R-:W-:Y:S01]  /*02d0*/  MOV R21, RZ ;  /* 0x000000ff00157202 */ /* 0x000fe20000000f00 */
[----:B------:R-:W-:Y:S01]  /*02e0*/  BSSY B1, `(.L_x_162) ;  /* 0x0000045000017945 */ /* 0x000fe20003800000 */
[----:B--2---:R-:W-:Y:S02]  /*02f0*/  @P2 FADD.FTZ R27, R27, R16 ;  /* 0x000000101b1b2221 */ /* 0x004fe40000010000 */
[----:B---3--:R-:W-:-:S02]  /*0300*/  @P2 FADD.FTZ R23, R23, R14 ;  /* 0x0000000e17172221 */ /* 0x008fc40000010000 */
[----:B----4-:R-:W-:Y:S02]  /*0310*/  @P2 FADD.FTZ R21, R21, R8 ;  /* 0x0000000815152221 */ /* 0x010fe40000010000 */
[----:B-----5:R-:W-:Y:S01]  /*0320*/  @P2 FADD.FTZ R25, R25, R12 ;  /* 0x0000000c19192221 */ /* 0x020fe20000010000 */
[----:B------:R-:W-:Y:S01]  /*0330*/  PLOP3.LUT P2, PT, P2, PT, PT, 0x8, 0x0 ;  /* 0x000000000000781c */ /* 0x000fe2000174e170 */
[----:B------:R-:W-:Y:S07]  /*0340*/  @P1 BRA `(.L_x_163) ;  /* 0x000003e000001947 */ /* 0x000fee0003800000 */
[----:B------:R-:W-:Y:S02]  /*0350*/  MOV R8, c[0x0][0x160] ;  /* 0x0000580000087a02 */ /* 0x000fe40000000f00 */
[----:B------:R-:W-:Y:S02]  /*0360*/  PLOP3.LUT P2, PT, PT, PT, PT, 0x8, 0x0 ;  /* 0x000000000000781c */ /* 0x000fe40003f4e170 */
[----:B------:R-:W-:Y:S02]  /*0370*/  IADD3 R8, R8, -0x60, RZ ;  /* 0xffffffa008087810 */ /* 0x000fe40007ffe0ff */
.L_x_164:
[----:B------:R-:W-:Y:S01]  /*0380*/  HFMA2.MMA R9, -RZ, RZ, 0, 2.384185791015625e-07 ;  /* 0x00000004ff097435 */ /* 0x000fe200000001ff */
[C---:B------:R-:W-:Y:S01]  /*0390*/  IMAD R28, R11.reuse, c[0x0][0x168], R4 ;  /* 0x00005a000b1c7a24 */ /* 0x040fe200078e0204 */
[----:B------:R-:W-:-:S08]  /*03a0*/  IADD3 R17, R11, 0x20, RZ ;  /* 0x000000200b117810 */ /* 0x000fd00007ffe0ff */
[----:B------:R-:W-:-:S04]  /*03b0*/  IMAD.WIDE.U32 R14, R28, R9, c[0x0][0x220] ;  /* 0x000088001c0e7625 */ /* 0x000fc800078e0009 */
[CC--:B------:R-:W-:Y:S01]  /*03c0*/  IMAD.WIDE.U32 R18, R28.reuse, R9.reuse, c[0x0][0x230] ;  /* 0x00008c001c127625 */ /* 0x0c0fe200078e0009 */
[----:B------:R0:W2:Y:S03]  /*03d0*/  LDG.E R26, [R14.64] ;  /* 0x000000040e1a7981 */ /* 0x0000a6000c1e1900 */
[----:B------:R-:W-:Y:S02]  /*03e0*/  IMAD R22, R17, c[0x0][0x168], R4 ;  /* 0x00005a0011167a24 */ /* 0x000fe400078e0204 */
[CC--:B------:R-:W-:Y:S01]  /*03f0*/  IMAD.WIDE.U32 R12, R28.reuse, R9.reuse, c[0x0][0x228] ;  /* 0x00008a001c0c7625 */ /* 0x0c0fe200078e0009 */
[----:B------:R-:W3:Y:S03]  /*0400*/  LDG.E R18, [R18.64] ;  /* 0x0000000412127981 */ /* 0x000ee6000c1e1900 */
[-C--:B------:R-:W-:Y:S01]  /*0410*/  IMAD.WIDE.U32 R28, R28, R9.reuse, c[0x0][0x238] ;  /* 0x00008e001c1c7625 */ /* 0x080fe200078e0009 */
[----:B------:R1:W4:Y:S03]  /*0420*/  LDG.E R24, [R12.64] ;  /* 0x000000040c187981 */ /* 0x000326000c1e1900 */
[----:B------:R-:W-:-:S02]  /*0430*/  IMAD.WIDE.U32 R16, R22, R9, c[0x0][0x220] ;  /* 0x0000880016107625 */ /* 0x000fc400078e0009 */
[----:B------:R5:W4:Y:S04]  /*0440*/  LDG.E R28, [R28.64] ;  /* 0x000000041c1c7981 */ /* 0x000b28000c1e1900 */
[----:B-----5:R5:W4:Y:S01]  /*0450*/  LDG.E R29, [R16.64] ;  /* 0x00000004101d7981 */ /* 0x020b22000c1e1900 */
[----:B------:R-:W-:Y:S01]  /*0460*/  IADD3 R20, R11, 0x40, RZ ;  /* 0x000000400b147810 */ /* 0x000fe20007ffe0ff */
[----:B0-----:R-:W-:-:S04]  /*0470*/  IMAD.WIDE.U32 R14, R22, R9, c[0x0][0x228] ;  /* 0x00008a00160e7625 */ /* 0x001fc800078e0009 */
[----:B------:R-:W-:Y:S01]  /*0480*/  IMAD R20, R20, c[0x0][0x168], R4 ;  /* 0x00005a0014147a24 */ /* 0x000fe200078e0204 */
[----:B------:R0:W4:Y:S03]  /*0490*/  LDG.E R10, [R14.64] ;  /* 0x000000040e0a7981 */ /* 0x000126000c1e1900 */
[----:B-----5:R-:W-:-:S04]  /*04a0*/  IMAD.WIDE.U32 R16, R20, R9, c[0x0][0x220] ;  /* 0x0000880014107625 */ /* 0x020fc800078e0009 */
[----:B-1----:R-:W-:-:S04]  /*04b0*/  IMAD.WIDE.U32 R12, R22, R9, c[0x0][0x230] ;  /* 0x00008c00160c7625 */ /* 0x002fc800078e0009 */
[-C--:B0-----:R-:W-:Y:S02]  /*04c0*/  IMAD.WIDE.U32 R14, R22, R9.reuse, c[0x0][0x238] ;  /* 0x00008e00160e7625 */ /* 0x081fe400078e0009 */
[----:B------:R2:W5:Y:S04]  /*04d0*/  LDG.E R22, [R16.64] ;  /* 0x0000000410167981 */ /* 0x000568000c1e1900 */
[----:B------:R0:W5:Y:S04]  /*04e0*/  LDG.E R12, [R12.64] ;  /* 0x000000040c0c7981 */ /* 0x000168000c1e1900 */
[----:B0-----:R0:W5:Y:S02]  /*04f0*/  LDG.E R13, [R14.64] ;  /* 0x000000040e0d7981 */ /* 0x001164000c1e1900 */
[----:B0-----:R-:W-:-:S04]  /*0500*/  IMAD.WIDE.U32 R14, R20, R9, c[0x0][0x228] ;  /* 0x00008a00140e7625 */ /* 0x001fc800078e0009 */
[----:B--2---:R-:W-:Y:S01]  /*0510*/  FADD.FTZ R16, R26, R27 ;  /* 0x0000001b1a107221 */ /* 0x004fe20000010000 */
[----:B------:R-:W-:Y:S01]  /*0520*/  IADD3 R27, R11, 0x60, RZ ;  /* 0x000000600b1b7810 */ /* 0x000fe20007ffe0ff */
[----:B---3--:R-:W-:Y:S02]  /*0530*/  FADD.FTZ R25, R18, R25 ;  /* 0x0000001912197221 */ /* 0x008fe40000010000 */
[----:B------:R-:W-:-:S04]  /*0540*/  IMAD.WIDE.U32 R18, R20, R9, c[0x0][0x230] ;  /* 0x00008c0014127625 */ /* 0x000fc800078e0009 */
[----:B------:R-:W-:Y:S02]  /*0550*/  IMAD R26, R27, c[0x0][0x168], R4 ;  /* 0x00005a001b1a7a24 */ /* 0x000fe400078e0204 */
[----:B------:R0:W2:Y:S01]  /*0560*/  LDG.E R27, [R18.64] ;  /* 0x00000004121b7981 */ /* 0x0000a2000c1e1900 */
[----:B----4-:R-:W-:Y:S02]  /*0570*/  FADD.FTZ R28, R28, R21 ;  /* 0x000000151c1c7221 */ /* 0x010fe40000010000 */
[----:B------:R-:W-:-:S04]  /*0580*/  IMAD.WIDE.U32 R20, R20, R9, c[0x0][0x238] ;  /* 0x00008e0014147625 */ /* 0x000fc800078e0009 */
[----:B------:R-:W-:Y:S02]  /*0590*/  FADD.FTZ R23, R24, R23 ;  /* 0x0000001718177221 */ /* 0x000fe40000010000 */
[----:B------:R1:W3:Y:S01]  /*05a0*/  LDG.E R24, [R14.64] ;  /* 0x000000040e187981 */ /* 0x0002e2000c1e1900 */
[----:B------:R-:W-:Y:S02]  /*05b0*/  FADD.FTZ R29, R16, R29 ;  /* 0x0000001d101d7221 */ /* 0x000fe40000010000 */
[CC--:B------:R-:W-:Y:S01]  /*05c0*/  IMAD.WIDE.U32 R16, R26.reuse, R9.reuse, c[0x0][0x228] ;  /* 0x00008a001a107625 */ /* 0x0c0fe200078e0009 */
[----:B------:R-:W4:Y:S03]  /*05d0*/  LDG.E R20, [R20.64] ;  /* 0x0000000414147981 */ /* 0x000f26000c1e1900 */
[CC--:B0-----:R-:W-:Y:S02]  /*05e0*/  IMAD.WIDE.U32 R18, R26.reuse, R9.reuse, c[0x0][0x230] ;  /* 0x00008c001a127625 */ /* 0x0c1fe400078e0009 */
[----:B------:R0:W4:Y:S02]  /*05f0*/  LDG.E R16, [R16.64] ;  /* 0x0000000410107981 */ /* 0x000124000c1e1900 */
[----:B-1----:R-:W-:-:S06]  /*0600*/  IMAD.WIDE.U32 R14, R26, R9, c[0x0][0x220] ;  /* 0x000088001a0e7625 */ /* 0x002fcc00078e0009 */
[----:B------:R-:W4:Y:S04]  /*0610*/  LDG.E R14, [R14.64] ;  /* 0x000000040e0e7981 */ /* 0x000f28000c1e1900 */
[----:B0-----:R0:W4:Y:S02]  /*0620*/  LDG.E R17, [R18.64] ;  /* 0x0000000412117981 */ /* 0x001124000c1e1900 */
[----:B0-----:R-:W-:-:S05]  /*0630*/  IMAD.WIDE.U32 R18, R26, R9, c[0x0][0x238] ;  /* 0x00008e001a127625 */ /* 0x001fca00078e0009 */
[----:B------:R-:W4:Y:S01]  /*0640*/  LDG.E R9, [R18.64] ;  /* 0x0000000412097981 */ /* 0x000f22000c1e1900 */
[----:B------:R-:W-:-:S04]  /*0650*/  IADD3 R11, R11, 0x80, RZ ;  /* 0x000000800b0b7810 */ /* 0x000fc80007ffe0ff */
[----:B------:R-:W-:Y:S01]  /*0660*/  ISETP.GE.U32.AND P1, PT, R11, R8, PT ;  /* 0x000000080b00720c */ /* 0x000fe20003f26070 */
[----:B------:R-:W-:Y:S02]  /*0670*/  FADD.FTZ R23, R23, R10 ;  /* 0x0000000a17177221 */ /* 0x000fe40000010000 */
[----:B-----5:R-:W-:Y:S02]  /*0680*/  FADD.FTZ R12, R25, R12 ;  /* 0x0000000c190c7221 */ /* 0x020fe40000010000 */
[----:B------:R-:W-:Y:S02]  /*0690*/  FADD.FTZ R13, R28, R13 ;  /* 0x0000000d1c0d7221 */ /* 0x000fe40000010000 */
[----:B------:R-:W-:Y:S02]  /*06a0*/  FADD.FTZ R29, R29, R22 ;  /* 0x000000161d1d7221 */ /* 0x000fe40000010000 */
[----:B--2---:R-:W-:Y:S02]  /*06b0*/  FADD.FTZ R12, R12, R27 ;  /* 0x0000001b0c0c7221 */ /* 0x004fe40000010000 */
[----:B---3--:R-:W-:-:S02]  /*06c0*/  FADD.FTZ R23, R23, R24 ;  /* 0x0000001817177221 */ /* 0x008fc40000010000 */
[----:B----4-:R-:W-:Y:S02]  /*06d0*/  FADD.FTZ R20, R13, R20 ;  /* 0x000000140d147221 */ /* 0x010fe40000010000 */
[----:B------:R-:W-:Y:S02]  /*06e0*/  FADD.FTZ R23, R23, R16 ;  /* 0x0000001017177221 */ /* 0x000fe40000010000 */
[----:B------:R-:W-:Y:S02]  /*06f0*/  FADD.FTZ R27, R29, R14 ;  /* 0x0000000e1d1b7221 */ /* 0x000fe40000010000 */
[----:B------:R-:W-:Y:S02]  /*0700*/  FADD.FTZ R25, R12, R17 ;  /* 0x000000110c197221 */ /* 0x000fe40000010000 */
[----:B------:R-:W-:Y:S01]  /*0710*/  FADD.FTZ R21, R20, R9 ;  /* 0x0000000914157221 */ /* 0x000fe20000010000 */
[----:B------:R-:W-:Y:S05]  /*0720*/  @!P1 BRA `(.L_x_164) ;  /* 0xfffffc5000009947 */ /* 0x000fea000383ffff */
.L_x_163:
[----:B------:R-:W-:Y:S05]  /*0730*/  BSYNC B1 ;  /* 0x0000000000017941 */ /* 0x000fea0003800000 */
.L_x_162:
        /* <DEDUP_REMOVED lines=9> */
[CC--:B------:R-:W-:Y:S02]  /*07d0*/  IMAD.WIDE.U32 R14, R13.reuse, R28.reuse, c[0x0][0x228] ;  /* 0x00008a000d0e7625 */ /* 0x0c0fe400078e001c */
[----:B------:R-:W2:Y:S02]  /*07e0*/  LDG.E R16, [R16.64] ;  /* 0x0000000410107981 */ /* 0x000ea4000c1e1900 */
[CC--:B------:R-:W-:Y:S02]  /*07f0*/  IMAD.WIDE.U32 R8, R13.reuse, R28.reuse, c[0x0][0x230] ;  /* 0x00008c000d087625 */ /* 0x0c0fe400078e001c */
[----:B------:R-:W3:Y:S02]  /*0800*/  LDG.E R14, [R14.64] ;  /* 0x000000040e0e7981 */ /* 0x000ee4000c1e1900 */
[----:B------:R-:W-:Y:S02]  /*0810*/  IMAD.WIDE.U32 R12, R13, R28, c[0x0][0x238] ;  /* 0x00008e000d0c7625 */ /* 0x000fe400078e001c */
[----:B------:R0:W4:Y:S02]  /*0820*/  LDG.E R10, [R8.64] ;  /* 0x00000004080a7981 */ /* 0x000124000c1e1900 */
[----:B------:R-:W-:-:S02]  /*0830*/  IMAD R29, R29, c[0x0][0x168], R4 ;  /* 0x00005a001d1d7a24 */ /* 0x000fc400078e0204 */
[----:B------:R1:W5:Y:S02]  /*0840*/  LDG.E R20, [R12.64] ;  /* 0x000000040c147981 */ /* 0x000364000c1e1900 */
[----:B------:R-:W-:-:S04]  /*0850*/  IMAD.WIDE.U32 R18, R29, R28, c[0x0][0x230] ;  /* 0x00008c001d127625 */ /* 0x000fc800078e001c */
[CC--:B0-----:R-:W-:Y:S02]  /*0860*/  IMAD.WIDE.U32 R8, R29.reuse, R28.reuse, c[0x0][0x228] ;  /* 0x00008a001d087625 */ /* 0x0c1fe400078e001c */
[----:B------:R-:W5:Y:S02]  /*0870*/  LDG.E R19, [R18.64] ;  /* 0x0000000412137981 */ /* 0x000f64000c1e1900 */
[CC--:B-1----:R-:W-:Y:S02]  /*0880*/  IMAD.WIDE.U32 R12, R29.reuse, R28.reuse, c[0x0][0x220] ;  /* 0x000088001d0c7625 */ /* 0x0c2fe400078e001c */
[----:B------:R-:W5:Y:S02]  /*0890*/  LDG.E R24, [R8.64] ;  /* 0x0000000408187981 */ /* 0x000f64000c1e1900 */
[----:B------:R-:W-:Y:S02]  /*08a0*/  IMAD.WIDE.U32 R28, R29, R28, c[0x0][0x238] ;  /* 0x00008e001d1c7625 */ /* 0x000fe400078e001c */
[----:B------:R-:W5:Y:S04]  /*08b0*/  LDG.E R22, [R12.64] ;  /* 0x000000040c167981 */ /* 0x000f68000c1e1900 */
[----:B------:R-:W5:Y:S01]  /*08c0*/  LDG.E R29, [R28.64] ;  /* 0x000000041c1d7981 */ /* 0x000f62000c1e1900 */
[----:B------:R-:W-:-:S02]  /*08d0*/  PLOP3.LUT P2, PT, PT, PT, PT, 0x8, 0x0 ;  /* 0x000000000000781c */ /* 0x000fc40003f4e170 */
[----:B------:R-:W-:Y:S01]  /*08e0*/  IADD3 R11, R11, 0x40, RZ ;  /* 0x000000400b0b7810 */ /* 0x000fe20007ffe0ff */
[----:B--2---:R-:W-:Y:S02]  /*08f0*/  FADD.FTZ R27, R27, R16 ;  /* 0x000000101b1b7221 */ /* 0x004fe40000010000 */
[----:B---3--:R-:W-:Y:S02]  /*0900*/  FADD.FTZ R14, R23, R14 ;  /* 0x0000000e170e7221 */ /* 0x008fe40000010000 */
[----:B----4-:R-:W-:Y:S02]  /*0910*/  FADD.FTZ R10, R25, R10 ;  /* 0x0000000a190a7221 */ /* 0x010fe40000010000 */
[----:B-----5:R-:W-:Y:S02]  /*0920*/  FADD.FTZ R20, R21, R20 ;  /* 0x0000001415147221 */ /* 0x020fe40000010000 */
[----:B------:R-:W-:Y:S02]  /*0930*/  FADD.FTZ R25, R10, R19 ;  /* 0x000000130a197221 */ /* 0x000fe40000010000 */
[----:B------:R-:W-:-:S02]  /*0940*/  FADD.FTZ R23, R14, R24 ;  /* 0x000000180e177221 */ /* 0x000fc40000010000 */
[----:B------:R-:W-:Y:S02]  /*0950*/  FADD.FTZ R27, R27, R22 ;  /* 0x000000161b1b7221 */ /* 0x000fe40000010000 */
[----:B------:R-:W-:Y:S02]  /*0960*/  FADD.FTZ R21, R20, R29 ;  /* 0x0000001d14157221 */ /* 0x000fe40000010000 */
.L_x_166:
[----:B------:R-:W-:Y:S05]  /*0970*/  BSYNC B1 ;  /* 0x0000000000017941 */ /* 0x000fea0003800000 */
.L_x_165:
[----:B------:R-:W-:-:S13]  /*0980*/  ISETP.LT.U32.OR P2, PT, R11, c[0x0][0x160], P2 ;  /* 0x000058000b007a0c */ /* 0x000fda0001741470 */
        /* <DEDUP_REMOVED lines=15> */
.L_x_161:
[----:B------:R-:W-:Y:S05]  /*0a80*/  BSYNC B0 ;  /* 0x0000000000007941 */ /* 0x000fea0003800000 */
.L_x_160:
        /* <DEDUP_REMOVED lines=14> */
.L_x_174:
        /* <DEDUP_REMOVED lines=36> */
.L_x_175:
        /* <DEDUP_REMOVED lines=11> */
.L_x_167:
[----:B0-----:R-:W-:Y:S01]  /*0e60*/  WARPSYNC 0xffffffff ;  /* 0xffffffff00007948 */ /* 0x001fe20003800000 */
[----:B------:R-:W-:Y:S06]  /*0e70*/  BAR.SYNC.DEFER_BLOCKING 0x0 ;  /* 0x0000000000007b1d */ /* 0x000fec0000010000 */
[----:B------:R-:W-:Y:S01]  /*0e80*/  BSSY B0, `(.L_x_170) ;  /* 0x0000015000007945 */ /* 0x000fe20003800000 */
[----:B------:R-:W-:Y:S05]  /*0e90*/  @!P0 BRA `(.L_x_171) ;  /* 0x0000013000008947 */ /* 0x000fea0003800000 */
        /* <DEDUP_REMOVED lines=19> */
.L_x_171:
[----:B------:R-:W-:Y:S05]  /*0fd0*/  BSYNC B0 ;  /* 0x0000000000007941 */ /* 0x000fea0003800000 */
.L_x_170:
[C---:B------:R-:W-:Y:S02]  /*0fe0*/  ISETP.GT.U32.AND P1, PT, R4.reuse, -0x201, PT ;  /* 0xfffffdff0400780c */ /* 0x040fe40003f24070 */
[----:B------:R-:W-:-:S02]  /*0ff0*/  IADD3 R4, R4, 0x200, RZ ;  /* 0x0000020004047810 */ /* 0x000fc40007ffe0ff */
[----:B------:R-:W-:-:S09]  /*1000*/  IADD3 R5, R5, 0x100, RZ ;  /* 0x0000010005057810 */ /* 0x000fd20007ffe0ff */
[----:B0-----:R-:W-:Y:S01]  /*1010*/  @!P1 CALL.REL.NOINC `(.L_x_172) ;  /* 0x0000001000009944 */ /* 0x001fe20003c00000 */
[----:B------:R-:W-:Y:S05]  /*1020*/  BRA `(.L_x_173) ;  /* 0xfffff10000007947 */ /* 0x000fea000383ffff */
.L_x_172:
[----:B------:R-:W-:Y:S05]  /*1030*/  EXIT ;  /* 0x000000000000794d */ /* 0x000fea0003800000 */
.L_x_168:
[----:B------:R-:W-:Y:S01]  /*1040*/  HFMA2.MMA R17, -RZ, RZ, 0, 1.847743988037109375e-06 ;  /* 0x0000001fff117435 */ /* 0x000fe200000001ff */
[----:B----4-:R-:W-:Y:S01]  /*1050*/  MOV R19, R12 ;  /* 0x0000000c00137202 */ /* 0x010fe20000000f00 */
[----:B------:R-:W-:Y:S01]  /*1060*/  IMAD.MOV.U32 R16, RZ, RZ, 0x1 ;  /* 0x00000001ff107424 */ /* 0x000fe200078e00ff */
[----:B------:R-:W-:Y:S02]  /*1070*/  MOV R14, 0xffffffff ;  /* 0xffffffff000e7802 */ /* 0x000fe40000000f00 */
[----:B------:R-:W-:Y:S02]  /*1080*/  MOV R8, 0x10a0 ;  /* 0x000010a000087802 */ /* 0x000fe40000000f00 */
[----:B0123--:R-:W-:Y:S05]  /*1090*/  CALL.REL.NOINC `($__internal_10_$__cuda_sm70_shflsync_bfly_p) ;  /* 0x000007b000007944 */ /* 0x00ffea0003c00000 */
[----:B01----:R-:W-:Y:S05]  /*10a0*/  BRA `(.L_x_174) ;  /* 0xfffffac000007947 */ /* 0x003fea000383ffff */
.L_x_169:
[----:B------:R-:W-:Y:S01]  /*10b0*/  HFMA2.MMA R17, -RZ, RZ, 0, 1.847743988037109375e-06 ;  /* 0x0000001fff117435 */ /* 0x000fe200000001ff */
[----:B------:R-:W-:Y:S01]  /*10c0*/  MOV R19, R12 ;  /* 0x0000000c00137202 */ /* 0x000fe20000000f00 */
[----:B------:R-:W-:Y:S01]  /*10d0*/  IMAD.MOV.U32 R16, RZ, RZ, 0x2 ;  /* 0x00000002ff107424 */ /* 0x000fe200078e00ff */
[----:B------:R-:W-:Y:S02]  /*10e0*/  MOV R14, 0xffffffff ;  /* 0xffffffff000e7802 */ /* 0x000fe40000000f00 */
[----:B------:R-:W-:-:S02]  /*10f0*/  MOV R8, 0x1110 ;  /* 0x0000111000087802 */ /* 0x000fc40000000f00 */
[----:B-123--:R-:W-:Y:S05]  /*1100*/  CALL.REL.NOINC `($__internal_10_$__cuda_sm70_shflsync_bfly_p) ;  /* 0x0000074000007944 */ /* 0x00efea0003c00000 */
[----:B0-----:R-:W-:Y:S01]  /*1110*/  HFMA2.MMA R16, -RZ, RZ, 0, 2.384185791015625e-07 ;  /* 0x00000004ff107435 */ /* 0x001fe200000001ff */
[----:B-1----:R-:W-:Y:S01]  /*1120*/  FADD.FTZ R19, R12, R14 ;  /* 0x0000000e0c137221 */ /* 0x002fe20000010000 */
[----:B------:R-:W-:Y:S01]  /*1130*/  MOV R14, 0xffffffff ;  /* 0xffffffff000e7802 */ /* 0x000fe20000000f00 */
[----:B------:R-:W-:Y:S01]  /*1140*/  IMAD.MOV.U32 R17, RZ, RZ, 0x1f ;  /* 0x0000001fff117424 */ /* 0x000fe200078e00ff */
[----:B------:R-:W-:-:S02]  /*1150*/  MOV R8, 0x1170 ;  /* 0x0000117000087802 */ /* 0x000fc40000000f00 */
[----:B------:R-:W-:Y:S05]  /*1160*/  CALL.REL.NOINC `($__internal_10_$__cuda_sm70_shflsync_bfly_p) ;  /* 0x000006e000007944 */ /* 0x000fea0003c00000 */
[----:B0-----:R-:W-:Y:S01]  /*1170*/  HFMA2.MMA R16, -RZ, RZ, 0, 4.76837158203125e-07 ;  /* 0x00000008ff107435 */ /* 0x001fe200000001ff */
[----:B-1----:R-:W-:Y:S01]  /*1180*/  FADD.FTZ R19, R19, R14 ;  /* 0x0000000e13137221 */ /* 0x002fe20000010000 */
[----:B------:R-:W-:Y:S01]  /*1190*/  MOV R17, 0x1f ;  /* 0x0000001f00117802 */ /* 0x000fe20000000f00 */
[----:B------:R-:W-:Y:S01]  /*11a0*/  IMAD.MOV.U32 R14, RZ, RZ, -0x1 ;  /* 0xffffffffff0e7424 */ /* 0x000fe200078e00ff */
[----:B------:R-:W-:-:S02]  /*11b0*/  MOV R8, 0x11d0 ;  /* 0x000011d000087802 */ /* 0x000fc40000000f00 */
[----:B------:R-:W-:Y:S05]  /*11c0*/  CALL.REL.NOINC `($__internal_10_$__cuda_sm70_shflsync_bfly_p) ;  /* 0x0000068000007944 */ /* 0x000fea0003c00000 */
[----:B-1----:R-:W-:Y:S01]  /*11d0*/  FADD.FTZ R12, R19, R14 ;  /* 0x0000000e130c7221 */ /* 0x002fe20000010000 */
[----:B0-----:R-:W-:Y:S01]  /*11e0*/  HFMA2.MMA R16, -RZ, RZ, 0, 9.5367431640625e-07 ;  /* 0x00000010ff107435 */ /* 0x001fe200000001ff */
[----:B------:R-:W-:-:S02]  /*11f0*/  MOV R17, 0x1f ;  /* 0x0000001f00117802 */ /* 0x000fc40000000f00 */
[----:B------:R-:W-:Y:S01]  /*1200*/  MOV R14, 0xffffffff ;  /* 0xffffffff000e7802 */ /* 0x000fe20000000f00 */
[----:B------:R-:W-:Y:S01]  /*1210*/  IMAD.MOV.U32 R19, RZ, RZ, R12 ;  /* 0x000000ffff137224 */ /* 0x000fe200078e000c */
[----:B------:R-:W-:Y:S02]  /*1220*/  MOV R8, 0x1240 ;  /* 0x0000124000087802 */ /* 0x000fe40000000f00 */
[----:B------:R-:W-:Y:S05]  /*1230*/  CALL.REL.NOINC `($__internal_10_$__cuda_sm70_shflsync_bfly_p) ;  /* 0x0000061000007944 */ /* 0x000fea0003c00000 */
[----:B0-----:R-:W-:Y:S01]  /*1240*/  HFMA2.MMA R16, -RZ, RZ, 0, 5.9604644775390625e-08 ;  /* 0x00000001ff107435 */ /* 0x001fe200000001ff */
[----:B-1----:R-:W-:Y:S01]  /*1250*/  MOV R15, R14 ;  /* 0x0000000e000f7202 */ /* 0x002fe20000000f00 */
[----:B------:R-:W-:Y:S01]  /*1260*/  IMAD.MOV.U32 R17, RZ, RZ, 0x1f ;  /* 0x0000001fff117424 */ /* 0x000fe200078e00ff */
[----:B------:R-:W-:Y:S02]  /*1270*/  MOV R19, R13 ;  /* 0x0000000d00137202 */ /* 0x000fe40000000f00 */
[----:B------:R-:W-:Y:S02]  /*1280*/  MOV R14, 0xffffffff ;  /* 0xffffffff000e7802 */ /* 0x000fe40000000f00 */
[----:B------:R-:W-:Y:S02]  /*1290*/  MOV R8, 0x12b0 ;  /* 0x000012b000087802 */ /* 0x000fe40000000f00 */
[----:B------:R-:W-:Y:S05]  /*12a0*/  CALL.REL.NOINC `($__internal_10_$__cuda_sm70_shflsync_bfly_p) ;  /* 0x000005a000007944 */ /* 0x000fea0003c00000 */
[----:B0-----:R-:W-:Y:S01]  /*12b0*/  HFMA2.MMA R16, -RZ, RZ, 0, 1.1920928955078125e-07 ;  /* 0x00000002ff107435 */ /* 0x001fe200000001ff */
[----:B-1----:R-:W-:Y:S01]  /*12c0*/  FADD.FTZ R19, R13, R14 ;  /* 0x0000000e0d137221 */ /* 0x002fe20000010000 */
[----:B------:R-:W-:Y:S01]  /*12d0*/  MOV R17, 0x1f ;  /* 0x0000001f00117802 */ /* 0x000fe20000000f00 */
[----:B------:R-:W-:Y:S01]  /*12e0*/  IMAD.MOV.U32 R14, RZ, RZ, -0x1 ;  /* 0xffffffffff0e7424 */ /* 0x000fe200078e00ff */
[----:B------:R-:W-:-:S02]  /*12f0*/  MOV R8, 0x1310 ;  /* 0x0000131000087802 */ /* 0x000fc40000000f00 */
[----:B------:R-:W-:Y:S05]  /*1300*/  CALL.REL.NOINC `($__internal_10_$__cuda_sm70_shflsync_bfly_p) ;  /* 0x0000054000007944 */ /* 0x000fea0003c00000 */
[----:B0-----:R-:W-:Y:S01]  /*1310*/  HFMA2.MMA R16, -RZ, RZ, 0, 2.384185791015625e-07 ;  /* 0x00000004ff107435 */ /* 0x001fe200000001ff */
[----:B-1----:R-:W-:Y:S01]  /*1320*/  FADD.FTZ R19, R19, R14 ;  /* 0x0000000e13137221 */ /* 0x002fe20000010000 */
[----:B------:R-:W-:-:S02]  /*1330*/  MOV R17, 0x1f ;  /* 0x0000001f00117802 */ /* 0x000fc40000000f00 */
[----:B------:R-:W-:Y:S02]  /*1340*/  MOV R14, 0xffffffff ;  /* 0xffffffff000e7802 */ /* 0x000fe40000000f00 */
[----:B------:R-:W-:Y:S02]  /*1350*/  MOV R8, 0x1370 ;  /* 0x0000137000087802 */ /* 0x000fe40000000f00 */
[----:B------:R-:W-:Y:S05]  /*1360*/  CALL.REL.NOINC `($__internal_10_$__cuda_sm70_shflsync_bfly_p) ;  /* 0x000004e000007944 */ /* 0x000fea0003c00000 */
[----:B0-----:R-:W-:Y:S01]  /*1370*/  HFMA2.MMA R17, -RZ, RZ, 0, 1.847743988037109375e-06 ;  /* 0x0000001fff117435 */ /* 0x001fe200000001ff */
[----:B-1----:R-:W-:Y:S01]  /*1380*/  FADD.FTZ R19, R19, R14 ;  /* 0x0000000e13137221 */ /* 0x002fe20000010000 */
[----:B------:R-:W-:Y:S01]  /*1390*/  MOV R14, 0xffffffff ;  /* 0xffffffff000e7802 */ /* 0x000fe20000000f00 */
[----:B------:R-:W-:Y:S01]  /*13a0*/  IMAD.MOV.U32 R16, RZ, RZ, 0x8 ;  /* 0x00000008ff107424 */ /* 0x000fe200078e00ff */
[----:B------:R-:W-:Y:S02]  /*13b0*/  MOV R8, 0x13d0 ;  /* 0x000013d000087802 */ /* 0x000fe40000000f00 */
[----:B------:R-:W-:Y:S05]  /*13c0*/  CALL.REL.NOINC `($__internal_10_$__cuda_sm70_shflsync_bfly_p) ;  /* 0x0000048000007944 */ /* 0x000fea0003c00000 */
[----:B-1----:R-:W-:Y:S01]  /*13d0*/  FADD.FTZ R13, R19, R14 ;  /* 0x0000000e130d7221 */ /* 0x002fe20000010000 */
[----:B0-----:R-:W-:Y:S01]  /*13e0*/  HFMA2.MMA R16, -RZ, RZ, 0, 9.5367431640625e-07 ;  /* 0x00000010ff107435 */ /* 0x001fe200000001ff */
[----:B------:R-:W-:Y:S01]  /*13f0*/  IMAD.MOV.U32 R17, RZ, RZ, 0x1f ;  /* 0x0000001fff117424 */ /* 0x000fe200078e00ff */
[----:B------:R-:W-:Y:S02]  /*1400*/  MOV R14, 0xffffffff ;  /* 0xffffffff000e7802 */ /* 0x000fe40000000f00 */
[----:B------:R-:W-:-:S02]  /*1410*/  MOV R19, R13 ;  /* 0x0000000d00137202 */ /* 0x000fc40000000f00 */
[----:B------:R-:W-:Y:S02]  /*1420*/  MOV R8, 0x1440 ;  /* 0x0000144000087802 */ /* 0x000fe40000000f00 */
[----:B------:R-:W-:Y:S05]  /*1430*/  CALL.REL.NOINC `($__internal_10_$__cuda_sm70_shflsync_bfly_p) ;  /* 0x0000041000007944 */ /* 0x000fea0003c00000 */
[----:B0-----:R-:W-:Y:S01]  /*1440*/  HFMA2.MMA R16, -RZ, RZ, 0, 5.9604644775390625e-08 ;  /* 0x00000001ff107435 */ /* 0x001fe200000001ff */
[----:B-1----:R-:W-:Y:S01]  /*1450*/  MOV R18, R14 ;  /* 0x0000000e00127202 */ /* 0x002fe20000000f00 */
[----:B------:R-:W-:Y:S01]  /*1460*/  IMAD.MOV.U32 R19, RZ, RZ, R11 ;  /* 0x000000ffff137224 */ /* 0x000fe200078e000b */
[----:B------:R-:W-:Y:S02]  /*1470*/  MOV R17, 0x1f ;  /* 0x0000001f00117802 */ /* 0x000fe40000000f00 */
[----:B------:R-:W-:Y:S02]  /*1480*/  MOV R14, 0xffffffff ;  /* 0xffffffff000e7802 */ /* 0x000fe40000000f00 */
[----:B------:R-:W-:Y:S02]  /*1490*/  MOV R8, 0x14b0 ;  /* 0x000014b000087802 */ /* 0x000fe40000000f00 */
[----:B------:R-:W-:Y:S05]  /*14a0*/  CALL.REL.NOINC `($__internal_10_$__cuda_sm70_shflsync_bfly_p) ;  /* 0x000003a000007944 */ /* 0x000fea0003c00000 */
[----:B0-----:R-:W-:Y:S01]  /*14b0*/  HFMA2.MMA R17, -RZ, RZ, 0, 1.847743988037109375e-06 ;  /* 0x0000001fff117435 */ /* 0x001fe200000001ff */
[----:B-1----:R-:W-:Y:S01]  /*14c0*/  FADD.FTZ R19, R11, R14 ;  /* 0x0000000e0b137221 */ /* 0x002fe20000010000 */
[----:B------:R-:W-:Y:S01]  /*14d0*/  MOV R14, 0xffffffff ;  /* 0xffffffff000e7802 */ /* 0x000fe20000000f00 */
[----:B------:R-:W-:Y:S01]  /*14e0*/  IMAD.MOV.U32 R16, RZ, RZ, 0x2 ;  /* 0x00000002ff107424 */ /* 0x000fe200078e00ff */
[----:B------:R-:W-:-:S02]  /*14f0*/  MOV R8, 0x1510 ;  /* 0x0000151000087802 */ /* 0x000fc40000000f00 */
[----:B------:R-:W-:Y:S05]  /*1500*/  CALL.REL.NOINC `($__internal_10_$__cuda_sm70_shflsync_bfly_p) ;  /* 0x0000034000007944 */ /* 0x000fea0003c00000 */
        /* <DEDUP_REMOVED lines=44> */
[----:B0-----:R-:W-:Y:S01]  /*17d0*/  HFMA2.MMA R16, -RZ, RZ, 0, 9.5367431640625e-07 ;  /* 0x00000010ff107435 */ /* 0x001fe200000001ff */
[----:B-1----:R-:W-:Y:S01]  /*17e0*/  FADD.FTZ R19, R19, R14 ;  /* 0x0000000e13137221 */ /* 0x002fe20000010000 */
[----:B------:R-:W-:Y:S01]  /*17f0*/  MOV R14, 0xffffffff ;  /* 0xffffffff000e7802 */ /* 0x000fe20000000f00 */
[----:B------:R-:W-:Y:S01]  /*1800*/  IMAD.MOV.U32 R17, RZ, RZ, 0x1f ;  /* 0x0000001fff117424 */ /* 0x000fe200078e00ff */
[----:B------:R-:W-:-:S02]  /*1810*/  MOV R8, 0x1830 ;  /* 0x0000183000087802 */ /* 0x000fc40000000f00 */
[----:B------:R-:W-:Y:S05]  /*1820*/  CALL.REL.NOINC `($__internal_10_$__cuda_sm70_shflsync_bfly_p) ;  /* 0x0000002000007944 */ /* 0x000fea0003c00000 */
[----:B-1----:R-:W-:Y:S01]  /*1830*/  MOV R8, R14 ;  /* 0x0000000e00087202 */ /* 0x002fe20000000f00 */
[----:B0-----:R-:W-:Y:S05]  /*1840*/  BRA `(.L_x_175) ;  /* 0xfffff56000007947 */ /* 0x001fea000383ffff */
        .weak           $__internal_10_$__cuda_sm70_shflsync_bfly_p
        .type           $__internal_10_$__cuda_sm70_shflsync_bfly_p,@function
        .size           $__internal_10_$__cuda_sm70_shflsync_bfly_p,(.L_x_1956 - $__internal_10_$__cuda_sm70_shflsync_bfly_p)
$__internal_10_$__cuda_sm70_shflsync_bfly_p:
[----:B------:R-:W-:Y:S01]  /*1850*/  HFMA2.MMA R9, -RZ, RZ, 0, 0 ;  /* 0x00000000ff097435 */ /* 0x000fe200000001ff */
[----:B------:R-:W-:Y:S04]  /*1860*/  WARPSYNC R14 ;  /* 0x0000000e00007348 */ /* 0x000fe80003800000 */
[----:B------:R0:W1:Y:S01]  /*1870*/  SHFL.BFLY PT, R14, R19, R16, R17 ;  /* 0x0c000010130e7389 */ /* 0x00006200000e0011 */
[----:B------:R-:W-:Y:S05]  /*1880*/  RET.REL.NODEC R8 `(_ZN10layer_norm40ln_parallel_residual_bwd_finalize_kernelINS_22Kernel_traits_finalizeILj512E13__nv_bfloat16S2_S2_S2_fjLb0ELj1024ELj4ENS_18Kernel_traits_baseILj512ES2_S2_S2_S2_fjLj1024EEEEELb1EEEvNS_9BwdParamsE) ;  /* 0xffffe77008007950 */ /* 0x000fea0003c3ffff */
.L_x_176:
        /* <DEDUP_REMOVED lines=15> */
.L_x_1956:


//--------------------- .text._ZN10layer_norm31ln_parallel_residual_bwd_kernelINS_13Kernel_traitsI13__nv_bfloat16S2_S2_S2_fjLj512ELj1ELj4ELj1ELj16ENS_18Kernel_traits_baseILj512ES2_S2_S2_S2_fjLj128EEEEELb1ELb1ELb1EEEvNS_9BwdParamsE --------------------------
	.section	.text._ZN10layer_norm31ln_parallel_residual_bwd_kernelINS_13Kernel_traitsI13__nv_bfloat16S2_S2_S2_fjLj512ELj1ELj4ELj1ELj16ENS_18Kernel_traits_baseILj512ES2_S2_S2_S2_fjLj128EEEEELb1ELb1ELb1EEEvNS_9BwdParamsE,"ax",@progbits
	.sectioninfo	@"SHI_REGISTERS=126"
	.align	128
        .global         _ZN10layer_norm31ln_parallel_residual_bwd_kernelINS_13Kernel_traitsI13__nv_bfloat16S2_S2_S2_fjLj512ELj1ELj4ELj1ELj16ENS_18Kernel_traits_baseILj512ES2_S2_S2_S2_fjLj128EEEEELb1ELb1ELb1EEEvNS_9BwdParamsE
        .type           _ZN10layer_norm31ln_parallel_residual_bwd_kernelINS_13Kernel_traitsI13__nv_bfloat16S2_S2_S2_fjLj512ELj1ELj4ELj1ELj16ENS_18Kernel_traits_baseILj512ES2_S2_S2_S2_fjLj128EEEEELb1ELb1ELb1EEEvNS_9BwdParamsE,@function
        .size           _ZN10layer_norm31ln_parallel_residual_bwd_kernelINS_13Kernel_traitsI13__nv_bfloat16S2_S2_S2_fjLj512ELj1ELj4ELj1ELj16ENS_18Kernel_traits_baseILj512ES2_S2_S2_S2_fjLj128EEEEELb1ELb1ELb1EEEvNS_9BwdParamsE,(.L_x_1957 - _ZN10layer_norm31ln_parallel_residual_bwd_kernelINS_13Kernel_traitsI13__nv_bfloat16S2_S2_S2_fjLj512ELj1ELj4ELj1ELj16ENS_18Kernel_traits_baseILj512ES2_S2_S2_S2_fjLj128EEEEELb1ELb1ELb1EEEvNS_9BwdParamsE)
        .other          _ZN10layer_norm31ln_parallel_residual_bwd_kernelINS_13Kernel_traitsI13__nv_bfloat16S2_S2_S2_fjLj512ELj1ELj4ELj1ELj16ENS_18Kernel_traits_baseILj512ES2_S2_S2_S2_fjLj128EEEEELb1ELb1ELb1EEEvNS_9BwdParamsE,@"STO_CUDA_ENTRY STV_DEFAULT"
_ZN10layer_norm31ln_parallel_residual_bwd_kernelINS_13Kernel_traitsI13__nv_bfloat16S2_S2_S2_fjLj512ELj1ELj4ELj1ELj16ENS_18Kernel_traits_baseILj512ES2_S2_S2_S2_fjLj128EEEEELb1ELb1ELb1EEEvNS_9BwdParamsE:
.text._ZN10layer_norm31ln_parallel_residual_bwd_kernelINS_13Kernel_traitsI13__nv_bfloat16S2_S2_S2_fjLj512ELj1ELj4ELj1ELj16ENS_18Kernel_traits_baseILj512ES2_S2_S2_S2_fjLj128EEEEELb1ELb1ELb1EEEvNS_9BwdParamsE:
[----:B------:R-:W-:Y:S02]  /*0000*/  MOV R1, c[0x0][0x28] ;  /* 0x00000a0000017a02 */ /* 0x000fe40000000f00 */
[----:B------:R-:W0:Y:S01]  /*0010*/  S2R R0, SR_TID.X ;  /* 0x0000000000007919 */ /* 0x000e220000002100 */
[----:B------:R-:W-:Y:S01]  /*0020*/  ULDC.64 UR4, c[0x0][0x118] ;  /* 0x0000460000047ab9 */ /* 0x000fe20000000a00 */
[----:B------:R-:W-:Y:S02]  /*0030*/  BSSY B0, `(.L_x_177) ;  /* 0x0000237000007945 */ /* 0x000fe40003800000 */
[----:B------:R-:W1:Y:S01]  /*0040*/  S2R R3, SR_CTAID.X ;  /* 0x0000000000037919 */ /* 0x000e620000002500 */
[----:B0-----:R-:W-:-:S05]  /*0050*/  SHF.R.U32.HI R92, RZ, 0x5, R0 ;  /* 0x00000005ff5c7819 */ /* 0x001fca0000011600 */
[----:B-1----:R-:W-:-:S05]  /*0060*/  IMAD R92, R3, 0x4, R92 ;  /* 0x00000004035c7824 */ /* 0x002fca00078e025c */
        /* <DEDUP_REMOVED lines=19> */
.L_x_178:
[----:B------:R-:W-:-:S04]  /*01a0*/  SHF.L.U32 R2, R0, 0x4, RZ ;  /* 0x0000000400027819 */ /* 0x000fc800000006ff */
[----:B------:R-:W-:-:S04]  /*01b0*/  LOP3.LUT R2, R2, 0x1f0, RZ, 0xc0, !PT ;  /* 0x000001f002027812 */ /* 0x000fc800078ec0ff */
[----:B------:R-:W-:-:S05]  /*01c0*/  IADD3 R2, P0, R2, c[0x0][0x1b0], RZ ;  /* 0x00006c0002027a10 */ /* 0x000fca0007f1e0ff */
[----:B------:R-:W-:-:S05]  /*01d0*/  IMAD.X R3, RZ, RZ, c[0x0][0x1b4], P0 ;  /* 0x00006d00ff037624 */ /* 0x000fca00000e06ff */
[----:B------:R0:W2:Y:S04]  /*01e0*/  LDG.E.128 R4, [R2.64] ;  /* 0x0000000402047981 */ /* 0x0000a8000c1e1d00 */
[----:B------:R0:W3:Y:S01]  /*01f0*/  LDG.E.128 R24, [R2.64+0x200] ;  /* 0x0002000402187981 */ /* 0x0000e2000c1e1d00 */
[----:B------:R-:W1:Y:S01]  /*0200*/  LDC.U8 R67, c[0x0][0x1f0] ;  /* 0x00007c00ff437b82 */ /* 0x000e620000000000 */
        /* <DEDUP_REMOVED lines=15> */
[----:B------:R-:W-:Y:S01]  /*0300*/  IMAD.MOV.U32 R66, RZ, RZ, RZ ;  /* 0x000000ffff427224 */ /* 0x000fe200078e00ff */
[----:B--2---:R-:W-:-:S02]  /*0310*/  PRMT R89, RZ, 0x5410, R4 ;  /* 0x00005410ff597816 */ /* 0x004fc40000000004 */
        /* <DEDUP_REMOVED lines=8> */
[----:B------:R-:W-:Y:S01]  /*03a0*/  CS2R R6, SRZ ;  /* 0x0000000000067805 */ /* 0x000fe2000001ff00 */
[--C-:B---3--:R-:W-:Y:S02]  /*03b0*/  PRMT R65, RZ, 0x5410, R24.reuse ;  /* 0x00005410ff417816 */ /* 0x108fe40000000018 */
[----:B------:R-:W-:Y:S02]  /*03c0*/  PRMT R94, RZ, 0x7610, R24 ;  /* 0x00007610ff5e7816 */ /* 0x000fe40000000018 */
[--C-:B------:R-:W-:Y:S02]  /*03d0*/  PRMT R93, RZ, 0x5410, R25.reuse ;  /* 0x00005410ff5d7816 */ /* 0x100fe40000000019 */
[----:B------:R-:W-:Y:S02]  /*03e0*/  PRMT R96, RZ, 0x7610, R25 ;  /* 0x00007610ff607816 */ /* 0x000fe40000000019 */
[----:B------:R-:W-:-:S02]  /*03f0*/  PRMT R95, RZ, 0x5410, R26 ;  /* 0x00005410ff5f7816 */ /* 0x000fc4000000001a */
[----:B------:R-:W-:Y:S02]  /*0400*/  PRMT R97, RZ, 0x7610, R26 ;  /* 0x00007610ff617816 */ /* 0x000fe4000000001a */
[--C-:B------:R-:W-:Y:S02]  /*0410*/  PRMT R98, RZ, 0x5410, R27.reuse ;  /* 0x00005410ff627816 */ /* 0x100fe4000000001b */
[----:B-1----:R-:W-:Y:S02]  /*0420*/  PRMT R99, RZ, 0x7610, R27 ;  /* 0x00007610ff637816 */ /* 0x002fe4000000001b */
.L_x_184:
[----:B------:R-:W-:Y:S01]  /*0430*/  IMAD R40, R92, c[0x0][0x168], RZ ;  /* 0x00005a005c287a24 */ /* 0x000fe200078e02ff */
[----:B------:R-:W-:Y:S02]  /*0440*/  LOP3.LUT R100, R0, 0x1f, RZ, 0xc0, !PT ;  /* 0x0000001f00647812 */ /* 0x000fe400078ec0ff */
[----:B------:R-:W-:Y:S02]  /*0450*/  MOV R81, 0x10 ;  /* 0x0000001000517802 */ /* 0x000fe40000000f00 */
[----:B------:R-:W-:-:S04]  /*0460*/  SHF.R.S32.HI R41, RZ, 0x1f, R40 ;  /* 0x0000001fff297819 */ /* 0x000fc80000011428 */
[----:B------:R-:W-:Y:S01]  /*0470*/  LEA.HI R41, R41, R40, RZ, 0x3 ;  /* 0x0000002829297211 */ /* 0x000fe200078f18ff */
[----:B------:R-:W-:-:S03]  /*0480*/  IMAD.MOV.U32 R83, RZ, RZ, 0x4 ;  /* 0x00000004ff537424 */ /* 0x000fc600078e00ff */
[----:B------:R-:W-:Y:S01]  /*0490*/  LEA.HI.SX32 R100, R41, R100, 0x1d ;  /* 0x0000006429647211 */ /* 0x000fe200078feaff */
[----:B------:R-:W-:-:S03]  /*04a0*/  IMAD.WIDE R76, R92, R83, c[0x0][0x1a0] ;  /* 0x000068005c4c7625 */ /* 0x000fc600078e0253 */
[C---:B------:R-:W-:Y:S01]  /*04b0*/  IADD3 R84, R100.reuse, 0x20, RZ ;  /* 0x0000002064547810 */ /* 0x040fe20007ffe0ff */
[CC--:B------:R-:W-:Y:S01]  /*04c0*/  IMAD.WIDE.U32 R40, R100.reuse, R81.reuse, c[0x0][0x188] ;  /* 0x0000620064287625 */ /* 0x0c0fe200078e0051 */
[----:B------:R0:W2:Y:S03]  /*04d0*/  LDG.E R104, [R76.64] ;  /* 0x000000044c687981 */ /* 0x0000a6000c1e1900 */
[-C--:B------:R-:W-:Y:S02]  /*04e0*/  IMAD.WIDE.U32 R44, R100, R81.reuse, c[0x0][0x208] ;  /* 0x00008200642c7625 */ /* 0x080fe400078e0051 */
[----:B------:R-:W3:Y:S02]  /*04f0*/  LDG.E.128 R40, [R40.64] ;  /* 0x0000000428287981 */ /* 0x000ee4000c1e1d00 */
[----:B------:R-:W-:Y:S02]  /*0500*/  IMAD.WIDE.U32 R48, R84, R81, c[0x0][0x188] ;  /* 0x0000620054307625 */ /* 0x000fe400078e0051 */
[----:B------:R-:W4:Y:S01]  /*0510*/  LDG.E.128 R44, [R44.64] ;  /* 0x000000042c2c7981 */ /* 0x000f22000c1e1d00 */
[----:B------:R-:W-:Y:S01]  /*0520*/  IADD3 R101, R100, 0x20, RZ ;  /* 0x0000002064657810 */ /* 0x000fe20007ffe0ff */
[----:B------:R-:W-:-:S02]  /*0530*/  IMAD.WIDE R82, R92, R83, c[0x0][0x1a8] ;  /* 0x00006a005c527625 */ /* 0x000fc400078e0253 */
[----:B------:R-:W4:Y:S02]  /*0540*/  LDG.E.128 R48, [R48.64] ;  /* 0x0000000430307981 */ /* 0x000f24000c1e1d00 */
[----:B------:R-:W-:Y:S02]  /*0550*/  IMAD.WIDE.U32 R52, R101, R81, c[0x0][0x208] ;  /* 0x0000820065347625 */ /* 0x000fe400078e0051 */
[----:B------:R1:W4:Y:S04]  /*0560*/  LDG.E R102, [R82.64] ;  /* 0x0000000452667981 */ /* 0x000328000c1e1900 */
[----:B------:R-:W4:Y:S01]  /*0570*/  LDG.E.128 R52, [R52.64] ;  /* 0x0000000434347981 */ /* 0x000f22000c1e1d00 */
[----:B------:R-:W-:-:S04]  /*0580*/  ISETP.NE.U32.AND P0, PT, RZ, c[0x0][0x250], PT ;  /* 0x00009400ff007a0c */ /* 0x000fc80003f05070 */
[----:B------:R-:W-:Y:S02]  /*0590*/  ISETP.NE.AND.EX P0, PT, RZ, c[0x0][0x254], PT, P0 ;  /* 0x00009500ff007a0c */ /* 0x000fe40003f05300 */
[----:B------:R-:W-:-:S05]  /*05a0*/  MOV R85, 0x8 ;  /* 0x0000000800557802 */ /* 0x000fca0000000f00 */
[----:B-1----:R-:W-:-:S06]  /*05b0*/  IMAD.WIDE.U32 R82, R100, R85, c[0x0][0x190] ;  /* 0x0000640064527625 */ /* 0x002fcc00078e0055 */
[-C--:B------:R-:W-:Y:S01]  /*05c0*/  @P0 IMAD.WIDE.U32 R90, R100, R85.reuse, c[0x0][0x198] ;  /* 0x00006600645a0625 */ /* 0x080fe200078e0055 */
[----:B------:R-:W5:Y:S03]  /*05d0*/  LDG.E.64 R82, [R82.64] ;  /* 0x0000000452527981 */ /* 0x000f66000c1e1b00 */
[CC--:B0-----:R-:W-:Y:S01]  /*05e0*/  @P0 IMAD.WIDE.U32 R76, R84.reuse, R85.reuse, c[0x0][0x198] ;  /* 0x00006600544c0625 */ /* 0x0c1fe200078e0055 */
[----:B------:R-:W-:Y:S01]  /*05f0*/  ISETP.NE.U32.AND P1, PT, RZ, c[0x0][0x218], PT ;  /* 0x00008600ff007a0c */ /* 0x000fe20003f25070 */
[----:B------:R0:W5:Y:S02]  /*0600*/  @P0 LDG.E.64 R74, [R90.64] ;  /* 0x000000045a4a0981 */ /* 0x000164000c1e1b00 */
[----:B------:R-:W-:Y:S01]  /*0610*/  IMAD.WIDE.U32 R84, R84, R85, c[0x0][0x190] ;  /* 0x0000640054547625 */ /* 0x000fe200078e0055 */
[----:B------:R-:W-:Y:S01]  /*0620*/  ISETP.NE.AND P2, PT, R67, RZ, PT ;  /* 0x000000ff4300720c */ /* 0x000fe20003f45270 */
[----:B------:R1:W5:Y:S04]  /*0630*/  @P0 LDG.E.64 R72, [R76.64] ;  /* 0x000000044c480981 */ /* 0x000368000c1e1b00 */
[----:B------:R-:W5:Y:S01]  /*0640*/  LDG.E.64 R84, [R84.64] ;  /* 0x0000000454547981 */ /* 0x000f62000c1e1b00 */
[----:B------:R-:W-:-:S13]  /*0650*/  ISETP.NE.AND.EX P1, PT, RZ, c[0x0][0x21c], PT, P1 ;  /* 0x00008700ff007a0c */ /* 0x000fda0003f25310 */
[----:B------:R-:W-:-:S04]  /*0660*/  @P1 IMAD.WIDE.U32 R78, R100, R81, c[0x0][0x218] ;  /* 0x00008600644e1625 */ /* 0x000fc800078e0051 */
[----:B------:R-:W-:Y:S01]  /*0670*/  @P1 IMAD.WIDE.U32 R80, R81, R101, c[0x0][0x218] ;  /* 0x0000860051501625 */ /* 0x000fe200078e0065 */
[----:B------:R3:W5:Y:S04]  /*0680*/  @P1 LDG.E.128 R24, [R78.64] ;  /* 0x000000044e181981 */ /* 0x000768000c1e1d00 */
[----:B------:R4:W5:Y:S01]  /*0690*/  @P1 LDG.E.128 R28, [R80.64] ;  /* 0x00000004501c1981 */ /* 0x000962000c1e1d00 */
[----:B--2---:R-:W-:Y:S02]  /*06a0*/  FSEL R104, R104, RZ, !P2 ;  /* 0x000000ff68687208 */ /* 0x004fe40005000000 */
[----:B---3--:R-:W-:Y:S02]  /*06b0*/  PRMT R79, RZ, 0x5410, R40 ;  /* 0x00005410ff4f7816 */ /* 0x008fe40000000028 */
[----:B------:R-:W-:-:S02]  /*06c0*/  PRMT R119, RZ, 0x7610, R41 ;  /* 0x00007610ff777816 */ /* 0x000fc40000000029 */
[----:B------:R-:W-:Y:S02]  /*06d0*/  PRMT R121, RZ, 0x5410, R41 ;  /* 0x00005410ff797816 */ /* 0x000fe40000000029 */
[--C-:B----4-:R-:W-:Y:S02]  /*06e0*/  PRMT R80, RZ, 0x5410, R45.reuse ;  /* 0x00005410ff507816 */ /* 0x110fe4000000002d */
[----:B------:R-:W-:Y:S02]  /*06f0*/  PRMT R103, RZ, 0x7610, R45 ;  /* 0x00007610ff677816 */ /* 0x000fe4000000002d */
[----:B------:R-:W-:Y:S02]  /*0700*/  PRMT R123, RZ, 0x7610, R40 ;  /* 0x00007610ff7b7816 */ /* 0x000fe40000000028 */
[----:B------:R-:W-:Y:S02]  /*0710*/  PRMT R105, RZ, 0x5410, R43 ;  /* 0x00005410ff697816 */ /* 0x000fe4000000002b */
[----:B------:R-:W-:-:S02]  /*0720*/  PRMT R41, RZ, 0x5410, R49 ;  /* 0x00005410ff297816 */ /* 0x000fc40000000031 */
[----:B------:R-:W-:Y:S01]  /*0730*/  PRMT R45, RZ, 0x7610, R49 ;  /* 0x00007610ff2d7816 */ /* 0x000fe20000000031 */
[C---:B------:R-:W-:Y:S01]  /*0740*/  FADD.FTZ R49, -R104.reuse, R79 ;  /* 0x0000004f68317221 */ /* 0x040fe20000010100 */
[--C-:B------:R-:W-:Y:S01]  /*0750*/  PRMT R107, RZ, 0x5410, R42.reuse ;  /* 0x00005410ff6b7816 */ /* 0x100fe2000000002a */
[C---:B------:R-:W-:Y:S01]  /*0760*/  FADD.FTZ R119, -R104.reuse, R119 ;  /* 0x0000007768777221 */ /* 0x040fe20000010100 */
[----:B------:R-:W-:Y:S01]  /*0770*/  PRMT R117, RZ, 0x7610, R42 ;  /* 0x00007610ff757816 */ /* 0x000fe2000000002a */
[C---:B------:R-:W-:Y:S01]  /*0780*/  FADD.FTZ R123, -R104.reuse, R123 ;  /* 0x0000007b687b7221 */ /* 0x040fe20000010100 */
[----:B------:R-:W-:Y:S01]  /*0790*/  PRMT R112, RZ, 0x5410, R44 ;  /* 0x00005410ff707816 */ /* 0x000fe2000000002c */
[C---:B------:R-:W-:Y:S01]  /*07a0*/  FADD.FTZ R121, -R104.reuse, R121 ;  /* 0x0000007968797221 */ /* 0x040fe20000010100 */
[----:B------:R-:W-:Y:S01]  /*07b0*/  PRMT R42, RZ, 0x5410, R47 ;  /* 0x00005410ff2a7816 */ /* 0x000fe2000000002f */
[----:B------:R-:W-:Y:S01]  /*07c0*/  FADD.FTZ R105, -R104, R105 ;  /* 0x0000006968697221 */ /* 0x000fe20000010100 */
[----:B-1----:R-:W-:Y:S01]  /*07d0*/  PRMT R76, RZ, 0x7610, R47 ;  /* 0x00007610ff4c7816 */ /* 0x002fe2000000002f */
[C---:B------:R-:W-:Y:S01]  /*07e0*/  FMUL.FTZ R49, R102.reuse, R49 ;  /* 0x0000003166317220 */ /* 0x040fe20000410000 */
[--C-:B------:R-:W-:Y:S01]  /*07f0*/  PRMT R47, RZ, 0x5410, R50.reuse ;  /* 0x00005410ff2f7816 */ /* 0x100fe20000000032 */
[----:B------:R-:W-:Y:S01]  /*0800*/  FMUL.FTZ R108, R102, R119 ;  /* 0x00000077666c7220 */ /* 0x000fe20000410000 */
[----:B------:R-:W-:Y:S01]  /*0810*/  PRMT R81, RZ, 0x7610, R50 ;  /* 0x00007610ff517816 */ /* 0x000fe20000000032 */
[----:B------:R-:W-:Y:S01]  /*0820*/  FADD.FTZ R117, -R104, R117 ;  /* 0x0000007568757221 */ /* 0x000fe20000010100 */
[----:B------:R-:W-:Y:S01]  /*0830*/  PRMT R115, RZ, 0x7610, R43 ;  /* 0x00007610ff737816 */ /* 0x000fe2000000002b */
[----:B------:R-:W-:Y:S01]  /*0840*/  FADD.FTZ R64, R112, R64 ;  /* 0x0000004070407221 */ /* 0x000fe20000010000 */
[----:B------:R-:W-:Y:S01]  /*0850*/  PRMT R109, RZ, 0x7610, R44 ;  /* 0x00007610ff6d7816 */ /* 0x000fe2000000002c */
[C---:B------:R-:W-:Y:S01]  /*0860*/  FMUL.FTZ R114, R102.reuse, R123 ;  /* 0x0000007b66727220 */ /* 0x040fe20000410000 */
[----:B------:R-:W-:Y:S01]  /*0870*/  PRMT R113, RZ, 0x5410, R48 ;  /* 0x00005410ff717816 */ /* 0x000fe20000000030 */
[-C--:B------:R-:W-:Y:S01]  /*0880*/  FFMA.FTZ R66, R49, R112.reuse, R66 ;  /* 0x0000007031427223 */ /* 0x080fe20000010042 */
[--C-:B0-----:R-:W-:Y:S01]  /*0890*/  PRMT R91, RZ, 0x5410, R51.reuse ;  /* 0x00005410ff5b7816 */ /* 0x101fe20000000033 */
[C---:B------:R-:W-:Y:S01]  /*08a0*/  FMUL.FTZ R110, R102.reuse, R121 ;  /* 0x00000079666e7220 */ /* 0x040fe20000410000 */
[----:B------:R-:W-:Y:S01]  /*08b0*/  PRMT R111, RZ, 0x7610, R51 ;  /* 0x00007610ff6f7816 */ /* 0x000fe20000000033 */
[----:B------:R-:W-:Y:S01]  /*08c0*/  FMUL.FTZ R105, R102, R105 ;  /* 0x0000006966697220 */ /* 0x000fe20000410000 */
[----:B------:R-:W-:Y:S01]  /*08d0*/  PRMT R43, RZ, 0x7610, R48 ;  /* 0x00007610ff2b7816 */ /* 0x000fe20000000030 */
[C---:B------:R-:W-:Y:S01]  /*08e0*/  FADD.FTZ R51, -R104.reuse, R47 ;  /* 0x0000002f68337221 */ /* 0x040fe20000010100 */
[--C-:B------:R-:W-:Y:S01]  /*08f0*/  PRMT R106, RZ, 0x5410, R46.reuse ;  /* 0x00005410ff6a7816 */ /* 0x100fe2000000002e */
[----:B------:R-:W-:Y:S01]  /*0900*/  FMUL.FTZ R112, R89, R112 ;  /* 0x0000007059707220 */ /* 0x000fe20000410000 */
[----:B------:R-:W-:Y:S01]  /*0910*/  PRMT R77, RZ, 0x7610, R46 ;  /* 0x00007610ff4d7816 */ /* 0x000fe2000000002e */
[----:B------:R-:W-:Y:S01]  /*0920*/  FADD.FTZ R47, -R104, R81 ;  /* 0x00000051682f7221 */ /* 0x000fe20000010100 */
[----:B------:R-:W-:Y:S01]  /*0930*/  PRMT R81, RZ, 0x5410, R54 ;  /* 0x00005410ff517816 */ /* 0x000fe20000000036 */
[----:B------:R-:W-:Y:S01]  /*0940*/  FADD.FTZ R58, R103, R58 ;  /* 0x0000003a673a7221 */ /* 0x000fe20000010000 */
[----:B------:R-:W-:Y:S01]  /*0950*/  PRMT R46, RZ, 0x7610, R54 ;  /* 0x00007610ff2e7816 */ /* 0x000fe20000000036 */
[----:B------:R-:W-:-:S02]  /*0960*/  FFMA.FTZ R59, R108, R103, R59 ;  /* 0x000000676c3b7223 */ /* 0x000fc4000001003b */
[----:B------:R-:W-:Y:S02]  /*0970*/  FMUL.FTZ R48, R86, R103 ;  /* 0x0000006756307220 */ /* 0x000fe40000410000 */
[----:B------:R-:W-:Y:S02]  /*0980*/  FMUL.FTZ R103, R102, R117 ;  /* 0x0000007566677220 */ /* 0x000fe40000410000 */
[C---:B------:R-:W-:Y:S02]  /*0990*/  FADD.FTZ R115, -R104.reuse, R115 ;  /* 0x0000007368737221 */ /* 0x040fe40000010100 */
[C---:B------:R-:W-:Y:S02]  /*09a0*/  FADD.FTZ R113, -R104.reuse, R113 ;  /* 0x0000007168717221 */ /* 0x040fe40000010100 */
[----:B------:R-:W-:Y:S02]  /*09b0*/  FADD.FTZ R79, -R104, R41 ;  /* 0x00000029684f7221 */ /* 0x000fe40000010100 */
[----:B------:R-:W-:-:S02]  /*09c0*/  FADD.FTZ R62, R109, R62 ;  /* 0x0000003e6d3e7221 */ /* 0x000fc40000010000 */
[----:B------:R-:W-:Y:S02]  /*09d0*/  FFMA.FTZ R63, R114, R109, R63 ;  /* 0x0000006d723f7223 */ /* 0x000fe4000001003f */
[----:B------:R-:W-:Y:S02]  /*09e0*/  FADD.FTZ R60, R80, R60 ;  /* 0x0000003c503c7221 */ /* 0x000fe40000010000 */
[-C--:B------:R-:W-:Y:S02]  /*09f0*/  FFMA.FTZ R61, R110, R80.reuse, R61 ;  /* 0x000000506e3d7223 */ /* 0x080fe4000001003d */
[----:B------:R-:W-:Y:S02]  /*0a00*/  FMUL.FTZ R50, R87, R80 ;  /* 0x0000005057327220 */ /* 0x000fe40000410000 */
[----:B------:R-:W-:Y:S02]  /*0a10*/  FADD.FTZ R23, R42, R23 ;  /* 0x000000172a177221 */ /* 0x000fe40000010000 */
[----:B------:R-:W-:-:S02]  /*0a20*/  FFMA.FTZ R56, R105, R42, R56 ;  /* 0x0000002a69387223 */ /* 0x000fc40000010038 */
[----:B------:R-:W-:Y:S01]  /*0a30*/  FMUL.FTZ R54, R69, R42 ;  /* 0x0000002a45367220 */ /* 0x000fe20000410000 */
[----:B------:R-:W-:Y:S01]  /*0a40*/  PRMT R44, RZ, 0x5410, R53 ;  /* 0x00005410ff2c7816 */ /* 0x000fe20000000035 */
[----:B------:R-:W-:Y:S01]  /*0a50*/  FADD.FTZ R41, -R104, R111 ;  /* 0x0000006f68297221 */ /* 0x000fe20000010100 */
[----:B------:R-:W-:Y:S01]  /*0a60*/  PRMT R111, RZ, 0x7610, R53 ;  /* 0x00007610ff6f7816 */ /* 0x000fe20000000035 */
[----:B------:R-:W-:Y:S02]  /*0a70*/  FMUL.FTZ R109, R88, R109 ;  /* 0x0000006d586d7220 */ /* 0x000fe40000410000 */
[----:B------:R-:W-:Y:S02]  /*0a80*/  FADD.FTZ R42, RZ, R112 ;  /* 0x00000070ff2a7221 */ /* 0x000fe40000010000 */
[----:B------:R-:W-:Y:S01]  /*0a90*/  FFMA.FTZ R80, R49, R112, RZ ;  /* 0x0000007031507223 */ /* 0x000fe200000100ff */
[----:B------:R-:W-:Y:S01]  /*0aa0*/  PRMT R40, RZ, 0x7610, R55 ;  /* 0x00007610ff287816 */ /* 0x000fe20000000037 */
[----:B------:R-:W-:-:S02]  /*0ab0*/  FADD.FTZ R107, -R104, R107 ;  /* 0x0000006b686b7221 */ /* 0x000fc40000010100 */
[C---:B------:R-:W-:Y:S02]  /*0ac0*/  FADD.FTZ R43, -R104.reuse, R43 ;  /* 0x0000002b682b7221 */ /* 0x040fe40000010100 */
[C---:B------:R-:W-:Y:S02]  /*0ad0*/  FADD.FTZ R45, -R104.reuse, R45 ;  /* 0x0000002d682d7221 */ /* 0x040fe40000010100 */
[----:B------:R-:W-:Y:S01]  /*0ae0*/  FADD.FTZ R91, -R104, R91 ;  /* 0x0000005b685b7221 */ /* 0x000fe20000010100 */
[----:B------:R-:W-:Y:S01]  /*0af0*/  PRMT R104, RZ, 0x5410, R55 ;  /* 0x00005410ff687816 */ /* 0x000fe20000000037 */
[----:B------:R-:W-:Y:S02]  /*0b00*/  FADD.FTZ R21, R77, R21 ;  /* 0x000000154d157221 */ /* 0x000fe40000010000 */
[-C--:B------:R-:W-:Y:S02]  /*0b10*/  FFMA.FTZ R22, R103, R77.reuse, R22 ;  /* 0x0000004d67167223 */ /* 0x080fe40000010016 */
[----:B------:R-:W-:-:S02]  /*0b20*/  FMUL.FTZ R53, R70, R77 ;  /* 0x0000004d46357220 */ /* 0x000fc40000410000 */
[C---:B------:R-:W-:Y:S02]  /*0b30*/  FMUL.FTZ R55, R102.reuse, R115 ;  /* 0x0000007366377220 */ /* 0x040fe40000410000 */
[----:B------:R-:W-:Y:S02]  /*0b40*/  FMUL.FTZ R77, R102, R113 ;  /* 0x00000071664d7220 */ /* 0x000fe40000410000 */
[----:B------:R-:W-:Y:S02]  /*0b50*/  FADD.FTZ R113, R42, R109 ;  /* 0x0000006d2a717221 */ /* 0x000fe40000010000 */
[----:B------:R-:W-:Y:S02]  /*0b60*/  FFMA.FTZ R115, R114, R109, R80 ;  /* 0x0000006d72737223 */ /* 0x000fe40000010050 */
[----:B------:R-:W-:Y:S01]  /*0b70*/  FMUL.FTZ R107, R102, R107 ;  /* 0x0000006b666b7220 */ /* 0x000fe20000410000 */
[----:B------:R-:W-:Y:S01]  /*0b80*/  PRMT R78, RZ, 0x5410, R52 ;  /* 0x00005410ff4e7816 */ /* 0x000fe20000000034 */
[----:B------:R-:W-:-:S02]  /*0b90*/  FADD.FTZ R113, R113, R50 ;  /* 0x0000003271717221 */ /* 0x000fc40000010000 */
[----:B------:R-:W-:Y:S01]  /*0ba0*/  FFMA.FTZ R115, R110, R50, R115 ;  /* 0x000000326e737223 */ /* 0x000fe20000010073 */
[----:B------:R-:W-:Y:S01]  /*0bb0*/  PRMT R52, RZ, 0x7610, R52 ;  /* 0x00007610ff347816 */ /* 0x000fe20000000034 */
[----:B------:R-:W-:Y:S02]  /*0bc0*/  FADD.FTZ R19, R106, R19 ;  /* 0x000000136a137221 */ /* 0x000fe40000010000 */
[-C--:B------:R-:W-:Y:S02]  /*0bd0*/  FFMA.FTZ R20, R107, R106.reuse, R20 ;  /* 0x0000006a6b147223 */ /* 0x080fe40000010014 */
[----:B------:R-:W-:Y:S02]  /*0be0*/  FMUL.FTZ R43, R102, R43 ;  /* 0x0000002b662b7220 */ /* 0x000fe40000410000 */
[----:B------:R-:W-:Y:S02]  /*0bf0*/  FMUL.FTZ R106, R71, R106 ;  /* 0x0000006a476a7220 */ /* 0x000fe40000410000 */
[----:B------:R-:W-:-:S02]  /*0c00*/  FADD.FTZ R113, R113, R48 ;  /* 0x0000003071717221 */ /* 0x000fc40000010000 */
[----:B------:R-:W-:Y:S02]  /*0c10*/  FFMA.FTZ R115, R108, R48, R115 ;  /* 0x000000306c737223 */ /* 0x000fe40000010073 */
[----:B------:R-:W-:Y:S02]  /*0c20*/  FADD.FTZ R9, R52, R9 ;  /* 0x0000000934097221 */ /* 0x000fe40000010000 */
[-C--:B------:R-:W-:Y:S02]  /*0c30*/  FFMA.FTZ R6, R43, R52.reuse, R6 ;  /* 0x000000342b067223 */ /* 0x080fe40000010006 */
[----:B------:R-:W-:Y:S02]  /*0c40*/  FMUL.FTZ R42, R94, R52 ;  /* 0x000000345e2a7220 */ /* 0x000fe40000410000 */
[----:B------:R-:W-:Y:S02]  /*0c50*/  FADD.FTZ R52, R113, R106 ;  /* 0x0000006a71347221 */ /* 0x000fe40000010000 */
[----:B------:R-:W-:-:S02]  /*0c60*/  FFMA.FTZ R90, R107, R106, R115 ;  /* 0x0000006a6b5a7223 */ /* 0x000fc40000010073 */
[----:B------:R-:W-:Y:S02]  /*0c70*/  FADD.FTZ R113, R52, R53 ;  /* 0x0000003534717221 */ /* 0x000fe40000010000 */
[----:B------:R-:W-:Y:S02]  /*0c80*/  FFMA.FTZ R90, R103, R53, R90 ;  /* 0x00000035675a7223 */ /* 0x000fe4000001005a */
[----:B------:R-:W-:Y:S02]  /*0c90*/  FADD.FTZ R57, R76, R57 ;  /* 0x000000394c397221 */ /* 0x000fe40000010000 */
[-C--:B------:R-:W-:Y:S02]  /*0ca0*/  FFMA.FTZ R10, R55, R76.reuse, R10 ;  /* 0x0000004c370a7223 */ /* 0x080fe4000001000a */
        /* <DEDUP_REMOVED lines=8> */
[C---:B------:R-:W-:Y:S02]  /*0d30*/  FMUL.FTZ R90, R102.reuse, R51 ;  /* 0x00000033665a7220 */ /* 0x040fe40000410000 */
        /* <DEDUP_REMOVED lines=19> */
[-C--:B------:R-:W-:Y:S02]  /*0e70*/  FFMA.FTZ R2, R47, R46.reuse, R2 ;  /* 0x0000002e2f027223 */ /* 0x080fe40000010002 */
[----:B------:R-:W-:Y:S02]  /*0e80*/  FMUL.FTZ R91, R102, R91 ;  /* 0x0000005b665b7220 */ /* 0x000fe40000410000 */
[----:B------:R-:W-:Y:S02]  /*0e90*/  FMUL.FTZ R46, R97, R46 ;  /* 0x0000002e612e7220 */ /* 0x000fe40000410000 */
[----:B------:R-:W-:-:S02]  /*0ea0*/  FADD.FTZ R51, R116, R81 ;  /* 0x0000005174337221 */ /* 0x000fc40000010000 */
[----:B------:R-:W-:Y:S02]  /*0eb0*/  FFMA.FTZ R52, R90, R81, R52 ;  /* 0x000000515a347223 */ /* 0x000fe40000010034 */
[----:B------:R-:W-:Y:S02]  /*0ec0*/  FADD.FTZ R14, R111, R14 ;  /* 0x0000000e6f0e7221 */ /* 0x000fe40000010000 */
[----:B------:R-:W-:Y:S02]  /*0ed0*/  FFMA.FTZ R4, R45, R111, R4 ;  /* 0x0000006f2d047223 */ /* 0x000fe40000010004 */
[----:B------:R-:W-:Y:S02]  /*0ee0*/  FADD.FTZ R11, R104, R11 ;  /* 0x0000000b680b7221 */ /* 0x000fe40000010000 */
[-C--:B------:R-:W-:Y:S02]  /*0ef0*/  FFMA.FTZ R16, R91, R104.reuse, R16 ;  /* 0x000000685b107223 */ /* 0x080fe40000010010 */
[----:B------:R-:W-:-:S02]  /*0f00*/  FMUL.FTZ R104, R98, R104 ;  /* 0x0000006862687220 */ /* 0x000fc40000410000 */
[----:B------:R-:W-:Y:S02]  /*0f10*/  FADD.FTZ R111, R51, R46 ;  /* 0x0000002e336f7221 */ /* 0x000fe40000010000 */
[----:B------:R-:W-:Y:S02]  /*0f20*/  FFMA.FTZ R113, R47, R46, R52 ;  /* 0x0000002e2f717223 */ /* 0x000fe40000010034 */
[----:B------:R-:W-:Y:S02]  /*0f30*/  FMUL.FTZ R51, R99, R40 ;  /* 0x0000002863337220 */ /* 0x000fe40000410000 */
[----:B------:R-:W-:Y:S02]  /*0f40*/  FMUL.FTZ R52, R102, R41 ;  /* 0x0000002966347220 */ /* 0x000fe40000410000 */
[----:B------:R-:W-:Y:S02]  /*0f50*/  FADD.FTZ R116, R111, R104 ;  /* 0x000000686f747221 */ /* 0x000fe40000010000 */
[----:B------:R-:W-:-:S02]  /*0f60*/  FFMA.FTZ R113, R91, R104, R113 ;  /* 0x000000685b717223 */ /* 0x000fc40000010071 */
[----:B------:R-:W-:Y:S02]  /*0f70*/  FADD.FTZ R13, R40, R13 ;  /* 0x0000000d280d7221 */ /* 0x000fe40000010000 */
[----:B------:R-:W-:Y:S02]  /*0f80*/  FFMA.FTZ R3, R52, R40, R3 ;  /* 0x0000002834037223 */ /* 0x000fe40000010003 */
[----:B------:R-:W-:Y:S02]  /*0f90*/  FADD.FTZ R122, R116, R51 ;  /* 0x00000033747a7221 */ /* 0x000fe40000010000 */
[----:B------:R-:W-:Y:S01]  /*0fa0*/  FFMA.FTZ R120, R52, R51, R113 ;  /* 0x0000003334787223 */ /* 0x000fe20000010071 */
[----:B------:R-:W-:Y:S05]  /*0fb0*/  BRA.DIV ~URZ, `(.L_x_181) ;  /* 0x00001a327f007947 */ /* 0x000fea000b800000 */
[----:B------:R0:W1:Y:S02]  /*0fc0*/  SHFL.BFLY PT, R111, R122, 0x1, 0x1f ;  /* 0x0c201f007a6f7f89 */ /* 0x00006400000e0000 */
.L_x_185:
[----:B------:R-:W-:Y:S05]  /*0fd0*/  BRA.DIV ~URZ, `(.L_x_182) ;  /* 0x00001a927f007947 */ /* 0x000fea000b800000 */
[----:B------:R-:W2:Y:S01]  /*0fe0*/  SHFL.BFLY PT, R41, R120, 0x1, 0x1f ;  /* 0x0c201f0078297f89 */ /* 0x000ea200000e0000 */
[----:B-1----:R-:W-:-:S05]  /*0ff0*/  FADD.FTZ R119, R122, R111 ;  /* 0x0000006f7a777221 */ /* 0x002fca0000010000 */
[----:B------:R-:W1:Y:S01]  /*1000*/  SHFL.BFLY PT, R40, R119, 0x2, 0x1f ;  /* 0x0c401f0077287f89 */ /* 0x000e6200000e0000 */
[----:B--2---:R-:W-:-:S05]  /*1010*/  FADD.FTZ R41, R120, R41 ;  /* 0x0000002978297221 */ /* 0x004fca0000010000 */
        /* <DEDUP_REMOVED lines=9> */
[----:B-1----:R-:W-:Y:S02]  /*10b0*/  FADD.FTZ R111, R115, R118 ;  /* 0x00000076736f7221 */ /* 0x002fe40000010000 */
[----:B--2---:R-:W-:-:S03]  /*10c0*/  FADD.FTZ R113, R117, R120 ;  /* 0x0000007875717221 */ /* 0x004fc60000010000 */
[----:B------:R1:W2:Y:S04]  /*10d0*/  SHFL.BFLY PT, R120, R111, 0x10, 0x1f ;  /* 0x0e001f006f787f89 */ /* 0x0002a800000e0000 */
[----:B------:R1:W3:Y:S02]  /*10e0*/  SHFL.BFLY PT, R118, R113, 0x10, 0x1f ;  /* 0x0e001f0071767f89 */ /* 0x0002e400000e0000 */
.L_x_186:
[----:B--2---:R-:W-:Y:S01]  /*10f0*/  FADD.FTZ R120, R120, R111 ;  /* 0x0000006f78787221 */ /* 0x004fe20000010000 */
[----:B-----5:R-:W-:Y:S01]  /*1100*/  LOP3.LUT P3, RZ, R82, 0xff00, RZ, 0xc0, !PT ;  /* 0x0000ff0052ff7812 */ /* 0x020fe2000786c0ff */
[----:B---3--:R-:W-:Y:S01]  /*1110*/  FADD.FTZ R41, R118, R113 ;  /* 0x0000007176297221 */ /* 0x008fe20000010000 */
[----:B-1----:R-:W-:Y:S01]  /*1120*/  @P0 MOV R113, R74 ;  /* 0x0000004a00710202 */ /* 0x002fe20000000f00 */
[----:B------:R-:W-:Y:S01]  /*1130*/  FMUL.FTZ R40, R120, c[0x0][0x1e0] ;  /* 0x0000780078287a20 */ /* 0x000fe20000410000 */
[----:B------:R-:W-:Y:S01]  /*1140*/  LOP3.LUT P4, RZ, R82, 0xff0000, RZ, 0xc0, !PT ;  /* 0x00ff000052ff7812 */ /* 0x000fe2000788c0ff */
[----:B------:R-:W-:Y:S01]  /*1150*/  IMAD.MOV.U32 R111, RZ, RZ, R82 ;  /* 0x000000ffff6f7224 */ /* 0x000fe200078e0052 */
[----:B------:R-:W-:Y:S01]  /*1160*/  @P0 LOP3.LUT P6, RZ, R113, 0xff, RZ, 0xc0, !PT ;  /* 0x000000ff71ff0812 */ /* 0x000fe200078cc0ff */
[----:B------:R-:W-:Y:S01]  /*1170*/  FMUL.FTZ R41, R41, c[0x0][0x1e0] ;  /* 0x0000780029297a20 */ /* 0x000fe20000410000 */
[----:B------:R-:W-:-:S02]  /*1180*/  FSEL R40, R40, RZ, !P2 ;  /* 0x000000ff28287208 */ /* 0x000fc40005000000 */
[----:B------:R-:W-:Y:S02]  /*1190*/  LOP3.LUT P5, RZ, R111, 0xff, RZ, 0xc0, !PT ;  /* 0x000000ff6fff7812 */ /* 0x000fe400078ac0ff */
[----:B------:R-:W-:Y:S01]  /*11a0*/  @P0 LOP3.LUT P2, RZ, R74, 0xff00, RZ, 0xc0, !PT ;  /* 0x0000ff004aff0812 */ /* 0x000fe2000784c0ff */
[-CC-:B------:R-:W-:Y:S02]  /*11b0*/  FFMA.FTZ R49, R49, R41.reuse, R40.reuse ;  /* 0x0000002931317223 */ /* 0x180fe40000010028 */
[-CC-:B------:R-:W-:Y:S02]  /*11c0*/  FFMA.FTZ R111, R110, R41.reuse, R40.reuse ;  /* 0x000000296e6f7223 */ /* 0x180fe40000010028 */
[----:B------:R-:W-:Y:S02]  /*11d0*/  FFMA.FTZ R113, R108, R41, R40 ;  /* 0x000000296c717223 */ /* 0x000fe40000010028 */
[----:B------:R-:W-:Y:S02]  /*11e0*/  FADD.FTZ R49, R112, -R49 ;  /* 0x8000003170317221 */ /* 0x000fe40000010000 */
[----:B------:R-:W-:-:S02]  /*11f0*/  FADD.FTZ R111, R50, -R111 ;  /* 0x8000006f326f7221 */ /* 0x000fc40000010000 */
[----:B------:R-:W-:Y:S02]  /*1200*/  FFMA.FTZ R114, R114, R41, R40 ;  /* 0x0000002972727223 */ /* 0x000fe40000010028 */
[----:B------:R-:W-:Y:S01]  /*1210*/  FADD.FTZ R115, R48, -R113 ;  /* 0x8000007130737221 */ /* 0x000fe20000010000 */
[--C-:B------:R-:W-:Y:S01]  /*1220*/  @P1 PRMT R48, RZ, 0x7610, R24.reuse ;  /* 0x00007610ff301816 */ /* 0x100fe20000000018 */
[C---:B------:R-:W-:Y:S01]  /*1230*/  FMUL.FTZ R110, R102.reuse, R49 ;  /* 0x00000031666e7220 */ /* 0x040fe20000410000 */
[----:B------:R-:W-:Y:S01]  /*1240*/  @P1 PRMT R49, RZ, 0x5410, R24 ;  /* 0x00005410ff311816 */ /* 0x000fe20000000018 */
[C---:B------:R-:W-:Y:S02]  /*1250*/  FMUL.FTZ R112, R102.reuse, R111 ;  /* 0x0000006f66707220 */ /* 0x040fe40000410000 */
[----:B------:R-:W-:Y:S02]  /*1260*/  FADD.FTZ R109, R109, -R114 ;  /* 0x800000726d6d7221 */ /* 0x000fe40000010000 */
[----:B------:R-:W-:-:S02]  /*1270*/  FMUL.FTZ R111, R102, R115 ;  /* 0x00000073666f7220 */ /* 0x000fc40000410000 */
[--C-:B------:R-:W-:Y:S02]  /*1280*/  FFMA.FTZ R115, R107, R41, R40.reuse ;  /* 0x000000296b737223 */ /* 0x100fe40000010028 */
[----:B------:R-:W-:Y:S02]  /*1290*/  FMUL.FTZ R113, R102, R109 ;  /* 0x0000006d66717220 */ /* 0x000fe40000410000 */
[----:B------:R-:W-:Y:S01]  /*12a0*/  @P1 FADD.FTZ R110, R110, R49 ;  /* 0x000000316e6e1221 */ /* 0x000fe20000010000 */
[----:B------:R-:W-:Y:S01]  /*12b0*/  @P1 PRMT R49, RZ, 0x5410, R25 ;  /* 0x00005410ff311816 */ /* 0x000fe20000000019 */
[----:B------:R-:W-:Y:S02]  /*12c0*/  FADD.FTZ R115, R106, -R115 ;  /* 0x800000736a737221 */ /* 0x000fe40000010000 */
[-C--:B------:R-:W-:Y:S02]  /*12d0*/  FFMA.FTZ R106, R103, R41.reuse, R40 ;  /* 0x00000029676a7223 */ /* 0x080fe40000010028 */
[----:B------:R-:W-:Y:S01]  /*12e0*/  @P1 FADD.FTZ R113, R113, R48 ;  /* 0x0000003071711221 */ /* 0x000fe20000010000 */
[----:B------:R-:W-:Y:S01]  /*12f0*/  @P1 PRMT R48, RZ, 0x7610, R25 ;  /* 0x00007610ff301816 */ /* 0x000fe20000000019 */
[----:B------:R-:W-:-:S02]  /*1300*/  FFMA.FTZ R105, R105, R41, R40 ;  /* 0x0000002969697223 */ /* 0x000fc40000010028 */
[----:B------:R-:W-:Y:S01]  /*1310*/  FADD.FTZ R119, R53, -R106 ;  /* 0x8000006a35777221 */ /* 0x000fe20000010000 */
[--C-:B------:R-:W-:Y:S01]  /*1320*/  @P1 PRMT R53, RZ, 0x5410, R26.reuse ;  /* 0x00005410ff351816 */ /* 0x100fe2000000001a */
[----:B------:R-:W-:Y:S02]  /*1330*/  @P1 FADD.FTZ R112, R112, R49 ;  /* 0x0000003170701221 */ /* 0x000fe40000010000 */
[----:B------:R-:W-:Y:S02]  /*1340*/  FMUL.FTZ R49, R110, c[0x0][0x1e8] ;  /* 0x00007a006e317a20 */ /* 0x000fe40000410000 */
[----:B------:R-:W-:Y:S02]  /*1350*/  FMUL.FTZ R106, R102, R115 ;  /* 0x00000073666a7220 */ /* 0x000fe40000410000 */
[----:B------:R-:W-:Y:S01]  /*1360*/  FADD.FTZ R105, R54, -R105 ;  /* 0x8000006936697221 */ /* 0x000fe20000010000 */
[----:B------:R-:W-:Y:S01]  /*1370*/  @P1 PRMT R54, RZ, 0x7610, R26 ;  /* 0x00007610ff361816 */ /* 0x000fe2000000001a */
[----:B------:R-:W-:Y:S01]  /*1380*/  @P1 FADD.FTZ R111, R111, R48 ;  /* 0x000000306f6f1221 */ /* 0x000fe20000010000 */
[----:B------:R-:W-:Y:S01]  /*1390*/  FSEL R109, R49, RZ, P5 ;  /* 0x000000ff316d7208 */ /* 0x000fe20002800000 */
[-CC-:B------:R-:W-:Y:S01]  /*13a0*/  FFMA.FTZ R55, R55, R41.reuse, R40.reuse ;  /* 0x0000002937377223 */ /* 0x180fe20000010028 */
[----:B------:R-:W-:Y:S01]  /*13b0*/  @P0 FSEL R49, R49, RZ, P6 ;  /* 0x000000ff31310208 */ /* 0x000fe20003000000 */
[----:B------:R-:W-:Y:S01]  /*13c0*/  FMUL.FTZ R48, R113, c[0x0][0x1e8] ;  /* 0x00007a0071307a20 */ /* 0x000fe20000410000 */
[----:B------:R-:W-:Y:S01]  /*13d0*/  LOP3.LUT P6, RZ, R82, 0xff000000, RZ, 0xc0, !PT ;  /* 0xff00000052ff7812 */ /* 0x000fe200078cc0ff */
[--C-:B------:R-:W-:Y:S01]  /*13e0*/  FFMA.FTZ R90, R90, R41, R40.reuse ;  /* 0x000000295a5a7223 */ /* 0x100fe20000010028 */
[----:B------:R-:W-:Y:S01]  /*13f0*/  @P0 LOP3.LUT P5, RZ, R74, 0xff0000, RZ, 0xc0, !PT ;  /* 0x00ff00004aff0812 */ /* 0x000fe200078ac0ff */
[----:B------:R-:W-:Y:S01]  /*1400*/  FMUL.FTZ R119, R102, R119 ;  /* 0x0000007766777220 */ /* 0x000fe20000410000 */
[----:B------:R-:W-:Y:S01]  /*1410*/  FSEL R82, R48, RZ, P3 ;  /* 0x000000ff30527208 */ /* 0x000fe20001800000 */
[----:B------:R-:W-:Y:S01]  /*1420*/  @P1 FADD.FTZ R106, R106, R53 ;  /* 0x000000356a6a1221 */ /* 0x000fe20000010000 */
[----:B------:R-:W-:Y:S01]  /*1430*/  LOP3.LUT P3, RZ, R83, 0xff, RZ, 0xc0, !PT ;  /* 0x000000ff53ff7812 */ /* 0x000fe2000786c0ff */
[----:B------:R-:W-:Y:S01]  /*1440*/  FADD.FTZ R55, R76, -R55 ;  /* 0x800000374c377221 */ /* 0x000fe20000010000 */
[--C-:B------:R-:W-:Y:S01]  /*1450*/  @P1 PRMT R53, RZ, 0x7610, R27.reuse ;  /* 0x00007610ff351816 */ /* 0x100fe2000000001b */
[-CC-:B------:R-:W-:Y:S01]  /*1460*/  FFMA.FTZ R77, R77, R41.reuse, R40.reuse ;  /* 0x000000294d4d7223 */ /* 0x180fe20000010028 */
[----:B------:R-:W-:Y:S01]  /*1470*/  @P0 FSEL R48, R48, RZ, P2 ;  /* 0x000000ff30300208 */ /* 0x000fe20001000000 */
[----:B------:R-:W-:Y:S01]  /*1480*/  FFMA.FTZ R80, R80, R41, R40 ;  /* 0x0000002950507223 */ /* 0x000fe20000010028 */
[----:B------:R-:W-:Y:S01]  /*1490*/  LOP3.LUT P2, RZ, R83, 0xff00, RZ, 0xc0, !PT ;  /* 0x0000ff0053ff7812 */ /* 0x000fe2000784c0ff */
[----:B------:R-:W-:Y:S01]  /*14a0*/  FADD.FTZ R81, R81, -R90 ;  /* 0x8000005a51517221 */ /* 0x000fe20000010000 */
[----:B------:R-:W-:Y:S01]  /*14b0*/  @P0 F2FP.BF16.PACK_AB R49, RZ, R49 ;  /* 0x00000031ff31023e */ /* 0x000fe200000010ff */
[----:B------:R-:W-:Y:S01]  /*14c0*/  @P1 FADD.FTZ R119, R119, R54 ;  /* 0x0000003677771221 */ /* 0x000fe20000010000 */
[----:B------:R-:W-:Y:S01]  /*14d0*/  @P1 PRMT R54, RZ, 0x5410, R27 ;  /* 0x00005410ff361816 */ /* 0x000fe2000000001b */
[----:B------:R-:W-:Y:S01]  /*14e0*/  FMUL.FTZ R90, R106, c[0x0][0x1e8] ;  /* 0x00007a006a5a7a20 */ /* 0x000fe20000410000 */
[----:B------:R-:W-:Y:S01]  /*14f0*/  @P0 F2FP.BF16.PACK_AB R48, RZ, R48 ;  /* 0x00000030ff30023e */ /* 0x000fe200000010ff */
[----:B------:R-:W-:Y:S01]  /*1500*/  FMUL.FTZ R115, R102, R105 ;  /* 0x0000006966737220 */ /* 0x000fe20000410000 */
[----:B------:R-:W-:Y:S01]  /*1510*/  @P0 PRMT R36, R49, 0x7610, R36 ;  /* 0x0000761031240816 */ /* 0x000fe20000000024 */
[----:B------:R-:W-:Y:S01]  /*1520*/  FFMA.FTZ R121, R91, R41, R40 ;  /* 0x000000295b797223 */ /* 0x000fe20000010028 */
[----:B------:R-:W-:Y:S01]  /*1530*/  FSEL R105, R90, RZ, P3 ;  /* 0x000000ff5a697208 */ /* 0x000fe20001800000 */
[----:B------:R-:W-:Y:S01]  /*1540*/  FMUL.FTZ R118, R102, R55 ;  /* 0x0000003766767220 */ /* 0x000fe20000410000 */
[----:B------:R-:W-:Y:S01]  /*1550*/  @P0 LOP3.LUT P3, RZ, R75, 0xff, RZ, 0xc0, !PT ;  /* 0x000000ff4bff0812 */ /* 0x000fe2000786c0ff */
[----:B------:R-:W-:Y:S01]  /*1560*/  FMUL.FTZ R50, R112, c[0x0][0x1e8] ;  /* 0x00007a0070327a20 */ /* 0x000fe20000410000 */
[----:B------:R-:W-:Y:S01]  /*1570*/  @P0 PRMT R36, R36, 0x5410, R48 ;  /* 0x0000541024240816 */ /* 0x000fe20000000030 */
[----:B------:R-:W-:Y:S01]  /*1580*/  FADD.FTZ R77, R78, -R77 ;  /* 0x8000004d4e4d7221 */ /* 0x000fe20000010000 */
[----:B------:R-:W-:Y:S01]  /*1590*/  @P0 FSEL R90, R90, RZ, P3 ;  /* 0x000000ff5a5a0208 */ /* 0x000fe20001800000 */
[----:B------:R-:W-:Y:S01]  /*15a0*/  FADD.FTZ R91, R79, -R80 ;  /* 0x800000504f5b7221 */ /* 0x000fe20000010000 */
[----:B------:R-:W-:Y:S01]  /*15b0*/  FSEL R108, R50, RZ, P4 ;  /* 0x000000ff326c7208 */ /* 0x000fe20002000000 */
[----:B------:R-:W-:Y:S01]  /*15c0*/  @P1 FADD.FTZ R115, R115, R54 ;  /* 0x0000003673731221 */ /* 0x000fe20000010000 */
[----:B------:R-:W-:Y:S01]  /*15d0*/  @P1 PRMT R54, RZ, 0x5410, R28 ;  /* 0x00005410ff361816 */ /* 0x000fe2000000001c */
[----:B------:R-:W-:Y:S01]  /*15e0*/  @P1 FADD.FTZ R118, R118, R53 ;  /* 0x0000003576761221 */ /* 0x000fe20000010000 */
[----:B------:R-:W-:Y:S01]  /*15f0*/  @P1 PRMT R53, RZ, 0x5410, R29 ;  /* 0x00005410ff351816 */ /* 0x000fe2000000001d */
[----:B------:R-:W-:Y:S01]  /*1600*/  FMUL.FTZ R79, R102, R77 ;  /* 0x0000004d664f7220 */ /* 0x000fe20000410000 */
[----:B------:R-:W-:Y:S01]  /*1610*/  @P0 FSEL R50, R50, RZ, P5 ;  /* 0x000000ff32320208 */ /* 0x000fe20002800000 */
[----:B------:R-:W-:Y:S01]  /*1620*/  FMUL.FTZ R80, R102, R91 ;  /* 0x0000005b66507220 */ /* 0x000fe20000410000 */
[----:B------:R-:W-:Y:S01]  /*1630*/  LOP3.LUT P4, RZ, R83, 0xff0000, RZ, 0xc0, !PT ;  /* 0x00ff000053ff7812 */ /* 0x000fe2000788c0ff */
[----:B------:R-:W-:Y:S01]  /*1640*/  FMUL.FTZ R91, R119, c[0x0][0x1e8] ;  /* 0x00007a00775b7a20 */ /* 0x000fe20000410000 */
[----:B------:R-:W-:Y:S01]  /*1650*/  LOP3.LUT P5, RZ, R83, 0xff000000, RZ, 0xc0, !PT ;  /* 0xff00000053ff7812 */ /* 0x000fe200078ac0ff */
[----:B------:R-:W-:Y:S01]  /*1660*/  FMUL.FTZ R83, R111, c[0x0][0x1e8] ;  /* 0x00007a006f537a20 */ /* 0x000fe20000410000 */
[----:B------:R-:W-:Y:S01]  /*1670*/  @P0 LOP3.LUT P3, RZ, R75, 0xff00, RZ, 0xc0, !PT ;  /* 0x0000ff004bff0812 */ /* 0x000fe2000786c0ff */
[----:B------:R-:W-:Y:S01]  /*1680*/  @P1 FADD.FTZ R79, R79, R54 ;  /* 0x000000364f4f1221 */ /* 0x000fe20000010000 */
[----:B------:R-:W-:Y:S01]  /*1690*/  @P1 PRMT R54, RZ, 0x5410, R30 ;  /* 0x00005410ff361816 */ /* 0x000fe2000000001e */
[----:B------:R-:W-:Y:S01]  /*16a0*/  FADD.FTZ R121, R104, -R121 ;  /* 0x8000007968797221 */ /* 0x000fe20000010000 */
[----:B------:R-:W-:Y:S01]  /*16b0*/  FSEL R104, R91, RZ, P2 ;  /* 0x000000ff5b687208 */ /* 0x000fe20001000000 */
[----:B------:R-:W-:Y:S01]  /*16c0*/  @P1 FADD.FTZ R80, R80, R53 ;  /* 0x0000003550501221 */ /* 0x000fe20000010000 */
[----:B------:R-:W-:Y:S01]  /*16d0*/  @P0 LOP3.LUT P2, RZ, R75, 0xff0000, RZ, 0xc0, !PT ;  /* 0x00ff00004bff0812 */ /* 0x000fe2000784c0ff */
[----:B------:R-:W-:Y:S01]  /*16e0*/  FMUL.FTZ R103, R115, c[0x0][0x1e8] ;  /* 0x00007a0073677a20 */ /* 0x000fe20000410000 */
[----:B------:R-:W-:Y:S01]  /*16f0*/  @P0 FSEL R91, R91, RZ, P3 ;  /* 0x000000ff5b5b0208 */ /* 0x000fe20001800000 */
[----:B------:R-:W-:Y:S01]  /*1700*/  FMUL.FTZ R81, R102, R81 ;  /* 0x0000005166517220 */ /* 0x000fe20000410000 */
[----:B------:R-:W-:Y:S01]  /*1710*/  FSEL R107, R83, RZ, P6 ;  /* 0x000000ff536b7208 */ /* 0x000fe20003000000 */
[----:B------:R-:W-:Y:S01]  /*1720*/  FMUL.FTZ R53, R118, c[0x0][0x1e8] ;  /* 0x00007a0076357a20 */ /* 0x000fe20000410000 */
[----:B------:R-:W-:Y:S01]  /*1730*/  @P0 LOP3.LUT P3, RZ, R75, 0xff000000, RZ, 0xc0, !PT ;  /* 0xff0000004bff0812 */ /* 0x000fe2000786c0ff */
[----:B------:R-:W-:Y:S01]  /*1740*/  IMAD.MOV.U32 R114, RZ, RZ, R84 ;  /* 0x000000ffff727224 */ /* 0x000fe200078e0054 */
[----:B------:R-:W-:Y:S01]  /*1750*/  @P0 LOP3.LUT P6, RZ, R74, 0xff000000, RZ, 0xc0, !PT ;  /* 0xff0000004aff0812 */ /* 0x000fe200078cc0ff */
[----:B------:R-:W-:Y:S01]  /*1760*/  @P1 FADD.FTZ R81, R81, R54 ;  /* 0x0000003651511221 */ /* 0x000fe20000010000 */
[C---:B------:R-:W-:Y:S01]  /*1770*/  FSEL R116, R103.reuse, RZ, P4 ;  /* 0x000000ff67747208 */ /* 0x040fe20002000000 */
[----:B------:R-:W-:Y:S01]  /*1780*/  FMUL.FTZ R54, R80, c[0x0][0x1e8] ;  /* 0x00007a0050367a20 */ /* 0x000fe20000410000 */
[----:B------:R-:W-:Y:S01]  /*1790*/  @P0 FSEL R103, R103, RZ, P2 ;  /* 0x000000ff67670208 */ /* 0x000fe20001000000 */
[----:B------:R-:W-:Y:S01]  /*17a0*/  FMUL.FTZ R55, R81, c[0x0][0x1e8] ;  /* 0x00007a0051377a20 */ /* 0x000fe20000410000 */
[----:B------:R-:W-:Y:S01]  /*17b0*/  FSEL R117, R53, RZ, P5 ;  /* 0x000000ff35757208 */ /* 0x000fe20002800000 */
[-CC-:B------:R-:W-:Y:S01]  /*17c0*/  FFMA.FTZ R43, R43, R41.reuse, R40.reuse ;  /* 0x000000292b2b7223 */ /* 0x180fe20000010028 */
[C---:B------:R-:W-:Y:S01]  /*17d0*/  LOP3.LUT P4, RZ, R84.reuse, 0xff00, RZ, 0xc0, !PT ;  /* 0x0000ff0054ff7812 */ /* 0x040fe2000788c0ff */
[-CC-:B------:R-:W-:Y:S01]  /*17e0*/  FFMA.FTZ R45, R45, R41.reuse, R40.reuse ;  /* 0x000000292d2d7223 */ /* 0x180fe20000010028 */
[C---:B------:R-:W-:Y:S01]  /*17f0*/  LOP3.LUT P2, RZ, R84.reuse, 0xff0000, RZ, 0xc0, !PT ;  /* 0x00ff000054ff7812 */ /* 0x040fe2000784c0ff */
[-CC-:B------:R-:W-:Y:S01]  /*1800*/  FFMA.FTZ R47, R47, R41.reuse, R40.reuse ;  /* 0x000000292f2f7223 */ /* 0x180fe20000010028 */
[----:B------:R-:W-:Y:S01]  /*1810*/  LOP3.LUT P5, RZ, R84, 0xff000000, RZ, 0xc0, !PT ;  /* 0xff00000054ff7812 */ /* 0x000fe200078ac0ff */
[----:B------:R-:W-:Y:S01]  /*1820*/  FFMA.FTZ R40, R52, R41, R40 ;  /* 0x0000002934287223 */ /* 0x000fe20000010028 */
[----:B------:R-:W-:Y:S01]  /*1830*/  @P0 FSEL R84, R53, RZ, P3 ;  /* 0x000000ff35540208 */ /* 0x000fe20001800000 */
[----:B------:R-:W-:Y:S01]  /*1840*/  FMUL.FTZ R53, R79, c[0x0][0x1e8] ;  /* 0x00007a004f357a20 */ /* 0x000fe20000410000 */
[----:B------:R-:W-:Y:S01]  /*1850*/  @P0 FSEL R83, R83, RZ, P6 ;  /* 0x000000ff53530208 */ /* 0x000fe20003000000 */
[----:B------:R-:W-:Y:S01]  /*1860*/  IMAD R41, R92, c[0x0][0x168], RZ ;  /* 0x00005a005c297a24 */ /* 0x000fe200078e02ff */
[----:B------:R-:W-:Y:S01]  /*1870*/  LOP3.LUT P6, RZ, R114, 0xff, RZ, 0xc0, !PT ;  /* 0x000000ff72ff7812 */ /* 0x000fe200078cc0ff */
[----:B------:R-:W-:Y:S01]  /*1880*/  FADD.FTZ R43, R42, -R43 ;  /* 0x8000002b2a2b7221 */ /* 0x000fe20000010000 */
[----:B------:R-:W-:Y:S01]  /*1890*/  LOP3.LUT P3, RZ, R85, 0xff, RZ, 0xc0, !PT ;  /* 0x000000ff55ff7812 */ /* 0x000fe2000786c0ff */
[----:B------:R-:W-:Y:S01]  /*18a0*/  FADD.FTZ R45, R44, -R45 ;  /* 0x8000002d2c2d7221 */ /* 0x000fe20000010000 */
[----:B------:R-:W-:Y:S01]  /*18b0*/  FSEL R76, R53, RZ, P6 ;  /* 0x000000ff354c7208 */ /* 0x000fe20003000000 */
[----:B------:R-:W-:Y:S01]  /*18c0*/  FADD.FTZ R47, R46, -R47 ;  /* 0x8000002f2e2f7221 */ /* 0x000fe20000010000 */
[----:B------:R-:W-:Y:S01]  /*18d0*/  FSEL R77, R54, RZ, P2 ;  /* 0x000000ff364d7208 */ /* 0x000fe20001000000 */
[----:B------:R-:W-:Y:S01]  /*18e0*/  FADD.FTZ R51, R51, -R40 ;  /* 0x8000002833337221 */ /* 0x000fe20000010000 */
[----:B------:R-:W-:Y:S01]  /*18f0*/  FSEL R78, R55, RZ, P3 ;  /* 0x000000ff374e7208 */ /* 0x000fe20001800000 */
[C---:B0-----:R-:W-:Y:S01]  /*1900*/  FMUL.FTZ R122, R102.reuse, R43 ;  /* 0x0000002b667a7220 */ /* 0x041fe20000410000 */
[C---:B------:R-:W-:Y:S01]  /*1910*/  LOP3.LUT P6, RZ, R85.reuse, 0xff00, RZ, 0xc0, !PT ;  /* 0x0000ff0055ff7812 */ /* 0x040fe200078cc0ff */
[----:B------:R-:W-:Y:S01]  /*1920*/  FMUL.FTZ R120, R102, R47 ;  /* 0x0000002f66787220 */ /* 0x000fe20000410000 */
[----:B------:R-:W-:-:S02]  /*1930*/  LOP3.LUT P2, RZ, R85, 0xff0000, RZ, 0xc0, !PT ;  /* 0x00ff000055ff7812 */ /* 0x000fc4000784c0ff */
[----:B------:R-:W-:Y:S01]  /*1940*/  LOP3.LUT P3, RZ, R85, 0xff000000, RZ, 0xc0, !PT ;  /* 0xff00000055ff7812 */ /* 0x000fe2000786c0ff */
[C---:B------:R-:W-:Y:S01]  /*1950*/  FMUL.FTZ R85, R102.reuse, R121 ;  /* 0x0000007966557220 */ /* 0x040fe20000410000 */
[----:B------:R-:W-:Y:S01]  /*1960*/  @P1 PRMT R114, RZ, 0x5410, R31 ;  /* 0x00005410ff721816 */ /* 0x000fe2000000001f */
[C---:B------:R-:W-:Y:S01]  /*1970*/  FMUL.FTZ R121, R102.reuse, R45 ;  /* 0x0000002d66797220 */ /* 0x040fe20000410000 */
[----:B------:R-:W-:Y:S01]  /*1980*/  SHF.R.S32.HI R42, RZ, 0x1f, R41 ;  /* 0x0000001fff2a7819 */ /* 0x000fe20000011429 */
[----:B------:R-:W-:Y:S01]  /*1990*/  FMUL.FTZ R102, R102, R51 ;  /* 0x0000003366667220 */ /* 0x000fe20000410000 */
[----:B------:R-:W-:Y:S01]  /*19a0*/  F2FP.BF16.PACK_AB R43, R117, R116 ;  /* 0x00000074752b723e */ /* 0x000fe200000010ff */
[----:B------:R-:W-:Y:S01]  /*19b0*/  @P1 FADD.FTZ R85, R85, R114 ;  /* 0x0000007255551221 */ /* 0x000fe20000010000 */
[----:B------:R-:W-:Y:S02]  /*19c0*/  LEA.HI R51, R42, R41, RZ, 0x3 ;  /* 0x000000292a337211 */ /* 0x000fe400078f18ff */
[----:B------:R-:W-:Y:S01]  /*19d0*/  @P1 PRMT R41, RZ, 0x7610, R28 ;  /* 0x00007610ff291816 */ /* 0x000fe2000000001c */
[----:B------:R-:W-:Y:S01]  /*19e0*/  FMUL.FTZ R52, R85, c[0x0][0x1e8] ;  /* 0x00007a0055347a20 */ /* 0x000fe20000410000 */
[----:B------:R-:W-:-:S02]  /*19f0*/  @P1 PRMT R42, RZ, 0x7610, R29 ;  /* 0x00007610ff2a1816 */ /* 0x000fc4000000001d */
[----:B------:R-:W-:Y:S01]  /*1a00*/  @P0 F2FP.BF16.PACK_AB R50, RZ, R50 ;  /* 0x00000032ff32023e */ /* 0x000fe200000010ff */
[----:B------:R-:W-:Y:S01]  /*1a10*/  @P1 FADD.FTZ R122, R122, R41 ;  /* 0x000000297a7a1221 */ /* 0x000fe20000010000 */
[----:B------:R-:W-:Y:S01]  /*1a20*/  FSEL R114, R52, RZ, P2 ;  /* 0x000000ff34727208 */ /* 0x000fe20001000000 */
[----:B------:R-:W-:Y:S01]  /*1a30*/  @P1 FADD.FTZ R121, R121, R42 ;  /* 0x0000002a79791221 */ /* 0x000fe20000010000 */
[----:B------:R-:W-:Y:S02]  /*1a40*/  ISETP.NE.U32.AND P2, PT, RZ, c[0x0][0x258], PT ;  /* 0x00009600ff007a0c */ /* 0x000fe40003f45070 */
[----:B------:R-:W-:Y:S02]  /*1a50*/  @P1 PRMT R41, RZ, 0x7610, R30 ;  /* 0x00007610ff291816 */ /* 0x000fe4000000001e */
[----:B------:R-:W-:Y:S02]  /*1a60*/  ISETP.NE.AND.EX P2, PT, RZ, c[0x0][0x25c], PT, P2 ;  /* 0x00009700ff007a0c */ /* 0x000fe40003f45320 */
[----:B------:R-:W-:Y:S01]  /*1a70*/  LOP3.LUT R42, R0, 0x1f, RZ, 0xc0, !PT ;  /* 0x0000001f002a7812 */ /* 0x000fe200078ec0ff */
[----:B------:R-:W-:Y:S01]  /*1a80*/  @P1 FADD.FTZ R120, R120, R41 ;  /* 0x0000002978781221 */ /* 0x000fe20000010000 */
[----:B------:R-:W-:-:S02]  /*1a90*/  @P1 PRMT R41, RZ, 0x7610, R31 ;  /* 0x00007610ff291816 */ /* 0x000fc4000000001f */
[----:B------:R-:W-:Y:S02]  /*1aa0*/  LEA.HI.SX32 R51, R51, R42, 0x1d ;  /* 0x0000002a33337211 */ /* 0x000fe400078feaff */
[----:B------:R-:W-:Y:S01]  /*1ab0*/  F2FP.BF16.PACK_AB R42, R104, R105 ;  /* 0x00000069682a723e */ /* 0x000fe200000010ff */
[----:B------:R-:W-:Y:S01]  /*1ac0*/  @P1 FADD.FTZ R102, R102, R41 ;  /* 0x0000002966661221 */ /* 0x000fe20000010000 */
[----:B------:R-:W-:Y:S02]  /*1ad0*/  @P0 MOV R41, R72 ;  /* 0x0000004800290202 */ /* 0x000fe40000000f00 */
[----:B------:R-:W-:Y:S02]  /*1ae0*/  @P0 F2FP.BF16.PACK_AB R90, RZ, R90 ;  /* 0x0000005aff5a023e */ /* 0x000fe400000010ff */
[----:B------:R-:W-:Y:S02]  /*1af0*/  @P2 F2FP.BF16.PACK_AB R40, RZ, R110 ;  /* 0x0000006eff28223e */ /* 0x000fe400000010ff */
[----:B------:R-:W-:-:S02]  /*1b00*/  @P2 F2FP.BF16.PACK_AB R112, RZ, R112 ;  /* 0x00000070ff70223e */ /* 0x000fc400000010ff */
[----:B------:R-:W-:Y:S02]  /*1b10*/  @P2 F2FP.BF16.PACK_AB R106, RZ, R106 ;  /* 0x0000006aff6a223e */ /* 0x000fe400000010ff */
[----:B------:R-:W-:Y:S02]  /*1b20*/  @P2 F2FP.BF16.PACK_AB R115, RZ, R115 ;  /* 0x00000073ff73223e */ /* 0x000fe400000010ff */
[----:B------:R-:W-:Y:S01]  /*1b30*/  @P2 F2FP.BF16.PACK_AB R110, RZ, R111 ;  /* 0x0000006fff6e223e */ /* 0x000fe200000010ff */
[----:B------:R-:W-:Y:S01]  /*1b40*/  IMAD.MOV.U32 R111, RZ, RZ, 0x10 ;  /* 0x00000010ff6f7424 */ /* 0x000fe200078e00ff */
[----:B------:R-:W-:Y:S02]  /*1b50*/  @P2 F2FP.BF16.PACK_AB R113, RZ, R113 ;  /* 0x00000071ff71223e */ /* 0x000fe400000010ff */
[----:B------:R-:W-:Y:S01]  /*1b60*/  @P2 F2FP.BF16.PACK_AB R119, RZ, R119 ;  /* 0x00000077ff77223e */ /* 0x000fe200000010ff */
[----:B------:R-:W-:Y:S01]  /*1b70*/  @P2 IMAD.WIDE.U32 R44, R100, R111, c[0x0][0x258] ;  /* 0x00009600642c2625 */ /* 0x000fe200078e006f */
[----:B------:R-:W-:-:S02]  /*1b80*/  @P2 F2FP.BF16.PACK_AB R118, RZ, R118 ;  /* 0x00000076ff76223e */ /* 0x000fc400000010ff */
[----:B------:R-:W-:Y:S01]  /*1b90*/  @P2 PRMT R32, R40, 0x7610, R32 ;  /* 0x0000761028202816 */ /* 0x000fe20000000020 */
[-C--:B------:R-:W-:Y:S01]  /*1ba0*/  IMAD.WIDE.U32 R46, R100, R111.reuse, c[0x0][0x248] ;  /* 0x00009200642e7625 */ /* 0x080fe200078e006f */
[----:B------:R-:W-:Y:S02]  /*1bb0*/  @P2 PRMT R33, R112, 0x7610, R33 ;  /* 0x0000761070212816 */ /* 0x000fe40000000021 */
[----:B------:R-:W-:Y:S01]  /*1bc0*/  @P2 PRMT R34, R106, 0x7610, R34 ;  /* 0x000076106a222816 */ /* 0x000fe20000000022 */
[----:B------:R-:W-:Y:S01]  /*1bd0*/  @P0 IMAD.WIDE.U32 R48, R100, R111, c[0x0][0x250] ;  /* 0x0000940064300625 */ /* 0x000fe200078e006f */
[----:B------:R-:W-:Y:S02]  /*1be0*/  @P2 PRMT R35, R115, 0x7610, R35 ;  /* 0x0000761073232816 */ /* 0x000fe40000000023 */
[----:B------:R-:W-:Y:S02]  /*1bf0*/  @P0 LOP3.LUT P1, RZ, R41, 0xff, RZ, 0xc0, !PT ;  /* 0x000000ff29ff0812 */ /* 0x000fe4000782c0ff */
[----:B------:R-:W-:-:S02]  /*1c00*/  @P2 PRMT R32, R32, 0x5410, R113 ;  /* 0x0000541020202816 */ /* 0x000fc40000000071 */
[----:B------:R-:W-:Y:S02]  /*1c10*/  @P2 PRMT R33, R33, 0x5410, R110 ;  /* 0x0000541021212816 */ /* 0x000fe4000000006e */
[----:B------:R-:W-:Y:S02]  /*1c20*/  @P2 PRMT R34, R34, 0x5410, R119 ;  /* 0x0000541022222816 */ /* 0x000fe40000000077 */
[----:B------:R-:W-:Y:S02]  /*1c30*/  @P2 PRMT R35, R35, 0x5410, R118 ;  /* 0x0000541023232816 */ /* 0x000fe40000000076 */
[----:B------:R-:W-:Y:S02]  /*1c40*/  F2FP.BF16.PACK_AB R41, R107, R108 ;  /* 0x0000006c6b29723e */ /* 0x000fe400000010ff */
[----:B------:R-:W-:Y:S01]  /*1c50*/  F2FP.BF16.PACK_AB R40, R82, R109 ;  /* 0x0000006d5228723e */ /* 0x000fe200000010ff */
[----:B------:R-:W-:Y:S01]  /*1c60*/  @P2 STG.E.128 [R44.64], R32 ;  /* 0x000000202c002986 */ /* 0x000fe2000c101d04 */
[----:B------:R-:W-:-:S02]  /*1c70*/  @P2 F2FP.BF16.PACK_AB R104, RZ, R79 ;  /* 0x0000004fff68223e */ /* 0x000fc400000010ff */
[----:B------:R-:W-:Y:S01]  /*1c80*/  @P0 F2FP.BF16.PACK_AB R103, RZ, R103 ;  /* 0x00000067ff67023e */ /* 0x000fe200000010ff */
[----:B------:R0:W-:Y:S01]  /*1c90*/  STG.E.128 [R46.64], R40 ;  /* 0x000000282e007986 */ /* 0x0001e2000c101d04 */
[----:B------:R-:W-:Y:S02]  /*1ca0*/  @P2 F2FP.BF16.PACK_AB R82, RZ, R80 ;  /* 0x00000050ff52223e */ /* 0x000fe400000010ff */
[----:B------:R-:W-:Y:S02]  /*1cb0*/  @P2 F2FP.BF16.PACK_AB R81, RZ, R81 ;  /* 0x00000051ff51223e */ /* 0x000fe400000010ff */
[----:B------:R-:W-:Y:S02]  /*1cc0*/  @P2 F2FP.BF16.PACK_AB R85, RZ, R85 ;  /* 0x00000055ff55223e */ /* 0x000fe400000010ff */
[----:B------:R-:W-:Y:S01]  /*1cd0*/  @P2 F2FP.BF16.PACK_AB R80, RZ, R102 ;  /* 0x00000066ff50223e */ /* 0x000fe200000010ff */
[----:B------:R-:W-:Y:S01]  /*1ce0*/  FMUL.FTZ R102, R102, c[0x0][0x1e8] ;  /* 0x00007a0066667a20 */ /* 0x000fe20000410000 */
[----:B------:R-:W-:-:S02]  /*1cf0*/  @P0 F2FP.BF16.PACK_AB R83, RZ, R83 ;  /* 0x00000053ff53023e */ /* 0x000fc400000010ff */
[----:B------:R-:W-:Y:S02]  /*1d00*/  @P0 F2FP.BF16.PACK_AB R91, RZ, R91 ;  /* 0x0000005bff5b023e */ /* 0x000fe400000010ff */
[----:B------:R-:W-:Y:S02]  /*1d10*/  @P0 F2FP.BF16.PACK_AB R84, RZ, R84 ;  /* 0x00000054ff54023e */ /* 0x000fe400000010ff */
[----:B------:R-:W-:Y:S02]  /*1d20*/  @P0 PRMT R37, R50, 0x7610, R37 ;  /* 0x0000761032250816 */ /* 0x000fe40000000025 */
[----:B------:R-:W-:Y:S02]  /*1d30*/  @P0 PRMT R38, R90, 0x7610, R38 ;  /* 0x000076105a260816 */ /* 0x000fe40000000026 */
[----:B0-----:R-:W-:Y:S01]  /*1d40*/  @P2 F2FP.BF16.PACK_AB R47, RZ, R122 ;  /* 0x0000007aff2f223e */ /* 0x001fe200000010ff */
[----:B------:R-:W-:Y:S01]  /*1d50*/  FMUL.FTZ R122, R122, c[0x0][0x1e8] ;  /* 0x00007a007a7a7a20 */ /* 0x000fe20000410000 */
[----:B------:R-:W-:-:S02]  /*1d60*/  @P0 PRMT R39, R103, 0x7610, R39 ;  /* 0x0000761067270816 */ /* 0x000fc40000000027 */
[----:B------:R-:W-:Y:S02]  /*1d70*/  @P2 PRMT R32, R104, 0x7610, R32 ;  /* 0x0000761068202816 */ /* 0x000fe40000000020 */
[----:B------:R-:W-:Y:S01]  /*1d80*/  @P2 F2FP.BF16.PACK_AB R45, RZ, R121 ;  /* 0x00000079ff2d223e */ /* 0x000fe200000010ff */
[----:B------:R-:W-:Y:S01]  /*1d90*/  FMUL.FTZ R121, R121, c[0x0][0x1e8] ;  /* 0x00007a0079797a20 */ /* 0x000fe20000410000 */
        /* <DEDUP_REMOVED lines=8> */
[----:B------:R-:W-:Y:S01]  /*1e20*/  @P2 PRMT R32, R32, 0x5410, R47 ;  /* 0x0000541020202816 */ /* 0x000fe2000000002f */
[----:B------:R-:W-:Y:S01]  /*1e30*/  @P2 IMAD.WIDE.U32 R46, R101, R111, c[0x0][0x258] ;  /* 0x00009600652e2625 */ /* 0x000fe200078e006f */
[----:B------:R-:W-:Y:S01]  /*1e40*/  @P2 PRMT R33, R33, 0x5410, R45 ;  /* 0x0000541021212816 */ /* 0x000fe2000000002d */
[----:B------:R0:W-:Y:S01]  /*1e50*/  @P0 STG.E.128 [R48.64], R36 ;  /* 0x0000002430000986 */ /* 0x0001e2000c101d04 */
[----:B------:R-:W-:-:S02]  /*1e60*/  @P2 PRMT R34, R34, 0x5410, R79 ;  /* 0x0000541022222816 */ /* 0x000fc4000000004f */
[----:B------:R-:W-:Y:S02]  /*1e70*/  @P2 PRMT R35, R35, 0x5410, R80 ;  /* 0x0000541023232816 */ /* 0x000fe40000000050 */
[----:B------:R-:W-:Y:S02]  /*1e80*/  FSEL R43, R102, RZ, P3 ;  /* 0x000000ff662b7208 */ /* 0x000fe40001800000 */
[----:B------:R-:W-:Y:S01]  /*1e90*/  @P0 LOP3.LUT P3, RZ, R72, 0xff0000, RZ, 0xc0, !PT ;  /* 0x00ff000048ff0812 */ /* 0x000fe2000786c0ff */
[----:B------:R-:W-:Y:S01]  /*1ea0*/  @P2 STG.E.128 [R46.64], R32 ;  /* 0x000000202e002986 */ /* 0x000fe2000c101d04 */
[----:B------:R-:W-:Y:S02]  /*1eb0*/  FSEL R105, R122, RZ, P4 ;  /* 0x000000ff7a697208 */ /* 0x000fe40002000000 */
[C---:B------:R-:W-:Y:S02]  /*1ec0*/  @P0 LOP3.LUT P2, RZ, R72.reuse, 0xff00, RZ, 0xc0, !PT ;  /* 0x0000ff0048ff0812 */ /* 0x040fe4000784c0ff */
[----:B------:R-:W-:-:S02]  /*1ed0*/  @P0 LOP3.LUT P4, RZ, R72, 0xff000000, RZ, 0xc0, !PT ;  /* 0xff00000048ff0812 */ /* 0x000fc4000788c0ff */
[----:B------:R-:W-:Y:S02]  /*1ee0*/  @P0 FSEL R53, R53, RZ, P1 ;  /* 0x000000ff35350208 */ /* 0x000fe40000800000 */
[----:B------:R-:W-:Y:S02]  /*1ef0*/  @P0 FSEL R54, R54, RZ, P3 ;  /* 0x000000ff36360208 */ /* 0x000fe40001800000 */
[----:B------:R-:W-:Y:S02]  /*1f00*/  FSEL R41, R120, RZ, P6 ;  /* 0x000000ff78297208 */ /* 0x000fe40003000000 */
[C---:B------:R-:W-:Y:S02]  /*1f10*/  @P0 LOP3.LUT P1, RZ, R73.reuse, 0xff, RZ, 0xc0, !PT ;  /* 0x000000ff49ff0812 */ /* 0x040fe4000782c0ff */
[----:B------:R-:W-:Y:S02]  /*1f20*/  @P0 LOP3.LUT P3, RZ, R73, 0xff0000, RZ, 0xc0, !PT ;  /* 0x00ff000049ff0812 */ /* 0x000fe4000786c0ff */
[----:B------:R-:W-:-:S02]  /*1f30*/  FSEL R40, R121, RZ, P5 ;  /* 0x000000ff79287208 */ /* 0x000fc40002800000 */
[----:B------:R-:W-:Y:S02]  /*1f40*/  IADD3 R44, R51, 0x20, RZ ;  /* 0x00000020332c7810 */ /* 0x000fe40007ffe0ff */
[----:B0-----:R-:W-:Y:S02]  /*1f50*/  @P0 FSEL R48, R122, RZ, P2 ;  /* 0x000000ff7a300208 */ /* 0x001fe40001000000 */
[----:B------:R-:W-:Y:S01]  /*1f60*/  @P0 FSEL R49, R121, RZ, P4 ;  /* 0x000000ff79310208 */ /* 0x000fe20002000000 */
[----:B------:R-:W-:Y:S01]  /*1f70*/  IMAD.WIDE.U32 R44, R111, R44, c[0x0][0x248] ;  /* 0x000092006f2c7625 */ /* 0x000fe200078e002c */
[----:B------:R-:W-:Y:S02]  /*1f80*/  F2FP.BF16.PACK_AB R42, R41, R78 ;  /* 0x0000004e292a723e */ /* 0x000fe400000010ff */
[C---:B------:R-:W-:Y:S02]  /*1f90*/  @P0 LOP3.LUT P2, RZ, R73.reuse, 0xff00, RZ, 0xc0, !PT ;  /* 0x0000ff0049ff0812 */ /* 0x040fe4000784c0ff */
[----:B------:R-:W-:-:S02]  /*1fa0*/  @P0 LOP3.LUT P4, RZ, R73, 0xff000000, RZ, 0xc0, !PT ;  /* 0xff00000049ff0812 */ /* 0x000fc4000788c0ff */
[----:B------:R-:W-:Y:S02]  /*1fb0*/  @P0 FSEL R55, R55, RZ, P1 ;  /* 0x000000ff37370208 */ /* 0x000fe40000800000 */
[----:B------:R-:W-:Y:S02]  /*1fc0*/  @P0 FSEL R52, R52, RZ, P3 ;  /* 0x000000ff34340208 */ /* 0x000fe40001800000 */
[----:B------:R-:W-:Y:S02]  /*1fd0*/  F2FP.BF16.PACK_AB R41, R40, R77 ;  /* 0x0000004d2829723e */ /* 0x000fe400000010ff */
[----:B------:R-:W-:Y:S02]  /*1fe0*/  F2FP.BF16.PACK_AB R43, R43, R114 ;  /* 0x000000722b2b723e */ /* 0x000fe400000010ff */
[----:B------:R-:W-:Y:S02]  /*1ff0*/  F2FP.BF16.PACK_AB R40, R105, R76 ;  /* 0x0000004c6928723e */ /* 0x000fe400000010ff */
[----:B------:R-:W-:-:S02]  /*2000*/  @P0 F2FP.BF16.PACK_AB R53, RZ, R53 ;  /* 0x00000035ff35023e */ /* 0x000fc400000010ff */
[----:B------:R-:W-:Y:S01]  /*2010*/  @P0 F2FP.BF16.PACK_AB R54, RZ, R54 ;  /* 0x00000036ff36023e */ /* 0x000fe200000010ff */
[----:B------:R0:W-:Y:S01]  /*2020*/  STG.E.128 [R44.64], R40 ;  /* 0x000000282c007986 */ /* 0x0001e2000c101d04 */
[----:B------:R-:W-:Y:S02]  /*2030*/  @P0 FSEL R120, R120, RZ, P2 ;  /* 0x000000ff78780208 */ /* 0x000fe40001000000 */
[----:B------:R-:W-:Y:S02]  /*2040*/  @P0 FSEL R102, R102, RZ, P4 ;  /* 0x000000ff66660208 */ /* 0x000fe40002000000 */
[----:B------:R-:W-:Y:S02]  /*2050*/  @P0 F2FP.BF16.PACK_AB R55, RZ, R55 ;  /* 0x00000037ff37023e */ /* 0x000fe400000010ff */
[----:B------:R-:W-:Y:S02]  /*2060*/  @P0 F2FP.BF16.PACK_AB R52, RZ, R52 ;  /* 0x00000034ff34023e */ /* 0x000fe400000010ff */
[----:B------:R-:W-:-:S02]  /*2070*/  @P0 F2FP.BF16.PACK_AB R48, RZ, R48 ;  /* 0x00000030ff30023e */ /* 0x000fc400000010ff */
[----:B------:R-:W-:Y:S02]  /*2080*/  @P0 F2FP.BF16.PACK_AB R49, RZ, R49 ;  /* 0x00000031ff31023e */ /* 0x000fe400000010ff */
[----:B------:R-:W-:Y:S02]  /*2090*/  @P0 F2FP.BF16.PACK_AB R120, RZ, R120 ;  /* 0x00000078ff78023e */ /* 0x000fe400000010ff */
[----:B------:R-:W-:Y:S02]  /*20a0*/  @P0 F2FP.BF16.PACK_AB R102, RZ, R102 ;  /* 0x00000066ff66023e */ /* 0x000fe400000010ff */
[----:B------:R-:W-:Y:S01]  /*20b0*/  @P0 PRMT R36, R53, 0x7610, R36 ;  /* 0x0000761035240816 */ /* 0x000fe20000000024 */
[----:B0-----:R-:W-:Y:S01]  /*20c0*/  @P0 IMAD.WIDE.U32 R40, R101, R111, c[0x0][0x250] ;  /* 0x0000940065280625 */ /* 0x001fe200078e006f */
[----:B------:R-:W-:Y:S02]  /*20d0*/  @P0 PRMT R37, R54, 0x7610, R37 ;  /* 0x0000761036250816 */ /* 0x000fe40000000025 */
[----:B------:R-:W-:-:S02]  /*20e0*/  @P0 PRMT R38, R55, 0x7610, R38 ;  /* 0x0000761037260816 */ /* 0x000fc40000000026 */
[----:B------:R-:W-:Y:S02]  /*20f0*/  @P0 PRMT R39, R52, 0x7610, R39 ;  /* 0x0000761034270816 */ /* 0x000fe40000000027 */
[----:B------:R-:W-:Y:S02]  /*2100*/  MOV R43, c[0x0][0x160] ;  /* 0x00005800002b7a02 */ /* 0x000fe40000000f00 */
[----:B------:R-:W-:Y:S02]  /*2110*/  @P0 PRMT R36, R36, 0x5410, R48 ;  /* 0x0000541024240816 */ /* 0x000fe40000000030 */
[----:B------:R-:W-:Y:S01]  /*2120*/  @P0 PRMT R37, R37, 0x5410, R49 ;  /* 0x0000541025250816 */ /* 0x000fe20000000031 */
[----:B------:R-:W-:Y:S01]  /*2130*/  IMAD R92, R43, 0x4, R92 ;  /* 0x000000042b5c7824 */ /* 0x000fe200078e025c */
[----:B------:R-:W-:Y:S02]  /*2140*/  @P0 PRMT R38, R38, 0x5410, R120 ;  /* 0x0000541026260816 */ /* 0x000fe40000000078 */
[----:B------:R-:W-:-:S05]  /*2150*/  @P0 PRMT R39, R39, 0x5410, R102 ;  /* 0x0000541027270816 */ /* 0x000fca0000000066 */
[----:B------:R0:W-:Y:S01]  /*2160*/  @P0 STG.E.128 [R40.64], R36 ;  /* 0x0000002428000986 */ /* 0x0001e2000c101d04 */
[----:B------:R-:W-:-:S13]  /*2170*/  ISETP.GE.AND P0, PT, R92, c[0x0][0x164], PT ;  /* 0x000059005c007a0c */ /* 0x000fda0003f06270 */
[----:B0-----:R-:W-:Y:S01]  /*2180*/  @P0 CALL.REL.NOINC `(.L_x_183) ;  /* 0x0000001000000944 */ /* 0x001fe20003c00000 */
[----:B------:R-:W-:Y:S05]  /*2190*/  BRA `(.L_x_184) ;  /* 0xffffe29000007947 */ /* 0x000fea000383ffff */
.L_x_183:
[----:B------:R-:W-:Y:S05]  /*21a0*/  BSYNC B1 ;  /* 0x0000000000017941 */ /* 0x000fea0003800000 */
.L_x_180:
        /* <DEDUP_REMOVED lines=27> */
[----:B------:R-:W-:Y:S02]  /*2360*/  MOV R9, R12 ;  /* 0x0000000c00097202 */ /* 0x000fe40000000f00 */
[----:B------:R-:W-:Y:S02]  /*2370*/  MOV R6, R16 ;  /* 0x0000001000067202 */ /* 0x000fe40000000f00 */
[----:B------:R-:W-:Y:S02]  /*2380*/  MOV R7, R3 ;  /* 0x0000000300077202 */ /* 0x000fe40000000f00 */
[----:B------:R-:W-:Y:S02]  /*2390*/  MOV R11, R13 ;  /* 0x0000000d000b7202 */ /* 0x000fe40000000f00 */
.L_x_179:
[----:B------:R-:W-:Y:S05]  /*23a0*/  BSYNC B0 ;  /* 0x0000000000007941 */ /* 0x000fea0003800000 */
.L_x_177:
[----:B------:R-:W-:Y:S01]  /*23b0*/  SHF.R.U32.HI R2, RZ, 0x5, R0 ;  /* 0x00000005ff027819 */ /* 0x000fe20000011600 */
[----:B------:R-:W-:Y:S01]  /*23c0*/  WARPSYNC 0xffffffff ;  /* 0xffffffff00007948 */ /* 0x000fe20003800000 */
[----:B------:R-:W-:Y:S01]  /*23d0*/  LOP3.LUT R3, R0, 0x1f, RZ, 0xc0, !PT ;  /* 0x0000001f00037812 */ /* 0x000fe200078ec0ff */
[----:B------:R-:W0:Y:S02]  /*23e0*/  S2R R44, SR_CTAID.X ;  /* 0x00000000002c7919 */ /* 0x000e240000002500 */
[----:B------:R-:W-:-:S05]  /*23f0*/  IMAD.SHL.U32 R2, R2, 0x40, RZ ;  /* 0x0000004002027824 */ /* 0x000fca00078e00ff */
[----:B------:R-:W-:-:S04]  /*2400*/  LOP3.LUT R2, R2, 0xffffffc0, R3, 0xe2, !PT ;  /* 0xffffffc002027812 */ /* 0x000fc800078ee203 */
[----:B------:R-:W-:-:S05]  /*2410*/  SHF.L.U32 R2, R2, 0x5, RZ ;  /* 0x0000000502027819 */ /* 0x000fca00000006ff */
[----:B------:R-:W-:Y:S04]  /*2420*/  STS.128 [R2], R28 ;  /* 0x0000001c02007388 */ /* 0x000fe80000000c00 */
[----:B------:R-:W-:Y:S04]  /*2430*/  STS.128 [R2+0x10], R20 ;  /* 0x0000101402007388 */ /* 0x000fe80000000c00 */
[----:B------:R-:W-:Y:S04]  /*2440*/  STS.128 [R2+0x400], R40 ;  /* 0x0004002802007388 */ /* 0x000fe80000000c00 */
[----:B------:R-:W-:Y:S04]  /*2450*/  STS.128 [R2+0x410], R8 ;  /* 0x0004100802007388 */ /* 0x000fe80000000c00 */
[----:B------:R-:W-:Y:S06]  /*2460*/  BAR.SYNC.DEFER_BLOCKING 0x0 ;  /* 0x0000000000007b1d */ /* 0x000fec0000010000 */
[----:B------:R-:W1:Y:S04]  /*2470*/  LDS R3, [R0.X4] ;  /* 0x0000000000037984 */ /* 0x000e680000004800 */
[----:B------:R-:W2:Y:S04]  /*2480*/  LDS R16, [R0.X4+0x800] ;  /* 0x0008000000107984 */ /* 0x000ea80000004800 */
[----:B------:R-:W3:Y:S04]  /*2490*/  LDS R12, [R0.X4+0x200] ;  /* 0x00020000000c7984 */ /* 0x000ee80000004800 */
[----:B------:R-:W4:Y:S04]  /*24a0*/  LDS R15, [R0.X4+0xa00] ;  /* 0x000a0000000f7984 */ /* 0x000f280000004800 */
[----:B------:R-:W5:Y:S04]  /*24b0*/  LDS R13, [R0.X4+0x400] ;  /* 0x00040000000d7984 */ /* 0x000f680000004800 */
        /* <DEDUP_REMOVED lines=8> */
[----:B--2---:R-:W-:-:S03]  /*2540*/  FADD.FTZ R3, R3, R16 ;  /* 0x0000001003037221 */ /* 0x004fc60000010000 */
[----:B------:R-:W-:Y:S01]  /*2550*/  LDS R22, [R0.X4+0x1800] ;  /* 0x0018000000167984 */ /* 0x000fe20000004800 */
[----:B---3--:R-:W-:-:S03]  /*2560*/  FADD.FTZ R12, RZ, R12 ;  /* 0x0000000cff0c7221 */ /* 0x008fc60000010000 */
[----:B------:R-:W2:Y:S01]  /*2570*/  LDS R28, [R0.X4+0x1a00] ;  /* 0x001a0000001c7984 */ /* 0x000ea20000004800 */
[----:B----4-:R-:W-:-:S03]  /*2580*/  FADD.FTZ R12, R12, R15 ;  /* 0x0000000f0c0c7221 */ /* 0x010fc60000010000 */
[----:B------:R-:W3:Y:S01]  /*2590*/  LDS R17, [R0.X4+0x1c00] ;  /* 0x001c000000117984 */ /* 0x000ee20000004800 */
[----:B-----5:R-:W-:-:S03]  /*25a0*/  FADD.FTZ R13, RZ, R13 ;  /* 0x0000000dff0d7221 */ /* 0x020fc60000010000 */
[----:B------:R-:W4:Y:S01]  /*25b0*/  LDS R30, [R0.X4+0x1e00] ;  /* 0x001e0000001e7984 */ /* 0x000f220000004800 */
[----:B0-----:R-:W-:-:S03]  /*25c0*/  FADD.FTZ R13, R13, R18 ;  /* 0x000000120d0d7221 */ /* 0x001fc60000010000 */
[----:B------:R-:W-:Y:S01]  /*25d0*/  BAR.SYNC.DEFER_BLOCKING 0x0 ;  /* 0x0000000000007b1d */ /* 0x000fe20000010000 */
[----:B------:R-:W-:-:S04]  /*25e0*/  FADD.FTZ R14, RZ, R14 ;  /* 0x0000000eff0e7221 */ /* 0x000fc80000010000 */
[----:B------:R-:W-:Y:S02]  /*25f0*/  FADD.FTZ R9, R14, R9 ;  /* 0x000000090e097221 */ /* 0x000fe40000010000 */
[----:B------:R-:W-:Y:S02]  /*2600*/  FADD.FTZ R3, R3, R8 ;  /* 0x0000000803037221 */ /* 0x000fe40000010000 */
[----:B------:R-:W-:Y:S02]  /*2610*/  FADD.FTZ R11, R12, R11 ;  /* 0x0000000b0c0b7221 */ /* 0x000fe40000010000 */
[----:B------:R-:W-:Y:S02]  /*2620*/  FADD.FTZ R10, R13, R10 ;  /* 0x0000000a0d0a7221 */ /* 0x000fe40000010000 */
[----:B-1----:R-:W-:Y:S01]  /*2630*/  FADD.FTZ R9, R9, R20 ;  /* 0x0000001409097221 */ /* 0x002fe20000010000 */
[----:B------:R-:W-:Y:S04]  /*2640*/  STS.128 [R2], R24 ;  /* 0x0000001802007388 */ /* 0x000fe80000000c00 */
[----:B------:R-:W-:Y:S01]  /*2650*/  STS.128 [R2+0x10], R32 ;  /* 0x0000102002007388 */ /* 0x000fe20000000c00 */
[----:B--2---:R-:W-:-:S03]  /*2660*/  FADD.FTZ R11, R11, R28 ;  /* 0x0000001c0b0b7221 */ /* 0x004fc60000010000 */
[----:B------:R-:W-:Y:S01]  /*2670*/  STS.128 [R2+0x400], R36 ;  /* 0x0004002402007388 */ /* 0x000fe20000000c00 */
[----:B---3--:R-:W-:-:S03]  /*2680*/  FADD.FTZ R17, R10, R17 ;  /* 0x000000110a117221 */ /* 0x008fc60000010000 */
[----:B------:R0:W-:Y:S01]  /*2690*/  STS.128 [R2+0x410], R4 ;  /* 0x0004100402007388 */ /* 0x0001e20000000c00 */
[----:B----4-:R-:W-:-:S03]  /*26a0*/  FADD.FTZ R9, R9, R30 ;  /* 0x0000001e09097221 */ /* 0x010fc60000010000 */
[----:B------:R-:W-:Y:S01]  /*26b0*/  BAR.SYNC.DEFER_BLOCKING 0x0 ;  /* 0x0000000000007b1d */ /* 0x000fe20000010000 */
[----:B0-----:R-:W-:-:S05]  /*26c0*/  IMAD R7, R44, c[0x0][0x168], RZ ;  /* 0x00005a002c077a24 */ /* 0x001fca00078e02ff */
[----:B------:R-:W-:Y:S01]  /*26d0*/  IADD3 R2, P0, R7, R0, RZ ;  /* 0x0000000007027210 */ /* 0x000fe20007f1e0ff */
[----:B------:R-:W-:-:S03]  /*26e0*/  FADD.FTZ R7, R3, R22 ;  /* 0x0000001603077221 */ /* 0x000fc60000010000 */
[----:B------:R-:W-:Y:S01]  /*26f0*/  IADD3.X R3, RZ, RZ, RZ, P0, !PT ;  /* 0x000000ffff037210 */ /* 0x000fe200007fe4ff */
[----:B------:R-:W0:Y:S03]  /*2700*/  LDS R19, [R0.X4] ;  /* 0x0000000000137984 */ /* 0x000e260000004800 */
[----:B------:R-:W-:Y:S01]  /*2710*/  SHF.L.U64.HI R8, R2, 0x2, R3 ;  /* 0x0000000202087819 */ /* 0x000fe20000010203 */
        /* <DEDUP_REMOVED lines=19> */
[----:B------:R4:W3:Y:S01]  /*2850*/  LDS R27, [R0.X4+0x1e00] ;  /* 0x001e0000001b7984 */ /* 0x0008e20000004800 */
[----:B-----5:R-:W-:Y:S02]  /*2860*/  FADD.FTZ R21, R21, R42 ;  /* 0x0000002a15157221 */ /* 0x020fe40000010000 */
[----:B------:R-:W-:Y:S02]  /*2870*/  FADD.FTZ R23, R23, R24 ;  /* 0x0000001817177221 */ /* 0x000fe40000010000 */
[----:B----4-:R-:W-:Y:S02]  /*2880*/  IMAD.SHL.U32 R0, R2, 0x4, RZ ;  /* 0x0000000402007824 */ /* 0x010fe400078e00ff */
[----:B------:R-:W-:Y:S02]  /*2890*/  FADD.FTZ R26, R29, R26 ;  /* 0x0000001a1d1a7221 */ /* 0x000fe40000010000 */
[----:B------:R-:W-:Y:S01]  /*28a0*/  FADD.FTZ R19, R19, R32 ;  /* 0x0000002013137221 */ /* 0x000fe20000010000 */
[C---:B------:R-:W-:Y:S01]  /*28b0*/  IADD3 R2, P0, R0.reuse, c[0x0][0x228], RZ ;  /* 0x00008a0000027a10 */ /* 0x040fe20007f1e0ff */
[----:B------:R-:W-:Y:S01]  /*28c0*/  FADD.FTZ R21, R21, R4 ;  /* 0x0000000415157221 */ /* 0x000fe20000010000 */
[----:B------:R-:W-:-:S02]  /*28d0*/  IADD3 R4, P1, R0, c[0x0][0x220], RZ ;  /* 0x0000880000047a10 */ /* 0x000fc40007f3e0ff */
[----:B------:R-:W-:Y:S01]  /*28e0*/  IADD3.X R3, R8, c[0x0][0x22c], RZ, P0, !PT ;  /* 0x00008b0008037a10 */ /* 0x000fe200007fe4ff */
[----:B------:R-:W-:Y:S02]  /*28f0*/  FADD.FTZ R19, R19, R34 ;  /* 0x0000002213137221 */ /* 0x000fe40000010000 */
[----:B0-----:R-:W-:-:S03]  /*2900*/  FADD.FTZ R6, R23, R6 ;  /* 0x0000000617067221 */ /* 0x001fc60000010000 */
[----:B------:R-:W-:Y:S01]  /*2910*/  STG.E [R2.64], R19 ;  /* 0x0000001302007986 */ /* 0x000fe2000c101904 */
[----:B-1----:R-:W-:Y:S01]  /*2920*/  FADD.FTZ R26, R26, R5 ;  /* 0x000000051a1a7221 */ /* 0x002fe20000010000 */
[----:B------:R-:W-:Y:S01]  /*2930*/  IADD3.X R5, R8, c[0x0][0x224], RZ, P1, !PT ;  /* 0x0000890008057a10 */ /* 0x000fe20000ffe4ff */
[----:B--2---:R-:W-:-:S04]  /*2940*/  FADD.FTZ R21, R21, R36 ;  /* 0x0000002415157221 */ /* 0x004fc80000010000 */
[----:B------:R-:W-:Y:S01]  /*2950*/  STG.E [R4.64], R7 ;  /* 0x0000000704007986 */ /* 0x000fe2000c101904 */
[----:B---3--:R-:W-:-:S03]  /*2960*/  FADD.FTZ R25, R6, R25 ;  /* 0x0000001906197221 */ /* 0x008fc60000010000 */
[----:B------:R-:W-:Y:S01]  /*2970*/  STG.E [R2.64+0x200], R21 ;  /* 0x0002001502007986 */ /* 0x000fe2000c101904 */
[----:B------:R-:W-:-:S03]  /*2980*/  FADD.FTZ R27, R26, R27 ;  /* 0x0000001b1a1b7221 */ /* 0x000fc60000010000 */
[----:B------:R-:W-:Y:S04]  /*2990*/  STG.E [R4.64+0x200], R11 ;  /* 0x0002000b04007986 */ /* 0x000fe8000c101904 */
[----:B------:R-:W-:Y:S04]  /*29a0*/  STG.E [R2.64+0x400], R25 ;  /* 0x0004001902007986 */ /* 0x000fe8000c101904 */
[----:B------:R-:W-:Y:S04]  /*29b0*/  STG.E [R4.64+0x400], R17 ;  /* 0x0004001104007986 */ /* 0x000fe8000c101904 */
[----:B------:R-:W-:Y:S04]  /*29c0*/  STG.E [R2.64+0x600], R27 ;  /* 0x0006001b02007986 */ /* 0x000fe8000c101904 */
[----:B------:R-:W-:Y:S01]  /*29d0*/  STG.E [R4.64+0x600], R9 ;  /* 0x0006000904007986 */ /* 0x000fe2000c101904 */
[----:B------:R-:W-:Y:S05]  /*29e0*/  EXIT ;  /* 0x000000000000794d */ /* 0x000fea0003800000 */
.L_x_181:
[----:B------:R-:W-:Y:S01]  /*29f0*/  HFMA2.MMA R117, -RZ, RZ, 0, 5.9604644775390625e-08 ;  /* 0x00000001ff757435 */ /* 0x000fe200000001ff */
[----:B------:R-:W-:Y:S01]  /*2a00*/  MOV R118, R122 ;  /* 0x0000007a00767202 */ /* 0x000fe20000000f00 */
[----:B------:R-:W-:Y:S01]  /*2a10*/  IMAD.MOV.U32 R116, RZ, RZ, 0x1f ;  /* 0x0000001fff747424 */ /* 0x000fe200078e00ff */
[----:B------:R-:W-:-:S02]  /*2a20*/  MOV R115, 0xffffffff ;  /* 0xffffffff00737802 */ /* 0x000fc40000000f00 */
[----:B------:R-:W-:Y:S02]  /*2a30*/  MOV R40, 0x2a50 ;  /* 0x00002a5000287802 */ /* 0x000fe40000000f00 */
[----:B-----5:R-:W-:Y:S05]  /*2a40*/  CALL.REL.NOINC `($__internal_11_$__cuda_sm70_shflsync_bfly_p) ;  /* 0x0000046000007944 */ /* 0x020fea0003c00000 */
[----:B-1----:R-:W-:Y:S01]  /*2a50*/  MOV R111, R115 ;  /* 0x00000073006f7202 */ /* 0x002fe20000000f00 */
[----:B0-----:R-:W-:Y:S05]  /*2a60*/  BRA `(.L_x_185) ;  /* 0xffffe56000007947 */ /* 0x001fea000383ffff */
.L_x_182:
[----:B------:R-:W-:Y:S01]  /*2a70*/  HFMA2.MMA R117, -RZ, RZ, 0, 5.9604644775390625e-08 ;  /* 0x00000001ff757435 */ /* 0x000fe200000001ff */
[----:B------:R-:W-:Y:S01]  /*2a80*/  IMAD.MOV.U32 R118, RZ, RZ, R120 ;  /* 0x000000ffff767224 */ /* 0x000fe200078e0078 */
[----:B------:R-:W-:Y:S01]  /*2a90*/  MOV R116, 0x1f ;  /* 0x0000001f00747802 */ /* 0x000fe20000000f00 */
[----:B------:R-:W-:Y:S01]  /*2aa0*/  IMAD.MOV.U32 R115, RZ, RZ, -0x1 ;  /* 0xffffffffff737424 */ /* 0x000fe200078e00ff */
[----:B------:R-:W-:Y:S02]  /*2ab0*/  MOV R40, 0x2ad0 ;  /* 0x00002ad000287802 */ /* 0x000fe40000000f00 */
[----:B01---5:R-:W-:Y:S05]  /*2ac0*/  CALL.REL.NOINC `($__internal_11_$__cuda_sm70_shflsync_bfly_p) ;  /* 0x000003e000007944 */ /* 0x023fea0003c00000 */
[----:B------:R-:W-:Y:S01]  /*2ad0*/  FADD.FTZ R122, R122, R111 ;  /* 0x0000006f7a7a7221 */ /* 0x000fe20000010000 */
[----:B0-----:R-:W-:Y:S01]  /*2ae0*/  HFMA2.MMA R117, -RZ, RZ, 0, 1.1920928955078125e-07 ;  /* 0x00000002ff757435 */ /* 0x001fe200000001ff */
[----:B-1----:R-:W-:Y:S01]  /*2af0*/  FADD.FTZ R120, R120, R115 ;  /* 0x0000007378787221 */ /* 0x002fe20000010000 */
[----:B------:R-:W-:Y:S01]  /*2b00*/  MOV R116, 0x1f ;  /* 0x0000001f00747802 */ /* 0x000fe20000000f00 */
[----:B------:R-:W-:Y:S01]  /*2b10*/  IMAD.MOV.U32 R115, RZ, RZ, -0x1 ;  /* 0xffffffffff737424 */ /* 0x000fe200078e00ff */
[----:B------:R-:W-:-:S02]  /*2b20*/  MOV R118, R122 ;  /* 0x0000007a00767202 */ /* 0x000fc40000000f00 */
[----:B------:R-:W-:Y:S02]  /*2b30*/  MOV R40, 0x2b50 ;  /* 0x00002b5000287802 */ /* 0x000fe40000000f00 */
[----:B------:R-:W-:Y:S05]  /*2b40*/  CALL.REL.NOINC `($__internal_11_$__cuda_sm70_shflsync_bfly_p) ;  /* 0x0000036000007944 */ /* 0x000fea0003c00000 */
[----:B0-----:R-:W-:Y:S01]  /*2b50*/  HFMA2.MMA R117, -RZ, RZ, 0, 1.1920928955078125e-07 ;  /* 0x00000002ff757435 */ /* 0x001fe200000001ff */
[----:B-1----:R-:W-:Y:S01]  /*2b60*/  MOV R111, R115 ;  /* 0x00000073006f7202 */ /* 0x002fe20000000f00 */
[----:B------:R-:W-:Y:S01]  /*2b70*/  IMAD.MOV.U32 R118, RZ, RZ, R120 ;  /* 0x000000ffff767224 */ /* 0x000fe200078e0078 */
[----:B------:R-:W-:Y:S01]  /*2b80*/  MOV R116, 0x1f ;  /* 0x0000001f00747802 */ /* 0x000fe20000000f00 */
[----:B------:R-:W-:Y:S01]  /*2b90*/  IMAD.MOV.U32 R115, RZ, RZ, -0x1 ;  /* 0xffffffffff737424 */ /* 0x000fe200078e00ff */
[----:B------:R-:W-:Y:S02]  /*2ba0*/  MOV R40, 0x2bc0 ;  /* 0x00002bc000287802 */ /* 0x000fe40000000f00 */
[----:B------:R-:W-:Y:S05]  /*2bb0*/  CALL.REL.NOINC `($__internal_11_$__cuda_sm70_shflsync_bfly_p) ;  /* 0x000002f000007944 */ /* 0x000fea0003c00000 */
[----:B------:R-:W-:Y:S01]  /*2bc0*/  FADD.FTZ R122, R111, R122 ;  /* 0x0000007a6f7a7221 */ /* 0x000fe20000010000 */
[----:B0-----:R-:W-:Y:S01]  /*2bd0*/  HFMA2.MMA R117, -RZ, RZ, 0, 2.384185791015625e-07 ;  /* 0x00000004ff757435 */ /* 0x001fe200000001ff */
[----:B-1----:R-:W-:Y:S01]  /*2be0*/  FADD.FTZ R120, R120, R115 ;  /* 0x0000007378787221 */ /* 0x002fe20000010000 */
[----:B------:R-:W-:Y:S01]  /*2bf0*/  MOV R116, 0x1f ;  /* 0x0000001f00747802 */ /* 0x000fe20000000f00 */
[----:B------:R-:W-:Y:S01]  /*2c00*/  IMAD.MOV.U32 R115, RZ, RZ, -0x1 ;  /* 0xffffffffff737424 */ /* 0x000fe200078e00ff */
[----:B------:R-:W-:-:S02]  /*2c10*/  MOV R118, R122 ;  /* 0x0000007a00767202 */ /* 0x000fc40000000f00 */
[----:B------:R-:W-:Y:S02]  /*2c20*/  MOV R40, 0x2c40 ;  /* 0x00002c4000287802 */ /* 0x000fe40000000f00 */
[----:B------:R-:W-:Y:S05]  /*2c30*/  CALL.REL.NOINC `($__internal_11_$__cuda_sm70_shflsync_bfly_p) ;  /* 0x0000027000007944 */ /* 0x000fea0003c00000 */
[----:B0-----:R-:W-:Y:S01]  /*2c40*/  HFMA2.MMA R117, -RZ, RZ, 0, 2.384185791015625e-07 ;  /* 0x00000004ff757435 */ /* 0x001fe200000001ff */
[----:B-1----:R-:W-:Y:S01]  /*2c50*/  MOV R111, R115 ;  /* 0x00000073006f7202 */ /* 0x002fe20000000f00 */
[----:B------:R-:W-:Y:S01]  /*2c60*/  IMAD.MOV.U32 R118, RZ, RZ, R120 ;  /* 0x000000ffff767224 */ /* 0x000fe200078e0078 */
[----:B------:R-:W-:Y:S01]  /*2c70*/  MOV R116, 0x1f ;  /* 0x0000001f00747802 */ /* 0x000fe20000000f00 */
[----:B------:R-:W-:Y:S01]  /*2c80*/  IMAD.MOV.U32 R115, RZ, RZ, -0x1 ;  /* 0xffffffffff737424 */ /* 0x000fe200078e00ff */
[----:B------:R-:W-:Y:S02]  /*2c90*/  MOV R40, 0x2cb0 ;  /* 0x00002cb000287802 */ /* 0x000fe40000000f00 */
[----:B------:R-:W-:Y:S05]  /*2ca0*/  CALL.REL.NOINC `($__internal_11_$__cuda_sm70_shflsync_bfly_p) ;  /* 0x0000020000007944 */ /* 0x000fea0003c00000 */
[----:B------:R-:W-:Y:S01]  /*2cb0*/  FADD.FTZ R122, R111, R122 ;  /* 0x0000007a6f7a7221 */ /* 0x000fe20000010000 */
[----:B0-----:R-:W-:Y:S01]  /*2cc0*/  HFMA2.MMA R117, -RZ, RZ, 0, 4.76837158203125e-07 ;  /* 0x00000008ff757435 */ /* 0x001fe200000001ff */
[----:B-1----:R-:W-:Y:S01]  /*2cd0*/  FADD.FTZ R120, R120, R115 ;  /* 0x0000007378787221 */ /* 0x002fe20000010000 */
[----:B------:R-:W-:Y:S01]  /*2ce0*/  MOV R116, 0x1f ;  /* 0x0000001f00747802 */ /* 0x000fe20000000f00 */
[----:B------:R-:W-:Y:S01]  /*2cf0*/  IMAD.MOV.U32 R115, RZ, RZ, -0x1 ;  /* 0xffffffffff737424 */ /* 0x000fe200078e00ff */
[----:B------:R-:W-:-:S02]  /*2d00*/  MOV R118, R122 ;  /* 0x0000007a00767202 */ /* 0x000fc40000000f00 */
[----:B------:R-:W-:Y:S02]  /*2d10*/  MOV R40, 0x2d30 ;  /* 0x00002d3000287802 */ /* 0x000fe40000000f00 */
[----:B------:R-:W-:Y:S05]  /*2d20*/  CALL.REL.NOINC `($__internal_11_$__cuda_sm70_shflsync_bfly_p) ;  /* 0x0000018000007944 */ /* 0x000fea0003c00000 */
[----:B0-----:R-:W-:Y:S01]  /*2d30*/  HFMA2.MMA R117, -RZ, RZ, 0, 4.76837158203125e-07 ;  /* 0x00000008ff757435 */ /* 0x001fe200000001ff */
[----:B-1----:R-:W-:Y:S01]  /*2d40*/  MOV R111, R115 ;  /* 0x00000073006f7202 */ /* 0x002fe20000000f00 */
[----:B------:R-:W-:Y:S01]  /*2d50*/  IMAD.MOV.U32 R118, RZ, RZ, R120 ;  /* 0x000000ffff767224 */ /* 0x000fe200078e0078 */
[----:B------:R-:W-:Y:S01]  /*2d60*/  MOV R116, 0x1f ;  /* 0x0000001f00747802 */ /* 0x000fe20000000f00 */
[----:B------:R-:W-:Y:S01]  /*2d70*/  IMAD.MOV.U32 R115, RZ, RZ, -0x1 ;  /* 0xffffffffff737424 */ /* 0x000fe200078e00ff */
[----:B------:R-:W-:Y:S02]  /*2d80*/  MOV R40, 0x2da0 ;  /* 0x00002da000287802 */ /* 0x000fe40000000f00 */
[----:B------:R-:W-:Y:S05]  /*2d90*/  CALL.REL.NOINC `($__internal_11_$__cuda_sm70_shflsync_bfly_p) ;  /* 0x0000011000007944 */ /* 0x000fea0003c00000 */
[----:B------:R-:W-:Y:S01]  /*2da0*/  FADD.FTZ R111, R111, R122 ;  /* 0x0000007a6f6f7221 */ /* 0x000fe20000010000 */
[----:B0-----:R-:W-:Y:S01]  /*2db0*/  HFMA2.MMA R117, -RZ, RZ, 0, 9.5367431640625e-07 ;  /* 0x00000010ff757435 */ /* 0x001fe200000001ff */
[----:B-1----:R-:W-:Y:S01]  /*2dc0*/  FADD.FTZ R113, R120, R115 ;  /* 0x0000007378717221 */ /* 0x002fe20000010000 */
[----:B------:R-:W-:Y:S01]  /*2dd0*/  MOV R116, 0x1f ;  /* 0x0000001f00747802 */ /* 0x000fe20000000f00 */
[----:B------:R-:W-:Y:S01]  /*2de0*/  IMAD.MOV.U32 R115, RZ, RZ, -0x1 ;  /* 0xffffffffff737424 */ /* 0x000fe200078e00ff */
[----:B------:R-:W-:-:S02]  /*2df0*/  MOV R118, R111 ;  /* 0x0000006f00767202 */ /* 0x000fc40000000f00 */
[----:B------:R-:W-:Y:S02]  /*2e00*/  MOV R40, 0x2e20 ;  /* 0x00002e2000287802 */ /* 0x000fe40000000f00 */
[----:B------:R-:W-:Y:S05]  /*2e10*/  CALL.REL.NOINC `($__internal_11_$__cuda_sm70_shflsync_bfly_p) ;  /* 0x0000009000007944 */ /* 0x000fea0003c00000 */
[----:B0-----:R-:W-:Y:S01]  /*2e20*/  HFMA2.MMA R117, -RZ, RZ, 0, 9.5367431640625e-07 ;  /* 0x00000010ff757435 */ /* 0x001fe200000001ff */
[----:B-1----:R-:W-:Y:S01]  /*2e30*/  MOV R120, R115 ;  /* 0x0000007300787202 */ /* 0x002fe20000000f00 */
[----:B------:R-:W-:Y:S01]  /*2e40*/  IMAD.MOV.U32 R118, RZ, RZ, R113 ;  /* 0x000000ffff767224 */ /* 0x000fe200078e0071 */
[----:B------:R-:W-:Y:S01]  /*2e50*/  MOV R116, 0x1f ;  /* 0x0000001f00747802 */ /* 0x000fe20000000f00 */
[----:B------:R-:W-:Y:S01]  /*2e60*/  IMAD.MOV.U32 R115, RZ, RZ, -0x1 ;  /* 0xffffffffff737424 */ /* 0x000fe200078e00ff */
[----:B------:R-:W-:Y:S02]  /*2e70*/  MOV R40, 0x2e90 ;  /* 0x00002e9000287802 */ /* 0x000fe40000000f00 */
[----:B------:R-:W-:Y:S05]  /*2e80*/  CALL.REL.NOINC `($__internal_11_$__cuda_sm70_shflsync_bfly_p) ;  /* 0x0000002000007944 */ /* 0x000fea0003c00000 */
[----:B01----:R-:W-:Y:S01]  /*2e90*/  MOV R118, R115 ;  /* 0x0000007300767202 */ /* 0x003fe20000000f00 */
[----:B------:R-:W-:Y:S05]  /*2ea0*/  BRA `(.L_x_186) ;  /* 0xffffe24000007947 */ /* 0x000fea000383ffff */
        .weak           $__internal_11_$__cuda_sm70_shflsync_bfly_p
        .type           $__internal_11_$__cuda_sm70_shflsync_bfly_p,@function
        .size           $__internal_11_$__cuda_sm70_shflsync_bfly_p,(.L_x_1957 - $__internal_11_$__cuda_sm70_shflsync_bfly_p)
$__internal_11_$__cuda_sm70_shflsync_bfly_p:
[----:B------:R-:W-:Y:S01]  /*2eb0*/  HFMA2.MMA R41, -RZ, RZ, 0, 0 ;  /* 0x00000000ff297435 */ /* 0x000fe200000001ff */
[----:B------:R-:W-:Y:S04]  /*2ec0*/  WARPSYNC R115 ;  /* 0x0000007300007348 */ /* 0x000fe80003800000 */
[----:B------:R0:W1:Y:S01]  /*2ed0*/  SHFL.BFLY PT, R115, R118, R117, R116 ;  /* 0x0c00007576737389 */ /* 0x00006200000e0074 */
[----:B------:R-:W-:Y:S05]  /*2ee0*/  RET.REL.NODEC R40 `(_ZN10layer_norm31ln_parallel_residual_bwd_kernelINS_13Kernel_traitsI13__nv_bfloat16S2_S2_S2_fjLj512ELj1ELj4ELj1ELj16ENS_18Kernel_traits_baseILj512ES2_S2_S2_S2_fjLj128EEEEELb1ELb1ELb1EEEvNS_9BwdParamsE) ;  /* 0xffffd11028007950 */ /* 0x000fea0003c3ffff */
.L_x_187:
        /* <DEDUP_REMOVED lines=9> */
.L_x_1957:


//--------------------- .text._ZN10layer_norm31ln_parallel_residual_bwd_kernelINS_13Kernel_traitsI6__halfS2_S2_S2_fjLj512ELj1ELj4ELj1ELj16ENS_18Kernel_traits_baseILj512ES2_S2_S2_S2_fjLj128EEEEELb0ELb0ELb0EEEvNS_9BwdParamsE --------------------------
	.section	.text._ZN10layer_norm31ln_parallel_residual_bwd_kernelINS_13Kernel_traitsI6__halfS2_S2_S2_fjLj512ELj1ELj4ELj1ELj16ENS_18Kernel_traits_baseILj512ES2_S2_S2_S2_fjLj128EEEEELb0ELb0ELb0EEEvNS_9BwdParamsE,"ax",@progbits
	.sectioninfo	@"SHI_REGISTERS=168"
	.align	128
        .global         _ZN10layer_norm31ln_parallel_residual_bwd_kernelINS_13Kernel_traitsI6__halfS2_S2_S2_fjLj512ELj1ELj4ELj1ELj16ENS_18Kernel_traits_baseILj512ES2_S2_S2_S2_fjLj128EEEEELb0ELb0ELb0EEEvNS_9BwdParamsE
        .type           _ZN10layer_norm31ln_parallel_residual_bwd_kernelINS_13Kernel_traitsI6__halfS2_S2_S2_fjLj512ELj1ELj4ELj1ELj16ENS_18Kernel_traits_baseILj512ES2_S2_S2_S2_fjLj128EEEEELb0ELb0ELb0EEEvNS_9BwdParamsE,@function
        .size           _ZN10layer_norm31ln_parallel_residual_bwd_kernelINS_13Kernel_traitsI6__halfS2_S2_S2_fjLj512ELj1ELj4ELj1ELj16ENS_18Kernel_traits_baseILj512ES2_S2_S2_S2_fjLj128EEEEELb0ELb0ELb0EEEvNS_9BwdParamsE,(.L_x_1958 - _ZN10layer_norm31ln_parallel_residual_bwd_kernelINS_13Kernel_traitsI6__halfS2_S2_S2_fjLj512ELj1ELj4ELj1ELj16ENS_18Kernel_traits_baseILj512ES2_S2_S2_S2_fjLj128EEEEELb0ELb0ELb0EEEvNS_9BwdParamsE)
        .other          _ZN10layer_norm31ln_parallel_residual_bwd_kernelINS_13Kernel_traitsI6__halfS2_S2_S2_fjLj512ELj1ELj4ELj1ELj16ENS_18Kernel_traits_baseILj512ES2_S2_S2_S2_fjLj128EEEEELb0ELb0ELb0EEEvNS_9BwdParamsE,@"STO_CUDA_ENTRY STV_DEFAULT"
_ZN10layer_norm31ln_parallel_residual_bwd_kernelINS_13Kernel_traitsI6__halfS2_S2_S2_fjLj512ELj1ELj4ELj1ELj16ENS_18Kernel_traits_baseILj512ES2_S2_S2_S2_fjLj128EEEEELb0ELb0ELb0EEEvNS_9BwdParamsE:
.text._ZN10layer_norm31ln_parallel_residual_bwd_kernelINS_13Kernel_traitsI6__halfS2_S2_S2_fjLj512ELj1ELj4ELj1ELj16ENS_18Kernel_traits_baseILj512ES2_S2_S2_S2_fjLj128EEEEELb0ELb0ELb0EEEvNS_9BwdParamsE:
        /* <DEDUP_REMOVED lines=12> */
[----:B------:R-:W-:-:S03]  /*00c0*/  @P4 MOV R13, 0x10 ;  /* 0x00000010000d4802 */ /* 0x000fc60000000f00 */
        /* <DEDUP_REMOVED lines=48> */
[----:B------:R-:W-:Y:S01]  /*03d0*/  HFMA2.MMA R25, -RZ, RZ, 0, 0 ;  /* 0x00000000ff197435 */ /* 0x000fe200000001ff */
[----:B-----5:R-:W-:-:S02]  /*03e0*/  HADD2.F32 R18, -RZ, R8.H0_H0 ;  /* 0x20000008ff127230 */ /* 0x020fc40000004100 */
[----:B------:R-:W-:Y:S02]  /*03f0*/  HADD2.F32 R17, -RZ, R8.H1_H1 ;  /* 0x30000008ff117230 */ /* 0x000fe40000004100 */
[--C-:B------:R-:W-:Y:S02]  /*0400*/  HADD2.F32 R16, -RZ, R9.reuse.H0_H0 ;  /* 0x20000009ff107230 */ /* 0x100fe40000004100 */
[----:B------:R-:W-:Y:S02]  /*0410*/  HADD2.F32 R15, -RZ, R9.H1_H1 ;  /* 0x30000009ff0f7230 */ /* 0x000fe40000004100 */
[--C-:B------:R-:W-:Y:S02]  /*0420*/  HADD2.F32 R14, -RZ, R10.reuse.H0_H0 ;  /* 0x2000000aff0e7230 */ /* 0x100fe40000004100 */
[----:B------:R-:W-:Y:S02]  /*0430*/  HADD2.F32 R13, -RZ, R10.H1_H1 ;  /* 0x3000000aff0d7230 */ /* 0x000fe40000004100 */
[----:B------:R-:W-:-:S02]  /*0440*/  HADD2.F32 R12, -RZ, R11.H0_H0 ;  /* 0x2000000bff0c7230 */ /* 0x000fc40000004100 */
        /* <DEDUP_REMOVED lines=24> */
[----:B0-----:R-:W-:Y:S02]  /*05d0*/  HADD2.F32 R128, -RZ, R23.H1_H1 ;  /* 0x30000017ff807230 */ /* 0x001fe40000004100 */
.L_x_200:
[----:B------:R-:W-:-:S05]  /*05e0*/  MOV R100, 0x4 ;  /* 0x0000000400647802 */ /* 0x000fca0000000f00 */
[----:B------:R-:W-:-:S04]  /*05f0*/  IMAD.WIDE R102, R19, R100, c[0x0][0x1a0] ;  /* 0x0000680013667625 */ /* 0x000fc800078e0264 */
[C---:B------:R-:W-:Y:S01]  /*0600*/  IMAD.WIDE R100, R19.reuse, R100, c[0x0][0x1a8] ;  /* 0x00006a0013647625 */ /* 0x040fe200078e0264 */
[----:B------:R0:W5:Y:S04]  /*0610*/  LDG.E R149, [R102.64] ;  /* 0x0000000466957981 */ /* 0x000168000c1e1900 */
[----:B------:R0:W5:Y:S01]  /*0620*/  LDG.E R129, [R100.64] ;  /* 0x0000000464817981 */ /* 0x000162000c1e1900 */
[----:B------:R-:W-:Y:S01]  /*0630*/  IMAD R104, R19, c[0x0][0x168], RZ ;  /* 0x00005a0013687a24 */ /* 0x000fe200078e02ff */
[----:B------:R-:W-:Y:S01]  /*0640*/  BSSY B1, `(.L_x_190) ;  /* 0x0000081000017945 */ /* 0x000fe20003800000 */
[----:B------:R-:W-:Y:S02]  /*0650*/  MOV R163, RZ ;  /* 0x000000ff00a37202 */ /* 0x000fe40000000f00 */
[----:B------:R-:W-:-:S02]  /*0660*/  MOV R164, RZ ;  /* 0x000000ff00a47202 */ /* 0x000fc40000000f00 */
[----:B------:R-:W-:-:S04]  /*0670*/  SHF.R.S32.HI R105, RZ, 0x1f, R104 ;  /* 0x0000001fff697819 */ /* 0x000fc80000011468 */
[----:B------:R-:W-:Y:S02]  /*0680*/  LEA.HI R105, R105, R104, RZ, 0x3 ;  /* 0x0000006869697211 */ /* 0x000fe400078f18ff */
[----:B------:R-:W-:-:S04]  /*0690*/  LOP3.LUT R104, R112, 0x1f, RZ, 0xc0, !PT ;  /* 0x0000001f70687812 */ /* 0x000fc800078ec0ff */
[----:B------:R-:W-:-:S04]  /*06a0*/  LEA.HI.SX32 R127, R105, R104, 0x1d ;  /* 0x00000068697f7211 */ /* 0x000fc800078feaff */
[----:B------:R-:W-:Y:S01]  /*06b0*/  MOV R165, R127 ;  /* 0x0000007f00a57202 */ /* 0x000fe20000000f00 */
[----:B------:R-:W-:Y:S05]  /*06c0*/  @!P3 BRA `(.L_x_191) ;  /* 0x000007800000b947 */ /* 0x000fea0003800000 */
[----:B0-----:R-:W-:-:S04]  /*06d0*/  LEA R100, P0, R127, c[0x0][0x188], 0x4 ;  /* 0x000062007f647a11 */ /* 0x001fc800078020ff */
[----:B------:R-:W-:Y:S02]  /*06e0*/  LEA.HI.X R101, R127, c[0x0][0x18c], RZ, 0x4, P0 ;  /* 0x000063007f657a11 */ /* 0x000fe400000f24ff */
[----:B------:R-:W-:-:S04]  /*06f0*/  MOV R108, 0x10 ;  /* 0x00000010006c7802 */ /* 0x000fc80000000f00 */
[----:B------:R-:W2:Y:S01]  /*0700*/  LDG.E.128 R100, [R100.64] ;  /* 0x0000000464647981 */ /* 0x000ea2000c1e1d00 */
[----:B------:R-:W-:-:S04]  /*0710*/  IMAD.WIDE.U32 R104, R127, R108, c[0x0][0x210] ;  /* 0x000084007f687625 */ /* 0x000fc800078e006c */
[----:B------:R-:W-:Y:S02]  /*0720*/  IMAD.WIDE.U32 R108, R127, R108, c[0x0][0x208] ;  /* 0x000082007f6c7625 */ /* 0x000fe400078e006c */
        /* <DEDUP_REMOVED lines=9> */
[----:B-----5:R-:W-:Y:S01]  /*07c0*/  FSEL R162, R149, RZ, !P0 ;  /* 0x000000ff95a27208 */ /* 0x020fe20004000000 */
[--C-:B--2---:R-:W-:Y:S02]  /*07d0*/  HADD2.F32 R145, -RZ, R101.reuse.H0_H0 ;  /* 0x20000065ff917230 */ /* 0x104fe40000004100 */
[--C-:B------:R-:W-:Y:S02]  /*07e0*/  HADD2.F32 R137, -RZ, R100.reuse.H0_H0 ;  /* 0x20000064ff897230 */ /* 0x100fe40000004100 */
[----:B------:R-:W-:Y:S01]  /*07f0*/  HADD2.F32 R139, -RZ, R100.H1_H1 ;  /* 0x30000064ff8b7230 */ /* 0x000fe20000004100 */
[C---:B------:R-:W-:Y:S01]  /*0800*/  FADD.FTZ R148, -R162.reuse, R145 ;  /* 0x00000091a2947221 */ /* 0x040fe20000010100 */
[----:B------:R-:W-:Y:S01]  /*0810*/  HADD2.F32 R101, -RZ, R101.H1_H1 ;  /* 0x30000065ff657230 */ /* 0x000fe20000004100 */
[----:B0-----:R-:W-:Y:S01]  /*0820*/  FADD.FTZ R130, R137, -R162 ;  /* 0x800000a289827221 */ /* 0x001fe20000010000 */
[--C-:B------:R-:W-:Y:S01]  /*0830*/  HADD2.F32 R147, -RZ, R102.reuse.H0_H0 ;  /* 0x20000066ff937230 */ /* 0x100fe20000004100 */
[C---:B------:R-:W-:Y:S01]  /*0840*/  FADD.FTZ R142, -R162.reuse, R139 ;  /* 0x0000008ba28e7221 */ /* 0x040fe20000010100 */
[----:B------:R-:W-:Y:S01]  /*0850*/  HADD2.F32 R151, -RZ, R102.H1_H1 ;  /* 0x30000066ff977230 */ /* 0x000fe20000004100 */
[C---:B------:R-:W-:Y:S01]  /*0860*/  FADD.FTZ R150, -R162.reuse, R101 ;  /* 0x00000065a2967221 */ /* 0x040fe20000010100 */
[--C-:B------:R-:W-:Y:S01]  /*0870*/  HADD2.F32 R157, -RZ, R103.reuse.H0_H0 ;  /* 0x20000067ff9d7230 */ /* 0x100fe20000004100 */
[C---:B------:R-:W-:Y:S01]  /*0880*/  FADD.FTZ R102, -R162.reuse, R147 ;  /* 0x00000093a2667221 */ /* 0x040fe20000010100 */
[----:B------:R-:W-:Y:S01]  /*0890*/  HADD2.F32 R103, -RZ, R103.H1_H1 ;  /* 0x30000067ff677230 */ /* 0x000fe20000004100 */
[C---:B------:R-:W-:Y:S01]  /*08a0*/  FADD.FTZ R158, -R162.reuse, R151 ;  /* 0x00000097a29e7221 */ /* 0x040fe20000010100 */
[----:B----4-:R-:W-:Y:S01]  /*08b0*/  HADD2.F32 R101, -RZ, R108.H0_H0 ;  /* 0x2000006cff657230 */ /* 0x010fe20000004100 */
[C---:B------:R-:W-:Y:S01]  /*08c0*/  FADD.FTZ R100, -R162.reuse, R157 ;  /* 0x0000009da2647221 */ /* 0x040fe20000010100 */
[----:B------:R-:W-:Y:S01]  /*08d0*/  HADD2.F32 R145, -RZ, R110.H0_H0 ;  /* 0x2000006eff917230 */ /* 0x000fe20000004100 */
[----:B------:R-:W-:Y:S01]  /*08e0*/  FADD.FTZ R162, -R162, R103 ;  /* 0x00000067a2a27221 */ /* 0x000fe20000010100 */
[--C-:B---3--:R-:W-:Y:S01]  /*08f0*/  HADD2.F32 R103, -RZ, R104.reuse.H0_H0 ;  /* 0x20000068ff677230 */ /* 0x108fe20000004100 */
[C---:B------:R-:W-:Y:S01]  /*0900*/  FMUL.FTZ R131, R129.reuse, R130 ;  /* 0x0000008281837220 */ /* 0x040fe20000410000 */
[----:B------:R-:W-:Y:S01]  /*0910*/  HADD2.F32 R104, -RZ, R104.H1_H1 ;  /* 0x30000068ff687230 */ /* 0x000fe20000004100 */
[----:B------:R-:W-:Y:S01]  /*0920*/  FMUL.FTZ R142, R129, R142 ;  /* 0x0000008e818e7220 */ /* 0x000fe20000410000 */
[----:B------:R-:W-:Y:S01]  /*0930*/  HADD2.F32 R151, -RZ, R111.H0_H0 ;  /* 0x2000006fff977230 */ /* 0x000fe20000004100 */
[----:B------:R-:W-:Y:S01]  /*0940*/  FMUL.FTZ R130, R10, R103 ;  /* 0x000000670a827220 */ /* 0x000fe20000410000 */
[----:B------:R-:W-:Y:S01]  /*0950*/  HADD2.F32 R137, -RZ, R109.H0_H0 ;  /* 0x2000006dff897230 */ /* 0x000fe20000004100 */
[----:B------:R-:W-:Y:S01]  /*0960*/  FADD.FTZ R40, R40, R101 ;  /* 0x0000006528287221 */ /* 0x000fe20000010000 */
[----:B------:R-:W-:Y:S01]  /*0970*/  HADD2.F32 R108, -RZ, R108.H1_H1 ;  /* 0x3000006cff6c7230 */ /* 0x000fe20000004100 */
[-C--:B------:R-:W-:Y:S01]  /*0980*/  FFMA.FTZ R24, R131, R101.reuse, R24 ;  /* 0x0000006583187223 */ /* 0x080fe20000010018 */
[----:B------:R-:W-:Y:S01]  /*0990*/  HADD2.F32 R110, -RZ, R110.H1_H1 ;  /* 0x3000006eff6e7230 */ /* 0x000fe20000004100 */
[----:B------:R-:W-:Y:S01]  /*09a0*/  FFMA.FTZ R130, R18, R101, R130 ;  /* 0x0000006512827223 */ /* 0x000fe20000010082 */
[----:B------:R-:W-:Y:S01]  /*09b0*/  HADD2.F32 R101, -RZ, R105.H0_H0 ;  /* 0x20000069ff657230 */ /* 0x000fe20000004100 */
[----:B------:R-:W-:-:S02]  /*09c0*/  FMUL.FTZ R140, R9, R104 ;  /* 0x00000068098c7220 */ /* 0x000fc40000410000 */
[----:B------:R-:W-:Y:S02]  /*09d0*/  FADD.FTZ R65, R65, R104 ;  /* 0x0000006841417221 */ /* 0x000fe40000010000 */
[----:B------:R-:W-:Y:S01]  /*09e0*/  FFMA.FTZ R57, R142, R104, R57 ;  /* 0x000000688e397223 */ /* 0x000fe20000010039 */
[----:B------:R-:W-:Y:S01]  /*09f0*/  HADD2.F32 R104, -RZ, R105.H1_H1 ;  /* 0x30000069ff687230 */ /* 0x000fe20000004100 */
[----:B------:R-:W-:Y:S01]  /*0a00*/  FMUL.FTZ R139, R129, R148 ;  /* 0x00000094818b7220 */ /* 0x000fe20000410000 */
[----:B------:R-:W-:Y:S01]  /*0a10*/  HADD2.F32 R148, -RZ, R109.H1_H1 ;  /* 0x3000006dff947230 */ /* 0x000fe20000004100 */
[----:B------:R-:W-:Y:S02]  /*0a20*/  FADD.FTZ R64, R64, R103 ;  /* 0x0000006740407221 */ /* 0x000fe40000010000 */
[----:B------:R-:W-:Y:S02]  /*0a30*/  FFMA.FTZ R56, R131, R103, R56 ;  /* 0x0000006783387223 */ /* 0x000fe40000010038 */
[----:B------:R-:W-:-:S02]  /*0a40*/  FMUL.FTZ R103, R8, R101 ;  /* 0x0000006508677220 */ /* 0x000fc40000410000 */
[----:B------:R-:W-:Y:S02]  /*0a50*/  FADD.FTZ R66, R66, R101 ;  /* 0x0000006542427221 */ /* 0x000fe40000010000 */
[----:B------:R-:W-:Y:S02]  /*0a60*/  FFMA.FTZ R58, R139, R101, R58 ;  /* 0x000000658b3a7223 */ /* 0x000fe4000001003a */
[----:B------:R-:W-:Y:S02]  /*0a70*/  FMUL.FTZ R150, R129, R150 ;  /* 0x0000009681967220 */ /* 0x000fe40000410000 */
[----:B------:R-:W-:Y:S02]  /*0a80*/  FMUL.FTZ R101, R7, R104 ;  /* 0x0000006807657220 */ /* 0x000fe40000410000 */
[----:B------:R-:W-:Y:S02]  /*0a90*/  FADD.FTZ R43, R43, R148 ;  /* 0x000000942b2b7221 */ /* 0x000fe40000010000 */
[----:B------:R-:W-:-:S02]  /*0aa0*/  FFMA.FTZ R27, R150, R148, R27 ;  /* 0x00000094961b7223 */ /* 0x000fc4000001001b */
[----:B------:R-:W-:Y:S01]  /*0ab0*/  FFMA.FTZ R148, R15, R148, R101 ;  /* 0x000000940f947223 */ /* 0x000fe20000010065 */
[--C-:B------:R-:W-:Y:S01]  /*0ac0*/  HADD2.F32 R101, -RZ, R106.reuse.H0_H0 ;  /* 0x2000006aff657230 */ /* 0x100fe20000004100 */
[----:B------:R-:W-:Y:S01]  /*0ad0*/  FMUL.FTZ R147, R129, R102 ;  /* 0x0000006681937220 */ /* 0x000fe20000410000 */
[----:B------:R-:W-:Y:S01]  /*0ae0*/  HADD2.F32 R106, -RZ, R106.H1_H1 ;  /* 0x3000006aff6a7230 */ /* 0x000fe20000004100 */
[----:B------:R-:W-:Y:S02]  /*0af0*/  FADD.FTZ R44, R44, R145 ;  /* 0x000000912c2c7221 */ /* 0x000fe40000010000 */
[-C--:B------:R-:W-:Y:S02]  /*0b00*/  FMUL.FTZ R102, R6, R101.reuse ;  /* 0x0000006506667220 */ /* 0x080fe40000410000 */
[----:B------:R-:W-:Y:S02]  /*0b10*/  FADD.FTZ R68, R68, R101 ;  /* 0x0000006544447221 */ /* 0x000fe40000010000 */
[C---:B------:R-:W-:Y:S01]  /*0b20*/  FFMA.FTZ R60, R147.reuse, R101, R60 ;  /* 0x00000065933c7223 */ /* 0x040fe2000001003c */
[----:B------:R-:W-:Y:S01]  /*0b30*/  HADD2.F32 R101, -RZ, R107.H0_H0 ;  /* 0x2000006bff657230 */ /* 0x000fe20000004100 */
[----:B------:R-:W-:-:S02]  /*0b40*/  FFMA.FTZ R28, R147, R145, R28 ;  /* 0x00000091931c7223 */ /* 0x000fc4000001001c */
[----:B------:R-:W-:Y:S02]  /*0b50*/  FMUL.FTZ R157, R129, R100 ;  /* 0x00000064819d7220 */ /* 0x000fe40000410000 */
[----:B------:R-:W-:Y:S01]  /*0b60*/  FFMA.FTZ R145, R14, R145, R102 ;  /* 0x000000910e917223 */ /* 0x000fe20000010066 */
[----:B------:R-:W-:Y:S01]  /*0b70*/  HADD2.F32 R102, -RZ, R107.H1_H1 ;  /* 0x3000006bff667230 */ /* 0x000fe20000004100 */
[----:B------:R-:W-:Y:S02]  /*0b80*/  FMUL.FTZ R100, R4, R101 ;  /* 0x0000006504647220 */ /* 0x000fe40000410000 */
[----:B------:R-:W-:Y:S02]  /*0b90*/  FADD.FTZ R46, R46, R151 ;  /* 0x000000972e2e7221 */ /* 0x000fe40000010000 */
[-C--:B------:R-:W-:Y:S02]  /*0ba0*/  FFMA.FTZ R30, R157, R151.reuse, R30 ;  /* 0x000000979d1e7223 */ /* 0x080fe4000001001e */
[----:B------:R-:W-:Y:S01]  /*0bb0*/  FFMA.FTZ R151, R12, R151, R100 ;  /* 0x000000970c977223 */ /* 0x000fe20000010064 */
[----:B------:R-:W-:Y:S01]  /*0bc0*/  HADD2.F32 R100, -RZ, R111.H1_H1 ;  /* 0x3000006fff647230 */ /* 0x000fe20000004100 */
[----:B------:R-:W-:-:S02]  /*0bd0*/  FADD.FTZ R42, R42, R137 ;  /* 0x000000892a2a7221 */ /* 0x000fc40000010000 */
[-C--:B------:R-:W-:Y:S02]  /*0be0*/  FFMA.FTZ R26, R139, R137.reuse, R26 ;  /* 0x000000898b1a7223 */ /* 0x080fe4000001001a */
[----:B------:R-:W-:Y:S02]  /*0bf0*/  FFMA.FTZ R137, R16, R137, R103 ;  /* 0x0000008910897223 */ /* 0x000fe40000010067 */
[----:B------:R-:W-:Y:S02]  /*0c00*/  FADD.FTZ R70, R70, R101 ;  /* 0x0000006546467221 */ /* 0x000fe40000010000 */
[----:B------:R-:W-:Y:S02]  /*0c10*/  FFMA.FTZ R62, R157, R101, R62 ;  /* 0x000000659d3e7223 */ /* 0x000fe4000001003e */
[----:B------:R-:W-:Y:S02]  /*0c20*/  FMUL.FTZ R162, R129, R162 ;  /* 0x000000a281a27220 */ /* 0x000fe40000410000 */
[----:B------:R-:W-:-:S02]  /*0c30*/  FMUL.FTZ R161, R3, R102 ;  /* 0x0000006603a17220 */ /* 0x000fc40000410000 */
[----:B------:R-:W-:Y:S02]  /*0c40*/  FFMA.FTZ R140, R17, R108, R140 ;  /* 0x0000006c118c7223 */ /* 0x000fe4000001008c */
[----:B------:R-:W-:Y:S02]  /*0c50*/  FADD.FTZ R101, RZ, R130 ;  /* 0x00000082ff657221 */ /* 0x000fe40000010000 */
[----:B------:R-:W-:Y:S02]  /*0c60*/  FFMA.FTZ R103, R131, R130, RZ ;  /* 0x0000008283677223 */ /* 0x000fe400000100ff */
[----:B------:R-:W-:Y:S02]  /*0c70*/  FADD.FTZ R47, R47, R100 ;  /* 0x000000642f2f7221 */ /* 0x000fe40000010000 */
[-C--:B------:R-:W-:Y:S02]  /*0c80*/  FFMA.FTZ R31, R162, R100.reuse, R31 ;  /* 0x00000064a21f7223 */ /* 0x080fe4000001001f */
[----:B------:R-:W-:-:S02]  /*0c90*/  FFMA.FTZ R161, R11, R100, R161 ;  /* 0x000000640ba17223 */ /* 0x000fc400000100a1 */
[----:B------:R-:W-:Y:S02]  /*0ca0*/  FADD.FTZ R71, R71, R102 ;  /* 0x0000006647477221 */ /* 0x000fe40000010000 */
[----:B------:R-:W-:Y:S02]  /*0cb0*/  FFMA.FTZ R63, R162, R102, R63 ;  /* 0x00000066a23f7223 */ /* 0x000fe4000001003f */
        /* <DEDUP_REMOVED lines=25> */
.L_x_191:
[----:B0-----:R-:W-:Y:S05]  /*0e50*/  BSYNC B1 ;  /* 0x0000000000017941 */ /* 0x001fea0003800000 */
.L_x_190:
[----:B------:R-:W-:Y:S01]  /*0e60*/  BSSY B1, `(.L_x_192) ;  /* 0x0000079000017945 */ /* 0x000fe20003800000 */
[----:B------:R-:W-:Y:S05]  /*0e70*/  @!P4 BRA `(.L_x_193) ;  /* 0x000007700000c947 */ /* 0x000fea0003800000 */
[----:B------:R-:W-:Y:S01]  /*0e80*/  HFMA2.MMA R108, -RZ, RZ, 0, 9.5367431640625e-07 ;  /* 0x00000010ff6c7435 */ /* 0x000fe200000001ff */
[----:B------:R-:W-:-:S04]  /*0e90*/  LEA R100, P0, R165, c[0x0][0x188], 0x4 ;  /* 0x00006200a5647a11 */ /* 0x000fc800078020ff */
[----:B------:R-:W-:-:S05]  /*0ea0*/  LEA.HI.X R101, R165, c[0x0][0x18c], RZ, 0x4, P0 ;  /* 0x00006300a5657a11 */ /* 0x000fca00000f24ff */
[CC--:B------:R-:W-:Y:S01]  /*0eb0*/  IMAD.WIDE.U32 R104, R165.reuse, R108.reuse, c[0x0][0x210] ;  /* 0x00008400a5687625 */ /* 0x0c0fe200078e006c */
[----:B------:R-:W2:Y:S03]  /*0ec0*/  LDG.E.128 R100, [R100.64] ;  /* 0x0000000464647981 */ /* 0x000ea6000c1e1d00 */
        /* <DEDUP_REMOVED lines=9> */
[----:B-----5:R-:W-:Y:S01]  /*0f60*/  FSEL R149, R149, RZ, !P0 ;  /* 0x000000ff95957208 */ /* 0x020fe20004000000 */
[----:B--2---:R-:W-:Y:S02]  /*0f70*/  HADD2.F32 R134, -RZ, R100.H0_H0 ;  /* 0x20000064ff867230 */ /* 0x004fe40000004100 */
[--C-:B------:R-:W-:Y:S02]  /*0f80*/  HADD2.F32 R135, -RZ, R101.reuse.H0_H0 ;  /* 0x20000065ff877230 */ /* 0x100fe40000004100 */
[----:B------:R-:W-:Y:S01]  /*0f90*/  HADD2.F32 R146, -RZ, R101.H1_H1 ;  /* 0x30000065ff927230 */ /* 0x000fe20000004100 */
[C---:B0-----:R-:W-:Y:S01]  /*0fa0*/  FADD.FTZ R132, -R149.reuse, R134 ;  /* 0x0000008695847221 */ /* 0x041fe20000010100 */
[----:B------:R-:W-:Y:S01]  /*0fb0*/  HADD2.F32 R101, -RZ, R102.H0_H0 ;  /* 0x20000066ff657230 */ /* 0x000fe20000004100 */
[----:B------:R-:W-:Y:S01]  /*0fc0*/  FADD.FTZ R134, -R149, R135 ;  /* 0x0000008795867221 */ /* 0x000fe20000010100 */
[--C-:B------:R-:W-:Y:S01]  /*0fd0*/  HADD2.F32 R136, -RZ, R103.reuse.H0_H0 ;  /* 0x20000067ff887230 */ /* 0x100fe20000004100 */
[C---:B------:R-:W-:Y:S01]  /*0fe0*/  FMUL.FTZ R133, R129.reuse, R132 ;  /* 0x0000008481857220 */ /* 0x040fe20000410000 */
[----:B------:R-:W-:Y:S01]  /*0ff0*/  HADD2.F32 R160, -RZ, R103.H1_H1 ;  /* 0x30000067ffa07230 */ /* 0x000fe20000004100 */
[----:B------:R-:W-:Y:S01]  /*1000*/  FMUL.FTZ R135, R129, R134 ;  /* 0x0000008681877220 */ /* 0x000fe20000410000 */
[----:B---3--:R-:W-:Y:S01]  /*1010*/  HADD2.F32 R103, -RZ, R104.H0_H0 ;  /* 0x20000068ff677230 */ /* 0x008fe20000004100 */
[C---:B------:R-:W-:Y:S01]  /*1020*/  FADD.FTZ R146, -R149.reuse, R146 ;  /* 0x0000009295927221 */ /* 0x040fe20000010100 */
[----:B------:R-:W-:Y:S01]  /*1030*/  HADD2.F32 R152, -RZ, R102.H1_H1 ;  /* 0x30000066ff987230 */ /* 0x000fe20000004100 */
[----:B------:R-:W-:Y:S01]  /*1040*/  FADD.FTZ R102, -R149, R101 ;  /* 0x0000006595667221 */ /* 0x000fe20000010100 */
[----:B----4-:R-:W-:Y:S01]  /*1050*/  HADD2.F32 R101, -RZ, R108.H0_H0 ;  /* 0x2000006cff657230 */ /* 0x010fe20000004100 */
[----:B------:R-:W-:Y:S01]  /*1060*/  FMUL.FTZ R132, R119, R103 ;  /* 0x0000006777847220 */ /* 0x000fe20000410000 */
[----:B------:R-:W-:Y:S01]  /*1070*/  HADD2.F32 R104, -RZ, R104.H1_H1 ;  /* 0x30000068ff687230 */ /* 0x000fe20000004100 */
[----:B------:R-:W-:Y:S01]  /*1080*/  FADD.FTZ R88, R88, R103 ;  /* 0x0000006758587221 */ /* 0x000fe20000010000 */
[----:B------:R-:W-:Y:S01]  /*1090*/  HADD2.F32 R100, -RZ, R100.H1_H1 ;  /* 0x30000064ff647230 */ /* 0x000fe20000004100 */
[----:B------:R-:W-:Y:S01]  /*10a0*/  FADD.FTZ R32, R32, R101 ;  /* 0x0000006520207221 */ /* 0x000fe20000010000 */
[----:B------:R-:W-:Y:S01]  /*10b0*/  HADD2.F32 R108, -RZ, R108.H1_H1 ;  /* 0x3000006cff6c7230 */ /* 0x000fe20000004100 */
[CC--:B------:R-:W-:Y:S01]  /*10c0*/  FFMA.FTZ R48, R133.reuse, R101.reuse, R48 ;  /* 0x0000006585307223 */ /* 0x0c0fe20000010030 */
[--C-:B------:R-:W-:Y:S01]  /*10d0*/  HADD2.F32 R141, -RZ, R110.reuse.H0_H0 ;  /* 0x2000006eff8d7230 */ /* 0x100fe20000004100 */
[----:B------:R-:W-:Y:S01]  /*10e0*/  FFMA.FTZ R132, R0, R101, R132 ;  /* 0x0000006500847223 */ /* 0x000fe20000010084 */
[----:B------:R-:W-:Y:S01]  /*10f0*/  HADD2.F32 R154, -RZ, R111.H0_H0 ;  /* 0x2000006fff9a7230 */ /* 0x000fe20000004100 */
[----:B------:R-:W-:Y:S01]  /*1100*/  FFMA.FTZ R72, R133, R103, R72 ;  /* 0x0000006785487223 */ /* 0x000fe20000010048 */
[--C-:B------:R-:W-:Y:S01]  /*1110*/  HADD2.F32 R103, -RZ, R105.reuse.H0_H0 ;  /* 0x20000069ff677230 */ /* 0x100fe20000004100 */
[----:B------:R-:W-:Y:S01]  /*1120*/  FMUL.FTZ R101, R122, R104 ;  /* 0x000000687a657220 */ /* 0x000fe20000410000 */
[----:B------:R-:W-:Y:S01]  /*1130*/  HADD2.F32 R105, -RZ, R105.H1_H1 ;  /* 0x30000069ff697230 */ /* 0x000fe20000004100 */
[C---:B------:R-:W-:Y:S01]  /*1140*/  FADD.FTZ R138, -R149.reuse, R100 ;  /* 0x00000064958a7221 */ /* 0x040fe20000010100 */
[----:B------:R-:W-:Y:S01]  /*1150*/  HADD2.F32 R110, -RZ, R110.H1_H1 ;  /* 0x3000006eff6e7230 */ /* 0x000fe20000004100 */
[----:B------:R-:W-:Y:S01]  /*1160*/  FADD.FTZ R100, -R149, R136 ;  /* 0x0000008895647221 */ /* 0x000fe20000010100 */
[----:B------:R-:W-:Y:S01]  /*1170*/  HADD2.F32 R111, -RZ, R111.H1_H1 ;  /* 0x3000006fff6f7230 */ /* 0x000fe20000004100 */
[----:B------:R-:W-:Y:S01]  /*1180*/  FFMA.FTZ R136, R114, R108, R101 ;  /* 0x0000006c72887223 */ /* 0x000fe20000010065 */
[--C-:B------:R-:W-:Y:S01]  /*1190*/  HADD2.F32 R101, -RZ, R109.reuse.H0_H0 ;  /* 0x2000006dff657230 */ /* 0x100fe20000004100 */
[----:B------:R-:W-:Y:S01]  /*11a0*/  FMUL.FTZ R134, R121, R103 ;  /* 0x0000006779867220 */ /* 0x000fe20000410000 */
[----:B------:R-:W-:Y:S01]  /*11b0*/  HADD2.F32 R109, -RZ, R109.H1_H1 ;  /* 0x3000006dff6d7230 */ /* 0x000fe20000004100 */
[----:B------:R-:W-:-:S02]  /*11c0*/  FMUL.FTZ R143, R129, R102 ;  /* 0x00000066818f7220 */ /* 0x000fc40000410000 */
[----:B------:R-:W-:Y:S02]  /*11d0*/  FADD.FTZ R34, R34, R101 ;  /* 0x0000006522227221 */ /* 0x000fe40000010000 */
[-C--:B------:R-:W-:Y:S02]  /*11e0*/  FFMA.FTZ R50, R135, R101.reuse, R50 ;  /* 0x0000006587327223 */ /* 0x080fe40000010032 */
[----:B------:R-:W-:Y:S01]  /*11f0*/  FFMA.FTZ R134, R113, R101, R134 ;  /* 0x0000006571867223 */ /* 0x000fe20000010086 */
[--C-:B------:R-:W-:Y:S01]  /*1200*/  HADD2.F32 R101, -RZ, R106.reuse.H0_H0 ;  /* 0x2000006aff657230 */ /* 0x100fe20000004100 */
[C---:B------:R-:W-:Y:S01]  /*1210*/  FMUL.FTZ R155, R129.reuse, R100 ;  /* 0x00000064819b7220 */ /* 0x040fe20000410000 */
[----:B------:R-:W-:Y:S01]  /*1220*/  HADD2.F32 R106, -RZ, R106.H1_H1 ;  /* 0x3000006aff6a7230 */ /* 0x000fe20000004100 */
[----:B------:R-:W-:Y:S02]  /*1230*/  FMUL.FTZ R138, R129, R138 ;  /* 0x0000008a818a7220 */ /* 0x000fe40000410000 */
[----:B------:R-:W-:-:S02]  /*1240*/  FMUL.FTZ R102, R123, R101 ;  /* 0x000000657b667220 */ /* 0x000fc40000410000 */
[----:B------:R-:W-:Y:S02]  /*1250*/  FADD.FTZ R96, R96, R101 ;  /* 0x0000006560607221 */ /* 0x000fe40000010000 */
[----:B------:R-:W-:Y:S01]  /*1260*/  FFMA.FTZ R76, R143, R101, R76 ;  /* 0x000000658f4c7223 */ /* 0x000fe2000001004c */
[--C-:B------:R-:W-:Y:S01]  /*1270*/  HADD2.F32 R101, -RZ, R107.reuse.H0_H0 ;  /* 0x2000006bff657230 */ /* 0x100fe20000004100 */
[----:B------:R-:W-:Y:S01]  /*1280*/  FADD.FTZ R163, R163, R132 ;  /* 0x00000084a3a37221 */ /* 0x000fe20000010000 */
[----:B------:R-:W-:Y:S01]  /*1290*/  HADD2.F32 R107, -RZ, R107.H1_H1 ;  /* 0x3000006bff6b7230 */ /* 0x000fe20000004100 */
[----:B------:R-:W-:Y:S02]  /*12a0*/  FMUL.FTZ R144, R124, R105 ;  /* 0x000000697c907220 */ /* 0x000fe40000410000 */
[----:B------:R-:W-:Y:S02]  /*12b0*/  FMUL.FTZ R100, R125, R101 ;  /* 0x000000657d647220 */ /* 0x000fe40000410000 */
[----:B------:R-:W-:-:S02]  /*12c0*/  FADD.FTZ R98, R98, R101 ;  /* 0x0000006562627221 */ /* 0x000fc40000010000 */
[----:B------:R-:W-:Y:S02]  /*12d0*/  FFMA.FTZ R78, R155, R101, R78 ;  /* 0x000000659b4e7223 */ /* 0x000fe4000001004e */
[----:B------:R-:W-:Y:S02]  /*12e0*/  FFMA.FTZ R101, R133, R132, R164 ;  /* 0x0000008485657223 */ /* 0x000fe400000100a4 */
        /* <DEDUP_REMOVED lines=10> */
[----:B------:R-:W-:Y:S02]  /*1390*/  FFMA.FTZ R141, R115, R141, R102 ;  /* 0x0000008d738d7223 */ /* 0x000fe40000010066 */
        /* <DEDUP_REMOVED lines=9> */
[----:B------:R-:W-:Y:S02]  /*1430*/  FADD.FTZ R160, -R149, R160 ;  /* 0x000000a095a07221 */ /* 0x000fe40000010100 */
[----:B------:R-:W-:-:S02]  /*1440*/  FMUL.FTZ R159, R128, R107 ;  /* 0x0000006b809f7220 */ /* 0x000fc40000410000 */
[----:B------:R-:W-:Y:S02]  /*1450*/  FADD.FTZ R101, R100, R153 ;  /* 0x0000009964657221 */ /* 0x000fe40000010000 */
[----:B------:R-:W-:Y:S02]  /*1460*/  FFMA.FTZ R102, R152, R153, R102 ;  /* 0x0000009998667223 */ /* 0x000fe40000010066 */
[----:B------:R-:W-:Y:S02]  /*1470*/  FMUL.FTZ R160, R129, R160 ;  /* 0x000000a081a07220 */ /* 0x000fe40000410000 */
[----:B------:R-:W-:Y:S02]  /*1480*/  FFMA.FTZ R159, R120, R111, R159 ;  /* 0x0000006f789f7223 */ /* 0x000fe4000001009f */
        /* <DEDUP_REMOVED lines=22> */
.L_x_193:
[----:B------:R-:W-:Y:S05]  /*15f0*/  BSYNC B1 ;  /* 0x0000000000017941 */ /* 0x000fea0003800000 */
.L_x_192:
[----:B------:R-:W-:Y:S05]  /*1600*/  BRA.DIV ~URZ, `(.L_x_194) ;  /* 0x00001e227f007947 */ /* 0x000fea000b800000 */
[----:B------:R0:W1:Y:S02]  /*1610*/  SHFL.BFLY PT, R106, R163, 0x1, 0x1f ;  /* 0x0c201f00a36a7f89 */ /* 0x00006400000e0000 */
.L_x_207:
        /* <DEDUP_REMOVED lines=18> */
.L_x_208:
        /* <DEDUP_REMOVED lines=17> */
[----:B-----5:R-:W-:Y:S01]  /*1850*/  FMUL.FTZ R101, R129, R100 ;  /* 0x0000006481657220 */ /* 0x020fe20000410000 */
[----:B------:R-:W-:Y:S01]  /*1860*/  ISETP.NE.AND.EX P0, PT, RZ, c[0x0][0x25c], PT, P0 ;  /* 0x00009700ff007a0c */ /* 0x000fe20003f05300 */
[----:B------:R-:W-:-:S02]  /*1870*/  FFMA.FTZ R105, R158, R108, R109 ;  /* 0x0000006c9e697223 */ /* 0x000fc4000001006d */
[----:B------:R-:W-:Y:S02]  /*1880*/  FMUL.FTZ R104, R129, R104 ;  /* 0x0000006881687220 */ /* 0x000fe40000410000 */
[----:B0-----:R-:W-:Y:S02]  /*1890*/  FADD.FTZ R106, R156, -R105 ;  /* 0x800000699c6a7221 */ /* 0x001fe40000010000 */
[--C-:B------:R-:W-:Y:S02]  /*18a0*/  @P2 HADD2.F32 R100, -RZ, R81.reuse.H0_H0 ;  /* 0x20000051ff642230 */ /* 0x100fe40000004100 */
[----:B------:R-:W-:Y:S02]  /*18b0*/  @P2 HADD2.F32 R103, -RZ, R81.H1_H1 ;  /* 0x30000051ff672230 */ /* 0x000fe40000004100 */
[----:B------:R-:W-:Y:S01]  /*18c0*/  @P2 HADD2.F32 R105, -RZ, R82.H0_H0 ;  /* 0x20000052ff692230 */ /* 0x000fe20000004100 */
[----:B------:R-:W-:Y:S02]  /*18d0*/  @P2 FADD.FTZ R101, R101, R100 ;  /* 0x0000006465652221 */ /* 0x000fe40000010000 */
[----:B------:R-:W-:-:S02]  /*18e0*/  FFMA.FTZ R100, R147, R108, R109 ;  /* 0x0000006c93647223 */ /* 0x000fc4000001006d */
[----:B------:R-:W-:Y:S01]  /*18f0*/  @P2 FADD.FTZ R104, R104, R103 ;  /* 0x0000006768682221 */ /* 0x000fe20000010000 */
[-C--:B------:R-:W-:Y:S01]  /*1900*/  @P1 F2FP.PACK_AB R107, RZ, R101.reuse ;  /* 0x00000065ff6b123e */ /* 0x080fe200000000ff */
[----:B------:R-:W-:Y:S02]  /*1910*/  FADD.FTZ R100, R145, -R100 ;  /* 0x8000006491647221 */ /* 0x000fe40000010000 */
[C---:B------:R-:W-:Y:S01]  /*1920*/  FMUL.FTZ R103, R129.reuse, R106 ;  /* 0x0000006a81677220 */ /* 0x040fe20000410000 */
[-C--:B------:R-:W-:Y:S01]  /*1930*/  @P0 F2FP.PACK_AB R106, RZ, R101.reuse ;  /* 0x00000065ff6a023e */ /* 0x080fe200000000ff */
[----:B------:R-:W-:Y:S01]  /*1940*/  FMUL.FTZ R102, R129, R100 ;  /* 0x0000006481667220 */ /* 0x000fe20000410000 */
[----:B------:R-:W-:Y:S01]  /*1950*/  @P2 HADD2.F32 R100, -RZ, R82.H1_H1 ;  /* 0x30000052ff642230 */ /* 0x000fe20000004100 */
[-C--:B------:R-:W-:Y:S02]  /*1960*/  @P1 F2FP.PACK_AB R110, RZ, R104.reuse ;  /* 0x00000068ff6e123e */ /* 0x080fe400000000ff */
[----:B------:R-:W-:Y:S01]  /*1970*/  @P2 FADD.FTZ R102, R102, R105 ;  /* 0x0000006966662221 */ /* 0x000fe20000010000 */
[----:B------:R-:W-:Y:S01]  /*1980*/  F2FP.PACK_AB R101, R104, R101 ;  /* 0x000000656865723e */ /* 0x000fe200000000ff */
[----:B------:R-:W-:Y:S01]  /*1990*/  @P2 FADD.FTZ R103, R103, R100 ;  /* 0x0000006467672221 */ /* 0x000fe20000010000 */
[----:B------:R-:W-:-:S02]  /*19a0*/  @P0 F2FP.PACK_AB R100, RZ, R104 ;  /* 0x00000068ff64023e */ /* 0x000fc400000000ff */
[-C--:B------:R-:W-:Y:S02]  /*19b0*/  @P0 F2FP.PACK_AB R104, RZ, R102.reuse ;  /* 0x00000066ff68023e */ /* 0x080fe400000000ff */
[-C--:B------:R-:W-:Y:S02]  /*19c0*/  @P1 F2FP.PACK_AB R149, RZ, R102.reuse ;  /* 0x00000066ff95123e */ /* 0x080fe400000000ff */
[-C--:B------:R-:W-:Y:S02]  /*19d0*/  @P0 F2FP.PACK_AB R105, RZ, R103.reuse ;  /* 0x00000067ff69023e */ /* 0x080fe400000000ff */
[----:B------:R-:W-:Y:S02]  /*19e0*/  @P1 F2FP.PACK_AB R111, RZ, R103 ;  /* 0x00000067ff6f123e */ /* 0x000fe400000000ff */
[----:B------:R-:W-:Y:S01]  /*19f0*/  F2FP.PACK_AB R102, R103, R102 ;  /* 0x000000666766723e */ /* 0x000fe200000000ff */
[----:B------:R-:W-:Y:S01]  /*1a00*/  FFMA.FTZ R103, R131, R108, R109 ;  /* 0x0000006c83677223 */ /* 0x000fe2000001006d */
[----:B------:R-:W-:-:S02]  /*1a10*/  @P0 PRMT R94, R104, 0x7610, R94 ;  /* 0x00007610685e0816 */ /* 0x000fc4000000005e */
[----:B------:R-:W-:Y:S01]  /*1a20*/  @P1 PRMT R85, R107, 0x7610, R85 ;  /* 0x000076106b551816 */ /* 0x000fe20000000055 */
[----:B------:R-:W-:Y:S01]  /*1a30*/  FADD.FTZ R104, R130, -R103 ;  /* 0x8000006782687221 */ /* 0x000fe20000010000 */
[----:B------:R-:W-:Y:S01]  /*1a40*/  @P0 PRMT R93, R106, 0x7610, R93 ;  /* 0x000076106a5d0816 */ /* 0x000fe2000000005d */
[-CC-:B------:R-:W-:Y:S01]  /*1a50*/  FFMA.FTZ R107, R142, R108.reuse, R109.reuse ;  /* 0x0000006c8e6b7223 */ /* 0x180fe2000001006d */
[--C-:B------:R-:W-:Y:S01]  /*1a60*/  @P2 HADD2.F32 R103, -RZ, R80.reuse.H1_H1 ;  /* 0x30000050ff672230 */ /* 0x100fe20000004100 */
[----:B------:R-:W-:Y:S01]  /*1a70*/  FFMA.FTZ R106, R157, R108, R109 ;  /* 0x0000006c9d6a7223 */ /* 0x000fe2000001006d */
[----:B------:R-:W-:Y:S01]  /*1a80*/  @P0 PRMT R94, R94, 0x5410, R105 ;  /* 0x000054105e5e0816 */ /* 0x000fe20000000069 */
[----:B------:R-:W-:Y:S01]  /*1a90*/  FMUL.FTZ R163, R129, R104 ;  /* 0x0000006881a37220 */ /* 0x000fe20000410000 */
[----:B------:R-:W-:Y:S01]  /*1aa0*/  @P2 HADD2.F32 R104, -RZ, R80.H0_H0 ;  /* 0x20000050ff682230 */ /* 0x000fe20000004100 */
[----:B------:R-:W-:Y:S01]  /*1ab0*/  FADD.FTZ R164, R140, -R107 ;  /* 0x8000006b8ca47221 */ /* 0x000fe20000010000 */
[----:B------:R-:W-:Y:S01]  /*1ac0*/  MOV R105, 0x10 ;  /* 0x0000001000697802 */ /* 0x000fe20000000f00 */
[----:B------:R-:W-:Y:S01]  /*1ad0*/  FADD.FTZ R106, R151, -R106 ;  /* 0x8000006a976a7221 */ /* 0x000fe20000010000 */
[----:B------:R-:W-:Y:S01]  /*1ae0*/  @P0 PRMT R93, R93, 0x5410, R100 ;  /* 0x000054105d5d0816 */ /* 0x000fe20000000064 */
[----:B------:R-:W-:Y:S01]  /*1af0*/  FMUL.FTZ R164, R129, R164 ;  /* 0x000000a481a47220 */ /* 0x000fe20000410000 */
[----:B------:R-:W-:Y:S01]  /*1b00*/  @P1 PRMT R86, R149, 0x7610, R86 ;  /* 0x0000761095561816 */ /* 0x000fe20000000056 */
[----:B------:R-:W-:Y:S01]  /*1b10*/  @P2 FADD.FTZ R163, R163, R104 ;  /* 0x00000068a3a32221 */ /* 0x000fe20000010000 */
[----:B------:R-:W-:Y:S01]  /*1b20*/  @P1 PRMT R85, R85, 0x5410, R110 ;  /* 0x0000541055551816 */ /* 0x000fe2000000006e */
[----:B------:R-:W-:Y:S01]  /*1b30*/  FMUL.FTZ R104, R129, R106 ;  /* 0x0000006a81687220 */ /* 0x000fe20000410000 */
[----:B------:R-:W-:Y:S01]  /*1b40*/  @P1 PRMT R86, R86, 0x5410, R111 ;  /* 0x0000541056561816 */ /* 0x000fe2000000006f */
[----:B------:R-:W-:Y:S01]  /*1b50*/  FFMA.FTZ R106, R162, R108, R109 ;  /* 0x0000006ca26a7223 */ /* 0x000fe2000001006d */
[----:B------:R-:W-:Y:S01]  /*1b60*/  @P1 F2FP.PACK_AB R107, RZ, R163 ;  /* 0x000000a3ff6b123e */ /* 0x000fe200000000ff */
[----:B------:R-:W-:Y:S01]  /*1b70*/  @P2 FADD.FTZ R164, R164, R103 ;  /* 0x00000067a4a42221 */ /* 0x000fe20000010000 */
[----:B------:R-:W-:Y:S01]  /*1b80*/  @P2 HADD2.F32 R103, -RZ, R83.H0_H0 ;  /* 0x20000053ff672230 */ /* 0x000fe20000004100 */
[----:B------:R-:W-:Y:S01]  /*1b90*/  FADD.FTZ R106, R161, -R106 ;  /* 0x8000006aa16a7221 */ /* 0x000fe20000010000 */
[----:B------:R-:W-:-:S02]  /*1ba0*/  @P1 PRMT R84, R107, 0x7610, R84 ;  /* 0x000076106b541816 */ /* 0x000fc40000000054 */
[----:B------:R-:W-:Y:S01]  /*1bb0*/  @P1 F2FP.PACK_AB R149, RZ, R164 ;  /* 0x000000a4ff95123e */ /* 0x000fe200000000ff */
[----:B------:R-:W-:Y:S01]  /*1bc0*/  @P2 FADD.FTZ R104, R104, R103 ;  /* 0x0000006768682221 */ /* 0x000fe20000010000 */
[----:B------:R-:W-:Y:S01]  /*1bd0*/  F2FP.PACK_AB R100, R164, R163 ;  /* 0x000000a3a464723e */ /* 0x000fe200000000ff */
[----:B------:R-:W-:Y:S01]  /*1be0*/  FMUL.FTZ R103, R129, R106 ;  /* 0x0000006a81677220 */ /* 0x000fe20000410000 */
[----:B------:R-:W-:Y:S01]  /*1bf0*/  @P2 HADD2.F32 R106, -RZ, R83.H1_H1 ;  /* 0x30000053ff6a2230 */ /* 0x000fe20000004100 */
[----:B------:R-:W-:Y:S02]  /*1c00*/  @P1 PRMT R84, R84, 0x5410, R149 ;  /* 0x0000541054541816 */ /* 0x000fe40000000095 */
[----:B------:R-:W-:Y:S02]  /*1c10*/  @P1 F2FP.PACK_AB R165, RZ, R104 ;  /* 0x00000068ffa5123e */ /* 0x000fe400000000ff */
[----:B------:R-:W-:Y:S01]  /*1c20*/  @P2 FADD.FTZ R103, R103, R106 ;  /* 0x0000006a67672221 */ /* 0x000fe20000010000 */
[----:B------:R-:W-:-:S02]  /*1c30*/  ISETP.NE.U32.AND P2, PT, RZ, c[0x0][0x258], PT ;  /* 0x00009600ff007a0c */ /* 0x000fc40003f45070 */
[----:B------:R-:W-:Y:S02]  /*1c40*/  @P0 F2FP.PACK_AB R106, RZ, R163 ;  /* 0x000000a3ff6a023e */ /* 0x000fe400000000ff */
[----:B------:R-:W-:Y:S02]  /*1c50*/  ISETP.NE.AND.EX P2, PT, RZ, c[0x0][0x25c], PT, P2 ;  /* 0x00009700ff007a0c */ /* 0x000fe40003f45320 */
[----:B------:R-:W-:Y:S02]  /*1c60*/  @P0 PRMT R92, R106, 0x7610, R92 ;  /* 0x000076106a5c0816 */ /* 0x000fe4000000005c */
[----:B------:R-:W-:Y:S02]  /*1c70*/  @P0 F2FP.PACK_AB R106, RZ, R104 ;  /* 0x00000068ff6a023e */ /* 0x000fe400000000ff */
[----:B------:R-:W-:Y:S02]  /*1c80*/  @P0 F2FP.PACK_AB R107, RZ, R103 ;  /* 0x00000067ff6b023e */ /* 0x000fe400000000ff */
[----:B------:R-:W-:-:S02]  /*1c90*/  @P0 PRMT R95, R106, 0x7610, R95 ;  /* 0x000076106a5f0816 */ /* 0x000fc4000000005f */
[----:B------:R-:W-:Y:S02]  /*1ca0*/  @P0 F2FP.PACK_AB R106, RZ, R164 ;  /* 0x000000a4ff6a023e */ /* 0x000fe400000000ff */
[----:B------:R-:W-:Y:S02]  /*1cb0*/  @P0 PRMT R95, R95, 0x5410, R107 ;  /* 0x000054105f5f0816 */ /* 0x000fe4000000006b */
[----:B------:R-:W-:Y:S01]  /*1cc0*/  @P0 PRMT R92, R92, 0x5410, R106 ;  /* 0x000054105c5c0816 */ /* 0x000fe2000000006a */
[----:B------:R-:W-:Y:S01]  /*1cd0*/  @P2 IMAD.WIDE.U32 R106, R127, R105, c[0x0][0x258] ;  /* 0x000096007f6a2625 */ /* 0x000fe200078e0069 */
[----:B------:R-:W-:-:S04]  /*1ce0*/  @P1 PRMT R87, R165, 0x7610, R87 ;  /* 0x00007610a5571816 */ /* 0x000fc80000000057 */
[----:B------:R0:W-:Y:S02]  /*1cf0*/  @P2 STG.E.128 [R106.64], R92 ;  /* 0x0000005c6a002986 */ /* 0x0001e4000c101d04 */
[----:B0-----:R-:W-:Y:S02]  /*1d00*/  @P1 F2FP.PACK_AB R107, RZ, R103 ;  /* 0x00000067ff6b123e */ /* 0x001fe400000000ff */
[----:B------:R-:W-:Y:S02]  /*1d10*/  @P1 LEA R106, P0, R127, c[0x0][0x250], 0x4 ;  /* 0x000094007f6a1a11 */ /* 0x000fe400078020ff */
[----:B------:R-:W-:Y:S01]  /*1d20*/  F2FP.PACK_AB R103, R103, R104 ;  /* 0x000000686767723e */ /* 0x000fe200000000ff */
[----:B------:R-:W-:Y:S01]  /*1d30*/  IMAD.WIDE.U32 R104, R127, R105, c[0x0][0x248] ;  /* 0x000092007f687625 */ /* 0x000fe200078e0069 */
[----:B------:R-:W-:Y:S02]  /*1d40*/  @P1 PRMT R87, R87, 0x5410, R107 ;  /* 0x0000541057571816 */ /* 0x000fe4000000006b */
[----:B------:R-:W-:-:S02]  /*1d50*/  @P1 LEA.HI.X R107, R127, c[0x0][0x254], RZ, 0x4, P0 ;  /* 0x000095007f6b1a11 */ /* 0x000fc400000f24ff */
[----:B------:R0:W-:Y:S01]  /*1d60*/  STG.E.128 [R104.64], R100 ;  /* 0x0000006468007986 */ /* 0x0001e2000c101d04 */
[----:B------:R-:W-:-:S03]  /*1d70*/  IADD3 R127, R127, 0x20, RZ ;  /* 0x000000207f7f7810 */ /* 0x000fc60007ffe0ff */
[----:B------:R0:W-:Y:S04]  /*1d80*/  @P1 STG.E.128 [R106.64], R84 ;  /* 0x000000546a001986 */ /* 0x0001e8000c101d04 */
.L_x_197:
[----:B------:R-:W-:Y:S05]  /*1d90*/  BSYNC B1 ;  /* 0x0000000000017941 */ /* 0x000fea0003800000 */
.L_x_196:
[----:B------:R-:W-:Y:S01]  /*1da0*/  BSSY B1, `(.L_x_198) ;  /* 0x000005e000017945 */ /* 0x000fe20003800000 */
[----:B------:R-:W-:Y:S05]  /*1db0*/  @!P4 BRA `(.L_x_199) ;  /* 0x000005c00000c947 */ /* 0x000fea0003800000 */
[----:B------:R-:W-:Y:S01]  /*1dc0*/  ISETP.NE.U32.AND P0, PT, RZ, c[0x0][0x218], PT ;  /* 0x00008600ff007a0c */ /* 0x000fe20003f05070 */
[-CC-:B0-----:R-:W-:Y:S01]  /*1dd0*/  FFMA.FTZ R105, R135, R108.reuse, R109.reuse ;  /* 0x0000006c87697223 */ /* 0x181fe2000001006d */
[----:B------:R-:W-:Y:S01]  /*1de0*/  ISETP.NE.U32.AND P1, PT, RZ, c[0x0][0x258], PT ;  /* 0x00009600ff007a0c */ /* 0x000fe20003f25070 */
[-CC-:B------:R-:W-:Y:S01]  /*1df0*/  FFMA.FTZ R101, R133, R108.reuse, R109.reuse ;  /* 0x0000006c85657223 */ /* 0x180fe2000001006d */
[----:B------:R-:W-:Y:S01]  /*1e00*/  ISETP.NE.AND.EX P0, PT, RZ, c[0x0][0x21c], PT, P0 ;  /* 0x00008700ff007a0c */ /* 0x000fe20003f05300 */
[----:B------:R-:W-:Y:S01]  /*1e10*/  FFMA.FTZ R107, R146, R108, R109 ;  /* 0x0000006c926b7223 */ /* 0x000fe2000001006d */
[----:B------:R-:W-:Y:S01]  /*1e20*/  ISETP.NE.AND.EX P1, PT, RZ, c[0x0][0x25c], PT, P1 ;  /* 0x00009700ff007a0c */ /* 0x000fe20003f25310 */
[----:B------:R-:W-:Y:S02]  /*1e30*/  FADD.FTZ R104, R134, -R105 ;  /* 0x8000006986687221 */ /* 0x000fe40000010000 */
[----:B------:R-:W-:-:S02]  /*1e40*/  FADD.FTZ R100, R132, -R101 ;  /* 0x8000006584647221 */ /* 0x000fc40000010000 */
[----:B------:R-:W-:Y:S02]  /*1e50*/  FADD.FTZ R164, R144, -R107 ;  /* 0x8000006b90a47221 */ /* 0x000fe40000010000 */
[--C-:B------:R-:W-:Y:S02]  /*1e60*/  FFMA.FTZ R106, R143, R108, R109.reuse ;  /* 0x0000006c8f6a7223 */ /* 0x100fe4000001006d */
[----:B-----5:R-:W-:Y:S02]  /*1e70*/  FMUL.FTZ R101, R129, R104 ;  /* 0x0000006881657220 */ /* 0x020fe40000410000 */
[-CC-:B------:R-:W-:Y:S01]  /*1e80*/  FFMA.FTZ R111, R155, R108.reuse, R109.reuse ;  /* 0x0000006c9b6f7223 */ /* 0x180fe2000001006d */
[--C-:B------:R-:W-:Y:S01]  /*1e90*/  @P0 HADD2.F32 R104, -RZ, R21.reuse.H0_H0 ;  /* 0x20000015ff680230 */ /* 0x100fe20000004100 */
[-CC-:B------:R-:W-:Y:S01]  /*1ea0*/  FFMA.FTZ R103, R138, R108.reuse, R109.reuse ;  /* 0x0000006c8a677223 */ /* 0x180fe2000001006d */
[----:B------:R-:W-:Y:S01]  /*1eb0*/  @P0 HADD2.F32 R107, -RZ, R21.H1_H1 ;  /* 0x30000015ff6b0230 */ /* 0x000fe20000004100 */
[----:B------:R-:W-:-:S02]  /*1ec0*/  FFMA.FTZ R110, R152, R108, R109 ;  /* 0x0000006c986e7223 */ /* 0x000fc4000001006d */
[----:B------:R-:W-:Y:S02]  /*1ed0*/  FMUL.FTZ R164, R129, R164 ;  /* 0x000000a481a47220 */ /* 0x000fe40000410000 */
[----:B------:R-:W-:Y:S02]  /*1ee0*/  FFMA.FTZ R109, R160, R108, R109 ;  /* 0x0000006ca06d7223 */ /* 0x000fe4000001006d */
[----:B------:R-:W-:Y:S02]  /*1ef0*/  FADD.FTZ R106, R141, -R106 ;  /* 0x8000006a8d6a7221 */ /* 0x000fe40000010000 */
[----:B------:R-:W-:Y:S02]  /*1f00*/  FADD.FTZ R108, R154, -R111 ;  /* 0x8000006f9a6c7221 */ /* 0x000fe40000010000 */
[----:B------:R-:W-:Y:S01]  /*1f10*/  @P0 FADD.FTZ R101, R101, R104 ;  /* 0x0000006865650221 */ /* 0x000fe20000010000 */
[----:B------:R-:W-:Y:S01]  /*1f20*/  @P0 HADD2.F32 R104, -RZ, R22.H0_H0 ;  /* 0x20000016ff680230 */ /* 0x000fe20000004100 */
[----:B------:R-:W-:Y:S01]  /*1f30*/  @P0 FADD.FTZ R164, R164, R107 ;  /* 0x0000006ba4a40221 */ /* 0x000fe20000010000 */
[----:B------:R-:W-:Y:S01]  /*1f40*/  @P0 HADD2.F32 R107, -RZ, R23.H0_H0 ;  /* 0x20000017ff6b0230 */ /* 0x000fe20000004100 */
[C---:B------:R-:W-:Y:S01]  /*1f50*/  FMUL.FTZ R105, R129.reuse, R106 ;  /* 0x0000006a81697220 */ /* 0x040fe20000410000 */
[----:B------:R-:W-:Y:S01]  /*1f60*/  @P1 F2FP.PACK_AB R106, RZ, R101 ;  /* 0x00000065ff6a123e */ /* 0x000fe200000000ff */
[----:B------:R-:W-:-:S02]  /*1f70*/  FMUL.FTZ R108, R129, R108 ;  /* 0x0000006c816c7220 */ /* 0x000fc40000410000 */
[----:B------:R-:W-:Y:S01]  /*1f80*/  FADD.FTZ R102, R136, -R103 ;  /* 0x8000006788667221 */ /* 0x000fe20000010000 */
[----:B------:R-:W-:Y:S01]  /*1f90*/  @P1 PRMT R93, R106, 0x7610, R93 ;  /* 0x000076106a5d1816 */ /* 0x000fe2000000005d */
[----:B------:R-:W-:Y:S01]  /*1fa0*/  @P0 FADD.FTZ R105, R105, R104 ;  /* 0x0000006869690221 */ /* 0x000fe20000010000 */
[--C-:B------:R-:W-:Y:S01]  /*1fb0*/  @P0 HADD2.F32 R104, -RZ, R20.reuse.H0_H0 ;  /* 0x20000014ff680230 */ /* 0x100fe20000004100 */
[----:B------:R-:W-:Y:S02]  /*1fc0*/  FADD.FTZ R110, R153, -R110 ;  /* 0x8000006e996e7221 */ /* 0x000fe40000010000 */
[----:B------:R-:W-:Y:S01]  /*1fd0*/  @P0 FADD.FTZ R108, R108, R107 ;  /* 0x0000006b6c6c0221 */ /* 0x000fe20000010000 */
[----:B------:R-:W-:Y:S01]  /*1fe0*/  @P1 F2FP.PACK_AB R107, RZ, R105 ;  /* 0x00000069ff6b123e */ /* 0x000fe200000000ff */
[C---:B------:R-:W-:Y:S02]  /*1ff0*/  FMUL.FTZ R103, R129.reuse, R100 ;  /* 0x0000006481677220 */ /* 0x040fe40000410000 */
[----:B------:R-:W-:Y:S01]  /*2000*/  FMUL.FTZ R100, R129, R102 ;  /* 0x0000006681647220 */ /* 0x000fe20000410000 */
[----:B------:R-:W-:Y:S01]  /*2010*/  @P1 PRMT R94, R107, 0x7610, R94 ;  /* 0x000076106b5e1816 */ /* 0x000fe2000000005e */
[----:B------:R-:W-:Y:S01]  /*2020*/  FMUL.FTZ R102, R129, R110 ;  /* 0x0000006e81667220 */ /* 0x000fe20000410000 */
[----:B------:R-:W-:Y:S01]  /*2030*/  @P1 F2FP.PACK_AB R110, RZ, R108 ;  /* 0x0000006cff6e123e */ /* 0x000fe200000000ff */
[----:B------:R-:W-:Y:S01]  /*2040*/  FADD.FTZ R109, R159, -R109 ;  /* 0x8000006d9f6d7221 */ /* 0x000fe20000010000 */
[----:B------:R-:W-:Y:S01]  /*2050*/  @P0 HADD2.F32 R107, -RZ, R20.H1_H1 ;  /* 0x30000014ff6b0230 */ /* 0x000fe20000004100 */
[----:B------:R-:W-:Y:S01]  /*2060*/  @P0 FADD.FTZ R103, R103, R104 ;  /* 0x0000006867670221 */ /* 0x000fe20000010000 */
[----:B------:R-:W-:Y:S01]  /*2070*/  @P1 PRMT R95, R110, 0x7610, R95 ;  /* 0x000076106e5f1816 */ /* 0x000fe2000000005f */
[----:B------:R-:W-:Y:S01]  /*2080*/  FMUL.FTZ R129, R129, R109 ;  /* 0x0000006d81817220 */ /* 0x000fe20000410000 */
[----:B------:R-:W-:Y:S01]  /*2090*/  @P0 HADD2.F32 R109, -RZ, R22.H1_H1 ;  /* 0x30000016ff6d0230 */ /* 0x000fe20000004100 */
[----:B------:R-:W-:Y:S01]  /*20a0*/  @P0 FADD.FTZ R100, R100, R107 ;  /* 0x0000006b64640221 */ /* 0x000fe20000010000 */
[----:B------:R-:W-:Y:S01]  /*20b0*/  @P1 F2FP.PACK_AB R104, RZ, R103 ;  /* 0x00000067ff68123e */ /* 0x000fe200000000ff */
[----:B------:R-:W-:-:S02]  /*20c0*/  @P0 HADD2.F32 R110, -RZ, R23.H1_H1 ;  /* 0x30000017ff6e0230 */ /* 0x000fc40000004100 */
[----:B------:R-:W-:Y:S01]  /*20d0*/  @P0 FADD.FTZ R102, R102, R109 ;  /* 0x0000006d66660221 */ /* 0x000fe20000010000 */
[----:B------:R-:W-:Y:S02]  /*20e0*/  @P1 PRMT R92, R104, 0x7610, R92 ;  /* 0x00007610685c1816 */ /* 0x000fe4000000005c */
[----:B------:R-:W-:Y:S01]  /*20f0*/  @P1 F2FP.PACK_AB R104, RZ, R164 ;  /* 0x000000a4ff68123e */ /* 0x000fe200000000ff */
[----:B------:R-:W-:Y:S01]  /*2100*/  @P0 FADD.FTZ R129, R129, R110 ;  /* 0x0000006e81810221 */ /* 0x000fe20000010000 */
[----:B------:R-:W-:Y:S02]  /*2110*/  ISETP.NE.U32.AND P0, PT, RZ, c[0x0][0x258], PT ;  /* 0x00009600ff007a0c */ /* 0x000fe40003f05070 */
[----:B------:R-:W-:Y:S02]  /*2120*/  @P1 PRMT R93, R93, 0x5410, R104 ;  /* 0x000054105d5d1816 */ /* 0x000fe40000000068 */
[----:B------:R-:W-:Y:S02]  /*2130*/  @P1 F2FP.PACK_AB R104, RZ, R100 ;  /* 0x00000064ff68123e */ /* 0x000fe400000000ff */
[----:B------:R-:W-:-:S02]  /*2140*/  ISETP.NE.AND.EX P2, PT, RZ, c[0x0][0x25c], PT, P0 ;  /* 0x00009700ff007a0c */ /* 0x000fc40003f45300 */
[----:B------:R-:W-:Y:S02]  /*2150*/  ISETP.NE.U32.AND P0, PT, RZ, c[0x0][0x250], PT ;  /* 0x00009400ff007a0c */ /* 0x000fe40003f05070 */
[----:B------:R-:W-:Y:S01]  /*2160*/  @P1 PRMT R92, R92, 0x5410, R104 ;  /* 0x000054105c5c1816 */ /* 0x000fe20000000068 */
[----:B------:R-:W-:Y:S01]  /*2170*/  HFMA2.MMA R104, -RZ, RZ, 0, 9.5367431640625e-07 ;  /* 0x00000010ff687435 */ /* 0x000fe200000001ff */
[----:B------:R-:W-:Y:S02]  /*2180*/  @P1 F2FP.PACK_AB R106, RZ, R102 ;  /* 0x00000066ff6a123e */ /* 0x000fe400000000ff */
[----:B------:R-:W-:Y:S02]  /*2190*/  ISETP.NE.AND.EX P0, PT, RZ, c[0x0][0x254], PT, P0 ;  /* 0x00009500ff007a0c */ /* 0x000fe40003f05300 */
[----:B------:R-:W-:Y:S02]  /*21a0*/  @P1 PRMT R94, R94, 0x5410, R106 ;  /* 0x000054105e5e1816 */ /* 0x000fe4000000006a */
[----:B------:R-:W-:-:S04]  /*21b0*/  @P1 F2FP.PACK_AB R106, RZ, R129 ;  /* 0x00000081ff6a123e */ /* 0x000fc800000000ff */
[----:B------:R-:W-:Y:S01]  /*21c0*/  @P1 PRMT R95, R95, 0x5410, R106 ;  /* 0x000054105f5f1816 */ /* 0x000fe2000000006a */
[----:B------:R-:W-:-:S04]  /*21d0*/  @P2 IMAD.WIDE.U32 R106, R127, R104, c[0x0][0x258] ;  /* 0x000096007f6a2625 */ /* 0x000fc800078e0068 */
[----:B------:R-:W-:Y:S01]  /*21e0*/  @P0 F2FP.PACK_AB R109, RZ, R100 ;  /* 0x00000064ff6d023e */ /* 0x000fe200000000ff */
[----:B------:R0:W-:Y:S01]  /*21f0*/  @P2 STG.E.128 [R106.64], R92 ;  /* 0x0000005c6a002986 */ /* 0x0001e2000c101d04 */
[-C--:B------:R-:W-:Y:S02]  /*2200*/  @P0 F2FP.PACK_AB R163, RZ, R103.reuse ;  /* 0x00000067ffa3023e */ /* 0x080fe400000000ff */
[----:B------:R-:W-:Y:S02]  /*2210*/  F2FP.PACK_AB R100, R100, R103 ;  /* 0x000000676464723e */ /* 0x000fe400000000ff */
[-C--:B------:R-:W-:Y:S02]  /*2220*/  F2FP.PACK_AB R103, R129, R108.reuse ;  /* 0x0000006c8167723e */ /* 0x080fe400000000ff */
[----:B------:R-:W-:Y:S02]  /*2230*/  @P0 F2FP.PACK_AB R111, RZ, R105 ;  /* 0x00000069ff6f023e */ /* 0x000fe400000000ff */
[----:B------:R-:W-:-:S02]  /*2240*/  @P0 F2FP.PACK_AB R108, RZ, R108 ;  /* 0x0000006cff6c023e */ /* 0x000fc400000000ff */
[----:B------:R-:W-:Y:S02]  /*2250*/  @P0 F2FP.PACK_AB R110, RZ, R164 ;  /* 0x000000a4ff6e023e */ /* 0x000fe400000000ff */
[----:B------:R-:W-:Y:S02]  /*2260*/  @P0 F2FP.PACK_AB R149, RZ, R102 ;  /* 0x00000066ff95023e */ /* 0x000fe400000000ff */
[----:B------:R-:W-:Y:S02]  /*2270*/  @P0 F2FP.PACK_AB R129, RZ, R129 ;  /* 0x00000081ff81023e */ /* 0x000fe400000000ff */
[----:B------:R-:W-:Y:S02]  /*2280*/  @P0 PRMT R86, R111, 0x7610, R86 ;  /* 0x000076106f560816 */ /* 0x000fe40000000056 */
[----:B0-----:R-:W-:Y:S02]  /*2290*/  @P0 F2FP.PACK_AB R107, RZ, R101 ;  /* 0x00000065ff6b023e */ /* 0x001fe400000000ff */
[----:B------:R-:W-:-:S02]  /*22a0*/  @P0 PRMT R84, R163, 0x7610, R84 ;  /* 0x00007610a3540816 */ /* 0x000fc40000000054 */
[----:B------:R-:W-:Y:S02]  /*22b0*/  @P0 PRMT R85, R107, 0x7610, R85 ;  /* 0x000076106b550816 */ /* 0x000fe40000000055 */
[----:B------:R-:W-:Y:S02]  /*22c0*/  @P0 PRMT R87, R108, 0x7610, R87 ;  /* 0x000076106c570816 */ /* 0x000fe40000000057 */
[C---:B------:R-:W-:Y:S02]  /*22d0*/  @P0 LEA R106, P1, R127.reuse, c[0x0][0x250], 0x4 ;  /* 0x000094007f6a0a11 */ /* 0x040fe400078220ff */
[----:B------:R-:W-:Y:S01]  /*22e0*/  F2FP.PACK_AB R102, R102, R105 ;  /* 0x000000696666723e */ /* 0x000fe200000000ff */
[----:B------:R-:W-:Y:S01]  /*22f0*/  IMAD.WIDE.U32 R104, R127, R104, c[0x0][0x248] ;  /* 0x000092007f687625 */ /* 0x000fe200078e0068 */
[----:B------:R-:W-:Y:S02]  /*2300*/  F2FP.PACK_AB R101, R164, R101 ;  /* 0x00000065a465723e */ /* 0x000fe400000000ff */
[----:B------:R-:W-:-:S02]  /*2310*/  @P0 PRMT R85, R85, 0x5410, R110 ;  /* 0x0000541055550816 */ /* 0x000fc4000000006e */
[----:B------:R-:W-:Y:S01]  /*2320*/  @P0 PRMT R86, R86, 0x5410, R149 ;  /* 0x0000541056560816 */ /* 0x000fe20000000095 */
[----:B------:R0:W-:Y:S01]  /*2330*/  STG.E.128 [R104.64], R100 ;  /* 0x0000006468007986 */ /* 0x0001e2000c101d04 */
[----:B------:R-:W-:Y:S02]  /*2340*/  @P0 LEA.HI.X R107, R127, c[0x0][0x254], RZ, 0x4, P1 ;  /* 0x000095007f6b0a11 */ /* 0x000fe400008f24ff */
[----:B------:R-:W-:Y:S02]  /*2350*/  @P0 PRMT R84, R84, 0x5410, R109 ;  /* 0x0000541054540816 */ /* 0x000fe4000000006d */
[----:B------:R-:W-:-:S05]  /*2360*/  @P0 PRMT R87, R87, 0x5410, R129 ;  /* 0x0000541057570816 */ /* 0x000fca0000000081 */
[----:B------:R0:W-:Y:S02]  /*2370*/  @P0 STG.E.128 [R106.64], R84 ;  /* 0x000000546a000986 */ /* 0x0001e4000c101d04 */
.L_x_199:
[----:B------:R-:W-:Y:S05]  /*2380*/  BSYNC B1 ;  /* 0x0000000000017941 */ /* 0x000fea0003800000 */
.L_x_198:
[----:B0-----:R-:W-:-:S04]  /*2390*/  MOV R100, c[0x0][0x160] ;  /* 0x0000580000647a02 */ /* 0x001fc80000000f00 */
[----:B------:R-:W-:-:S04]  /*23a0*/  LEA R19, R100, R19, 0x2 ;  /* 0x0000001364137211 */ /* 0x000fc800078e10ff */
[----:B------:R-:W-:-:S13]  /*23b0*/  ISETP.GE.AND P0, PT, R19, c[0x0][0x164], PT ;  /* 0x0000590013007a0c */ /* 0x000fda0003f06270 */
[----:B-----5:R-:W-:Y:S01]  /*23c0*/  @P0 CALL.REL.NOINC `(.L_x_189) ;  /* 0x0000001000000944 */ /* 0x020fe20003c00000 */
[----:B------:R-:W-:Y:S05]  /*23d0*/  BRA `(.L_x_200) ;  /* 0xffffe20000007947 */ /* 0x000fea000383ffff */
.L_x_189:
[----:B0-----:R-:W-:Y:S05]  /*23e0*/  BSYNC B0 ;  /* 0x0000000000007941 */ /* 0x001fea0003800000 */
.L_x_188:
        /* <DEDUP_REMOVED lines=120> */
[C---:B------:R-:W-:Y:S02]  /*2b70*/  SHF.L.U64.HI R27, R12.reuse, 0x2, R27 ;  /* 0x000000020c1b7819 */ /* 0x040fe4000001021b */
[----:B------:R-:W-:Y:S01]  /*2b80*/  SHF.L.U32 R12, R12, 0x2, RZ ;  /* 0x000000020c0c7819 */ /* 0x000fe200000006ff */
        /* <DEDUP_REMOVED lines=54> */
[----:B---3--:R-:W-:Y:S02]  /*2ef0*/  MOV R4, R22 ;  /* 0x0000001600047202 */ /* 0x008fe40000000f00 */
[----:B------:R-:W-:-:S02]  /*2f00*/  MOV R5, R37 ;  /* 0x0000002500057202 */ /* 0x000fc40000000f00 */
[----:B------:R-:W-:Y:S02]  /*2f10*/  MOV R6, R20 ;  /* 0x0000001400067202 */ /* 0x000fe40000000f00 */
[----:B------:R-:W-:Y:S01]  /*2f20*/  MOV R7, R31 ;  /* 0x0000001f00077202 */ /* 0x000fe20000000f00 */
[----:B------:R0:W-:Y:S01]  /*2f30*/  STG.E [R4.64], R13 ;  /* 0x0000000d04007986 */ /* 0x0001e2000c101904 */
[----:B------:R-:W-:Y:S02]  /*2f40*/  MOV R8, R14 ;  /* 0x0000000e00087202 */ /* 0x000fe40000000f00 */
[----:B------:R-:W-:Y:S01]  /*2f50*/  MOV R9, R29 ;  /* 0x0000001d00097202 */ /* 0x000fe20000000f00 */
[----:B------:R1:W-:Y:S01]  /*2f60*/  STG.E [R6.64], R15 ;  /* 0x0000000f06007986 */ /* 0x0003e2000c101904 */
[----:B------:R-:W-:Y:S02]  /*2f70*/  IADD3 R22, P3, R22, 0x200, RZ ;  /* 0x0000020016167810 */ /* 0x000fe40007f7e0ff */
[----:B------:R-:W-:Y:S01]  /*2f80*/  IADD3 R20, P4, R20, 0x200, RZ ;  /* 0x0000020014147810 */ /* 0x000fe20007f9e0ff */
[----:B------:R1:W-:Y:S01]  /*2f90*/  STG.E [R8.64], R47 ;  /* 0x0000002f08007986 */ /* 0x0003e2000c101904 */
[----:B------:R-:W-:-:S02]  /*2fa0*/  IADD3 R14, P5, R14, 0x200, RZ ;  /* 0x000002000e0e7810 */ /* 0x000fc40007fbe0ff */
[----:B------:R-:W-:Y:S02]  /*2fb0*/  IADD3.X R37, RZ, R37, RZ, P3, !PT ;  /* 0x00000025ff257210 */ /* 0x000fe40001ffe4ff */
[----:B0-----:R-:W-:Y:S02]  /*2fc0*/  MOV R4, R12 ;  /* 0x0000000c00047202 */ /* 0x001fe40000000f00 */
[----:B------:R-:W-:Y:S02]  /*2fd0*/  MOV R5, R27 ;  /* 0x0000001b00057202 */ /* 0x000fe40000000f00 */
[----:B------:R-:W-:Y:S02]  /*2fe0*/  IADD3 R12, P6, R12, 0x200, RZ ;  /* 0x000002000c0c7810 */ /* 0x000fe40007fde0ff */
[----:B------:R-:W-:Y:S01]  /*2ff0*/  IADD3.X R31, RZ, R31, RZ, P4, !PT ;  /* 0x0000001fff1f7210 */ /* 0x000fe200027fe4ff */
[----:B------:R1:W-:Y:S01]  /*3000*/  STG.E [R4.64], R33 ;  /* 0x0000002104007986 */ /* 0x0003e2000c101904 */
[----:B------:R-:W-:-:S02]  /*3010*/  IADD3.X R29, RZ, R29, RZ, P5, !PT ;  /* 0x0000001dff1d7210 */ /* 0x000fc40002ffe4ff */
[----:B------:R-:W-:Y:S02]  /*3020*/  IADD3.X R27, RZ, R27, RZ, P6, !PT ;  /* 0x0000001bff1b7210 */ /* 0x000fe400037fe4ff */
.L_x_202:
[----:B---3--:R-:W-:Y:S05]  /*3030*/  BSYNC B0 ;  /* 0x0000000000007941 */ /* 0x008fea0003800000 */
.L_x_201:
[----:B------:R-:W-:Y:S01]  /*3040*/  BSSY B0, `(.L_x_203) ;  /* 0x0000017000007945 */ /* 0x000fe20003800000 */
[----:B--2---:R-:W-:Y:S01]  /*3050*/  FADD.FTZ R25, R10, R25 ;  /* 0x000000190a197221 */ /* 0x004fe20000010000 */
[----:B------:R-:W-:Y:S05]  /*3060*/  @!P0 BRA `(.L_x_204) ;  /* 0x0000014000008947 */ /* 0x000fea0003800000 */
[----:B-1----:R-:W-:Y:S02]  /*3070*/  MOV R4, R22 ;  /* 0x0000001600047202 */ /* 0x002fe40000000f00 */
[----:B------:R-:W-:Y:S02]  /*3080*/  MOV R5, R37 ;  /* 0x0000002500057202 */ /* 0x000fe40000000f00 */
[----:B------:R-:W-:Y:S02]  /*3090*/  MOV R6, R20 ;  /* 0x0000001400067202 */ /* 0x000fe40000000f00 */
[----:B------:R-:W-:Y:S01]  /*30a0*/  MOV R7, R31 ;  /* 0x0000001f00077202 */ /* 0x000fe20000000f00 */
[----:B------:R0:W-:Y:S01]  /*30b0*/  STG.E [R4.64], R17 ;  /* 0x0000001104007986 */ /* 0x0001e2000c101904 */
[----:B------:R-:W-:-:S02]  /*30c0*/  MOV R8, R14 ;  /* 0x0000000e00087202 */ /* 0x000fc40000000f00 */
[----:B------:R-:W-:Y:S01]  /*30d0*/  MOV R9, R29 ;  /* 0x0000001d00097202 */ /* 0x000fe20000000f00 */
[----:B------:R1:W-:Y:S01]  /*30e0*/  STG.E [R6.64], R3 ;  /* 0x0000000306007986 */ /* 0x0003e2000c101904 */
[----:B------:R-:W-:Y:S02]  /*30f0*/  IADD3 R22, P0, R22, 0x200, RZ ;  /* 0x0000020016167810 */ /* 0x000fe40007f1e0ff */
[----:B------:R-:W-:Y:S01]  /*3100*/  IADD3 R20, P3, R20, 0x200, RZ ;  /* 0x0000020014147810 */ /* 0x000fe20007f7e0ff */
[----:B------:R1:W-:Y:S01]  /*3110*/  STG.E [R8.64], R25 ;  /* 0x0000001908007986 */ /* 0x0003e2000c101904 */
[----:B------:R-:W-:Y:S02]  /*3120*/  IADD3 R14, P4, R14, 0x200, RZ ;  /* 0x000002000e0e7810 */ /* 0x000fe40007f9e0ff */
[----:B------:R-:W-:Y:S02]  /*3130*/  IADD3.X R37, RZ, R37, RZ, P0, !PT ;  /* 0x00000025ff257210 */ /* 0x000fe400007fe4ff */
[----:B0-----:R-:W-:-:S02]  /*3140*/  MOV R4, R12 ;  /* 0x0000000c00047202 */ /* 0x001fc40000000f00 */
[----:B------:R-:W-:Y:S02]  /*3150*/  MOV R5, R27 ;  /* 0x0000001b00057202 */ /* 0x000fe40000000f00 */
[----:B------:R-:W-:Y:S02]  /*3160*/  IADD3 R12, P5, R12, 0x200, RZ ;  /* 0x000002000c0c7810 */ /* 0x000fe40007fbe0ff */
[----:B------:R-:W-:Y:S01]  /*3170*/  IADD3.X R31, RZ, R31, RZ, P3, !PT ;  /* 0x0000001fff1f7210 */ /* 0x000fe20001ffe4ff */
[----:B------:R1:W-:Y:S01]  /*3180*/  STG.E [R4.64], R21 ;  /* 0x0000001504007986 */ /* 0x0003e2000c101904 */
[----:B------:R-:W-:Y:S02]  /*3190*/  IADD3.X R29, RZ, R29, RZ, P4, !PT ;  /* 0x0000001dff1d7210 */ /* 0x000fe400027fe4ff */
[----:B------:R-:W-:Y:S02]  /*31a0*/  IADD3.X R27, RZ, R27, RZ, P5, !PT ;  /* 0x0000001bff1b7210 */ /* 0x000fe40002ffe4ff */
.L_x_204:
[----:B------:R-:W-:Y:S05]  /*31b0*/  BSYNC B0 ;  /* 0x0000000000007941 */ /* 0x000fea0003800000 */
.L_x_203:
[----:B------:R-:W-:Y:S01]  /*31c0*/  BSSY B0, `(.L_x_205) ;  /* 0x0000017000007945 */ /* 0x000fe20003800000 */
[----:B------:R-:W-:Y:S01]  /*31d0*/  FADD.FTZ R49, R16, R49 ;  /* 0x0000003110317221 */ /* 0x000fe20000010000 */
[----:B------:R-:W-:Y:S05]  /*31e0*/  @!P1 BRA `(.L_x_206) ;  /* 0x0000014000009947 */ /* 0x000fea0003800000 */
[----:B-1----:R-:W-:Y:S02]  /*31f0*/  MOV R4, R22 ;  /* 0x0000001600047202 */ /* 0x002fe40000000f00 */
        /* <DEDUP_REMOVED lines=19> */
.L_x_206:
[----:B------:R-:W-:Y:S05]  /*3330*/  BSYNC B0 ;  /* 0x0000000000007941 */ /* 0x000fea0003800000 */
.L_x_205:
[----:B-1----:R-:W-:Y:S02]  /*3340*/  MOV R2, R22 ;  /* 0x0000001600027202 */ /* 0x002fe40000000f00 */
[----:B------:R-:W-:Y:S01]  /*3350*/  MOV R3, R37 ;  /* 0x0000002500037202 */ /* 0x000fe20000000f00 */
[----:B------:R-:W-:Y:S06]  /*3360*/  @!P2 EXIT ;  /* 0x000000000000a94d */ /* 0x000fec0003800000 */
[----:B------:R0:W-:Y:S01]  /*3370*/  STG.E [R2.64], R19 ;  /* 0x0000001302007986 */ /* 0x0001e2000c101904 */
[----:B----4-:R-:W-:Y:S01]  /*3380*/  FADD.FTZ R51, R18, R51 ;  /* 0x0000003312337221 */ /* 0x010fe20000010000 */
[----:B------:R-:W-:Y:S02]  /*3390*/  MOV R4, R12 ;  /* 0x0000000c00047202 */ /* 0x000fe40000000f00 */
[----:B------:R-:W-:Y:S02]  /*33a0*/  MOV R5, R27 ;  /* 0x0000001b00057202 */ /* 0x000fe40000000f00 */
[----:B0-----:R-:W-:Y:S02]  /*33b0*/  MOV R2, R20 ;  /* 0x0000001400027202 */ /* 0x001fe40000000f00 */
[----:B------:R-:W-:-:S05]  /*33c0*/  MOV R3, R31 ;  /* 0x0000001f00037202 */ /* 0x000fca0000000f00 */
[----:B------:R0:W-:Y:S02]  /*33d0*/  STG.E [R2.64], R0 ;  /* 0x0000000002007986 */ /* 0x0001e4000c101904 */
[----:B0-----:R-:W-:Y:S02]  /*33e0*/  MOV R2, R14 ;  /* 0x0000000e00027202 */ /* 0x001fe40000000f00 */
[----:B------:R-:W-:-:S05]  /*33f0*/  MOV R3, R29 ;  /* 0x0000001d00037202 */ /* 0x000fca0000000f00 */
[----:B------:R-:W-:Y:S04]  /*3400*/  STG.E [R2.64], R51 ;  /* 0x0000003302007986 */ /* 0x000fe8000c101904 */
[----:B------:R-:W-:Y:S01]  /*3410*/  STG.E [R4.64], R35 ;  /* 0x0000002304007986 */ /* 0x000fe2000c101904 */
[----:B------:R-:W-:Y:S05]  /*3420*/  EXIT ;  /* 0x000000000000794d */ /* 0x000fea0003800000 */
.L_x_194:
[----:B------:R-:W-:Y:S01]  /*3430*/  HFMA2.MMA R104, -RZ, RZ, 0, 5.9604644775390625e-08 ;  /* 0x00000001ff687435 */ /* 0x000fe200000001ff */
[----:B------:R-:W-:Y:S02]  /*3440*/  MOV R105, R163 ;  /* 0x000000a300697202 */ /* 0x000fe40000000f00 */
[----:B------:R-:W-:Y:S02]  /*3450*/  MOV R102, 0x1f ;  /* 0x0000001f00667802 */ /* 0x000fe40000000f00 */
[----:B------:R-:W-:-:S02]  /*3460*/  MOV R103, 0xffffffff ;  /* 0xffffffff00677802 */ /* 0x000fc40000000f00 */
[----:B------:R-:W-:Y:S02]  /*3470*/  MOV R100, 0x3490 ;  /* 0x0000349000647802 */ /* 0x000fe40000000f00 */
[----:B-----5:R-:W-:Y:S05]  /*3480*/  CALL.REL.NOINC `($__internal_12_$__cuda_sm70_shflsync_bfly_p) ;  /* 0x0000046000007944 */ /* 0x020fea0003c00000 */
[----:B-1----:R-:W-:Y:S01]  /*3490*/  MOV R106, R103 ;  /* 0x00000067006a7202 */ /* 0x002fe20000000f00 */
[----:B0-----:R-:W-:Y:S05]  /*34a0*/  BRA `(.L_x_207) ;  /* 0xffffe17000007947 */ /* 0x001fea000383ffff */
.L_x_195:
[----:B------:R-:W-:Y:S01]  /*34b0*/  HFMA2.MMA R104, -RZ, RZ, 0, 5.9604644775390625e-08 ;  /* 0x00000001ff687435 */ /* 0x000fe200000001ff */
[----:B------:R-:W-:Y:S02]  /*34c0*/  MOV R105, R164 ;  /* 0x000000a400697202 */ /* 0x000fe40000000f00 */
[----:B------:R-:W-:Y:S02]  /*34d0*/  MOV R102, 0x1f ;  /* 0x0000001f00667802 */ /* 0x000fe40000000f00 */
[----:B------:R-:W-:Y:S02]  /*34e0*/  MOV R103, 0xffffffff ;  /* 0xffffffff00677802 */ /* 0x000fe40000000f00 */
[----:B------:R-:W-:Y:S02]  /*34f0*/  MOV R100, 0x3510 ;  /* 0x0000351000647802 */ /* 0x000fe40000000f00 */
[----:B01---5:R-:W-:Y:S05]  /*3500*/  CALL.REL.NOINC `($__internal_12_$__cuda_sm70_shflsync_bfly_p) ;  /* 0x000003e000007944 */ /* 0x023fea0003c00000 */
[----:B------:R-:W-:Y:S01]  /*3510*/  FADD.FTZ R163, R106, R163 ;  /* 0x000000a36aa37221 */ /* 0x000fe20000010000 */
[----:B0-----:R-:W-:Y:S01]  /*3520*/  HFMA2.MMA R104, -RZ, RZ, 0, 1.1920928955078125e-07 ;  /* 0x00000002ff687435 */ /* 0x001fe200000001ff */
[----:B-1----:R-:W-:Y:S01]  /*3530*/  FADD.FTZ R164, R164, R103 ;  /* 0x00000067a4a47221 */ /* 0x002fe20000010000 */
[----:B------:R-:W-:-:S02]  /*3540*/  MOV R102, 0x1f ;  /* 0x0000001f00667802 */ /* 0x000fc40000000f00 */
[----:B------:R-:W-:Y:S02]  /*3550*/  MOV R103, 0xffffffff ;  /* 0xffffffff00677802 */ /* 0x000fe40000000f00 */
[----:B------:R-:W-:Y:S02]  /*3560*/  MOV R105, R163 ;  /* 0x000000a300697202 */ /* 0x000fe40000000f00 */
[----:B------:R-:W-:Y:S02]  /*3570*/  MOV R100, 0x3590 ;  /* 0x0000359000647802 */ /* 0x000fe40000000f00 */
[----:B------:R-:W-:Y:S05]  /*3580*/  CALL.REL.NOINC `($__internal_12_$__cuda_sm70_shflsync_bfly_p) ;  /* 0x0000036000007944 */ /* 0x000fea0003c00000 */
[----:B0-----:R-:W-:Y:S01]  /*3590*/  HFMA2.MMA R104, -RZ, RZ, 0, 1.1920928955078125e-07 ;  /* 0x00000002ff687435 */ /* 0x001fe200000001ff */
[----:B-1----:R-:W-:Y:S02]  /*35a0*/  MOV R106, R103 ;  /* 0x00000067006a7202 */ /* 0x002fe40000000f00 */
[----:B------:R-:W-:Y:S02]  /*35b0*/  MOV R105, R164 ;  /* 0x000000a400697202 */ /* 0x000fe40000000f00 */
[----:B------:R-:W-:Y:S02]  /*35c0*/  MOV R102, 0x1f ;  /* 0x0000001f00667802 */ /* 0x000fe40000000f00 */
[----:B------:R-:W-:-:S02]  /*35d0*/  MOV R103, 0xffffffff ;  /* 0xffffffff00677802 */ /* 0x000fc40000000f00 */
[----:B------:R-:W-:Y:S02]  /*35e0*/  MOV R100, 0x3600 ;  /* 0x0000360000647802 */ /* 0x000fe40000000f00 */
[----:B------:R-:W-:Y:S05]  /*35f0*/  CALL.REL.NOINC `($__internal_12_$__cuda_sm70_shflsync_bfly_p) ;  /* 0x000002f000007944 */ /* 0x000fea0003c00000 */
[----:B------:R-:W-:Y:S01]  /*3600*/  FADD.FTZ R163, R106, R163 ;  /* 0x000000a36aa37221 */ /* 0x000fe20000010000 */
[----:B0-----:R-:W-:Y:S01]  /*3610*/  HFMA2.MMA R104, -RZ, RZ, 0, 2.384185791015625e-07 ;  /* 0x00000004ff687435 */ /* 0x001fe200000001ff */
[----:B-1----:R-:W-:Y:S01]  /*3620*/  FADD.FTZ R164, R164, R103 ;  /* 0x00000067a4a47221 */ /* 0x002fe20000010000 */
[----:B------:R-:W-:Y:S02]  /*3630*/  MOV R102, 0x1f ;  /* 0x0000001f00667802 */ /* 0x000fe40000000f00 */
[----:B------:R-:W-:Y:S02]  /*3640*/  MOV R103, 0xffffffff ;  /* 0xffffffff00677802 */ /* 0x000fe40000000f00 */
[----:B------:R-:W-:Y:S02]  /*3650*/  MOV R105, R163 ;  /* 0x000000a300697202 */ /* 0x000fe40000000f00 */
[----:B------:R-:W-:Y:S02]  /*3660*/  MOV R100, 0x3680 ;  /* 0x0000368000647802 */ /* 0x000fe40000000f00 */
[----:B------:R-:W-:Y:S05]  /*3670*/  CALL.REL.NOINC `($__internal_12_$__cuda_sm70_shflsync_bfly_p) ;  /* 0x0000027000007944 */ /* 0x000fea0003c00000 */
[----:B0-----:R-:W-:Y:S01]  /*3680*/  HFMA2.MMA R104, -RZ, RZ, 0, 2.384185791015625e-07 ;  /* 0x00000004ff687435 */ /* 0x001fe200000001ff */
[----:B-1----:R-:W-:-:S02]  /*3690*/  MOV R106, R103 ;  /* 0x00000067006a7202 */ /* 0x002fc40000000f00 */
[----:B------:R-:W-:Y:S02]  /*36a0*/  MOV R105, R164 ;  /* 0x000000a400697202 */ /* 0x000fe40000000f00 */
[----:B------:R-:W-:Y:S02]  /*36b0*/  MOV R102, 0x1f ;  /* 0x0000001f00667802 */ /* 0x000fe40000000f00 */
[----:B------:R-:W-:Y:S02]  /*36c0*/  MOV R103, 0xffffffff ;  /* 0xffffffff00677802 */ /* 0x000fe40000000f00 */
[----:B------:R-:W-:Y:S02]  /*36d0*/  MOV R100, 0x36f0 ;  /* 0x000036f000647802 */ /* 0x000fe40000000f00 */
[----:B------:R-:W-:Y:S05]  /*36e0*/  CALL.REL.NOINC `($__internal_12_$__cuda_sm70_shflsync_bfly_p) ;  /* 0x0000020000007944 */ /* 0x000fea0003c00000 */
[----:B------:R-:W-:Y:S01]  /*36f0*/  FADD.FTZ R163, R106, R163 ;  /* 0x000000a36aa37221 */ /* 0x000fe20000010000 */
[----:B0-----:R-:W-:Y:S01]  /*3700*/  HFMA2.MMA R104, -RZ, RZ, 0, 4.76837158203125e-07 ;  /* 0x00000008ff687435 */ /* 0x001fe200000001ff */
[----:B-1----:R-:W-:Y:S01]  /*3710*/  FADD.FTZ R164, R164, R103 ;  /* 0x00000067a4a47221 */ /* 0x002fe20000010000 */
[----:B------:R-:W-:Y:S02]  /*3720*/  MOV R102, 0x1f ;  /* 0x0000001f00667802 */ /* 0x000fe40000000f00 */
[----:B------:R-:W-:-:S02]  /*3730*/  MOV R103, 0xffffffff ;  /* 0xffffffff00677802 */ /* 0x000fc40000000f00 */
[----:B------:R-:W-:Y:S02]  /*3740*/  MOV R105, R163 ;  /* 0x000000a300697202 */ /* 0x000fe40000000f00 */
[----:B------:R-:W-:Y:S02]  /*3750*/  MOV R100, 0x3770 ;  /* 0x0000377000647802 */ /* 0x000fe40000000f00 */
[----:B------:R-:W-:Y:S05]  /*3760*/  CALL.REL.NOINC `($__internal_12_$__cuda_sm70_shflsync_bfly_p) ;  /* 0x0000018000007944 */ /* 0x000fea0003c00000 */
[----:B0-----:R-:W-:Y:S01]  /*3770*/  HFMA2.MMA R104, -RZ, RZ, 0, 4.76837158203125e-07 ;  /* 0x00000008ff687435 */ /* 0x001fe200000001ff */
[----:B-1----:R-:W-:Y:S02]  /*3780*/  MOV R106, R103 ;  /* 0x00000067006a7202 */ /* 0x002fe40000000f00 */
[----:B------:R-:W-:Y:S02]  /*3790*/  MOV R105, R164 ;  /* 0x000000a400697202 */ /* 0x000fe40000000f00 */
[----:B------:R-:W-:Y:S02]  /*37a0*/  MOV R102, 0x1f ;  /* 0x0000001f00667802 */ /* 0x000fe40000000f00 */
[----:B------:R-:W-:Y:S02]  /*37b0*/  MOV R103, 0xffffffff ;  /* 0xffffffff00677802 */ /* 0x000fe40000000f00 */
[----:B------:R-:W-:-:S02]  /*37c0*/  MOV R100, 0x37e0 ;  /* 0x000037e000647802 */ /* 0x000fc40000000f00 */
[----:B------:R-:W-:Y:S05]  /*37d0*/  CALL.REL.NOINC `($__internal_12_$__cuda_sm70_shflsync_bfly_p) ;  /* 0x0000011000007944 */ /* 0x000fea0003c00000 */
[----:B------:R-:W-:Y:S01]  /*37e0*/  FADD.FTZ R106, R106, R163 ;  /* 0x000000a36a6a7221 */ /* 0x000fe20000010000 */
[----:B0-----:R-:W-:Y:S01]  /*37f0*/  HFMA2.MMA R104, -RZ, RZ, 0, 9.5367431640625e-07 ;  /* 0x00000010ff687435 */ /* 0x001fe200000001ff */
[----:B-1----:R-:W-:Y:S01]  /*3800*/  FADD.FTZ R107, R164, R103 ;  /* 0x00000067a46b7221 */ /* 0x002fe20000010000 */
[----:B------:R-:W-:-:S02]  /*3810*/  MOV R102, 0x1f ;  /* 0x0000001f00667802 */ /* 0x000fc40000000f00 */
[----:B------:R-:W-:Y:S02]  /*3820*/  MOV R103, 0xffffffff ;  /* 0xffffffff00677802 */ /* 0x000fe40000000f00 */
[----:B------:R-:W-:Y:S02]  /*3830*/  MOV R105, R106 ;  /* 0x0000006a00697202 */ /* 0x000fe40000000f00 */
[----:B------:R-:W-:Y:S02]  /*3840*/  MOV R100, 0x3860 ;  /* 0x0000386000647802 */ /* 0x000fe40000000f00 */
[----:B------:R-:W-:Y:S05]  /*3850*/  CALL.REL.NOINC `($__internal_12_$__cuda_sm70_shflsync_bfly_p) ;  /* 0x0000009000007944 */ /* 0x000fea0003c00000 */
[----:B0-----:R-:W-:Y:S01]  /*3860*/  HFMA2.MMA R104, -RZ, RZ, 0, 9.5367431640625e-07 ;  /* 0x00000010ff687435 */ /* 0x001fe200000001ff */
[----:B-1----:R-:W-:Y:S02]  /*3870*/  MOV R109, R103 ;  /* 0x00000067006d7202 */ /* 0x002fe40000000f00 */
[----:B------:R-:W-:Y:S02]  /*3880*/  MOV R105, R107 ;  /* 0x0000006b00697202 */ /* 0x000fe40000000f00 */
[----:B------:R-:W-:Y:S02]  /*3890*/  MOV R102, 0x1f ;  /* 0x0000001f00667802 */ /* 0x000fe40000000f00 */
[----:B------:R-:W-:-:S02]  /*38a0*/  MOV R103, 0xffffffff ;  /* 0xffffffff00677802 */ /* 0x000fc40000000f00 */
[----:B------:R-:W-:Y:S02]  /*38b0*/  MOV R100, 0x38d0 ;  /* 0x000038d000647802 */ /* 0x000fe40000000f00 */
[----:B------:R-:W-:Y:S05]  /*38c0*/  CALL.REL.NOINC `($__internal_12_$__cuda_sm70_shflsync_bfly_p) ;  /* 0x0000002000007944 */ /* 0x000fea0003c00000 */
[----:B01----:R-:W-:Y:S01]  /*38d0*/  MOV R104, R103 ;  /* 0x0000006700687202 */ /* 0x003fe20000000f00 */
[----:B------:R-:W-:Y:S05]  /*38e0*/  BRA `(.L_x_208) ;  /* 0xffffde5000007947 */ /* 0x000fea000383ffff */
        .weak           $__internal_12_$__cuda_sm70_shflsync_bfly_p
        .type           $__internal_12_$__cuda_sm70_shflsync_bfly_p,@function
        .size           $__internal_12_$__cuda_sm70_shflsync_bfly_p,(.L_x_1958 - $__internal_12_$__cuda_sm70_shflsync_bfly_p)
$__internal_12_$__cuda_sm70_shflsync_bfly_p:
[----:B------:R-:W-:Y:S01]  /*38f0*/  HFMA2.MMA R101, -RZ, RZ, 0, 0 ;  /* 0x00000000ff657435 */ /* 0x000fe200000001ff */
[----:B------:R-:W-:Y:S04]  /*3900*/  WARPSYNC R103 ;  /* 0x0000006700007348 */ /* 0x000fe80003800000 */
[----:B------:R0:W1:Y:S01]  /*3910*/  SHFL.BFLY PT, R103, R105, R104, R102 ;  /* 0x0c00006869677389 */ /* 0x00006200000e0066 */
[----:B------:R-:W-:Y:S05]  /*3920*/  RET.REL.NODEC R100 `(_ZN10layer_norm31ln_parallel_residual_bwd_kernelINS_13Kernel_traitsI6__halfS2_S2_S2_fjLj512ELj1ELj4ELj1ELj16ENS_18Kernel_traits_baseILj512ES2_S2_S2_S2_fjLj128EEEEELb0ELb0ELb0EEEvNS_9BwdParamsE) ;  /* 0xffffc6d064007950 */ /* 0x000fea0003c3ffff */
.L_x_209:
        /* <DEDUP_REMOVED lines=13> */
.L_x_1958:


//--------------------- .text._ZN10layer_norm31ln_parallel_residual_bwd_kernelINS_13Kernel_traitsI6__halfS2_S2_S2_fjLj512ELj1ELj4ELj1ELj16ENS_18Kernel_traits_baseILj512ES2_S2_S2_S2_fjLj128EEEEELb0ELb0ELb1EEEvNS_9BwdParamsE --------------------------
	.section	.text._ZN10layer_norm31ln_parallel_residual_bwd_kernelINS_13Kernel_traitsI6__halfS2_S2_S2_fjLj512ELj1ELj4ELj1ELj16ENS_18Kernel_traits_baseILj512ES2_S2_S2_S2_fjLj128EEEEELb0ELb0ELb1EEEvNS_9BwdParamsE,"ax",@progbits
	.sectioninfo	@"SHI_REGISTERS=167"
	.align	128
        .global         _ZN10layer_norm31ln_parallel_residual_bwd_kernelINS_13Kernel_traitsI6__halfS2_S2_S2_fjLj512ELj1ELj4ELj1ELj16ENS_18Kernel_traits_baseILj512ES2_S2_S2_S2_fjLj128EEEEELb0ELb0ELb1EEEvNS_9BwdParamsE
        .type           _ZN10layer_norm31ln_parallel_residual_bwd_kernelINS_13Kernel_traitsI6__halfS2_S2_S2_fjLj512ELj1ELj4ELj1ELj16ENS_18Kernel_traits_baseILj512ES2_S2_S2_S2_fjLj128EEEEELb0ELb0ELb1EEEvNS_9BwdParamsE,@function
        .size           _ZN10layer_norm31ln_parallel_residual_bwd_kernelINS_13Kernel_traitsI6__halfS2_S2_S2_fjLj512ELj1ELj4ELj1ELj16ENS_18Kernel_traits_baseILj512ES2_S2_S2_S2_fjLj128EEEEELb0ELb0ELb1EEEvNS_9BwdParamsE,(.L_x_1959 - _ZN10layer_norm31ln_parallel_residual_bwd_kernelINS_13Kernel_traitsI6__halfS2_S2_S2_fjLj512ELj1ELj4ELj1ELj16ENS_18Kernel_traits_baseILj512ES2_S2_S2_S2_fjLj128EEEEELb0ELb0ELb1EEEvNS_9BwdParamsE)
        .other          _ZN10layer_norm31ln_parallel_residual_bwd_kernelINS_13Kernel_traitsI6__halfS2_S2_S2_fjLj512ELj1ELj4ELj1ELj16ENS_18Kernel_traits_baseILj512ES2_S2_S2_S2_fjLj128EEEEELb0ELb0ELb1EEEvNS_9BwdParamsE,@"STO_CUDA_ENTRY STV_DEFAULT"
_ZN10layer_norm31ln_parallel_residual_bwd_kernelINS_13Kernel_traitsI6__halfS2_S2_S2_fjLj512ELj1ELj4ELj1ELj16ENS_18Kernel_traits_baseILj512ES2_S2_S2_S2_fjLj128EEEEELb0ELb0ELb1EEEvNS_9BwdParamsE:
.text._ZN10layer_norm31ln_parallel_residual_bwd_kernelINS_13Kernel_traitsI6__halfS2_S2_S2_fjLj512ELj1ELj4ELj1ELj16ENS_18Kernel_traits_baseILj512ES2_S2_S2_S2_fjLj128EEEEELb0ELb0ELb1EEEvNS_9BwdParamsE:
        /* <DEDUP_REMOVED lines=42> */
.L_x_211:
        /* <DEDUP_REMOVED lines=38> */
[----:B--2---:R-:W-:-:S02]  /*0500*/  HADD2.F32 R109, -RZ, R8.H0_H0 ;  /* 0x20000008ff6d7230 */ /* 0x004fc40000004100 */
[----:B------:R-:W-:Y:S02]  /*0510*/  HADD2.F32 R110, -RZ, R8.H1_H1 ;  /* 0x30000008ff6e7230 */ /* 0x000fe40000004100 */
[--C-:B------:R-:W-:Y:S02]  /*0520*/  HADD2.F32 R111, -RZ, R9.reuse.H0_H0 ;  /* 0x20000009ff6f7230 */ /* 0x100fe40000004100 */
[----:B------:R-:W-:Y:S01]  /*0530*/  HADD2.F32 R112, -RZ, R9.H1_H1 ;  /* 0x30000009ff707230 */ /* 0x000fe20000004100 */
[----:B------:R-:W-:Y:S01]  /*0540*/  CS2R R8, SRZ ;  /* 0x0000000000087805 */ /* 0x000fe2000001ff00 */
[--C-:B------:R-:W-:Y:S02]  /*0550*/  HADD2.F32 R113, -RZ, R10.reuse.H0_H0 ;  /* 0x2000000aff717230 */ /* 0x100fe40000004100 */
[----:B------:R-:W-:Y:S02]  /*0560*/  HADD2.F32 R114, -RZ, R10.H1_H1 ;  /* 0x3000000aff727230 */ /* 0x000fe40000004100 */
[----:B------:R-:W-:-:S02]  /*0570*/  HADD2.F32 R115, -RZ, R11.H0_H0 ;  /* 0x2000000bff737230 */ /* 0x000fc40000004100 */
[----:B------:R-:W-:Y:S01]  /*0580*/  HADD2.F32 R116, -RZ, R11.H1_H1 ;  /* 0x3000000bff747230 */ /* 0x000fe20000004100 */
[----:B------:R-:W-:Y:S01]  /*0590*/  CS2R R10, SRZ ;  /* 0x00000000000a7805 */ /* 0x000fe2000001ff00 */
[--C-:B----4-:R-:W-:Y:S02]  /*05a0*/  HADD2.F32 R117, -RZ, R16.reuse.H0_H0 ;  /* 0x20000010ff757230 */ /* 0x110fe40000004100 */
[----:B------:R-:W-:Y:S02]  /*05b0*/  HADD2.F32 R118, -RZ, R16.H1_H1 ;  /* 0x30000010ff767230 */ /* 0x000fe40000004100 */
[--C-:B------:R-:W-:Y:S02]  /*05c0*/  HADD2.F32 R119, -RZ, R17.reuse.H0_H0 ;  /* 0x20000011ff777230 */ /* 0x100fe40000004100 */
[----:B------:R-:W-:Y:S01]  /*05d0*/  HADD2.F32 R120, -RZ, R17.H1_H1 ;  /* 0x30000011ff787230 */ /* 0x000fe20000004100 */
[----:B------:R-:W-:Y:S01]  /*05e0*/  CS2R R16, SRZ ;  /* 0x0000000000107805 */ /* 0x000fe2000001ff00 */
[----:B------:R-:W-:-:S02]  /*05f0*/  HADD2.F32 R121, -RZ, R18.H0_H0 ;  /* 0x20000012ff797230 */ /* 0x000fc40000004100 */
[----:B------:R-:W-:Y:S02]  /*0600*/  HADD2.F32 R122, -RZ, R18.H1_H1 ;  /* 0x30000012ff7a7230 */ /* 0x000fe40000004100 */
[--C-:B------:R-:W-:Y:S02]  /*0610*/  HADD2.F32 R123, -RZ, R19.reuse.H0_H0 ;  /* 0x20000013ff7b7230 */ /* 0x100fe40000004100 */
[----:B------:R-:W-:Y:S01]  /*0620*/  HADD2.F32 R124, -RZ, R19.H1_H1 ;  /* 0x30000013ff7c7230 */ /* 0x000fe20000004100 */
[----:B------:R-:W-:Y:S01]  /*0630*/  CS2R R18, SRZ ;  /* 0x0000000000127805 */ /* 0x000fe2000001ff00 */
[--C-:B---3--:R-:W-:Y:S02]  /*0640*/  HADD2.F32 R125, -RZ, R20.reuse.H0_H0 ;  /* 0x20000014ff7d7230 */ /* 0x108fe40000004100 */
[----:B------:R-:W-:Y:S02]  /*0650*/  HADD2.F32 R126, -RZ, R20.H1_H1 ;  /* 0x30000014ff7e7230 */ /* 0x000fe40000004100 */
[----:B------:R-:W-:-:S02]  /*0660*/  HADD2.F32 R127, -RZ, R21.H0_H0 ;  /* 0x20000015ff7f7230 */ /* 0x000fc40000004100 */
[----:B------:R-:W-:Y:S01]  /*0670*/  HADD2.F32 R128, -RZ, R21.H1_H1 ;  /* 0x30000015ff807230 */ /* 0x000fe20000004100 */
[----:B------:R-:W-:Y:S01]  /*0680*/  CS2R R20, SRZ ;  /* 0x0000000000147805 */ /* 0x000fe2000001ff00 */
[--C-:B------:R-:W-:Y:S02]  /*0690*/  HADD2.F32 R129, -RZ, R22.reuse.H0_H0 ;  /* 0x20000016ff817230 */ /* 0x100fe40000004100 */
[----:B------:R-:W-:Y:S02]  /*06a0*/  HADD2.F32 R130, -RZ, R22.H1_H1 ;  /* 0x30000016ff827230 */ /* 0x000fe40000004100 */
[--C-:B------:R-:W-:Y:S02]  /*06b0*/  HADD2.F32 R131, -RZ, R23.reuse.H0_H0 ;  /* 0x20000017ff837230 */ /* 0x100fe40000004100 */
[----:B------:R-:W-:Y:S01]  /*06c0*/  HADD2.F32 R132, -RZ, R23.H1_H1 ;  /* 0x30000017ff847230 */ /* 0x000fe20000004100 */
[----:B------:R-:W-:Y:S01]  /*06d0*/  CS2R R22, SRZ ;  /* 0x0000000000167805 */ /* 0x000fe2000001ff00 */
[----:B-----5:R-:W-:-:S02]  /*06e0*/  HADD2.F32 R133, -RZ, R24.H0_H0 ;  /* 0x20000018ff857230 */ /* 0x020fc40000004100 */
        /* <DEDUP_REMOVED lines=8> */
[----:B------:R-:W-:Y:S02]  /*0770*/  CS2R R26, SRZ ;  /* 0x00000000001a7805 */ /* 0x000fe4000001ff00 */
.L_x_217:
        /* <DEDUP_REMOVED lines=10> */
[CC--:B------:R-:W-:Y:S02]  /*0820*/  IMAD.WIDE.U32 R56, R144.reuse, R105.reuse, c[0x0][0x210] ;  /* 0x0000840090387625 */ /* 0x0c0fe400078e0069 */
[----:B------:R-:W3:Y:S02]  /*0830*/  LDG.E.128 R52, [R52.64] ;  /* 0x0000000434347981 */ /* 0x000ee4000c1e1d00 */
[C---:B------:R-:W-:Y:S02]  /*0840*/  IMAD.WIDE.U32 R60, R144.reuse, R105, c[0x0][0x208] ;  /* 0x00008200903c7625 */ /* 0x040fe400078e0069 */
[----:B------:R-:W4:Y:S02]  /*0850*/  LDG.E.128 R56, [R56.64] ;  /* 0x0000000438387981 */ /* 0x000f24000c1e1d00 */
[----:B------:R-:W-:Y:S02]  /*0860*/  IMAD.WIDE R102, R143, R102, c[0x0][0x1a8] ;  /* 0x00006a008f667625 */ /* 0x000fe400078e0266 */
[----:B------:R-:W4:Y:S04]  /*0870*/  LDG.E.128 R60, [R60.64] ;  /* 0x000000043c3c7981 */ /* 0x000f28000c1e1d00 */
[----:B------:R1:W4:Y:S01]  /*0880*/  LDG.E R146, [R102.64] ;  /* 0x0000000466927981 */ /* 0x000322000c1e1900 */
        /* <DEDUP_REMOVED lines=15> */
[----:B--2---:R-:W-:Y:S01]  /*0980*/  FSEL R147, R147, RZ, !P0 ;  /* 0x000000ff93937208 */ /* 0x004fe20004000000 */
[--C-:B---3--:R-:W-:Y:S02]  /*0990*/  HADD2.F32 R148, -RZ, R52.reuse.H0_H0 ;  /* 0x20000034ff947230 */ /* 0x108fe40000004100 */
[----:B------:R-:W-:Y:S02]  /*09a0*/  HADD2.F32 R150, -RZ, R52.H1_H1 ;  /* 0x30000034ff967230 */ /* 0x000fe40000004100 */
[----:B----4-:R-:W-:Y:S01]  /*09b0*/  HADD2.F32 R52, -RZ, R56.H0_H0 ;  /* 0x20000038ff347230 */ /* 0x010fe20000004100 */
[----:B------:R-:W-:Y:S01]  /*09c0*/  FADD.FTZ R151, R148, -R147 ;  /* 0x8000009394977221 */ /* 0x000fe20000010000 */
[----:B-1----:R-:W-:Y:S01]  /*09d0*/  HADD2.F32 R104, -RZ, R53.H0_H0 ;  /* 0x20000035ff687230 */ /* 0x002fe20000004100 */
[----:B------:R-:W-:Y:S01]  /*09e0*/  FADD.FTZ R105, -R147, R150 ;  /* 0x0000009693697221 */ /* 0x000fe20000010100 */
[--C-:B------:R-:W-:Y:S01]  /*09f0*/  HADD2.F32 R148, -RZ, R60.reuse.H0_H0 ;  /* 0x2000003cff947230 */ /* 0x100fe20000004100 */
[----:B0-----:R-:W-:Y:S01]  /*0a00*/  FMUL.FTZ R102, R117, R52 ;  /* 0x0000003475667220 */ /* 0x001fe20000410000 */
[----:B------:R-:W-:Y:S01]  /*0a10*/  HADD2.F32 R153, -RZ, R60.H1_H1 ;  /* 0x3000003cff997230 */ /* 0x000fe20000004100 */
[C---:B------:R-:W-:Y:S01]  /*0a20*/  FMUL.FTZ R103, R146.reuse, R151 ;  /* 0x0000009792677220 */ /* 0x040fe20000410000 */
[----:B------:R-:W-:Y:S01]  /*0a30*/  HADD2.F32 R150, -RZ, R57.H0_H0 ;  /* 0x20000039ff967230 */ /* 0x000fe20000004100 */
[----:B------:R-:W-:Y:S01]  /*0a40*/  FMUL.FTZ R60, R146, R105 ;  /* 0x00000069923c7220 */ /* 0x000fe20000410000 */
[----:B------:R-:W-:Y:S01]  /*0a50*/  HADD2.F32 R152, -RZ, R53.H1_H1 ;  /* 0x30000035ff987230 */ /* 0x000fe20000004100 */
[----:B------:R-:W-:Y:S01]  /*0a60*/  FADD.FTZ R105, -R147, R104 ;  /* 0x0000006893697221 */ /* 0x000fe20000010100 */
[--C-:B------:R-:W-:Y:S01]  /*0a70*/  HADD2.F32 R104, -RZ, R61.reuse.H0_H0 ;  /* 0x2000003dff687230 */ /* 0x100fe20000004100 */
[----:B------:R-:W-:Y:S01]  /*0a80*/  FADD.FTZ R108, R148, R108 ;  /* 0x0000006c946c7221 */ /* 0x000fe20000010000 */
[----:B------:R-:W-:Y:S01]  /*0a90*/  HADD2.F32 R151, -RZ, R61.H1_H1 ;  /* 0x3000003dff977230 */ /* 0x000fe20000004100 */
[-C--:B------:R-:W-:Y:S01]  /*0aa0*/  FFMA.FTZ R142, R103, R148.reuse, R142 ;  /* 0x00000094678e7223 */ /* 0x080fe2000001008e */
[----:B------:R-:W-:Y:S01]  /*0ab0*/  HADD2.F32 R53, -RZ, R57.H1_H1 ;  /* 0x30000039ff357230 */ /* 0x000fe20000004100 */
[----:B------:R-:W-:Y:S01]  /*0ac0*/  FFMA.FTZ R102, R109, R148, R102 ;  /* 0x000000946d667223 */ /* 0x000fe20000010066 */
[----:B------:R-:W-:Y:S01]  /*0ad0*/  HADD2.F32 R149, -RZ, R56.H1_H1 ;  /* 0x30000038ff957230 */ /* 0x000fe20000004100 */
[----:B------:R-:W-:-:S02]  /*0ae0*/  FMUL.FTZ R148, R146, R105 ;  /* 0x0000006992947220 */ /* 0x000fc40000410000 */
[----:B------:R-:W-:Y:S02]  /*0af0*/  FMUL.FTZ R61, R119, R150 ;  /* 0x00000096773d7220 */ /* 0x000fe40000410000 */
[----:B------:R-:W-:Y:S02]  /*0b00*/  FADD.FTZ R57, -R147, R152 ;  /* 0x0000009893397221 */ /* 0x000fe40000010100 */
[----:B------:R-:W-:Y:S02]  /*0b10*/  FADD.FTZ R106, R52, R106 ;  /* 0x0000006a346a7221 */ /* 0x000fe40000010000 */
[----:B------:R-:W-:Y:S01]  /*0b20*/  FFMA.FTZ R107, R103, R52, R107 ;  /* 0x00000034676b7223 */ /* 0x000fe2000001006b */
[----:B------:R-:W-:Y:S01]  /*0b30*/  HADD2.F32 R52, -RZ, R54.H0_H0 ;  /* 0x20000036ff347230 */ /* 0x000fe20000004100 */
[----:B------:R-:W-:Y:S02]  /*0b40*/  FADD.FTZ R96, R104, R96 ;  /* 0x0000006068607221 */ /* 0x000fe40000010000 */
[----:B------:R-:W-:-:S02]  /*0b50*/  FFMA.FTZ R97, R148, R104, R97 ;  /* 0x0000006894617223 */ /* 0x000fc40000010061 */
[----:B------:R-:W-:Y:S02]  /*0b60*/  FFMA.FTZ R61, R111, R104, R61 ;  /* 0x000000686f3d7223 */ /* 0x000fe4000001003d */
[----:B------:R-:W-:Y:S02]  /*0b70*/  FMUL.FTZ R104, R146, R57 ;  /* 0x0000003992687220 */ /* 0x000fe40000410000 */
[----:B------:R-:W-:Y:S02]  /*0b80*/  FMUL.FTZ R56, R118, R149 ;  /* 0x0000009576387220 */ /* 0x000fe40000410000 */
[----:B------:R-:W-:Y:S02]  /*0b90*/  FMUL.FTZ R57, R120, R53 ;  /* 0x0000003578397220 */ /* 0x000fe40000410000 */
[----:B------:R-:W-:Y:S02]  /*0ba0*/  FADD.FTZ R98, R149, R98 ;  /* 0x0000006295627221 */ /* 0x000fe40000010000 */
[----:B------:R-:W-:Y:S01]  /*0bb0*/  FFMA.FTZ R99, R60, R149, R99 ;  /* 0x000000953c637223 */ /* 0x000fe20000010063 */
[----:B------:R-:W-:Y:S01]  /*0bc0*/  HADD2.F32 R149, -RZ, R58.H0_H0 ;  /* 0x2000003aff957230 */ /* 0x000fe20000004100 */
[----:B------:R-:W-:Y:S01]  /*0bd0*/  FADD.FTZ R105, -R147, R52 ;  /* 0x0000003493697221 */ /* 0x000fe20000010100 */
[----:B------:R-:W-:Y:S01]  /*0be0*/  HADD2.F32 R52, -RZ, R62.H0_H0 ;  /* 0x2000003eff347230 */ /* 0x000fe20000004100 */
[----:B------:R-:W-:-:S02]  /*0bf0*/  FADD.FTZ R92, R151, R92 ;  /* 0x0000005c975c7221 */ /* 0x000fc40000010000 */
[-C--:B------:R-:W-:Y:S02]  /*0c00*/  FFMA.FTZ R93, R104, R151.reuse, R93 ;  /* 0x00000097685d7223 */ /* 0x080fe4000001005d */
[----:B------:R-:W-:Y:S01]  /*0c10*/  FFMA.FTZ R57, R112, R151, R57 ;  /* 0x0000009770397223 */ /* 0x000fe20000010039 */
[----:B------:R-:W-:Y:S01]  /*0c20*/  HADD2.F32 R151, -RZ, R62.H1_H1 ;  /* 0x3000003eff977230 */ /* 0x000fe20000004100 */
[----:B------:R-:W-:Y:S01]  /*0c30*/  FADD.FTZ R94, R150, R94 ;  /* 0x0000005e965e7221 */ /* 0x000fe20000010000 */
[----:B------:R-:W-:Y:S01]  /*0c40*/  HADD2.F32 R54, -RZ, R54.H1_H1 ;  /* 0x30000036ff367230 */ /* 0x000fe20000004100 */
[----:B------:R-:W-:Y:S02]  /*0c50*/  FFMA.FTZ R95, R148, R150, R95 ;  /* 0x00000096945f7223 */ /* 0x000fe4000001005f */
[----:B------:R-:W-:Y:S02]  /*0c60*/  FMUL.FTZ R150, R146, R105 ;  /* 0x0000006992967220 */ /* 0x000fe40000410000 */
[----:B------:R-:W-:-:S02]  /*0c70*/  FMUL.FTZ R62, R121, R149 ;  /* 0x00000095793e7220 */ /* 0x000fc40000410000 */
[----:B------:R-:W-:Y:S02]  /*0c80*/  FADD.FTZ R88, R52, R88 ;  /* 0x0000005834587221 */ /* 0x000fe40000010000 */
[-C--:B------:R-:W-:Y:S02]  /*0c90*/  FFMA.FTZ R89, R150, R52.reuse, R89 ;  /* 0x0000003496597223 */ /* 0x080fe40000010059 */
[----:B------:R-:W-:Y:S01]  /*0ca0*/  FFMA.FTZ R62, R113, R52, R62 ;  /* 0x00000034713e7223 */ /* 0x000fe2000001003e */
[----:B------:R-:W-:Y:S01]  /*0cb0*/  HADD2.F32 R52, -RZ, R55.H0_H0 ;  /* 0x20000037ff347230 */ /* 0x000fe20000004100 */
[----:B------:R-:W-:Y:S02]  /*0cc0*/  FADD.FTZ R105, -R147, R54 ;  /* 0x0000003693697221 */ /* 0x000fe40000010100 */
[----:B------:R-:W-:Y:S02]  /*0cd0*/  FADD.FTZ R100, R153, R100 ;  /* 0x0000006499647221 */ /* 0x000fe40000010000 */
[----:B------:R-:W-:-:S02]  /*0ce0*/  FFMA.FTZ R101, R60, R153, R101 ;  /* 0x000000993c657223 */ /* 0x000fc40000010065 */
[----:B------:R-:W-:Y:S01]  /*0cf0*/  FFMA.FTZ R56, R110, R153, R56 ;  /* 0x000000996e387223 */ /* 0x000fe20000010038 */
[----:B------:R-:W-:Y:S01]  /*0d00*/  HADD2.F32 R153, -RZ, R58.H1_H1 ;  /* 0x3000003aff997230 */ /* 0x000fe20000004100 */
[----:B------:R-:W-:Y:S01]  /*0d10*/  FMUL.FTZ R58, R146, R105 ;  /* 0x00000069923a7220 */ /* 0x000fe20000410000 */
[----:B------:R-:W-:Y:S01]  /*0d20*/  HADD2.F32 R152, -RZ, R55.H1_H1 ;  /* 0x30000037ff987230 */ /* 0x000fe20000004100 */
[----:B------:R-:W-:Y:S01]  /*0d30*/  FADD.FTZ R90, R53, R90 ;  /* 0x0000005a355a7221 */ /* 0x000fe20000010000 */
[----:B------:R-:W-:Y:S01]  /*0d40*/  HADD2.F32 R105, -RZ, R59.H0_H0 ;  /* 0x2000003bff697230 */ /* 0x000fe20000004100 */
[----:B------:R-:W-:Y:S02]  /*0d50*/  FFMA.FTZ R91, R104, R53, R91 ;  /* 0x00000035685b7223 */ /* 0x000fe4000001005b */
[----:B------:R-:W-:Y:S01]  /*0d60*/  FADD.FTZ R53, -R147, R52 ;  /* 0x0000003493357221 */ /* 0x000fe20000010100 */
[--C-:B------:R-:W-:Y:S02]  /*0d70*/  HADD2.F32 R52, -RZ, R63.reuse.H0_H0 ;  /* 0x2000003fff347230 */ /* 0x100fe40000004100 */
[----:B------:R-:W-:Y:S01]  /*0d80*/  HADD2.F32 R55, -RZ, R63.H1_H1 ;  /* 0x3000003fff377230 */ /* 0x000fe20000004100 */
[----:B------:R-:W-:Y:S01]  /*0d90*/  FMUL.FTZ R154, R146, R53 ;  /* 0x00000035929a7220 */ /* 0x000fe20000410000 */
[----:B------:R-:W-:Y:S01]  /*0da0*/  HADD2.F32 R63, -RZ, R59.H1_H1 ;  /* 0x3000003bff3f7230 */ /* 0x000fe20000004100 */
[----:B------:R-:W-:-:S02]  /*0db0*/  FMUL.FTZ R59, R123, R105 ;  /* 0x000000697b3b7220 */ /* 0x000fc40000410000 */
[----:B------:R-:W-:Y:S02]  /*0dc0*/  FADD.FTZ R53, -R147, R152 ;  /* 0x0000009893357221 */ /* 0x000fe40000010100 */
[----:B------:R-:W-:Y:S02]  /*0dd0*/  FADD.FTZ R80, R52, R80 ;  /* 0x0000005034507221 */ /* 0x000fe40000010000 */
[-C--:B------:R-:W-:Y:S02]  /*0de0*/  FFMA.FTZ R81, R154, R52.reuse, R81 ;  /* 0x000000349a517223 */ /* 0x080fe40000010051 */
[----:B------:R-:W-:Y:S02]  /*0df0*/  FFMA.FTZ R59, R115, R52, R59 ;  /* 0x00000034733b7223 */ /* 0x000fe4000001003b */
[----:B------:R-:W-:Y:S02]  /*0e00*/  FMUL.FTZ R152, R146, R53 ;  /* 0x0000003592987220 */ /* 0x000fe40000410000 */
[----:B------:R-:W-:-:S02]  /*0e10*/  FMUL.FTZ R52, R124, R63 ;  /* 0x0000003f7c347220 */ /* 0x000fc40000410000 */
[----:B------:R-:W-:Y:S02]  /*0e20*/  FADD.FTZ R43, R55, R43 ;  /* 0x0000002b372b7221 */ /* 0x000fe40000010000 */
[-C--:B------:R-:W-:Y:S02]  /*0e30*/  FFMA.FTZ R77, R152, R55.reuse, R77 ;  /* 0x00000037984d7223 */ /* 0x080fe4000001004d */
[----:B------:R-:W-:Y:S01]  /*0e40*/  FFMA.FTZ R55, R116, R55, R52 ;  /* 0x0000003774377223 */ /* 0x000fe20000010034 */
[----:B------:R-:W-:Y:S01]  /*0e50*/  HADD2.F32 R52, -RZ, R64.H0_H0 ;  /* 0x20000040ff347230 */ /* 0x000fe20000004100 */
[----:B------:R-:W-:Y:S01]  /*0e60*/  FADD.FTZ R31, R63, R31 ;  /* 0x0000001f3f1f7221 */ /* 0x000fe20000010000 */
[----:B------:R-:W-:Y:S01]  /*0e70*/  HADD2.F32 R160, -RZ, R66.H0_H0 ;  /* 0x20000042ffa07230 */ /* 0x000fe20000004100 */
[----:B------:R-:W-:Y:S01]  /*0e80*/  FFMA.FTZ R42, R152, R63, R42 ;  /* 0x0000003f982a7223 */ /* 0x000fe2000001002a */
[----:B------:R-:W-:Y:S01]  /*0e90*/  HADD2.F32 R64, -RZ, R64.H1_H1 ;  /* 0x30000040ff407230 */ /* 0x000fe20000004100 */
[----:B------:R-:W-:Y:S01]  /*0ea0*/  FMUL.FTZ R54, R122, R153 ;  /* 0x000000997a367220 */ /* 0x000fe20000410000 */
[----:B------:R-:W-:Y:S01]  /*0eb0*/  HADD2.F32 R66, -RZ, R66.H1_H1 ;  /* 0x30000042ff427230 */ /* 0x000fe20000004100 */
[----:B------:R-:W-:Y:S01]  /*0ec0*/  FADD.FTZ R63, -R147, R52 ;  /* 0x00000034933f7221 */ /* 0x000fe20000010100 */
[----:B------:R-:W-:Y:S01]  /*0ed0*/  HADD2.F32 R52, -RZ, R68.H0_H0 ;  /* 0x20000044ff347230 */ /* 0x000fe20000004100 */
[----:B------:R-:W-:-:S02]  /*0ee0*/  FADD.FTZ R84, R151, R84 ;  /* 0x0000005497547221 */ /* 0x000fc40000010000 */
[-C--:B------:R-:W-:Y:S02]  /*0ef0*/  FFMA.FTZ R85, R58, R151.reuse, R85 ;  /* 0x000000973a557223 */ /* 0x080fe40000010055 */
[----:B------:R-:W-:Y:S01]  /*0f00*/  FFMA.FTZ R54, R114, R151, R54 ;  /* 0x0000009772367223 */ /* 0x000fe20000010036 */
[----:B------:R-:W-:Y:S01]  /*0f10*/  HADD2.F32 R151, -RZ, R72.H0_H0 ;  /* 0x20000048ff977230 */ /* 0x000fe20000004100 */
[----:B------:R-:W-:Y:S02]  /*0f20*/  FADD.FTZ R82, R153, R82 ;  /* 0x0000005299527221 */ /* 0x000fe40000010000 */
[----:B------:R-:W-:Y:S02]  /*0f30*/  FFMA.FTZ R83, R58, R153, R83 ;  /* 0x000000993a537223 */ /* 0x000fe40000010053 */
[C---:B------:R-:W-:Y:S02]  /*0f40*/  FADD.FTZ R153, -R147.reuse, R64 ;  /* 0x0000004093997221 */ /* 0x040fe40000010100 */
[----:B------:R-:W-:Y:S01]  /*0f50*/  FADD.FTZ R53, -R147, R66 ;  /* 0x0000004293357221 */ /* 0x000fe20000010100 */
[----:B------:R-:W-:Y:S01]  /*0f60*/  HADD2.F32 R155, -RZ, R68.H1_H1 ;  /* 0x30000044ff9b7230 */ /* 0x000fe20000004100 */
[----:B------:R-:W-:-:S02]  /*0f70*/  FMUL.FTZ R64, R146, R63 ;  /* 0x0000003f92407220 */ /* 0x000fc40000410000 */
[----:B------:R-:W-:Y:S01]  /*0f80*/  FMUL.FTZ R66, R133, R52 ;  /* 0x0000003485427220 */ /* 0x000fe20000410000 */
[--C-:B------:R-:W-:Y:S01]  /*0f90*/  HADD2.F32 R156, -RZ, R65.reuse.H0_H0 ;  /* 0x20000041ff9c7230 */ /* 0x100fe20000004100 */
[----:B------:R-:W-:Y:S02]  /*0fa0*/  FADD.FTZ R30, R151, R30 ;  /* 0x0000001e971e7221 */ /* 0x000fe40000010000 */
[-C--:B------:R-:W-:Y:S02]  /*0fb0*/  FFMA.FTZ R40, R64, R151.reuse, R40 ;  /* 0x0000009740287223 */ /* 0x080fe40000010028 */
[----:B------:R-:W-:Y:S01]  /*0fc0*/  FFMA.FTZ R63, R125, R151, R66 ;  /* 0x000000977d3f7223 */ /* 0x000fe20000010042 */
[----:B------:R-:W-:Y:S01]  /*0fd0*/  HADD2.F32 R151, -RZ, R72.H1_H1 ;  /* 0x30000048ff977230 */ /* 0x000fe20000004100 */
[----:B------:R-:W-:Y:S01]  /*0fe0*/  FMUL.FTZ R68, R146, R153 ;  /* 0x0000009992447220 */ /* 0x000fe20000410000 */
[----:B------:R-:W-:Y:S01]  /*0ff0*/  HADD2.F32 R158, -RZ, R65.H1_H1 ;  /* 0x30000041ff9e7230 */ /* 0x000fe20000004100 */
[----:B------:R-:W-:-:S02]  /*1000*/  FMUL.FTZ R66, R134, R155 ;  /* 0x0000009b86427220 */ /* 0x000fc40000410000 */
[----:B------:R-:W-:Y:S02]  /*1010*/  FADD.FTZ R65, -R147, R156 ;  /* 0x0000009c93417221 */ /* 0x000fe40000010100 */
[----:B------:R-:W-:Y:S02]  /*1020*/  FADD.FTZ R28, R151, R28 ;  /* 0x0000001c971c7221 */ /* 0x000fe40000010000 */
[-C--:B------:R-:W-:Y:S02]  /*1030*/  FFMA.FTZ R41, R68, R151.reuse, R41 ;  /* 0x0000009744297223 */ /* 0x080fe40000010029 */
[----:B------:R-:W-:Y:S01]  /*1040*/  FFMA.FTZ R66, R126, R151, R66 ;  /* 0x000000977e427223 */ /* 0x000fe20000010042 */
[----:B------:R-:W-:Y:S01]  /*1050*/  HADD2.F32 R151, -RZ, R69.H0_H0 ;  /* 0x20000045ff977230 */ /* 0x000fe20000004100 */
[----:B------:R-:W-:Y:S02]  /*1060*/  FMUL.FTZ R72, R146, R65 ;  /* 0x0000004192487220 */ /* 0x000fe40000410000 */
[----:B------:R-:W-:-:S02]  /*1070*/  FADD.FTZ R76, R52, R76 ;  /* 0x0000004c344c7221 */ /* 0x000fc40000010000 */
[----:B------:R-:W-:Y:S01]  /*1080*/  FFMA.FTZ R29, R64, R52, R29 ;  /* 0x00000034401d7223 */ /* 0x000fe2000001001d */
[----:B------:R-:W-:Y:S01]  /*1090*/  HADD2.F32 R52, -RZ, R73.H0_H0 ;  /* 0x20000049ff347230 */ /* 0x000fe20000004100 */
[----:B------:R-:W-:Y:S02]  /*10a0*/  FADD.FTZ R86, R149, R86 ;  /* 0x0000005695567221 */ /* 0x000fe40000010000 */
[----:B------:R-:W-:Y:S02]  /*10b0*/  FFMA.FTZ R87, R150, R149, R87 ;  /* 0x0000009596577223 */ /* 0x000fe40000010057 */
[-C--:B------:R-:W-:Y:S02]  /*10c0*/  FMUL.FTZ R65, R135, R151.reuse ;  /* 0x0000009787417220 */ /* 0x080fe40000410000 */
[----:B------:R-:W-:Y:S02]  /*10d0*/  FADD.FTZ R22, R151, R22 ;  /* 0x0000001697167221 */ /* 0x000fe40000010000 */
[----:B------:R-:W-:Y:S01]  /*10e0*/  FFMA.FTZ R23, R72, R151, R23 ;  /* 0x0000009748177223 */ /* 0x000fe20000010017 */
[----:B------:R-:W-:Y:S01]  /*10f0*/  HADD2.F32 R151, -RZ, R69.H1_H1 ;  /* 0x30000045ff977230 */ /* 0x000fe20000004100 */
[----:B------:R-:W-:Y:S01]  /*1100*/  FADD.FTZ R149, -R147, R158 ;  /* 0x0000009e93957221 */ /* 0x000fe20000010100 */
[----:B------:R-:W-:Y:S01]  /*1110*/  HADD2.F32 R69, -RZ, R73.H1_H1 ;  /* 0x30000049ff457230 */ /* 0x000fe20000004100 */
[----:B------:R-:W-:Y:S01]  /*1120*/  FADD.FTZ R24, R52, R24 ;  /* 0x0000001834187221 */ /* 0x000fe20000010000 */
[--C-:B------:R-:W-:Y:S01]  /*1130*/  HADD2.F32 R162, -RZ, R67.reuse.H0_H0 ;  /* 0x20000043ffa27230 */ /* 0x100fe20000004100 */
[-C--:B------:R-:W-:Y:S01]  /*1140*/  FFMA.FTZ R25, R72, R52.reuse, R25 ;  /* 0x0000003448197223 */ /* 0x080fe20000010019 */
[----:B------:R-:W-:Y:S01]  /*1150*/  HADD2.F32 R164, -RZ, R67.H1_H1 ;  /* 0x30000043ffa47230 */ /* 0x000fe20000004100 */
[----:B------:R-:W-:-:S02]  /*1160*/  FFMA.FTZ R65, R127, R52, R65 ;  /* 0x000000347f417223 */ /* 0x000fc40000010041 */
[----:B------:R-:W-:Y:S01]  /*1170*/  FMUL.FTZ R156, R146, R149 ;  /* 0x00000095929c7220 */ /* 0x000fe20000410000 */
[----:B------:R-:W-:Y:S01]  /*1180*/  HADD2.F32 R149, -RZ, R70.H0_H0 ;  /* 0x20000046ff957230 */ /* 0x000fe20000004100 */
[----:B------:R-:W-:Y:S02]  /*1190*/  FMUL.FTZ R52, R136, R151 ;  /* 0x0000009788347220 */ /* 0x000fe40000410000 */
[----:B------:R-:W-:Y:S02]  /*11a0*/  FADD.FTZ R67, -R147, R160 ;  /* 0x000000a093437221 */ /* 0x000fe40000010100 */
[----:B------:R-:W-:Y:S02]  /*11b0*/  FADD.FTZ R20, R69, R20 ;  /* 0x0000001445147221 */ /* 0x000fe40000010000 */
[-C--:B------:R-:W-:Y:S02]  /*11c0*/  FFMA.FTZ R21, R156, R69.reuse, R21 ;  /* 0x000000459c157223 */ /* 0x080fe40000010015 */
[----:B------:R-:W-:Y:S01]  /*11d0*/  FFMA.FTZ R69, R128, R69, R52 ;  /* 0x0000004580457223 */ /* 0x000fe20000010034 */
[----:B------:R-:W-:Y:S01]  /*11e0*/  HADD2.F32 R52, -RZ, R74.H0_H0 ;  /* 0x2000004aff347230 */ /* 0x000fe20000004100 */
[----:B------:R-:W-:-:S02]  /*11f0*/  FMUL.FTZ R73, R146, R67 ;  /* 0x0000004392497220 */ /* 0x000fc40000410000 */
[----:B------:R-:W-:Y:S02]  /*1200*/  FMUL.FTZ R67, R137, R149 ;  /* 0x0000009589437220 */ /* 0x000fe40000410000 */
[----:B------:R-:W-:Y:S02]  /*1210*/  FADD.FTZ R2, R52, R2 ;  /* 0x0000000234027221 */ /* 0x000fe40000010000 */
[-C--:B------:R-:W-:Y:S02]  /*1220*/  FFMA.FTZ R16, R73, R52.reuse, R16 ;  /* 0x0000003449107223 */ /* 0x080fe40000010010 */
[----:B------:R-:W-:Y:S01]  /*1230*/  FFMA.FTZ R67, R129, R52, R67 ;  /* 0x0000003481437223 */ /* 0x000fe20000010043 */
[----:B------:R-:W-:Y:S01]  /*1240*/  HADD2.F32 R52, -RZ, R70.H1_H1 ;  /* 0x30000046ff347230 */ /* 0x000fe20000004100 */
[----:B------:R-:W-:Y:S02]  /*1250*/  FMUL.FTZ R158, R146, R53 ;  /* 0x00000035929e7220 */ /* 0x000fe40000410000 */
[----:B------:R-:W-:-:S02]  /*1260*/  FADD.FTZ R78, R105, R78 ;  /* 0x0000004e694e7221 */ /* 0x000fc40000010000 */
[----:B------:R-:W-:Y:S02]  /*1270*/  FFMA.FTZ R79, R154, R105, R79 ;  /* 0x000000699a4f7223 */ /* 0x000fe4000001004f */
[----:B------:R-:W-:Y:S02]  /*1280*/  FADD.FTZ R105, -R147, R162 ;  /* 0x000000a293697221 */ /* 0x000fe40000010100 */
[-C--:B------:R-:W-:Y:S02]  /*1290*/  FMUL.FTZ R70, R138, R52.reuse ;  /* 0x000000348a467220 */ /* 0x080fe40000410000 */
[----:B------:R-:W-:Y:S02]  /*12a0*/  FADD.FTZ R9, R52, R9 ;  /* 0x0000000934097221 */ /* 0x000fe40000010000 */
[----:B------:R-:W-:Y:S01]  /*12b0*/  FFMA.FTZ R5, R158, R52, R5 ;  /* 0x000000349e057223 */ /* 0x000fe20000010005 */
[----:B------:R-:W-:Y:S01]  /*12c0*/  HADD2.F32 R52, -RZ, R71.H0_H0 ;  /* 0x20000047ff347230 */ /* 0x000fe20000004100 */
[----:B------:R-:W-:-:S02]  /*12d0*/  FMUL.FTZ R105, R146, R105 ;  /* 0x0000006992697220 */ /* 0x000fc40000410000 */
[----:B------:R-:W-:Y:S02]  /*12e0*/  FADD.FTZ R10, R149, R10 ;  /* 0x0000000a950a7221 */ /* 0x000fe40000010000 */
[----:B------:R-:W-:Y:S01]  /*12f0*/  FFMA.FTZ R6, R73, R149, R6 ;  /* 0x0000009549067223 */ /* 0x000fe20000010006 */
[----:B------:R-:W-:Y:S01]  /*1300*/  HADD2.F32 R149, -RZ, R74.H1_H1 ;  /* 0x3000004aff957230 */ /* 0x000fe20000004100 */
[-C--:B------:R-:W-:Y:S01]  /*1310*/  FMUL.FTZ R53, R139, R52.reuse ;  /* 0x000000348b357220 */ /* 0x080fe20000410000 */
[----:B------:R-:W-:Y:S01]  /*1320*/  HADD2.F32 R74, -RZ, R75.H0_H0 ;  /* 0x2000004bff4a7230 */ /* 0x000fe20000004100 */
[----:B------:R-:W-:Y:S02]  /*1330*/  FADD.FTZ R12, R52, R12 ;  /* 0x0000000c340c7221 */ /* 0x000fe40000010000 */
[----:B------:R-:W-:Y:S01]  /*1340*/  FFMA.FTZ R8, R105, R52, R8 ;  /* 0x0000003469087223 */ /* 0x000fe20000010008 */
[----:B------:R-:W-:Y:S01]  /*1350*/  HADD2.F32 R52, -RZ, R71.H1_H1 ;  /* 0x30000047ff347230 */ /* 0x000fe20000004100 */
[----:B------:R-:W-:Y:S01]  /*1360*/  FADD.FTZ R147, -R147, R164 ;  /* 0x000000a493937221 */ /* 0x000fe20000010100 */
[----:B------:R-:W-:Y:S01]  /*1370*/  HADD2.F32 R71, -RZ, R75.H1_H1 ;  /* 0x3000004bff477230 */ /* 0x000fe20000004100 */
[----:B------:R-:W-:-:S02]  /*1380*/  FADD.FTZ R4, R74, R4 ;  /* 0x000000044a047221 */ /* 0x000fc40000010000 */
[-C--:B------:R-:W-:Y:S02]  /*1390*/  FFMA.FTZ R14, R105, R74.reuse, R14 ;  /* 0x0000004a690e7223 */ /* 0x080fe4000001000e */
[----:B------:R-:W-:Y:S02]  /*13a0*/  FFMA.FTZ R74, R131, R74, R53 ;  /* 0x0000004a834a7223 */ /* 0x000fe40000010035 */
[----:B------:R-:W-:Y:S02]  /*13b0*/  FMUL.FTZ R160, R146, R147 ;  /* 0x0000009392a07220 */ /* 0x000fe40000410000 */
[----:B------:R-:W-:Y:S02]  /*13c0*/  FMUL.FTZ R53, R140, R52 ;  /* 0x000000348c357220 */ /* 0x000fe40000410000 */
[----:B------:R-:W-:Y:S02]  /*13d0*/  FADD.FTZ R3, R71, R3 ;  /* 0x0000000347037221 */ /* 0x000fe40000010000 */
[----:B------:R-:W-:-:S02]  /*13e0*/  FFMA.FTZ R15, R160, R71, R15 ;  /* 0x00000047a00f7223 */ /* 0x000fc4000001000f */
[----:B------:R-:W-:Y:S02]  /*13f0*/  FFMA.FTZ R71, R132, R71, R53 ;  /* 0x0000004784477223 */ /* 0x000fe40000010035 */
[----:B------:R-:W-:Y:S02]  /*1400*/  FFMA.FTZ R53, R103, R102, RZ ;  /* 0x0000006667357223 */ /* 0x000fe400000100ff */
[----:B------:R-:W-:Y:S02]  /*1410*/  FADD.FTZ R75, RZ, R102 ;  /* 0x00000066ff4b7221 */ /* 0x000fe40000010000 */
[----:B------:R-:W-:Y:S02]  /*1420*/  FADD.FTZ R11, R52, R11 ;  /* 0x0000000b340b7221 */ /* 0x000fe40000010000 */
[----:B------:R-:W-:Y:S02]  /*1430*/  FFMA.FTZ R7, R160, R52, R7 ;  /* 0x00000034a0077223 */ /* 0x000fe40000010007 */
        /* <DEDUP_REMOVED lines=29> */
[----:B------:R-:W-:Y:S02]  /*1610*/  FADD.FTZ R26, R155, R26 ;  /* 0x0000001a9b1a7221 */ /* 0x000fe40000010000 */
[----:B------:R-:W-:-:S02]  /*1620*/  FFMA.FTZ R27, R68, R155, R27 ;  /* 0x0000009b441b7223 */ /* 0x000fc4000001001b */
[----:B------:R-:W-:Y:S02]  /*1630*/  FADD.FTZ R19, R151, R19 ;  /* 0x0000001397137221 */ /* 0x000fe40000010000 */
[----:B------:R-:W-:Y:S02]  /*1640*/  FFMA.FTZ R18, R156, R151, R18 ;  /* 0x000000979c127223 */ /* 0x000fe40000010012 */
[----:B------:R-:W-:Y:S02]  /*1650*/  FADD.FTZ R0, R149, R0 ;  /* 0x0000000095007221 */ /* 0x000fe40000010000 */
[----:B------:R-:W-:Y:S02]  /*1660*/  FFMA.FTZ R17, R158, R149, R17 ;  /* 0x000000959e117223 */ /* 0x000fe40000010011 */
[----:B------:R-:W-:Y:S02]  /*1670*/  FFMA.FTZ R162, R160, R71, R75 ;  /* 0x00000047a0a27223 */ /* 0x000fe4000001004b */
[----:B------:R-:W-:Y:S01]  /*1680*/  FADD.FTZ R153, R52, R71 ;  /* 0x0000004734997221 */ /* 0x000fe20000010000 */
[----:B------:R-:W-:Y:S05]  /*1690*/  BRA.DIV ~URZ, `(.L_x_214) ;  /* 0x00001c727f007947 */ /* 0x000fea000b800000 */
[----:B------:R0:W1:Y:S02]  /*16a0*/  SHFL.BFLY PT, R75, R153, 0x1, 0x1f ;  /* 0x0c201f00994b7f89 */ /* 0x00006400000e0000 */
.L_x_218:
        /* <DEDUP_REMOVED lines=18> */
.L_x_219:
[----:B--2---:R-:W-:Y:S02]  /*17d0*/  FADD.FTZ R162, R162, R75 ;  /* 0x0000004ba2a27221 */ /* 0x004fe40000010000 */
[----:B-1----:R-:W-:Y:S02]  /*17e0*/  FADD.FTZ R52, R53, R153 ;  /* 0x0000009935347221 */ /* 0x002fe40000010000 */
[----:B------:R-:W-:Y:S02]  /*17f0*/  FMUL.FTZ R53, R162, c[0x0][0x1e0] ;  /* 0x00007800a2357a20 */ /* 0x000fe40000410000 */
[----:B------:R-:W-:-:S03]  /*1800*/  FMUL.FTZ R52, R52, c[0x0][0x1e0] ;  /* 0x0000780034347a20 */ /* 0x000fc60000410000 */
[----:B------:R-:W-:Y:S02]  /*1810*/  FSEL R53, R53, RZ, !P0 ;  /* 0x000000ff35357208 */ /* 0x000fe40004000000 */
[----:B------:R-:W-:-:S03]  /*1820*/  ISETP.NE.U32.AND P0, PT, RZ, c[0x0][0x258], PT ;  /* 0x00009600ff007a0c */ /* 0x000fc60003f05070 */
[-CC-:B0-----:R-:W-:Y:S01]  /*1830*/  FFMA.FTZ R75, R60, R52.reuse, R53.reuse ;  /* 0x000000343c4b7223 */ /* 0x181fe20000010035 */
[----:B------:R-:W-:Y:S01]  /*1840*/  ISETP.NE.AND.EX P0, PT, RZ, c[0x0][0x25c], PT, P0 ;  /* 0x00009700ff007a0c */ /* 0x000fe20003f05300 */
        /* <DEDUP_REMOVED lines=19> */
[----:B------:R-:W-:Y:S01]  /*1980*/  FADD.FTZ R153, R55, -R152 ;  /* 0x8000009837997221 */ /* 0x000fe20000010000 */
[--C-:B-----5:R-:W-:Y:S01]  /*1990*/  @P1 HADD2.F32 R55, -RZ, R35.reuse.H0_H0 ;  /* 0x20000023ff371230 */ /* 0x120fe20000004100 */
[----:B------:R-:W-:Y:S01]  /*19a0*/  FADD.FTZ R161, R71, -R52 ;  /* 0x8000003447a17221 */ /* 0x000fe20000010000 */
[----:B------:R-:W-:Y:S01]  /*19b0*/  LEA.HI R56, R56, R53, RZ, 0x3 ;  /* 0x0000003538387211 */ /* 0x000fe200078f18ff */
[----:B------:R-:W-:Y:S01]  /*19c0*/  FADD.FTZ R105, R74, -R105 ;  /* 0x800000694a697221 */ /* 0x000fe20000010000 */
[----:B------:R-:W-:Y:S01]  /*19d0*/  LOP3.LUT R53, R13, 0x1f, RZ, 0xc0, !PT ;  /* 0x0000001f0d357812 */ /* 0x000fe200078ec0ff */
[----:B------:R-:W-:Y:S01]  /*19e0*/  @P1 HADD2.F32 R52, -RZ, R35.H1_H1 ;  /* 0x30000023ff341230 */ /* 0x000fe20000004100 */
[----:B------:R-:W-:Y:S02]  /*19f0*/  FMUL.FTZ R74, R146, R59 ;  /* 0x0000003b924a7220 */ /* 0x000fe40000410000 */
[----:B------:R-:W-:Y:S01]  /*1a00*/  LEA.HI.SX32 R64, R56, R53, 0x1d ;  /* 0x0000003538407211 */ /* 0x000fe200078feaff */
[----:B------:R-:W-:Y:S01]  /*1a10*/  FADD.FTZ R53, R61, -R148 ;  /* 0x800000943d357221 */ /* 0x000fe20000010000 */
[----:B------:R-:W-:Y:S01]  /*1a20*/  @P1 HADD2.F32 R56, -RZ, R39.H0_H0 ;  /* 0x20000027ff381230 */ /* 0x000fe20000004100 */
[----:B------:R-:W-:Y:S01]  /*1a30*/  FMUL.FTZ R61, R146, R75 ;  /* 0x0000004b923d7220 */ /* 0x000fe20000410000 */
[----:B------:R-:W-:Y:S01]  /*1a40*/  IADD3 R64, R64, 0x20, RZ ;  /* 0x0000002040407810 */ /* 0x000fe20007ffe0ff */
[----:B------:R-:W-:-:S02]  /*1a50*/  FMUL.FTZ R75, R146, R153 ;  /* 0x00000099924b7220 */ /* 0x000fc40000410000 */
[----:B------:R-:W-:Y:S02]  /*1a60*/  FADD.FTZ R103, R102, -R103 ;  /* 0x8000006766677221 */ /* 0x000fe40000010000 */
[----:B------:R-:W-:Y:S02]  /*1a70*/  FADD.FTZ R57, R57, -R104 ;  /* 0x8000006839397221 */ /* 0x000fe40000010000 */
[----:B------:R-:W-:Y:S01]  /*1a80*/  FADD.FTZ R149, R54, -R149 ;  /* 0x8000009536957221 */ /* 0x000fe20000010000 */
[----:B------:R-:W-:Y:S01]  /*1a90*/  @P1 HADD2.F32 R54, -RZ, R34.H1_H1 ;  /* 0x30000022ff361230 */ /* 0x000fe20000004100 */
[----:B------:R-:W-:Y:S02]  /*1aa0*/  FADD.FTZ R159, R70, -R73 ;  /* 0x80000049469f7221 */ /* 0x000fe40000010000 */
[----:B------:R-:W-:Y:S01]  /*1ab0*/  FMUL.FTZ R70, R146, R53 ;  /* 0x0000003592467220 */ /* 0x000fe20000410000 */
[----:B------:R-:W-:Y:S01]  /*1ac0*/  @P1 HADD2.F32 R53, -RZ, R32.H0_H0 ;  /* 0x20000020ff351230 */ /* 0x000fe20000004100 */
[----:B------:R-:W-:Y:S01]  /*1ad0*/  @P1 FADD.FTZ R74, R74, R55 ;  /* 0x000000374a4a1221 */ /* 0x000fe20000010000 */
[--C-:B------:R-:W-:Y:S01]  /*1ae0*/  @P1 HADD2.F32 R55, -RZ, R33.reuse.H0_H0 ;  /* 0x20000021ff371230 */ /* 0x100fe20000004100 */
[----:B------:R-:W-:Y:S01]  /*1af0*/  @P1 FADD.FTZ R75, R75, R52 ;  /* 0x000000344b4b1221 */ /* 0x000fe20000010000 */
[----:B------:R-:W-:Y:S01]  /*1b00*/  @P1 HADD2.F32 R52, -RZ, R33.H1_H1 ;  /* 0x30000021ff341230 */ /* 0x000fe20000004100 */
[----:B------:R-:W-:-:S02]  /*1b10*/  FADD.FTZ R157, R67, -R60 ;  /* 0x8000003c439d7221 */ /* 0x000fc40000010000 */
[C---:B------:R-:W-:Y:S01]  /*1b20*/  FMUL.FTZ R60, R146.reuse, R103 ;  /* 0x00000067923c7220 */ /* 0x040fe20000410000 */
[----:B------:R-:W-:Y:S01]  /*1b30*/  HFMA2.MMA R103, -RZ, RZ, 0, 9.5367431640625e-07 ;  /* 0x00000010ff677435 */ /* 0x000fe200000001ff */
[C---:B------:R-:W-:Y:S01]  /*1b40*/  FMUL.FTZ R71, R146.reuse, R57 ;  /* 0x0000003992477220 */ /* 0x040fe20000410000 */
[----:B------:R-:W-:Y:S01]  /*1b50*/  @P1 HADD2.F32 R57, -RZ, R34.H0_H0 ;  /* 0x20000022ff391230 */ /* 0x000fe20000004100 */
[----:B------:R-:W-:Y:S02]  /*1b60*/  FMUL.FTZ R73, R146, R149 ;  /* 0x0000009592497220 */ /* 0x000fe40000410000 */
[----:B------:R-:W-:Y:S02]  /*1b70*/  FADD.FTZ R63, R63, -R58 ;  /* 0x8000003a3f3f7221 */ /* 0x000fe40000010000 */
[----:B------:R-:W-:Y:S02]  /*1b80*/  FADD.FTZ R151, R66, -R151 ;  /* 0x8000009742977221 */ /* 0x000fe40000010000 */
[----:B------:R-:W-:-:S02]  /*1b90*/  FADD.FTZ R155, R65, -R72 ;  /* 0x80000048419b7221 */ /* 0x000fc40000010000 */
[----:B------:R-:W-:Y:S01]  /*1ba0*/  @P1 FADD.FTZ R73, R73, R54 ;  /* 0x0000003649491221 */ /* 0x000fe20000010000 */
[----:B------:R-:W-:Y:S01]  /*1bb0*/  @P1 HADD2.F32 R54, -RZ, R36.H0_H0 ;  /* 0x20000024ff361230 */ /* 0x000fe20000004100 */
[----:B------:R-:W-:Y:S01]  /*1bc0*/  @P1 FADD.FTZ R70, R70, R55 ;  /* 0x0000003746461221 */ /* 0x000fe20000010000 */
[----:B------:R-:W-:Y:S01]  /*1bd0*/  @P1 HADD2.F32 R55, -RZ, R37.H0_H0 ;  /* 0x20000025ff371230 */ /* 0x000fe20000004100 */
[----:B------:R-:W-:Y:S01]  /*1be0*/  @P1 FADD.FTZ R71, R71, R52 ;  /* 0x0000003447471221 */ /* 0x000fe20000010000 */
[----:B------:R-:W-:Y:S01]  /*1bf0*/  @P1 HADD2.F32 R52, -RZ, R32.H1_H1 ;  /* 0x30000020ff341230 */ /* 0x000fe20000004100 */
[----:B------:R-:W-:Y:S01]  /*1c00*/  @P1 FADD.FTZ R60, R60, R53 ;  /* 0x000000353c3c1221 */ /* 0x000fe20000010000 */
[----:B------:R-:W-:Y:S01]  /*1c10*/  @P1 HADD2.F32 R53, -RZ, R36.H1_H1 ;  /* 0x30000024ff351230 */ /* 0x000fe20000004100 */
[----:B------:R-:W-:Y:S01]  /*1c20*/  FADD.FTZ R69, R69, -R156 ;  /* 0x8000009c45457221 */ /* 0x000fe20000010000 */
[----:B------:R-:W-:Y:S01]  /*1c30*/  @P0 F2FP.PACK_AB R104, RZ, R71 ;  /* 0x00000047ff68023e */ /* 0x000fe200000000ff */
[----:B------:R-:W-:-:S02]  /*1c40*/  FMUL.FTZ R65, R146, R63 ;  /* 0x0000003f92417220 */ /* 0x000fc40000410000 */
[C---:B------:R-:W-:Y:S02]  /*1c50*/  FMUL.FTZ R68, R146.reuse, R151 ;  /* 0x0000009792447220 */ /* 0x040fe40000410000 */
[----:B------:R-:W-:Y:S02]  /*1c60*/  FMUL.FTZ R66, R146, R155 ;  /* 0x0000009b92427220 */ /* 0x000fe40000410000 */
[----:B------:R-:W-:Y:S02]  /*1c70*/  FADD.FTZ R147, R62, -R147 ;  /* 0x800000933e937221 */ /* 0x000fe40000010000 */
[----:B------:R-:W-:Y:S02]  /*1c80*/  FMUL.FTZ R67, R146, R69 ;  /* 0x0000004592437220 */ /* 0x000fe40000410000 */
[----:B------:R-:W-:Y:S01]  /*1c90*/  @P1 FADD.FTZ R61, R61, R52 ;  /* 0x000000343d3d1221 */ /* 0x000fe20000010000 */
[----:B------:R-:W-:Y:S01]  /*1ca0*/  @P1 HADD2.F32 R52, -RZ, R37.H1_H1 ;  /* 0x30000025ff341230 */ /* 0x000fe20000004100 */
[----:B------:R-:W-:Y:S01]  /*1cb0*/  @P1 FADD.FTZ R65, R65, R54 ;  /* 0x0000003641411221 */ /* 0x000fe20000010000 */
[--C-:B------:R-:W-:Y:S01]  /*1cc0*/  @P1 HADD2.F32 R54, -RZ, R38.reuse.H1_H1 ;  /* 0x30000026ff361230 */ /* 0x100fe20000004100 */
[----:B------:R-:W-:Y:S01]  /*1cd0*/  @P1 FADD.FTZ R68, R68, R53 ;  /* 0x0000003544441221 */ /* 0x000fe20000010000 */
[----:B------:R-:W-:Y:S01]  /*1ce0*/  @P1 HADD2.F32 R53, -RZ, R38.H0_H0 ;  /* 0x20000026ff351230 */ /* 0x000fe20000004100 */
[----:B------:R-:W-:Y:S01]  /*1cf0*/  @P1 FADD.FTZ R66, R66, R55 ;  /* 0x0000003742421221 */ /* 0x000fe20000010000 */
[----:B------:R-:W-:Y:S01]  /*1d00*/  @P1 HADD2.F32 R55, -RZ, R39.H1_H1 ;  /* 0x30000027ff371230 */ /* 0x000fe20000004100 */
[C---:B------:R-:W-:Y:S01]  /*1d10*/  FMUL.FTZ R72, R146.reuse, R147 ;  /* 0x0000009392487220 */ /* 0x040fe20000410000 */
[----:B------:R-:W-:Y:S01]  /*1d20*/  @P0 F2FP.PACK_AB R102, RZ, R61 ;  /* 0x0000003dff66023e */ /* 0x000fe200000000ff */
[----:B------:R-:W-:-:S02]  /*1d30*/  FMUL.FTZ R62, R146, R157 ;  /* 0x0000009d923e7220 */ /* 0x000fc40000410000 */
[C---:B------:R-:W-:Y:S02]  /*1d40*/  FMUL.FTZ R63, R146.reuse, R159 ;  /* 0x0000009f923f7220 */ /* 0x040fe40000410000 */
[C---:B------:R-:W-:Y:S01]  /*1d50*/  FMUL.FTZ R69, R146.reuse, R105 ;  /* 0x0000006992457220 */ /* 0x040fe20000410000 */
[----:B------:R-:W-:Y:S01]  /*1d60*/  @P0 F2FP.PACK_AB R105, RZ, R73 ;  /* 0x00000049ff69023e */ /* 0x000fe200000000ff */
[----:B------:R-:W-:Y:S02]  /*1d70*/  FMUL.FTZ R146, R146, R161 ;  /* 0x000000a192927220 */ /* 0x000fe40000410000 */
[----:B------:R-:W-:Y:S02]  /*1d80*/  @P1 FADD.FTZ R72, R72, R57 ;  /* 0x0000003948481221 */ /* 0x000fe40000010000 */
[----:B------:R-:W-:Y:S01]  /*1d90*/  @P1 FADD.FTZ R67, R67, R52 ;  /* 0x0000003443431221 */ /* 0x000fe20000010000 */
[----:B------:R-:W-:Y:S01]  /*1da0*/  @P0 F2FP.PACK_AB R52, RZ, R60 ;  /* 0x0000003cff34023e */ /* 0x000fe200000000ff */
[----:B------:R-:W-:Y:S01]  /*1db0*/  @P1 FADD.FTZ R62, R62, R53 ;  /* 0x000000353e3e1221 */ /* 0x000fe20000010000 */
[----:B------:R-:W-:Y:S01]  /*1dc0*/  @P0 F2FP.PACK_AB R53, RZ, R70 ;  /* 0x00000046ff35023e */ /* 0x000fe200000000ff */
[----:B------:R-:W-:Y:S01]  /*1dd0*/  @P1 FADD.FTZ R63, R63, R54 ;  /* 0x000000363f3f1221 */ /* 0x000fe20000010000 */
[----:B------:R-:W-:Y:S01]  /*1de0*/  @P0 F2FP.PACK_AB R54, RZ, R72 ;  /* 0x00000048ff36023e */ /* 0x000fe200000000ff */
[----:B------:R-:W-:Y:S01]  /*1df0*/  @P1 FADD.FTZ R69, R69, R56 ;  /* 0x0000003845451221 */ /* 0x000fe20000010000 */
[----:B------:R-:W-:Y:S01]  /*1e00*/  @P0 F2FP.PACK_AB R56, RZ, R75 ;  /* 0x0000004bff38023e */ /* 0x000fe200000000ff */
[----:B------:R-:W-:Y:S01]  /*1e10*/  @P1 FADD.FTZ R146, R146, R55 ;  /* 0x0000003792921221 */ /* 0x000fe20000010000 */
[----:B------:R-:W-:Y:S01]  /*1e20*/  ISETP.NE.U32.AND P1, PT, RZ, c[0x0][0x250], PT ;  /* 0x00009400ff007a0c */ /* 0x000fe20003f25070 */
[----:B------:R-:W-:Y:S01]  /*1e30*/  @P0 IMAD.WIDE.U32 R58, R144, R103, c[0x0][0x258] ;  /* 0x00009600903a0625 */ /* 0x000fe200078e0067 */
[----:B------:R-:W-:-:S02]  /*1e40*/  @P0 F2FP.PACK_AB R55, RZ, R74 ;  /* 0x0000004aff37023e */ /* 0x000fc400000000ff */
[----:B------:R-:W-:Y:S02]  /*1e50*/  ISETP.NE.AND.EX P1, PT, RZ, c[0x0][0x254], PT, P1 ;  /* 0x00009500ff007a0c */ /* 0x000fe40003f25310 */
[----:B------:R-:W-:Y:S02]  /*1e60*/  @P0 PRMT R47, R55, 0x7610, R47 ;  /* 0x00007610372f0816 */ /* 0x000fe4000000002f */
[----:B------:R-:W-:Y:S02]  /*1e70*/  @P0 PRMT R46, R54, 0x7610, R46 ;  /* 0x00007610362e0816 */ /* 0x000fe4000000002e */
[----:B------:R-:W-:Y:S02]  /*1e80*/  @P0 PRMT R45, R53, 0x7610, R45 ;  /* 0x00007610352d0816 */ /* 0x000fe4000000002d */
[----:B------:R-:W-:Y:S02]  /*1e90*/  @P0 PRMT R44, R52, 0x7610, R44 ;  /* 0x00007610342c0816 */ /* 0x000fe4000000002c */
[----:B------:R-:W-:Y:S01]  /*1ea0*/  @P0 PRMT R47, R47, 0x5410, R56 ;  /* 0x000054102f2f0816 */ /* 0x000fe20000000038 */
[----:B------:R-:W-:Y:S01]  /*1eb0*/  IMAD.WIDE.U32 R56, R144, R103, c[0x0][0x248] ;  /* 0x0000920090387625 */ /* 0x000fe200078e0067 */
[----:B------:R-:W-:-:S02]  /*1ec0*/  @P0 PRMT R46, R46, 0x5410, R105 ;  /* 0x000054102e2e0816 */ /* 0x000fc40000000069 */
[----:B------:R-:W-:Y:S02]  /*1ed0*/  @P0 PRMT R45, R45, 0x5410, R104 ;  /* 0x000054102d2d0816 */ /* 0x000fe40000000068 */
[----:B------:R-:W-:Y:S02]  /*1ee0*/  @P0 PRMT R44, R44, 0x5410, R102 ;  /* 0x000054102c2c0816 */ /* 0x000fe40000000066 */
[----:B------:R-:W-:Y:S02]  /*1ef0*/  F2FP.PACK_AB R55, R75, R74 ;  /* 0x0000004a4b37723e */ /* 0x000fe400000000ff */
[----:B------:R-:W-:Y:S01]  /*1f00*/  F2FP.PACK_AB R54, R73, R72 ;  /* 0x000000484936723e */ /* 0x000fe200000000ff */
[----:B------:R0:W-:Y:S01]  /*1f10*/  @P0 STG.E.128 [R58.64], R44 ;  /* 0x0000002c3a000986 */ /* 0x0001e2000c101d04 */
[----:B------:R-:W-:Y:S02]  /*1f20*/  F2FP.PACK_AB R53, R71, R70 ;  /* 0x000000464735723e */ /* 0x000fe400000000ff */
[----:B------:R-:W-:-:S02]  /*1f30*/  F2FP.PACK_AB R52, R61, R60 ;  /* 0x0000003c3d34723e */ /* 0x000fc400000000ff */
[----:B------:R-:W-:Y:S02]  /*1f40*/  @P1 F2FP.PACK_AB R60, RZ, R60 ;  /* 0x0000003cff3c123e */ /* 0x000fe400000000ff */
[----:B------:R-:W-:Y:S01]  /*1f50*/  @P1 F2FP.PACK_AB R74, RZ, R74 ;  /* 0x0000004aff4a123e */ /* 0x000fe200000000ff */
[----:B------:R1:W-:Y:S01]  /*1f60*/  STG.E.128 [R56.64], R52 ;  /* 0x0000003438007986 */ /* 0x0003e2000c101d04 */
[----:B------:R-:W-:Y:S02]  /*1f70*/  @P1 F2FP.PACK_AB R72, RZ, R72 ;  /* 0x00000048ff48123e */ /* 0x000fe400000000ff */
[----:B------:R-:W-:Y:S02]  /*1f80*/  @P1 F2FP.PACK_AB R61, RZ, R61 ;  /* 0x0000003dff3d123e */ /* 0x000fe400000000ff */
[----:B------:R-:W-:Y:S02]  /*1f90*/  @P1 PRMT R48, R60, 0x7610, R48 ;  /* 0x000076103c301816 */ /* 0x000fe40000000030 */
[----:B------:R-:W-:-:S02]  /*1fa0*/  @P1 F2FP.PACK_AB R75, RZ, R75 ;  /* 0x0000004bff4b123e */ /* 0x000fc400000000ff */
[----:B------:R-:W-:Y:S02]  /*1fb0*/  @P1 F2FP.PACK_AB R73, RZ, R73 ;  /* 0x00000049ff49123e */ /* 0x000fe400000000ff */
[----:B0-----:R-:W-:Y:S02]  /*1fc0*/  @P1 F2FP.PACK_AB R59, RZ, R70 ;  /* 0x00000046ff3b123e */ /* 0x001fe400000000ff */
[----:B------:R-:W-:Y:S02]  /*1fd0*/  @P1 F2FP.PACK_AB R71, RZ, R71 ;  /* 0x00000047ff47123e */ /* 0x000fe400000000ff */
[----:B------:R-:W-:Y:S02]  /*1fe0*/  @P1 PRMT R51, R74, 0x7610, R51 ;  /* 0x000076104a331816 */ /* 0x000fe40000000033 */
[----:B------:R-:W-:Y:S02]  /*1ff0*/  @P1 PRMT R50, R72, 0x7610, R50 ;  /* 0x0000761048321816 */ /* 0x000fe40000000032 */
[----:B-1----:R-:W-:-:S02]  /*2000*/  @P0 F2FP.PACK_AB R53, RZ, R66 ;  /* 0x00000042ff35023e */ /* 0x002fc400000000ff */
[----:B------:R-:W-:Y:S02]  /*2010*/  @P0 F2FP.PACK_AB R57, RZ, R62 ;  /* 0x0000003eff39023e */ /* 0x000fe400000000ff */
[----:B------:R-:W-:Y:S02]  /*2020*/  @P0 F2FP.PACK_AB R55, RZ, R69 ;  /* 0x00000045ff37023e */ /* 0x000fe400000000ff */
[----:B------:R-:W-:Y:S02]  /*2030*/  @P0 F2FP.PACK_AB R52, RZ, R65 ;  /* 0x00000041ff34023e */ /* 0x000fe400000000ff */
[----:B------:R-:W-:Y:S02]  /*2040*/  @P0 F2FP.PACK_AB R54, RZ, R67 ;  /* 0x00000043ff36023e */ /* 0x000fe400000000ff */
[----:B------:R-:W-:Y:S02]  /*2050*/  @P1 PRMT R49, R59, 0x7610, R49 ;  /* 0x000076103b311816 */ /* 0x000fe40000000031 */
[----:B------:R-:W-:-:S02]  /*2060*/  @P0 PRMT R45, R53, 0x7610, R45 ;  /* 0x00007610352d0816 */ /* 0x000fc4000000002d */
[----:B------:R-:W-:Y:S02]  /*2070*/  @P0 F2FP.PACK_AB R58, RZ, R63 ;  /* 0x0000003fff3a023e */ /* 0x000fe400000000ff */
[----:B------:R-:W-:Y:S02]  /*2080*/  @P0 PRMT R46, R57, 0x7610, R46 ;  /* 0x00007610392e0816 */ /* 0x000fe4000000002e */
[----:B------:R-:W-:Y:S02]  /*2090*/  @P0 F2FP.PACK_AB R56, RZ, R146 ;  /* 0x00000092ff38023e */ /* 0x000fe400000000ff */
[----:B------:R-:W-:Y:S02]  /*20a0*/  @P0 F2FP.PACK_AB R70, RZ, R68 ;  /* 0x00000044ff46023e */ /* 0x000fe400000000ff */
[----:B------:R-:W-:Y:S01]  /*20b0*/  @P1 PRMT R48, R48, 0x5410, R61 ;  /* 0x0000541030301816 */ /* 0x000fe2000000003d */
[----:B------:R-:W-:Y:S01]  /*20c0*/  @P1 IMAD.WIDE.U32 R60, R144, R103, c[0x0][0x250] ;  /* 0x00009400903c1625 */ /* 0x000fe200078e0067 */
[----:B------:R-:W-:-:S02]  /*20d0*/  @P0 PRMT R47, R55, 0x7610, R47 ;  /* 0x00007610372f0816 */ /* 0x000fc4000000002f */
[----:B------:R-:W-:Y:S02]  /*20e0*/  @P0 PRMT R44, R52, 0x7610, R44 ;  /* 0x00007610342c0816 */ /* 0x000fe4000000002c */
[----:B------:R-:W-:Y:S02]  /*20f0*/  @P1 PRMT R51, R51, 0x5410, R75 ;  /* 0x0000541033331816 */ /* 0x000fe4000000004b */
[----:B------:R-:W-:Y:S02]  /*2100*/  @P1 PRMT R50, R50, 0x5410, R73 ;  /* 0x0000541032321816 */ /* 0x000fe40000000049 */
[----:B------:R-:W-:Y:S02]  /*2110*/  @P1 PRMT R49, R49, 0x5410, R71 ;  /* 0x0000541031311816 */ /* 0x000fe40000000047 */
[----:B------:R-:W-:Y:S02]  /*2120*/  @P0 PRMT R45, R45, 0x5410, R54 ;  /* 0x000054102d2d0816 */ /* 0x000fe40000000036 */
[----:B------:R-:W-:Y:S01]  /*2130*/  F2FP.PACK_AB R54, R63, R62 ;  /* 0x0000003e3f36723e */ /* 0x000fe200000000ff */
[----:B------:R0:W-:Y:S01]  /*2140*/  @P1 STG.E.128 [R60.64], R48 ;  /* 0x000000303c001986 */ /* 0x0001e2000c101d04 */
[----:B------:R-:W-:-:S02]  /*2150*/  F2FP.PACK_AB R55, R146, R69 ;  /* 0x000000459237723e */ /* 0x000fc400000000ff */
[----:B------:R-:W-:Y:S02]  /*2160*/  F2FP.PACK_AB R53, R67, R66 ;  /* 0x000000424335723e */ /* 0x000fe400000000ff */
[----:B------:R-:W-:Y:S02]  /*2170*/  F2FP.PACK_AB R52, R68, R65 ;  /* 0x000000414434723e */ /* 0x000fe400000000ff */
[----:B------:R-:W-:Y:S01]  /*2180*/  @P0 PRMT R46, R46, 0x5410, R58 ;  /* 0x000054102e2e0816 */ /* 0x000fe2000000003a */
[----:B------:R-:W-:Y:S01]  /*2190*/  @P0 IMAD.WIDE.U32 R58, R145, R103, c[0x0][0x258] ;  /* 0x00009600913a0625 */ /* 0x000fe200078e0067 */
[----:B------:R-:W-:Y:S02]  /*21a0*/  @P1 F2FP.PACK_AB R62, RZ, R62 ;  /* 0x0000003eff3e123e */ /* 0x000fe400000000ff */
[----:B------:R-:W-:Y:S02]  /*21b0*/  @P1 F2FP.PACK_AB R69, RZ, R69 ;  /* 0x00000045ff45123e */ /* 0x000fe400000000ff */
[----:B------:R-:W-:-:S02]  /*21c0*/  @P1 F2FP.PACK_AB R66, RZ, R66 ;  /* 0x00000042ff42123e */ /* 0x000fc400000000ff */
[----:B------:R-:W-:Y:S02]  /*21d0*/  @P1 F2FP.PACK_AB R65, RZ, R65 ;  /* 0x00000041ff41123e */ /* 0x000fe400000000ff */
[----:B------:R-:W-:Y:S01]  /*21e0*/  @P0 PRMT R47, R47, 0x5410, R56 ;  /* 0x000054102f2f0816 */ /* 0x000fe20000000038 */
[----:B------:R-:W-:Y:S01]  /*21f0*/  IMAD.WIDE.U32 R56, R64, R103, c[0x0][0x248] ;  /* 0x0000920040387625 */ /* 0x000fe200078e0067 */
[----:B------:R-:W-:Y:S02]  /*2200*/  @P0 PRMT R44, R44, 0x5410, R70 ;  /* 0x000054102c2c0816 */ /* 0x000fe40000000046 */
[----:B------:R-:W-:Y:S02]  /*2210*/  @P1 F2FP.PACK_AB R63, RZ, R63 ;  /* 0x0000003fff3f123e */ /* 0x000fe400000000ff */
[----:B------:R-:W-:Y:S01]  /*2220*/  @P1 F2FP.PACK_AB R146, RZ, R146 ;  /* 0x00000092ff92123e */ /* 0x000fe200000000ff */
[----:B------:R-:W-:Y:S01]  /*2230*/  @P0 STG.E.128 [R58.64], R44 ;  /* 0x0000002c3a000986 */ /* 0x000fe2000c101d04 */
[----:B------:R-:W-:-:S02]  /*2240*/  @P1 F2FP.PACK_AB R67, RZ, R67 ;  /* 0x00000043ff43123e */ /* 0x000fc400000000ff */
[----:B------:R-:W-:Y:S01]  /*2250*/  @P1 F2FP.PACK_AB R68, RZ, R68 ;  /* 0x00000044ff44123e */ /* 0x000fe200000000ff */
[----:B------:R1:W-:Y:S01]  /*2260*/  STG.E.128 [R56.64], R52 ;  /* 0x0000003438007986 */ /* 0x0003e2000c101d04 */
[----:B0-----:R-:W-:Y:S02]  /*2270*/  @P1 PRMT R50, R62, 0x7610, R50 ;  /* 0x000076103e321816 */ /* 0x001fe40000000032 */
[----:B------:R-:W-:Y:S02]  /*2280*/  @P1 PRMT R51, R69, 0x7610, R51 ;  /* 0x0000761045331816 */ /* 0x000fe40000000033 */
[----:B------:R-:W-:Y:S02]  /*2290*/  @P1 PRMT R49, R66, 0x7610, R49 ;  /* 0x0000761042311816 */ /* 0x000fe40000000031 */
[----:B------:R-:W-:Y:S02]  /*22a0*/  @P1 PRMT R48, R65, 0x7610, R48 ;  /* 0x0000761041301816 */ /* 0x000fe40000000030 */
[----:B------:R-:W-:-:S02]  /*22b0*/  @P1 PRMT R50, R50, 0x5410, R63 ;  /* 0x0000541032321816 */ /* 0x000fc4000000003f */
        /* <DEDUP_REMOVED lines=10> */
.L_x_216:
[----:B------:R-:W-:Y:S05]  /*2360*/  BSYNC B1 ;  /* 0x0000000000017941 */ /* 0x000fea0003800000 */
.L_x_213:
        /* <DEDUP_REMOVED lines=61> */
.L_x_212:
[----:B------:R-:W-:Y:S05]  /*2740*/  BSYNC B0 ;  /* 0x0000000000007941 */ /* 0x000fea0003800000 */
.L_x_210:
        /* <DEDUP_REMOVED lines=49> */
[----:B0-----:R-:W0:Y:S04]  /*2a60*/  S2R R32, SR_CTAID.X ;  /* 0x0000000000207919 */ /* 0x001e280000002500 */
        /* <DEDUP_REMOVED lines=19> */
[----:B-----5:R-:W-:-:S03]  /*2ba0*/  FADD.FTZ R7, RZ, R7 ;  /* 0x00000007ff077221 */ /* 0x020fc60000010000 */
[----:B------:R-:W-:Y:S01]  /*2bb0*/  LDS R10, [R13.X4+0x1e00] ;  /* 0x001e00000d0a7984 */ /* 0x000fe20000004800 */
[----:B0-----:R-:W-:-:S03]  /*2bc0*/  FADD.FTZ R6, RZ, R6 ;  /* 0x00000006ff067221 */ /* 0x001fc60000010000 */
        /* <DEDUP_REMOVED lines=10> */
[----:B---3--:R-:W-:Y:S02]  /*2c70*/  FADD.FTZ R27, R2, R27 ;  /* 0x0000001b021b7221 */ /* 0x008fe40000010000 */
[----:B------:R-:W-:Y:S01]  /*2c80*/  IMAD R2, R32, c[0x0][0x168], RZ ;  /* 0x00005a0020027a24 */ /* 0x000fe200078e02ff */
[----:B------:R-:W-:Y:S01]  /*2c90*/  STS.128 [R0+0x400], R76 ;  /* 0x0004004c00007388 */ /* 0x000fe20000000c00 */
[----:B----4-:R-:W-:-:S03]  /*2ca0*/  FADD.FTZ R35, R4, R35 ;  /* 0x0000002304237221 */ /* 0x010fc60000010000 */
        /* <DEDUP_REMOVED lines=30> */
[----:B------:R-:W-:Y:S01]  /*2e90*/  FADD.FTZ R9, R14, R9 ;  /* 0x000000090e097221 */ /* 0x000fe20000010000 */
[----:B------:R-:W-:Y:S01]  /*2ea0*/  SHF.L.U32 R14, R2, 0x2, RZ ;  /* 0x00000002020e7819 */ /* 0x000fe200000006ff */
[----:B0-----:R-:W-:-:S03]  /*2eb0*/  FADD.FTZ R20, R20, R41 ;  /* 0x0000002914147221 */ /* 0x001fc60000010000 */
[----:B------:R-:W-:Y:S01]  /*2ec0*/  IADD3 R4, P1, R14, c[0x0][0x220], RZ ;  /* 0x000088000e047a10 */ /* 0x000fe20007f3e0ff */
        /* <DEDUP_REMOVED lines=12> */
[----:B------:R-:W-:Y:S02]  /*2f90*/  IADD3 R2, P0, R14, c[0x0][0x228], RZ ;  /* 0x00008a000e027a10 */ /* 0x000fe40007f1e0ff */
[C---:B------:R-:W-:Y:S02]  /*2fa0*/  IADD3.X R5, R18.reuse, c[0x0][0x224], RZ, P1, !PT ;  /* 0x0000890012057a10 */ /* 0x040fe40000ffe4ff */
[----:B------:R-:W-:Y:S01]  /*2fb0*/  IADD3.X R3, R18, c[0x0][0x22c], RZ, P0, !PT ;  /* 0x00008b0012037a10 */ /* 0x000fe200007fe4ff */
[----:B------:R-:W0:Y:S04]  /*2fc0*/  LDS R30, [R13.X4] ;  /* 0x000000000d1e7984 */ /* 0x000e280000004800 */
[----:B------:R-:W1:Y:S04]  /*2fd0*/  LDS R7, [R13.X4+0x800] ;  /* 0x000800000d077984 */ /* 0x000e680000004800 */
[----:B------:R-:W2:Y:S04]  /*2fe0*/  LDS R6, [R13.X4+0x1000] ;  /* 0x001000000d067984 */ /* 0x000ea80000004800 */
[----:B------:R-:W3:Y:S04]  /*2ff0*/  LDS R0, [R13.X4+0x200] ;  /* 0x000200000d007984 */ /* 0x000ee80000004800 */
[----:B------:R-:W-:Y:S04]  /*3000*/  LDS R8, [R13.X4+0x1800] ;  /* 0x001800000d087984 */ /* 0x000fe80000004800 */
[----:B------:R-:W4:Y:S04]  /*3010*/  LDS R33, [R13.X4+0xa00] ;  /* 0x000a00000d217984 */ /* 0x000f280000004800 */
        /* <DEDUP_REMOVED lines=13> */
[----:B------:R-:W3:Y:S04]  /*30f0*/  LDS R49, [R13.X4+0x1600] ;  /* 0x001600000d317984 */ /* 0x000ee80000004800 */
[----:B------:R5:W3:Y:S01]  /*3100*/  LDS R41, [R13.X4+0x1e00] ;  /* 0x001e00000d297984 */ /* 0x000ae20000004800 */
[----:B----4-:R-:W-:Y:S02]  /*3110*/  FADD.FTZ R0, R0, R33 ;  /* 0x0000002100007221 */ /* 0x010fe40000010000 */
[----:B-----5:R-:W-:Y:S01]  /*3120*/  FADD.FTZ R10, RZ, R10 ;  /* 0x0000000aff0a7221 */ /* 0x020fe20000010000 */
[----:B------:R-:W-:Y:S01]  /*3130*/  STG.E [R2.64], R25 ;  /* 0x0000001902007986 */ /* 0x000fe2000c101904 */
[----:B------:R-:W-:Y:S01]  /*3140*/  FADD.FTZ R13, R7, R8 ;  /* 0x00000008070d7221 */ /* 0x000fe20000010000 */
[----:B------:R-:W-:Y:S01]  /*3150*/  IADD3 R8, P1, R14, c[0x0][0x230], RZ ;  /* 0x00008c000e087a10 */ /* 0x000fe20007f3e0ff */
[----:B------:R-:W-:Y:S01]  /*3160*/  FADD.FTZ R0, R0, R39 ;  /* 0x0000002700007221 */ /* 0x000fe20000010000 */
[----:B------:R-:W-:Y:S01]  /*3170*/  IADD3.X R7, R18, c[0x0][0x23c], RZ, P0, !PT ;  /* 0x00008f0012077a10 */ /* 0x000fe200007fe4ff */
[----:B------:R-:W-:Y:S01]  /*3180*/  FADD.FTZ R10, R10, R23 ;  /* 0x000000170a0a7221 */ /* 0x000fe20000010000 */
[----:B------:R-:W-:Y:S01]  /*3190*/  IADD3.X R9, R18, c[0x0][0x234], RZ, P1, !PT ;  /* 0x00008d0012097a10 */ /* 0x000fe20000ffe4ff */
[----:B------:R-:W-:Y:S01]  /*31a0*/  STG.E [R4.64], R29 ;  /* 0x0000001d04007986 */ /* 0x000fe2000c101904 */
[----:B------:R-:W-:-:S03]  /*31b0*/  FADD.FTZ R16, RZ, R16 ;  /* 0x00000010ff107221 */ /* 0x000fc60000010000 */
[----:B------:R-:W-:Y:S01]  /*31c0*/  STG.E [R6.64], R13 ;  /* 0x0000000d06007986 */ /* 0x000fe2000c101904 */
[----:B------:R-:W-:-:S03]  /*31d0*/  FADD.FTZ R51, R0, R51 ;  /* 0x0000003300337221 */ /* 0x000fc60000010000 */
[----:B------:R-:W-:Y:S01]  /*31e0*/  STG.E [R8.64], R43 ;  /* 0x0000002b08007986 */ /* 0x000fe2000c101904 */
        /* <DEDUP_REMOVED lines=18> */
.L_x_214:
[----:B------:R-:W-:Y:S01]  /*3310*/  HFMA2.MMA R149, -RZ, RZ, 0, 5.9604644775390625e-08 ;  /* 0x00000001ff957435 */ /* 0x000fe200000001ff */
[----:B------:R-:W-:-:S02]  /*3320*/  MOV R151, R153 ;  /* 0x0000009900977202 */ /* 0x000fc40000000f00 */
[----:B------:R-:W-:Y:S02]  /*3330*/  MOV R164, 0x1f ;  /* 0x0000001f00a47802 */ /* 0x000fe40000000f00 */
[----:B------:R-:W-:Y:S02]  /*3340*/  MOV R147, 0xffffffff ;  /* 0xffffffff00937802 */ /* 0x000fe40000000f00 */
[----:B------:R-:W-:Y:S02]  /*3350*/  MOV R52, 0x3370 ;  /* 0x0000337000347802 */ /* 0x000fe40000000f00 */
[----:B-----5:R-:W-:Y:S05]  /*3360*/  CALL.REL.NOINC `($__internal_13_$__cuda_sm70_shflsync_bfly_p) ;  /* 0x0000046000007944 */ /* 0x020fea0003c00000 */
[----:B-1----:R-:W-:Y:S01]  /*3370*/  MOV R75, R147 ;  /* 0x00000093004b7202 */ /* 0x002fe20000000f00 */
[----:B0-----:R-:W-:Y:S05]  /*3380*/  BRA `(.L_x_218) ;  /* 0xffffe32000007947 */ /* 0x001fea000383ffff */
.L_x_215:
[----:B------:R-:W-:Y:S01]  /*3390*/  HFMA2.MMA R149, -RZ, RZ, 0, 5.9604644775390625e-08 ;  /* 0x00000001ff957435 */ /* 0x000fe200000001ff */
[----:B------:R-:W-:Y:S02]  /*33a0*/  MOV R151, R162 ;  /* 0x000000a200977202 */ /* 0x000fe40000000f00 */
[----:B------:R-:W-:Y:S02]  /*33b0*/  MOV R164, 0x1f ;  /* 0x0000001f00a47802 */ /* 0x000fe40000000f00 */
[----:B------:R-:W-:-:S02]  /*33c0*/  MOV R147, 0xffffffff ;  /* 0xffffffff00937802 */ /* 0x000fc40000000f00 */
[----:B------:R-:W-:Y:S02]  /*33d0*/  MOV R52, 0x33f0 ;  /* 0x000033f000347802 */ /* 0x000fe40000000f00 */
[----:B01---5:R-:W-:Y:S05]  /*33e0*/  CALL.REL.NOINC `($__internal_13_$__cuda_sm70_shflsync_bfly_p) ;  /* 0x000003e000007944 */ /* 0x023fea0003c00000 */
[----:B------:R-:W-:Y:S01]  /*33f0*/  FADD.FTZ R153, R153, R75 ;  /* 0x0000004b99997221 */ /* 0x000fe20000010000 */
[----:B0-----:R-:W-:Y:S01]  /*3400*/  HFMA2.MMA R149, -RZ, RZ, 0, 1.1920928955078125e-07 ;  /* 0x00000002ff957435 */ /* 0x001fe200000001ff */
[----:B-1----:R-:W-:Y:S01]  /*3410*/  FADD.FTZ R162, R162, R147 ;  /* 0x00000093a2a27221 */ /* 0x002fe20000010000 */
[----:B------:R-:W-:Y:S02]  /*3420*/  MOV R164, 0x1f ;  /* 0x0000001f00a47802 */ /* 0x000fe40000000f00 */
[----:B------:R-:W-:Y:S02]  /*3430*/  MOV R147, 0xffffffff ;  /* 0xffffffff00937802 */ /* 0x000fe40000000f00 */
[----:B------:R-:W-:Y:S02]  /*3440*/  MOV R151, R153 ;  /* 0x0000009900977202 */ /* 0x000fe40000000f00 */
[----:B------:R-:W-:Y:S02]  /*3450*/  MOV R52, 0x3470 ;  /* 0x0000347000347802 */ /* 0x000fe40000000f00 */
[----:B------:R-:W-:Y:S05]  /*3460*/  CALL.REL.NOINC `($__internal_13_$__cuda_sm70_shflsync_bfly_p) ;  /* 0x0000036000007944 */ /* 0x000fea0003c00000 */
[----:B0-----:R-:W-:Y:S01]  /*3470*/  HFMA2.MMA R149, -RZ, RZ, 0, 1.1920928955078125e-07 ;  /* 0x00000002ff957435 */ /* 0x001fe200000001ff */
[----:B-1----:R-:W-:-:S02]  /*3480*/  MOV R75, R147 ;  /* 0x00000093004b7202 */ /* 0x002fc40000000f00 */
[----:B------:R-:W-:Y:S02]  /*3490*/  MOV R151, R162 ;  /* 0x000000a200977202 */ /* 0x000fe40000000f00 */
[----:B------:R-:W-:Y:S02]  /*34a0*/  MOV R164, 0x1f ;  /* 0x0000001f00a47802 */ /* 0x000fe40000000f00 */
[----:B------:R-:W-:Y:S02]  /*34b0*/  MOV R147, 0xffffffff ;  /* 0xffffffff00937802 */ /* 0x000fe40000000f00 */
[----:B------:R-:W-:Y:S02]  /*34c0*/  MOV R52, 0x34e0 ;  /* 0x000034e000347802 */ /* 0x000fe40000000f00 */
[----:B------:R-:W-:Y:S05]  /*34d0*/  CALL.REL.NOINC `($__internal_13_$__cuda_sm70_shflsync_bfly_p) ;  /* 0x000002f000007944 */ /* 0x000fea0003c00000 */
[----:B------:R-:W-:Y:S01]  /*34e0*/  FADD.FTZ R153, R75, R153 ;  /* 0x000000994b997221 */ /* 0x000fe20000010000 */
[----:B0-----:R-:W-:Y:S01]  /*34f0*/  HFMA2.MMA R149, -RZ, RZ, 0, 2.384185791015625e-07 ;  /* 0x00000004ff957435 */ /* 0x001fe200000001ff */
[----:B-1----:R-:W-:Y:S01]  /*3500*/  FADD.FTZ R162, R162, R147 ;  /* 0x00000093a2a27221 */ /* 0x002fe20000010000 */
[----:B------:R-:W-:Y:S02]  /*3510*/  MOV R164, 0x1f ;  /* 0x0000001f00a47802 */ /* 0x000fe40000000f00 */
[----:B------:R-:W-:-:S02]  /*3520*/  MOV R147, 0xffffffff ;  /* 0xffffffff00937802 */ /* 0x000fc40000000f00 */
[----:B------:R-:W-:Y:S02]  /*3530*/  MOV R151, R153 ;  /* 0x0000009900977202 */ /* 0x000fe40000000f00 */
[----:B------:R-:W-:Y:S02]  /*3540*/  MOV R52, 0x3560 ;  /* 0x0000356000347802 */ /* 0x000fe40000000f00 */
[----:B------:R-:W-:Y:S05]  /*3550*/  CALL.REL.NOINC `($__internal_13_$__cuda_sm70_shflsync_bfly_p) ;  /* 0x0000027000007944 */ /* 0x000fea0003c00000 */
[----:B0-----:R-:W-:Y:S01]  /*3560*/  HFMA2.MMA R149, -RZ, RZ, 0, 2.384185791015625e-07 ;  /* 0x00000004ff957435 */ /* 0x001fe200000001ff */
[----:B-1----:R-:W-:Y:S02]  /*3570*/  MOV R75, R147 ;  /* 0x00000093004b7202 */ /* 0x002fe40000000f00 */
[----:B------:R-:W-:Y:S02]  /*3580*/  MOV R151, R162 ;  /* 0x000000a200977202 */ /* 0x000fe40000000f00 */
[----:B------:R-:W-:Y:S02]  /*3590*/  MOV R164, 0x1f ;  /* 0x0000001f00a47802 */ /* 0x000fe40000000f00 */
[----:B------:R-:W-:Y:S02]  /*35a0*/  MOV R147, 0xffffffff ;  /* 0xffffffff00937802 */ /* 0x000fe40000000f00 */
[----:B------:R-:W-:-:S02]  /*35b0*/  MOV R52, 0x35d0 ;  /* 0x000035d000347802 */ /* 0x000fc40000000f00 */
[----:B------:R-:W-:Y:S05]  /*35c0*/  CALL.REL.NOINC `($__internal_13_$__cuda_sm70_shflsync_bfly_p) ;  /* 0x0000020000007944 */ /* 0x000fea0003c00000 */
[----:B------:R-:W-:Y:S01]  /*35d0*/  FADD.FTZ R153, R75, R153 ;  /* 0x000000994b997221 */ /* 0x000fe20000010000 */
[----:B0-----:R-:W-:Y:S01]  /*35e0*/  HFMA2.MMA R149, -RZ, RZ, 0, 4.76837158203125e-07 ;  /* 0x00000008ff957435 */ /* 0x001fe200000001ff */
[----:B-1----:R-:W-:Y:S01]  /*35f0*/  FADD.FTZ R162, R162, R147 ;  /* 0x00000093a2a27221 */ /* 0x002fe20000010000 */
[----:B------:R-:W-:-:S02]  /*3600*/  MOV R164, 0x1f ;  /* 0x0000001f00a47802 */ /* 0x000fc40000000f00 */
[----:B------:R-:W-:Y:S02]  /*3610*/  MOV R147, 0xffffffff ;  /* 0xffffffff00937802 */ /* 0x000fe40000000f00 */
[----:B------:R-:W-:Y:S02]  /*3620*/  MOV R151, R153 ;  /* 0x0000009900977202 */ /* 0x000fe40000000f00 */
[----:B------:R-:W-:Y:S02]  /*3630*/  MOV R52, 0x3650 ;  /* 0x0000365000347802 */ /* 0x000fe40000000f00 */
[----:B------:R-:W-:Y:S05]  /*3640*/  CALL.REL.NOINC `($__internal_13_$__cuda_sm70_shflsync_bfly_p) ;  /* 0x0000018000007944 */ /* 0x000fea0003c00000 */
[----:B0-----:R-:W-:Y:S01]  /*3650*/  HFMA2.MMA R149, -RZ, RZ, 0, 4.76837158203125e-07 ;  /* 0x00000008ff957435 */ /* 0x001fe200000001ff */
[----:B-1----:R-:W-:Y:S02]  /*3660*/  MOV R75, R147 ;  /* 0x00000093004b7202 */ /* 0x002fe40000000f00 */
[----:B------:R-:W-:Y:S02]  /*3670*/  MOV R151, R162 ;  /* 0x000000a200977202 */ /* 0x000fe40000000f00 */
[----:B------:R-:W-:Y:S02]  /*3680*/  MOV R164, 0x1f ;  /* 0x0000001f00a47802 */ /* 0x000fe40000000f00 */
[----:B------:R-:W-:-:S02]  /*3690*/  MOV R147, 0xffffffff ;  /* 0xffffffff00937802 */ /* 0x000fc40000000f00 */
[----:B------:R-:W-:Y:S02]  /*36a0*/  MOV R52, 0x36c0 ;  /* 0x000036c000347802 */ /* 0x000fe40000000f00 */
[----:B------:R-:W-:Y:S05]  /*36b0*/  CALL.REL.NOINC `($__internal_13_$__cuda_sm70_shflsync_bfly_p) ;  /* 0x0000011000007944 */ /* 0x000fea0003c00000 */
[----:B------:R-:W-:Y:S01]  /*36c0*/  FADD.FTZ R75, R75, R153 ;  /* 0x000000994b4b7221 */ /* 0x000fe20000010000 */
[----:B0-----:R-:W-:Y:S01]  /*36d0*/  HFMA2.MMA R149, -RZ, RZ, 0, 9.5367431640625e-07 ;  /* 0x00000010ff957435 */ /* 0x001fe200000001ff */
[----:B-1----:R-:W-:Y:S01]  /*36e0*/  FADD.FTZ R153, R162, R147 ;  /* 0x00000093a2997221 */ /* 0x002fe20000010000 */
[----:B------:R-:W-:Y:S02]  /*36f0*/  MOV R164, 0x1f ;  /* 0x0000001f00a47802 */ /* 0x000fe40000000f00 */
[----:B------:R-:W-:Y:S02]  /*3700*/  MOV R147, 0xffffffff ;  /* 0xffffffff00937802 */ /* 0x000fe40000000f00 */
[----:B------:R-:W-:Y:S02]  /*3710*/  MOV R151, R75 ;  /* 0x0000004b00977202 */ /* 0x000fe40000000f00 */
[----:B------:R-:W-:Y:S02]  /*3720*/  MOV R52, 0x3740 ;  /* 0x0000374000347802 */ /* 0x000fe40000000f00 */
[----:B------:R-:W-:Y:S05]  /*3730*/  CALL.REL.NOINC `($__internal_13_$__cuda_sm70_shflsync_bfly_p) ;  /* 0x0000009000007944 */ /* 0x000fea0003c00000 */
[----:B0-----:R-:W-:Y:S01]  /*3740*/  HFMA2.MMA R149, -RZ, RZ, 0, 9.5367431640625e-07 ;  /* 0x00000010ff957435 */ /* 0x001fe200000001ff */
[----:B-1----:R-:W-:-:S02]  /*3750*/  MOV R162, R147 ;  /* 0x0000009300a27202 */ /* 0x002fc40000000f00 */
[----:B------:R-:W-:Y:S02]  /*3760*/  MOV R151, R153 ;  /* 0x0000009900977202 */ /* 0x000fe40000000f00 */
[----:B------:R-:W-:Y:S02]  /*3770*/  MOV R164, 0x1f ;  /* 0x0000001f00a47802 */ /* 0x000fe40000000f00 */
[----:B------:R-:W-:Y:S02]  /*3780*/  MOV R147, 0xffffffff ;  /* 0xffffffff00937802 */ /* 0x000fe40000000f00 */
[----:B------:R-:W-:Y:S02]  /*3790*/  MOV R52, 0x37b0 ;  /* 0x000037b000347802 */ /* 0x000fe40000000f00 */
[----:B------:R-:W-:Y:S05]  /*37a0*/  CALL.REL.NOINC `($__internal_13_$__cuda_sm70_shflsync_bfly_p) ;  /* 0x0000002000007944 */ /* 0x000fea0003c00000 */
[----:B-1----:R-:W-:Y:S01]  /*37b0*/  MOV R53, R147 ;  /* 0x0000009300357202 */ /* 0x002fe20000000f00 */
[----:B0-----:R-:W-:Y:S05]  /*37c0*/  BRA `(.L_x_219) ;  /* 0xffffe00000007947 */ /* 0x001fea000383ffff */
        .weak           $__internal_13_$__cuda_sm70_shflsync_bfly_p
        .type           $__internal_13_$__cuda_sm70_shflsync_bfly_p,@function
        .size           $__internal_13_$__cuda_sm70_shflsync_bfly_p,(.L_x_1959 - $__internal_13_$__cuda_sm70_shflsync_bfly_p)
$__internal_13_$__cuda_sm70_shflsync_bfly_p:
[----:B------:R-:W-:Y:S01]  /*37d0*/  HFMA2.MMA R53, -RZ, RZ, 0, 0 ;  /* 0x00000000ff357435 */ /* 0x000fe200000001ff */
[----:B------:R-:W-:Y:S04]  /*37e0*/  WARPSYNC R147 ;  /* 0x0000009300007348 */ /* 0x000fe80003800000 */
[----:B------:R0:W1:Y:S01]  /*37f0*/  SHFL.BFLY PT, R147, R151, R149, R164 ;  /* 0x0c00009597937389 */ /* 0x00006200000e00a4 */
[----:B------:R-:W-:Y:S05]  /*3800*/  RET.REL.NODEC R52 `(_ZN10layer_norm31ln_parallel_residual_bwd_kernelINS_13Kernel_traitsI6__halfS2_S2_S2_fjLj512ELj1ELj4ELj1ELj16ENS_18Kernel_traits_baseILj512ES2_S2_S2_S2_fjLj128EEEEELb0ELb0ELb1EEEvNS_9BwdParamsE) ;  /* 0xffffc7f034007950 */ /* 0x000fea0003c3ffff */
.L_x_220:
        /* <DEDUP_REMOVED lines=15> */
.L_x_1959:


//--------------------- .text._ZN10layer_norm31ln_parallel_residual_bwd_kernelINS_13Kernel_traitsI6__halfS2_S2_S2_fjLj512ELj1ELj4ELj1ELj16ENS_18Kernel_traits_baseILj512ES2_S2_S2_S2_fjLj128EEEEELb0ELb1ELb0EEEvNS_9BwdParamsE --------------------------
	.section	.text._ZN10layer_norm31ln_parallel_residual_bwd_kernelINS_13Kernel_traitsI6__halfS2_S2_S2_fjLj512ELj1ELj4ELj1ELj16ENS_18Kernel_traits_baseILj512ES2_S2_S2_S2_fjLj128EEEEELb0ELb1ELb0EEEvNS_9BwdParamsE,"ax",@progbits
	.sectioninfo	@"SHI_REGISTERS=127"
	.align	128
        .global         _ZN10layer_norm31ln_parallel_residual_bwd_kernelINS_13Kernel_traitsI6__halfS2_S2_S2_fjLj512ELj1ELj4ELj1ELj16ENS_18Kernel_traits_baseILj512ES2_S2_S2_S2_fjLj128EEEEELb0ELb1ELb0EEEvNS_9BwdParamsE
        .type           _ZN10layer_norm31ln_parallel_residual_bwd_kernelINS_13Kernel_traitsI6__halfS2_S2_S2_fjLj512ELj1ELj4ELj1ELj16ENS_18Kernel_traits_baseILj512ES2_S2_S2_S2_fjLj128EEEEELb0ELb1ELb0EEEvNS_9BwdParamsE,@function
        .size           _ZN10layer_norm31ln_parallel_residual_bwd_kernelINS_13Kernel_traitsI6__halfS2_S2_S2_fjLj512ELj1ELj4ELj1ELj16ENS_18Kernel_traits_baseILj512ES2_S2_S2_S2_fjLj128EEEEELb0ELb1ELb0EEEvNS_9BwdParamsE,(.L_x_1960 - _ZN10layer_norm31ln_parallel_residual_bwd_kernelINS_13Kernel_traitsI6__halfS2_S2_S2_fjLj512ELj1ELj4ELj1ELj16ENS_18Kernel_traits_baseILj512ES2_S2_S2_S2_fjLj128EEEEELb0ELb1ELb0EEEvNS_9BwdParamsE)
        .other          _ZN10layer_norm31ln_parallel_residual_bwd_kernelINS_13Kernel_traitsI6__halfS2_S2_S2_fjLj512ELj1ELj4ELj1ELj16ENS_18Kernel_traits_baseILj512ES2_S2_S2_S2_fjLj128EEEEELb0ELb1ELb0EEEvNS_9BwdParamsE,@"STO_CUDA_ENTRY STV_DEFAULT"
_ZN10layer_norm31ln_parallel_residual_bwd_kernelINS_13Kernel_traitsI6__halfS2_S2_S2_fjLj512ELj1ELj4ELj1ELj16ENS_18Kernel_traits_baseILj512ES2_S2_S2_S2_fjLj128EEEEELb0ELb1ELb0EEEvNS_9BwdParamsE:
.text._ZN10layer_norm31ln_parallel_residual_bwd_kernelINS_13Kernel_traitsI6__halfS2_S2_S2_fjLj512ELj1ELj4ELj1ELj16ENS_18Kernel_traits_baseILj512ES2_S2_S2_S2_fjLj128EEEEELb0ELb1ELb0EEEvNS_9BwdParamsE:
        /* <DEDUP_REMOVED lines=57> */
[----:B0-----:R-:W-:Y:S02]  /*0390*/  HADD2.F32 R2, -RZ, R23.H1_H1 ;  /* 0x30000017ff027230 */ /* 0x001fe40000004100 */
.L_x_233:
[----:B------:R-:W-:-:S05]  /*03a0*/  MOV R68, 0x4 ;  /* 0x0000000400447802 */ /* 0x000fca0000000f00 */
[----:B------:R-:W-:-:S04]  /*03b0*/  IMAD.WIDE R70, R19, R68, c[0x0][0x1a0] ;  /* 0x0000680013467625 */ /* 0x000fc800078e0244 */
[C---:B------:R-:W-:Y:S02]  /*03c0*/  IMAD.WIDE R68, R19.reuse, R68, c[0x0][0x1a8] ;  /* 0x00006a0013447625 */ /* 0x040fe400078e0244 */
[----:B------:R-:W2:Y:S04]  /*03d0*/  LDG.E R70, [R70.64] ;  /* 0x0000000446467981 */ /* 0x000ea8000c1e1900 */
[----:B------:R0:W5:Y:S01]  /*03e0*/  LDG.E R77, [R68.64] ;  /* 0x00000004444d7981 */ /* 0x000162000c1e1900 */
[----:B------:R-:W-:Y:S01]  /*03f0*/  IMAD R0, R19, c[0x0][0x168], RZ ;  /* 0x00005a0013007a24 */ /* 0x000fe200078e02ff */
[----:B------:R-:W-:Y:S01]  /*0400*/  ISETP.NE.AND P1, PT, R18, RZ, PT ;  /* 0x000000ff1200720c */ /* 0x000fe20003f25270 */
[----:B------:R-:W-:Y:S01]  /*0410*/  BSSY B1, `(.L_x_223) ;  /* 0x000005e000017945 */ /* 0x000fe20003800000 */
[----:B------:R-:W-:-:S02]  /*0420*/  MOV R113, RZ ;  /* 0x000000ff00717202 */ /* 0x000fc40000000f00 */
[----:B------:R-:W-:Y:S02]  /*0430*/  SHF.R.S32.HI R73, RZ, 0x1f, R0 ;  /* 0x0000001fff497819 */ /* 0x000fe40000011400 */
[----:B------:R-:W-:Y:S02]  /*0440*/  MOV R114, RZ ;  /* 0x000000ff00727202 */ /* 0x000fe40000000f00 */
[----:B------:R-:W-:Y:S02]  /*0450*/  LEA.HI R0, R73, R0, RZ, 0x3 ;  /* 0x0000000049007211 */ /* 0x000fe400078f18ff */
[----:B------:R-:W-:-:S04]  /*0460*/  LOP3.LUT R73, R76, 0x1f, RZ, 0xc0, !PT ;  /* 0x0000001f4c497812 */ /* 0x000fc800078ec0ff */
[----:B------:R-:W-:-:S04]  /*0470*/  LEA.HI.SX32 R0, R0, R73, 0x1d ;  /* 0x0000004900007211 */ /* 0x000fc800078feaff */
[----:B------:R-:W-:Y:S02]  /*0480*/  MOV R91, R0 ;  /* 0x00000000005b7202 */ /* 0x000fe40000000f00 */
        /* <DEDUP_REMOVED lines=13> */
[----:B------:R-:W-:Y:S01]  /*0560*/  IADD3 R91, R0, 0x20, RZ ;  /* 0x00000020005b7810 */ /* 0x000fe20007ffe0ff */
[--C-:B--2---:R-:W-:Y:S02]  /*0570*/  HADD2.F32 R78, -RZ, R68.reuse.H0_H0 ;  /* 0x20000044ff4e7230 */ /* 0x104fe40000004100 */
[----:B------:R-:W-:Y:S02]  /*0580*/  HADD2.F32 R82, -RZ, R68.H1_H1 ;  /* 0x30000044ff527230 */ /* 0x000fe40000004100 */
[--C-:B------:R-:W-:Y:S01]  /*0590*/  HADD2.F32 R84, -RZ, R69.reuse.H0_H0 ;  /* 0x20000045ff547230 */ /* 0x100fe20000004100 */
[C---:B------:R-:W-:Y:S01]  /*05a0*/  FADD.FTZ R78, -R111.reuse, R78 ;  /* 0x0000004e6f4e7221 */ /* 0x040fe20000010100 */
[----:B------:R-:W-:Y:S01]  /*05b0*/  HADD2.F32 R86, -RZ, R69.H1_H1 ;  /* 0x30000045ff567230 */ /* 0x000fe20000004100 */
[----:B------:R-:W-:Y:S01]  /*05c0*/  FADD.FTZ R82, -R111, R82 ;  /* 0x000000526f527221 */ /* 0x000fe20000010100 */
[----:B---3--:R-:W-:Y:S01]  /*05d0*/  HADD2.F32 R69, -RZ, R72.H0_H0 ;  /* 0x20000048ff457230 */ /* 0x008fe20000004100 */
[C---:B0----5:R-:W-:Y:S01]  /*05e0*/  FMUL.FTZ R81, R77.reuse, R78 ;  /* 0x0000004e4d517220 */ /* 0x061fe20000410000 */
[----:B------:R-:W-:Y:S01]  /*05f0*/  HADD2.F32 R88, -RZ, R70.H0_H0 ;  /* 0x20000046ff587230 */ /* 0x000fe20000004100 */
[----:B------:R-:W-:Y:S01]  /*0600*/  FMUL.FTZ R78, R77, R82 ;  /* 0x000000524d4e7220 */ /* 0x000fe20000410000 */
[----:B------:R-:W-:Y:S01]  /*0610*/  HADD2.F32 R72, -RZ, R72.H1_H1 ;  /* 0x30000048ff487230 */ /* 0x000fe20000004100 */
[----:B------:R-:W-:Y:S01]  /*0620*/  FADD.FTZ R84, -R111, R84 ;  /* 0x000000546f547221 */ /* 0x000fe20000010100 */
[----:B------:R-:W-:Y:S01]  /*0630*/  HADD2.F32 R94, -RZ, R70.H1_H1 ;  /* 0x30000046ff5e7230 */ /* 0x000fe20000004100 */
[-C--:B------:R-:W-:Y:S01]  /*0640*/  FMUL.FTZ R80, R17, R69.reuse ;  /* 0x0000004511507220 */ /* 0x080fe20000410000 */
[--C-:B------:R-:W-:Y:S01]  /*0650*/  HADD2.F32 R70, -RZ, R71.reuse.H0_H0 ;  /* 0x20000047ff467230 */ /* 0x100fe20000004100 */
[----:B------:R-:W-:Y:S01]  /*0660*/  FADD.FTZ R88, -R111, R88 ;  /* 0x000000586f587221 */ /* 0x000fe20000010100 */
[----:B------:R-:W-:Y:S01]  /*0670*/  HADD2.F32 R68, -RZ, R71.H1_H1 ;  /* 0x30000047ff447230 */ /* 0x000fe20000004100 */
[----:B------:R-:W-:Y:S01]  /*0680*/  FADD.FTZ R44, R44, R69 ;  /* 0x000000452c2c7221 */ /* 0x000fe20000010000 */
[--C-:B------:R-:W-:Y:S01]  /*0690*/  HADD2.F32 R71, -RZ, R73.reuse.H0_H0 ;  /* 0x20000049ff477230 */ /* 0x100fe20000004100 */
[----:B------:R-:W-:Y:S01]  /*06a0*/  FFMA.FTZ R24, R81, R69, R24 ;  /* 0x0000004551187223 */ /* 0x000fe20000010018 */
[--C-:B------:R-:W-:Y:S01]  /*06b0*/  HADD2.F32 R90, -RZ, R74.reuse.H0_H0 ;  /* 0x2000004aff5a7230 */ /* 0x100fe20000004100 */
[----:B------:R-:W-:Y:S01]  /*06c0*/  FADD.FTZ R45, R45, R72 ;  /* 0x000000482d2d7221 */ /* 0x000fe20000010000 */
[----:B------:R-:W-:Y:S01]  /*06d0*/  HADD2.F32 R73, -RZ, R73.H1_H1 ;  /* 0x30000049ff497230 */ /* 0x000fe20000004100 */
[-C--:B------:R-:W-:Y:S01]  /*06e0*/  FFMA.FTZ R25, R78, R72.reuse, R25 ;  /* 0x000000484e197223 */ /* 0x080fe20000010019 */
[----:B------:R-:W-:Y:S01]  /*06f0*/  HADD2.F32 R74, -RZ, R74.H1_H1 ;  /* 0x3000004aff4a7230 */ /* 0x000fe20000004100 */
[----:B------:R-:W-:Y:S01]  /*0700*/  FMUL.FTZ R83, R16, R72 ;  /* 0x0000004810537220 */ /* 0x000fe20000410000 */
[--C-:B------:R-:W-:Y:S01]  /*0710*/  HADD2.F32 R92, -RZ, R75.reuse.H0_H0 ;  /* 0x2000004bff5c7230 */ /* 0x100fe20000004100 */
[----:B------:R-:W-:Y:S01]  /*0720*/  FMUL.FTZ R85, R77, R84 ;  /* 0x000000544d557220 */ /* 0x000fe20000410000 */
[----:B------:R-:W-:Y:S01]  /*0730*/  HADD2.F32 R75, -RZ, R75.H1_H1 ;  /* 0x3000004bff4b7230 */ /* 0x000fe20000004100 */
[----:B------:R-:W-:-:S02]  /*0740*/  FADD.FTZ R72, RZ, R80 ;  /* 0x00000050ff487221 */ /* 0x000fc40000010000 */
[----:B------:R-:W-:Y:S02]  /*0750*/  FFMA.FTZ R69, R81, R80, RZ ;  /* 0x0000005051457223 */ /* 0x000fe400000100ff */
[----:B------:R-:W-:Y:S02]  /*0760*/  FMUL.FTZ R87, R77, R88 ;  /* 0x000000584d577220 */ /* 0x000fe40000410000 */
[----:B------:R-:W-:Y:S02]  /*0770*/  FADD.FTZ R46, R46, R71 ;  /* 0x000000472e2e7221 */ /* 0x000fe40000010000 */
[-C--:B------:R-:W-:Y:S02]  /*0780*/  FFMA.FTZ R26, R85, R71.reuse, R26 ;  /* 0x00000047551a7223 */ /* 0x080fe4000001001a */
[----:B------:R-:W-:Y:S02]  /*0790*/  FMUL.FTZ R84, R15, R71 ;  /* 0x000000470f547220 */ /* 0x000fe40000410000 */
[----:B------:R-:W-:-:S02]  /*07a0*/  FADD.FTZ R82, -R111, R86 ;  /* 0x000000566f527221 */ /* 0x000fc40000010100 */
[----:B------:R-:W-:Y:S02]  /*07b0*/  FADD.FTZ R71, R72, R83 ;  /* 0x0000005348477221 */ /* 0x000fe40000010000 */
[----:B------:R-:W-:Y:S02]  /*07c0*/  FFMA.FTZ R69, R78, R83, R69 ;  /* 0x000000534e457223 */ /* 0x000fe40000010045 */
[----:B------:R-:W-:Y:S02]  /*07d0*/  FADD.FTZ R48, R48, R90 ;  /* 0x0000005a30307221 */ /* 0x000fe40000010000 */
[-C--:B------:R-:W-:Y:S02]  /*07e0*/  FFMA.FTZ R28, R87, R90.reuse, R28 ;  /* 0x0000005a571c7223 */ /* 0x080fe4000001001c */
[----:B------:R-:W-:Y:S02]  /*07f0*/  FMUL.FTZ R86, R13, R90 ;  /* 0x0000005a0d567220 */ /* 0x000fe40000410000 */
[----:B------:R-:W-:-:S02]  /*0800*/  FADD.FTZ R90, -R111, R70 ;  /* 0x000000466f5a7221 */ /* 0x000fc40000010100 */
[----:B------:R-:W-:Y:S02]  /*0810*/  FMUL.FTZ R82, R77, R82 ;  /* 0x000000524d527220 */ /* 0x000fe40000410000 */
[----:B------:R-:W-:Y:S02]  /*0820*/  FMUL.FTZ R89, R14, R73 ;  /* 0x000000490e597220 */ /* 0x000fe40000410000 */
[----:B------:R-:W-:Y:S02]  /*0830*/  FADD.FTZ R70, R71, R84 ;  /* 0x0000005447467221 */ /* 0x000fe40000010000 */
[----:B------:R-:W-:Y:S02]  /*0840*/  FFMA.FTZ R69, R85, R84, R69 ;  /* 0x0000005455457223 */ /* 0x000fe40000010045 */
[----:B------:R-:W-:Y:S02]  /*0850*/  FADD.FTZ R88, -R111, R94 ;  /* 0x0000005e6f587221 */ /* 0x000fe40000010100 */
        /* <DEDUP_REMOVED lines=25> */
.L_x_224:
[----:B0-----:R-:W-:Y:S05]  /*09f0*/  BSYNC B1 ;  /* 0x0000000000017941 */ /* 0x001fea0003800000 */
.L_x_223:
[----:B------:R-:W-:Y:S01]  /*0a00*/  BSSY B1, `(.L_x_225) ;  /* 0x0000055000017945 */ /* 0x000fe20003800000 */
[----:B------:R-:W-:Y:S05]  /*0a10*/  @!P4 BRA `(.L_x_226) ;  /* 0x000005300000c947 */ /* 0x000fea0003800000 */
[----:B------:R-:W-:Y:S01]  /*0a20*/  LEA R68, P0, R91, c[0x0][0x188], 0x4 ;  /* 0x000062005b447a11 */ /* 0x000fe200078020ff */
[----:B------:R-:W-:-:S03]  /*0a30*/  HFMA2.MMA R72, -RZ, RZ, 0, 9.5367431640625e-07 ;  /* 0x00000010ff487435 */ /* 0x000fc600000001ff */
[----:B------:R-:W-:-:S06]  /*0a40*/  LEA.HI.X R69, R91, c[0x0][0x18c], RZ, 0x4, P0 ;  /* 0x000063005b457a11 */ /* 0x000fcc00000f24ff */
[----:B------:R-:W2:Y:S01]  /*0a50*/  LDG.E.128 R68, [R68.64] ;  /* 0x0000000444447981 */ /* 0x000ea2000c1e1d00 */
[----:B------:R-:W-:-:S06]  /*0a60*/  IMAD.WIDE.U32 R72, R91, R72, c[0x0][0x208] ;  /* 0x000082005b487625 */ /* 0x000fcc00078e0048 */
[----:B------:R-:W3:Y:S01]  /*0a70*/  LDG.E.128 R72, [R72.64] ;  /* 0x0000000448487981 */ /* 0x000ee2000c1e1d00 */
[----:B------:R-:W-:-:S04]  /*0a80*/  ISETP.NE.U32.AND P0, PT, RZ, c[0x0][0x218], PT ;  /* 0x00008600ff007a0c */ /* 0x000fc80003f05070 */
[----:B------:R-:W-:-:S13]  /*0a90*/  ISETP.NE.AND.EX P0, PT, RZ, c[0x0][0x21c], PT, P0 ;  /* 0x00008700ff007a0c */ /* 0x000fda0003f05300 */
[----:B------:R-:W-:-:S04]  /*0aa0*/  @P0 LEA R90, P2, R91, c[0x0][0x218], 0x4 ;  /* 0x000086005b5a0a11 */ /* 0x000fc800078420ff */
[----:B------:R-:W-:-:S05]  /*0ab0*/  @P0 LEA.HI.X R91, R91, c[0x0][0x21c], RZ, 0x4, P2 ;  /* 0x000087005b5b0a11 */ /* 0x000fca00010f24ff */
[----:B------:R0:W5:Y:S01]  /*0ac0*/  @P0 LDG.E.128 R20, [R90.64] ;  /* 0x000000045a140981 */ /* 0x000162000c1e1d00 */
[--C-:B--2---:R-:W-:Y:S02]  /*0ad0*/  HADD2.F32 R98, -RZ, R68.reuse.H0_H0 ;  /* 0x20000044ff627230 */ /* 0x104fe40000004100 */
[----:B------:R-:W-:Y:S02]  /*0ae0*/  HADD2.F32 R100, -RZ, R68.H1_H1 ;  /* 0x30000044ff647230 */ /* 0x000fe40000004100 */
[--C-:B------:R-:W-:Y:S01]  /*0af0*/  HADD2.F32 R104, -RZ, R70.reuse.H0_H0 ;  /* 0x20000046ff687230 */ /* 0x100fe20000004100 */
[C---:B------:R-:W-:Y:S01]  /*0b00*/  FADD.FTZ R98, -R111.reuse, R98 ;  /* 0x000000626f627221 */ /* 0x040fe20000010100 */
[----:B------:R-:W-:Y:S01]  /*0b10*/  HADD2.F32 R108, -RZ, R70.H1_H1 ;  /* 0x30000046ff6c7230 */ /* 0x000fe20000004100 */
[----:B------:R-:W-:Y:S01]  /*0b20*/  FADD.FTZ R70, -R111, R100 ;  /* 0x000000646f467221 */ /* 0x000fe20000010100 */
[--C-:B------:R-:W-:Y:S01]  /*0b30*/  HADD2.F32 R68, -RZ, R69.reuse.H0_H0 ;  /* 0x20000045ff447230 */ /* 0x100fe20000004100 */
[----:B-----5:R-:W-:Y:S01]  /*0b40*/  FMUL.FTZ R79, R77, R98 ;  /* 0x000000624d4f7220 */ /* 0x020fe20000410000 */
[--C-:B---3--:R-:W-:Y:S01]  /*0b50*/  HADD2.F32 R100, -RZ, R72.reuse.H0_H0 ;  /* 0x20000048ff647230 */ /* 0x108fe20000004100 */
[C---:B------:R-:W-:Y:S01]  /*0b60*/  FADD.FTZ R106, -R111.reuse, R104 ;  /* 0x000000686f6a7221 */ /* 0x040fe20000010100 */
[----:B------:R-:W-:Y:S01]  /*0b70*/  HADD2.F32 R72, -RZ, R72.H1_H1 ;  /* 0x30000048ff487230 */ /* 0x000fe20000004100 */
[----:B0-----:R-:W-:Y:S01]  /*0b80*/  FADD.FTZ R90, -R111, R68 ;  /* 0x000000446f5a7221 */ /* 0x001fe20000010100 */
[----:B------:R-:W-:Y:S01]  /*0b90*/  HADD2.F32 R102, -RZ, R69.H1_H1 ;  /* 0x30000045ff667230 */ /* 0x000fe20000004100 */
[----:B------:R-:W-:Y:S01]  /*0ba0*/  FADD.FTZ R40, R40, R100 ;  /* 0x0000006428287221 */ /* 0x000fe20000010000 */
[--C-:B------:R-:W-:Y:S01]  /*0bb0*/  HADD2.F32 R104, -RZ, R73.reuse.H0_H0 ;  /* 0x20000049ff687230 */ /* 0x100fe20000004100 */
[-C--:B------:R-:W-:Y:S01]  /*0bc0*/  FFMA.FTZ R60, R79, R100.reuse, R60 ;  /* 0x000000644f3c7223 */ /* 0x080fe2000001003c */
[--C-:B------:R-:W-:Y:S01]  /*0bd0*/  HADD2.F32 R69, -RZ, R74.reuse.H0_H0 ;  /* 0x2000004aff457230 */ /* 0x100fe20000004100 */
[----:B------:R-:W-:Y:S01]  /*0be0*/  FMUL.FTZ R100, R9, R100 ;  /* 0x0000006409647220 */ /* 0x000fe20000410000 */
[----:B------:R-:W-:Y:S01]  /*0bf0*/  HADD2.F32 R73, -RZ, R73.H1_H1 ;  /* 0x30000049ff497230 */ /* 0x000fe20000004100 */
[C---:B------:R-:W-:Y:S01]  /*0c00*/  FMUL.FTZ R98, R77.reuse, R70 ;  /* 0x000000464d627220 */ /* 0x040fe20000410000 */
[--C-:B------:R-:W-:Y:S01]  /*0c10*/  HADD2.F32 R110, -RZ, R71.reuse.H0_H0 ;  /* 0x20000047ff6e7230 */ /* 0x100fe20000004100 */
[C---:B------:R-:W-:Y:S01]  /*0c20*/  FMUL.FTZ R97, R77.reuse, R90 ;  /* 0x0000005a4d617220 */ /* 0x040fe20000410000 */
[----:B------:R-:W-:Y:S01]  /*0c30*/  HADD2.F32 R74, -RZ, R74.H1_H1 ;  /* 0x3000004aff4a7230 */ /* 0x000fe20000004100 */
[----:B------:R-:W-:Y:S01]  /*0c40*/  FMUL.FTZ R103, R77, R106 ;  /* 0x0000006a4d677220 */ /* 0x000fe20000410000 */
[----:B------:R-:W-:Y:S01]  /*0c50*/  HADD2.F32 R112, -RZ, R71.H1_H1 ;  /* 0x30000047ff707230 */ /* 0x000fe20000004100 */
[----:B------:R-:W-:-:S02]  /*0c60*/  FMUL.FTZ R99, R8, R72 ;  /* 0x0000004808637220 */ /* 0x000fc40000410000 */
[----:B------:R-:W-:Y:S02]  /*0c70*/  FADD.FTZ R70, R113, R100 ;  /* 0x0000006471467221 */ /* 0x000fe40000010000 */
[----:B------:R-:W-:Y:S02]  /*0c80*/  FFMA.FTZ R114, R79, R100, R114 ;  /* 0x000000644f727223 */ /* 0x000fe40000010072 */
[----:B------:R-:W-:Y:S02]  /*0c90*/  FADD.FTZ R42, R42, R104 ;  /* 0x000000682a2a7221 */ /* 0x000fe40000010000 */
[----:B------:R-:W-:Y:S02]  /*0ca0*/  FFMA.FTZ R62, R97, R104, R62 ;  /* 0x00000068613e7223 */ /* 0x000fe4000001003e */
[----:B------:R-:W-:Y:S02]  /*0cb0*/  FADD.FTZ R64, R64, R69 ;  /* 0x0000004540407221 */ /* 0x000fe40000010000 */
[----:B------:R-:W-:-:S02]  /*0cc0*/  FFMA.FTZ R52, R103, R69, R52 ;  /* 0x0000004567347223 */ /* 0x000fc40000010034 */
[----:B------:R-:W-:Y:S02]  /*0cd0*/  FMUL.FTZ R106, R5, R69 ;  /* 0x00000045056a7220 */ /* 0x000fe40000410000 */
[----:B------:R-:W-:Y:S02]  /*0ce0*/  FADD.FTZ R102, -R111, R102 ;  /* 0x000000666f667221 */ /* 0x000fe40000010100 */
[----:B------:R-:W-:Y:S02]  /*0cf0*/  FMUL.FTZ R104, R7, R104 ;  /* 0x0000006807687220 */ /* 0x000fe40000410000 */
[----:B------:R-:W-:Y:S02]  /*0d00*/  FADD.FTZ R69, R70, R99 ;  /* 0x0000006346457221 */ /* 0x000fe40000010000 */
[----:B------:R-:W-:Y:S02]  /*0d10*/  FFMA.FTZ R114, R98, R99, R114 ;  /* 0x0000006362727223 */ /* 0x000fe40000010072 */
[----:B------:R-:W-:-:S02]  /*0d20*/  FMUL.FTZ R102, R77, R102 ;  /* 0x000000664d667220 */ /* 0x000fc40000410000 */
[----:B------:R-:W-:Y:S02]  /*0d30*/  FMUL.FTZ R101, R6, R73 ;  /* 0x0000004906657220 */ /* 0x000fe40000410000 */
[----:B------:R-:W-:Y:S02]  /*0d40*/  FADD.FTZ R70, R69, R104 ;  /* 0x0000006845467221 */ /* 0x000fe40000010000 */
[----:B------:R-:W-:Y:S02]  /*0d50*/  FFMA.FTZ R114, R97, R104, R114 ;  /* 0x0000006861727223 */ /* 0x000fe40000010072 */
[C---:B------:R-:W-:Y:S01]  /*0d60*/  FADD.FTZ R68, -R111.reuse, R110 ;  /* 0x0000006e6f447221 */ /* 0x040fe20000010100 */
[--C-:B------:R-:W-:Y:S01]  /*0d70*/  HADD2.F32 R110, -RZ, R75.reuse.H0_H0 ;  /* 0x2000004bff6e7230 */ /* 0x100fe20000004100 */
[----:B------:R-:W-:Y:S01]  /*0d80*/  FADD.FTZ R108, -R111, R108 ;  /* 0x0000006c6f6c7221 */ /* 0x000fe20000010100 */
[----:B------:R-:W-:Y:S01]  /*0d90*/  HADD2.F32 R75, -RZ, R75.H1_H1 ;  /* 0x3000004bff4b7230 */ /* 0x000fe20000004100 */
        /* <DEDUP_REMOVED lines=27> */
.L_x_226:
[----:B------:R-:W-:Y:S05]  /*0f50*/  BSYNC B1 ;  /* 0x0000000000017941 */ /* 0x000fea0003800000 */
.L_x_225:
[----:B------:R-:W-:Y:S05]  /*0f60*/  BRA.DIV ~URZ, `(.L_x_227) ;  /* 0x000016427f007947 */ /* 0x000fea000b800000 */
[----:B------:R0:W1:Y:S02]  /*0f70*/  SHFL.BFLY PT, R70, R113, 0x1, 0x1f ;  /* 0x0c201f0071467f89 */ /* 0x00006400000e0000 */
.L_x_234:
        /* <DEDUP_REMOVED lines=18> */
.L_x_235:
        /* <DEDUP_REMOVED lines=14> */
[-CC-:B0-----:R-:W-:Y:S01]  /*1180*/  FFMA.FTZ R74, R88, R111.reuse, R114.reuse ;  /* 0x0000006f584a7223 */ /* 0x181fe20000010072 */
[----:B------:R-:W-:Y:S01]  /*1190*/  ISETP.NE.AND.EX P1, PT, RZ, c[0x0][0x25c], PT, P1 ;  /* 0x00009700ff007a0c */ /* 0x000fe20003f25310 */
[----:B-----5:R-:W-:Y:S01]  /*11a0*/  FMUL.FTZ R69, R77, R68 ;  /* 0x000000444d457220 */ /* 0x020fe20000410000 */
[----:B------:R-:W-:Y:S01]  /*11b0*/  ISETP.NE.AND.EX P2, PT, RZ, c[0x0][0x254], PT, P2 ;  /* 0x00009500ff007a0c */ /* 0x000fe20003f45320 */
[----:B------:R-:W-:-:S02]  /*11c0*/  FFMA.FTZ R68, R82, R111, R114 ;  /* 0x0000006f52447223 */ /* 0x000fc40000010072 */
[----:B------:R-:W-:Y:S02]  /*11d0*/  FADD.FTZ R72, R86, -R73 ;  /* 0x8000004956487221 */ /* 0x000fe40000010000 */
[----:B------:R-:W-:Y:S02]  /*11e0*/  FFMA.FTZ R71, R81, R111, R114 ;  /* 0x0000006f51477223 */ /* 0x000fe40000010072 */
[--C-:B------:R-:W-:Y:S01]  /*11f0*/  @P0 HADD2.F32 R70, -RZ, R57.reuse.H0_H0 ;  /* 0x20000039ff460230 */ /* 0x100fe20000004100 */
[----:B------:R-:W-:Y:S01]  /*1200*/  FADD.FTZ R74, R93, -R74 ;  /* 0x8000004a5d4a7221 */ /* 0x000fe20000010000 */
[----:B------:R-:W-:Y:S01]  /*1210*/  @P0 HADD2.F32 R73, -RZ, R57.H1_H1 ;  /* 0x30000039ff490230 */ /* 0x000fe20000004100 */
[----:B------:R-:W-:Y:S01]  /*1220*/  FMUL.FTZ R113, R77, R72 ;  /* 0x000000484d717220 */ /* 0x000fe20000410000 */
[--C-:B------:R-:W-:Y:S01]  /*1230*/  @P0 HADD2.F32 R72, -RZ, R58.reuse.H0_H0 ;  /* 0x2000003aff480230 */ /* 0x100fe20000004100 */
[----:B------:R-:W-:Y:S01]  /*1240*/  @P0 FADD.FTZ R69, R69, R70 ;  /* 0x0000004645450221 */ /* 0x000fe20000010000 */
[----:B------:R-:W-:Y:S01]  /*1250*/  @P0 HADD2.F32 R75, -RZ, R58.H1_H1 ;  /* 0x3000003aff4b0230 */ /* 0x000fe20000004100 */
[----:B------:R-:W-:-:S02]  /*1260*/  FADD.FTZ R70, R89, -R68 ;  /* 0x8000004459467221 */ /* 0x000fc40000010000 */
[----:B------:R-:W-:Y:S01]  /*1270*/  FADD.FTZ R68, R80, -R71 ;  /* 0x8000004750447221 */ /* 0x000fe20000010000 */
[----:B------:R-:W-:Y:S01]  /*1280*/  @P0 HADD2.F32 R71, -RZ, R56.H0_H0 ;  /* 0x20000038ff470230 */ /* 0x000fe20000004100 */
[C---:B------:R-:W-:Y:S02]  /*1290*/  FMUL.FTZ R70, R77.reuse, R70 ;  /* 0x000000464d467220 */ /* 0x040fe40000410000 */
[C---:B------:R-:W-:Y:S01]  /*12a0*/  FMUL.FTZ R120, R77.reuse, R74 ;  /* 0x0000004a4d787220 */ /* 0x040fe20000410000 */
[----:B------:R-:W-:Y:S01]  /*12b0*/  @P1 F2FP.PACK_AB R74, RZ, R69 ;  /* 0x00000045ff4a123e */ /* 0x000fe200000000ff */
[----:B------:R-:W-:Y:S02]  /*12c0*/  FMUL.FTZ R68, R77, R68 ;  /* 0x000000444d447220 */ /* 0x000fe40000410000 */
[----:B------:R-:W-:Y:S01]  /*12d0*/  @P0 FADD.FTZ R70, R70, R73 ;  /* 0x0000004946460221 */ /* 0x000fe20000010000 */
[----:B------:R-:W-:Y:S01]  /*12e0*/  @P1 PRMT R33, R74, 0x7610, R33 ;  /* 0x000076104a211816 */ /* 0x000fe20000000021 */
[----:B------:R-:W-:-:S02]  /*12f0*/  FFMA.FTZ R118, R78, R111, R114 ;  /* 0x0000006f4e767223 */ /* 0x000fc40000010072 */
[----:B------:R-:W-:Y:S01]  /*1300*/  @P0 FADD.FTZ R113, R113, R72 ;  /* 0x0000004871710221 */ /* 0x000fe20000010000 */
[-C--:B------:R-:W-:Y:S01]  /*1310*/  @P2 F2FP.PACK_AB R72, RZ, R69.reuse ;  /* 0x00000045ff48223e */ /* 0x080fe200000000ff */
[----:B------:R-:W-:Y:S01]  /*1320*/  @P0 FADD.FTZ R120, R120, R75 ;  /* 0x0000004b78780221 */ /* 0x000fe20000010000 */
[-C--:B------:R-:W-:Y:S01]  /*1330*/  @P1 F2FP.PACK_AB R116, RZ, R70.reuse ;  /* 0x00000046ff74123e */ /* 0x080fe200000000ff */
[----:B------:R-:W-:Y:S01]  /*1340*/  @P0 FADD.FTZ R68, R68, R71 ;  /* 0x0000004744440221 */ /* 0x000fe20000010000 */
[----:B------:R-:W-:Y:S01]  /*1350*/  @P2 F2FP.PACK_AB R115, RZ, R70 ;  /* 0x00000046ff73223e */ /* 0x000fe200000000ff */
[----:B------:R-:W-:Y:S01]  /*1360*/  FADD.FTZ R118, R83, -R118 ;  /* 0x8000007653767221 */ /* 0x000fe20000010000 */
[----:B------:R-:W-:Y:S01]  /*1370*/  F2FP.PACK_AB R69, R70, R69 ;  /* 0x000000454645723e */ /* 0x000fe200000000ff */
[-CC-:B------:R-:W-:Y:S01]  /*1380*/  FFMA.FTZ R71, R95, R111.reuse, R114.reuse ;  /* 0x0000006f5f477223 */ /* 0x180fe20000010072 */
[-C--:B------:R-:W-:Y:S01]  /*1390*/  @P1 F2FP.PACK_AB R91, RZ, R120.reuse ;  /* 0x00000078ff5b123e */ /* 0x080fe200000000ff */
[----:B------:R-:W-:Y:S01]  /*13a0*/  FFMA.FTZ R117, R96, R111, R114 ;  /* 0x0000006f60757223 */ /* 0x000fe20000010072 */
[----:B------:R-:W-:-:S02]  /*13b0*/  @P2 F2FP.PACK_AB R90, RZ, R120 ;  /* 0x00000078ff5a223e */ /* 0x000fc400000000ff */
[-C--:B------:R-:W-:Y:S01]  /*13c0*/  F2FP.PACK_AB R70, R120, R113.reuse ;  /* 0x000000717846723e */ /* 0x080fe200000000ff */
[----:B------:R-:W-:Y:S01]  /*13d0*/  @P0 HADD2.F32 R120, -RZ, R56.H1_H1 ;  /* 0x30000038ff780230 */ /* 0x000fe20000004100 */
[-C--:B------:R-:W-:Y:S01]  /*13e0*/  @P1 F2FP.PACK_AB R75, RZ, R113.reuse ;  /* 0x00000071ff4b123e */ /* 0x080fe200000000ff */
[----:B------:R-:W-:Y:S01]  /*13f0*/  FADD.FTZ R122, R94, -R117 ;  /* 0x800000755e7a7221 */ /* 0x000fe20000010000 */
[----:B------:R-:W-:Y:S01]  /*1400*/  @P2 F2FP.PACK_AB R73, RZ, R113 ;  /* 0x00000071ff49223e */ /* 0x000fe200000000ff */
[----:B------:R-:W-:Y:S01]  /*1410*/  FMUL.FTZ R113, R77, R118 ;  /* 0x000000764d717220 */ /* 0x000fe20000410000 */
[--C-:B------:R-:W-:Y:S01]  /*1420*/  @P0 HADD2.F32 R117, -RZ, R59.reuse.H0_H0 ;  /* 0x2000003bff750230 */ /* 0x100fe20000004100 */
[----:B------:R-:W-:Y:S01]  /*1430*/  FADD.FTZ R118, R92, -R71 ;  /* 0x800000475c767221 */ /* 0x000fe20000010000 */
[----:B------:R-:W-:Y:S01]  /*1440*/  @P1 PRMT R34, R75, 0x7610, R34 ;  /* 0x000076104b221816 */ /* 0x000fe20000000022 */
[----:B------:R-:W-:Y:S01]  /*1450*/  @P0 FADD.FTZ R113, R113, R120 ;  /* 0x0000007871710221 */ /* 0x000fe20000010000 */
[----:B------:R-:W-:Y:S01]  /*1460*/  @P1 F2FP.PACK_AB R121, RZ, R68 ;  /* 0x00000044ff79123e */ /* 0x000fe200000000ff */
[C---:B------:R-:W-:Y:S01]  /*1470*/  FMUL.FTZ R120, R77.reuse, R118 ;  /* 0x000000764d787220 */ /* 0x040fe20000410000 */
[----:B------:R-:W-:Y:S01]  /*1480*/  @P0 HADD2.F32 R118, -RZ, R59.H1_H1 ;  /* 0x3000003bff760230 */ /* 0x000fe20000004100 */
[----:B------:R-:W-:Y:S01]  /*1490*/  FMUL.FTZ R71, R77, R122 ;  /* 0x0000007a4d477220 */ /* 0x000fe20000410000 */
[----:B------:R-:W-:Y:S01]  /*14a0*/  @P2 F2FP.PACK_AB R119, RZ, R68 ;  /* 0x00000044ff77223e */ /* 0x000fe200000000ff */
[----:B------:R-:W-:Y:S01]  /*14b0*/  @P0 FADD.FTZ R120, R120, R117 ;  /* 0x0000007578780221 */ /* 0x000fe20000010000 */
[----:B------:R-:W-:Y:S01]  /*14c0*/  @P1 PRMT R34, R34, 0x5410, R91 ;  /* 0x0000541022221816 */ /* 0x000fe2000000005b */
[----:B------:R-:W-:Y:S01]  /*14d0*/  @P0 FADD.FTZ R71, R71, R118 ;  /* 0x0000007647470221 */ /* 0x000fe20000010000 */
[----:B------:R-:W-:-:S02]  /*14e0*/  ISETP.NE.U32.AND P0, PT, RZ, c[0x0][0x258], PT ;  /* 0x00009600ff007a0c */ /* 0x000fc40003f05070 */
[-C--:B------:R-:W-:Y:S02]  /*14f0*/  @P1 F2FP.PACK_AB R123, RZ, R120.reuse ;  /* 0x00000078ff7b123e */ /* 0x080fe400000000ff */
[----:B------:R-:W-:Y:S02]  /*1500*/  ISETP.NE.AND.EX P0, PT, RZ, c[0x0][0x25c], PT, P0 ;  /* 0x00009700ff007a0c */ /* 0x000fe40003f05300 */
[----:B------:R-:W-:Y:S02]  /*1510*/  @P2 F2FP.PACK_AB R124, RZ, R120 ;  /* 0x00000078ff7c223e */ /* 0x000fe400000000ff */
[----:B------:R-:W-:Y:S02]  /*1520*/  MOV R91, 0x10 ;  /* 0x00000010005b7802 */ /* 0x000fe40000000f00 */
[----:B------:R-:W-:Y:S02]  /*1530*/  @P1 F2FP.PACK_AB R117, RZ, R113 ;  /* 0x00000071ff75123e */ /* 0x000fe400000000ff */
[----:B------:R-:W-:-:S02]  /*1540*/  @P1 F2FP.PACK_AB R122, RZ, R71 ;  /* 0x00000047ff7a123e */ /* 0x000fc400000000ff */
[----:B------:R-:W-:Y:S02]  /*1550*/  @P2 PRMT R38, R73, 0x7610, R38 ;  /* 0x0000761049262816 */ /* 0x000fe40000000026 */
[----:B------:R-:W-:Y:S01]  /*1560*/  @P1 PRMT R32, R121, 0x7610, R32 ;  /* 0x0000761079201816 */ /* 0x000fe20000000020 */
[----:B------:R-:W-:Y:S01]  /*1570*/  @P0 IMAD.WIDE.U32 R74, R0, R91, c[0x0][0x258] ;  /* 0x00009600004a0625 */ /* 0x000fe200078e005b */
[----:B------:R-:W-:Y:S02]  /*1580*/  @P1 PRMT R35, R123, 0x7610, R35 ;  /* 0x000076107b231816 */ /* 0x000fe40000000023 */
[----:B------:R-:W-:Y:S02]  /*1590*/  @P2 F2FP.PACK_AB R118, RZ, R113 ;  /* 0x00000071ff76223e */ /* 0x000fe400000000ff */
[----:B------:R-:W-:Y:S02]  /*15a0*/  F2FP.PACK_AB R68, R113, R68 ;  /* 0x000000447144723e */ /* 0x000fe400000000ff */
[----:B------:R-:W-:-:S02]  /*15b0*/  @P2 PRMT R37, R72, 0x7610, R37 ;  /* 0x0000761048252816 */ /* 0x000fc40000000025 */
[----:B------:R-:W-:Y:S02]  /*15c0*/  @P2 F2FP.PACK_AB R113, RZ, R71 ;  /* 0x00000047ff71223e */ /* 0x000fe400000000ff */
        /* <DEDUP_REMOVED lines=8> */
[----:B------:R-:W-:Y:S02]  /*1650*/  F2FP.PACK_AB R71, R71, R120 ;  /* 0x000000784747723e */ /* 0x000fe400000000ff */
        /* <DEDUP_REMOVED lines=8> */
.L_x_230:
[----:B------:R-:W-:Y:S05]  /*16e0*/  BSYNC B1 ;  /* 0x0000000000017941 */ /* 0x000fea0003800000 */
.L_x_229:
        /* <DEDUP_REMOVED lines=8> */
[----:B------:R-:W-:Y:S01]  /*1770*/  ISETP.NE.AND.EX P1, PT, RZ, c[0x0][0x25c], PT, P1 ;  /* 0x00009700ff007a0c */ /* 0x000fe20003f25310 */
[-CC-:B------:R-:W-:Y:S01]  /*1780*/  FFMA.FTZ R69, R79, R111.reuse, R114.reuse ;  /* 0x0000006f4f457223 */ /* 0x180fe20000010072 */
[----:B------:R-:W-:Y:S01]  /*1790*/  ISETP.NE.U32.AND P2, PT, RZ, c[0x0][0x250], PT ;  /* 0x00009400ff007a0c */ /* 0x000fe20003f45070 */
[----:B------:R-:W-:-:S02]  /*17a0*/  FFMA.FTZ R116, R108, R111, R114 ;  /* 0x0000006f6c747223 */ /* 0x000fc40000010072 */
[----:B------:R-:W-:Y:S01]  /*17b0*/  FADD.FTZ R72, R104, -R71 ;  /* 0x8000004768487221 */ /* 0x000fe20000010000 */
[----:B------:R-:W-:Y:S01]  /*17c0*/  ISETP.NE.AND.EX P2, PT, RZ, c[0x0][0x254], PT, P2 ;  /* 0x00009500ff007a0c */ /* 0x000fe20003f45320 */
[----:B------:R-:W-:Y:S02]  /*17d0*/  FADD.FTZ R74, R101, -R74 ;  /* 0x8000004a654a7221 */ /* 0x000fe40000010000 */
[-CC-:B------:R-:W-:Y:S02]  /*17e0*/  FFMA.FTZ R70, R98, R111.reuse, R114.reuse ;  /* 0x0000006f62467223 */ /* 0x180fe40000010072 */
[-CC-:B------:R-:W-:Y:S02]  /*17f0*/  FFMA.FTZ R75, R107, R111.reuse, R114.reuse ;  /* 0x0000006f6b4b7223 */ /* 0x180fe40000010072 */
[----:B------:R-:W-:Y:S02]  /*1800*/  FFMA.FTZ R120, R112, R111, R114 ;  /* 0x0000006f70787223 */ /* 0x000fe40000010072 */
[----:B------:R-:W-:Y:S01]  /*1810*/  FADD.FTZ R90, R106, -R73 ;  /* 0x800000496a5a7221 */ /* 0x000fe20000010000 */
[----:B------:R-:W-:Y:S01]  /*1820*/  @P0 HADD2.F32 R73, -RZ, R21.H1_H1 ;  /* 0x30000015ff490230 */ /* 0x000fe20000004100 */
[----:B------:R-:W-:-:S02]  /*1830*/  FADD.FTZ R68, R100, -R69 ;  /* 0x8000004564447221 */ /* 0x000fc40000010000 */
[----:B------:R-:W-:Y:S02]  /*1840*/  FADD.FTZ R114, R105, -R116 ;  /* 0x8000007469727221 */ /* 0x000fe40000010000 */
[C---:B-----5:R-:W-:Y:S01]  /*1850*/  FMUL.FTZ R69, R77.reuse, R72 ;  /* 0x000000484d457220 */ /* 0x060fe20000410000 */
[----:B------:R-:W-:Y:S01]  /*1860*/  @P0 HADD2.F32 R72, -RZ, R21.H0_H0 ;  /* 0x20000015ff480230 */ /* 0x000fe20000004100 */
[----:B------:R-:W-:Y:S01]  /*1870*/  FMUL.FTZ R116, R77, R74 ;  /* 0x0000004a4d747220 */ /* 0x000fe20000410000 */
[--C-:B------:R-:W-:Y:S01]  /*1880*/  @P0 HADD2.F32 R74, -RZ, R22.reuse.H0_H0 ;  /* 0x20000016ff4a0230 */ /* 0x100fe20000004100 */
[----:B------:R-:W-:Y:S02]  /*1890*/  FADD.FTZ R70, R99, -R70 ;  /* 0x8000004663467221 */ /* 0x000fe40000010000 */
[----:B------:R-:W-:Y:S01]  /*18a0*/  FADD.FTZ R118, R110, -R75 ;  /* 0x8000004b6e767221 */ /* 0x000fe20000010000 */
[----:B------:R-:W-:Y:S01]  /*18b0*/  @P0 HADD2.F32 R75, -RZ, R22.H1_H1 ;  /* 0x30000016ff4b0230 */ /* 0x000fe20000004100 */
[----:B------:R-:W-:-:S02]  /*18c0*/  FADD.FTZ R120, R109, -R120 ;  /* 0x800000786d787221 */ /* 0x000fc40000010000 */
[C---:B------:R-:W-:Y:S02]  /*18d0*/  FMUL.FTZ R119, R77.reuse, R90 ;  /* 0x0000005a4d777220 */ /* 0x040fe40000410000 */
[C---:B------:R-:W-:Y:S02]  /*18e0*/  FMUL.FTZ R117, R77.reuse, R70 ;  /* 0x000000464d757220 */ /* 0x040fe40000410000 */
[C---:B------:R-:W-:Y:S02]  /*18f0*/  FMUL.FTZ R71, R77.reuse, R118 ;  /* 0x000000764d477220 */ /* 0x040fe40000410000 */
[C---:B------:R-:W-:Y:S02]  /*1900*/  FMUL.FTZ R68, R77.reuse, R68 ;  /* 0x000000444d447220 */ /* 0x040fe40000410000 */
[C---:B------:R-:W-:Y:S02]  /*1910*/  FMUL.FTZ R70, R77.reuse, R114 ;  /* 0x000000724d467220 */ /* 0x040fe40000410000 */
[----:B------:R-:W-:Y:S01]  /*1920*/  FMUL.FTZ R118, R77, R120 ;  /* 0x000000784d767220 */ /* 0x000fe20000410000 */
[--C-:B------:R-:W-:Y:S01]  /*1930*/  @P0 HADD2.F32 R77, -RZ, R23.reuse.H1_H1 ;  /* 0x30000017ff4d0230 */ /* 0x100fe20000004100 */
[----:B------:R-:W-:Y:S01]  /*1940*/  @P0 FADD.FTZ R69, R69, R72 ;  /* 0x0000004845450221 */ /* 0x000fe20000010000 */
[--C-:B------:R-:W-:Y:S01]  /*1950*/  @P0 HADD2.F32 R72, -RZ, R20.reuse.H1_H1 ;  /* 0x30000014ff480230 */ /* 0x100fe20000004100 */
[----:B------:R-:W-:Y:S01]  /*1960*/  @P0 FADD.FTZ R116, R116, R73 ;  /* 0x0000004974740221 */ /* 0x000fe20000010000 */
[----:B------:R-:W-:Y:S01]  /*1970*/  @P0 HADD2.F32 R73, -RZ, R20.H0_H0 ;  /* 0x20000014ff490230 */ /* 0x000fe20000004100 */
[----:B------:R-:W-:Y:S01]  /*1980*/  @P0 FADD.FTZ R119, R119, R74 ;  /* 0x0000004a77770221 */ /* 0x000fe20000010000 */
[----:B------:R-:W-:Y:S01]  /*1990*/  @P0 HADD2.F32 R74, -RZ, R23.H0_H0 ;  /* 0x20000017ff4a0230 */ /* 0x000fe20000004100 */
[----:B------:R-:W-:Y:S01]  /*19a0*/  @P0 FADD.FTZ R70, R70, R75 ;  /* 0x0000004b46460221 */ /* 0x000fe20000010000 */
[----:B------:R-:W-:Y:S01]  /*19b0*/  @P2 F2FP.PACK_AB R91, RZ, R116 ;  /* 0x00000074ff5b223e */ /* 0x000fe200000000ff */
[----:B------:R-:W-:Y:S01]  /*19c0*/  @P0 FADD.FTZ R68, R68, R73 ;  /* 0x0000004944440221 */ /* 0x000fe20000010000 */
[----:B------:R-:W-:Y:S01]  /*19d0*/  @P1 F2FP.PACK_AB R73, RZ, R119 ;  /* 0x00000077ff49123e */ /* 0x000fe200000000ff */
[----:B------:R-:W-:Y:S01]  /*19e0*/  @P0 FADD.FTZ R117, R117, R72 ;  /* 0x0000004875750221 */ /* 0x000fe20000010000 */
[-C--:B------:R-:W-:Y:S01]  /*19f0*/  @P1 F2FP.PACK_AB R90, RZ, R70.reuse ;  /* 0x00000046ff5a123e */ /* 0x080fe200000000ff */
[----:B------:R-:W-:Y:S01]  /*1a00*/  @P0 FADD.FTZ R71, R71, R74 ;  /* 0x0000004a47470221 */ /* 0x000fe20000010000 */
[----:B------:R-:W-:Y:S01]  /*1a10*/  @P1 PRMT R34, R73, 0x7610, R34 ;  /* 0x0000761049221816 */ /* 0x000fe20000000022 */
[----:B------:R-:W-:Y:S01]  /*1a20*/  @P0 FADD.FTZ R118, R118, R77 ;  /* 0x0000004d76760221 */ /* 0x000fe20000010000 */
[----:B------:R-:W-:Y:S01]  /*1a30*/  ISETP.NE.U32.AND P0, PT, RZ, c[0x0][0x258], PT ;  /* 0x00009600ff007a0c */ /* 0x000fe20003f05070 */
[----:B------:R-:W-:Y:S01]  /*1a40*/  HFMA2.MMA R73, -RZ, RZ, 0, 9.5367431640625e-07 ;  /* 0x00000010ff497435 */ /* 0x000fe200000001ff */
[----:B------:R-:W-:-:S02]  /*1a50*/  @P2 F2FP.PACK_AB R75, RZ, R70 ;  /* 0x00000046ff4b223e */ /* 0x000fc400000000ff */
[----:B------:R-:W-:Y:S02]  /*1a60*/  ISETP.NE.AND.EX P0, PT, RZ, c[0x0][0x25c], PT, P0 ;  /* 0x00009700ff007a0c */ /* 0x000fe40003f05300 */
[----:B------:R-:W-:Y:S02]  /*1a70*/  @P2 F2FP.PACK_AB R72, RZ, R69 ;  /* 0x00000045ff48223e */ /* 0x000fe400000000ff */
[-C--:B------:R-:W-:Y:S02]  /*1a80*/  @P2 F2FP.PACK_AB R115, RZ, R119.reuse ;  /* 0x00000077ff73223e */ /* 0x080fe400000000ff */
[----:B------:R-:W-:Y:S02]  /*1a90*/  F2FP.PACK_AB R70, R70, R119 ;  /* 0x000000774646723e */ /* 0x000fe400000000ff */
[----:B------:R-:W-:Y:S02]  /*1aa0*/  @P1 F2FP.PACK_AB R74, RZ, R69 ;  /* 0x00000045ff4a123e */ /* 0x000fe400000000ff */
[----:B------:R-:W-:-:S02]  /*1ab0*/  @P1 F2FP.PACK_AB R114, RZ, R68 ;  /* 0x00000044ff72123e */ /* 0x000fc400000000ff */
[-C--:B------:R-:W-:Y:S02]  /*1ac0*/  @P1 F2FP.PACK_AB R119, RZ, R71.reuse ;  /* 0x00000047ff77123e */ /* 0x080fe400000000ff */
[----:B------:R-:W-:Y:S02]  /*1ad0*/  @P2 F2FP.PACK_AB R113, RZ, R68 ;  /* 0x00000044ff71223e */ /* 0x000fe400000000ff */
[----:B------:R-:W-:Y:S02]  /*1ae0*/  @P2 F2FP.PACK_AB R121, RZ, R71 ;  /* 0x00000047ff79223e */ /* 0x000fe400000000ff */
[----:B------:R-:W-:Y:S02]  /*1af0*/  @P2 PRMT R37, R72, 0x7610, R37 ;  /* 0x0000761048252816 */ /* 0x000fe40000000025 */
[----:B------:R-:W-:Y:S02]  /*1b00*/  @P1 F2FP.PACK_AB R111, RZ, R116 ;  /* 0x00000074ff6f123e */ /* 0x000fe400000000ff */
[----:B------:R-:W-:-:S02]  /*1b10*/  F2FP.PACK_AB R69, R116, R69 ;  /* 0x000000457445723e */ /* 0x000fc400000000ff */
[----:B------:R-:W-:Y:S02]  /*1b20*/  @P1 F2FP.PACK_AB R120, RZ, R117 ;  /* 0x00000075ff78123e */ /* 0x000fe400000000ff */
[----:B------:R-:W-:Y:S02]  /*1b30*/  @P1 F2FP.PACK_AB R77, RZ, R118 ;  /* 0x00000076ff4d123e */ /* 0x000fe400000000ff */
[----:B------:R-:W-:Y:S02]  /*1b40*/  @P1 PRMT R33, R74, 0x7610, R33 ;  /* 0x000076104a211816 */ /* 0x000fe40000000021 */
[----:B------:R-:W-:Y:S02]  /*1b50*/  @P2 PRMT R38, R115, 0x7610, R38 ;  /* 0x0000761073262816 */ /* 0x000fe40000000026 */
[----:B------:R-:W-:Y:S02]  /*1b60*/  @P1 PRMT R32, R114, 0x7610, R32 ;  /* 0x0000761072201816 */ /* 0x000fe40000000020 */
[----:B------:R-:W-:-:S02]  /*1b70*/  @P1 PRMT R35, R119, 0x7610, R35 ;  /* 0x0000761077231816 */ /* 0x000fc40000000023 */
[----:B------:R-:W-:Y:S02]  /*1b80*/  @P2 F2FP.PACK_AB R116, RZ, R117 ;  /* 0x00000075ff74223e */ /* 0x000fe400000000ff */
[----:B------:R-:W-:Y:S02]  /*1b90*/  F2FP.PACK_AB R68, R117, R68 ;  /* 0x000000447544723e */ /* 0x000fe400000000ff */
[----:B------:R-:W-:Y:S02]  /*1ba0*/  @P2 F2FP.PACK_AB R117, RZ, R118 ;  /* 0x00000076ff75223e */ /* 0x000fe400000000ff */
[----:B------:R-:W-:Y:S02]  /*1bb0*/  @P2 PRMT R36, R113, 0x7610, R36 ;  /* 0x0000761071242816 */ /* 0x000fe40000000024 */
[----:B------:R-:W-:Y:S02]  /*1bc0*/  @P2 PRMT R39, R121, 0x7610, R39 ;  /* 0x0000761079272816 */ /* 0x000fe40000000027 */
[----:B------:R-:W-:-:S02]  /*1bd0*/  @P2 LEA R72, P5, R0, c[0x0][0x250], 0x4 ;  /* 0x0000940000482a11 */ /* 0x000fc400078a20ff */
[----:B------:R-:W-:Y:S02]  /*1be0*/  @P2 PRMT R37, R37, 0x5410, R91 ;  /* 0x0000541025252816 */ /* 0x000fe4000000005b */
[----:B------:R-:W-:Y:S01]  /*1bf0*/  @P1 PRMT R34, R34, 0x5410, R90 ;  /* 0x0000541022221816 */ /* 0x000fe2000000005a */
[-C--:B------:R-:W-:Y:S01]  /*1c00*/  @P0 IMAD.WIDE.U32 R90, R0, R73.reuse, c[0x0][0x258] ;  /* 0x00009600005a0625 */ /* 0x080fe200078e0049 */
[----:B------:R-:W-:Y:S02]  /*1c10*/  @P1 PRMT R33, R33, 0x5410, R111 ;  /* 0x0000541021211816 */ /* 0x000fe4000000006f */
[----:B------:R-:W-:Y:S01]  /*1c20*/  @P2 PRMT R38, R38, 0x5410, R75 ;  /* 0x0000541026262816 */ /* 0x000fe2000000004b */
[----:B------:R-:W-:Y:S01]  /*1c30*/  IMAD.WIDE.U32 R74, R0, R73, c[0x0][0x248] ;  /* 0x00009200004a7625 */ /* 0x000fe200078e0049 */
[----:B------:R-:W-:Y:S02]  /*1c40*/  @P1 PRMT R32, R32, 0x5410, R120 ;  /* 0x0000541020201816 */ /* 0x000fe40000000078 */
[----:B------:R-:W-:-:S02]  /*1c50*/  @P1 PRMT R35, R35, 0x5410, R77 ;  /* 0x0000541023231816 */ /* 0x000fc4000000004d */
[----:B------:R-:W-:Y:S02]  /*1c60*/  F2FP.PACK_AB R71, R118, R71 ;  /* 0x000000477647723e */ /* 0x000fe400000000ff */
[----:B------:R-:W-:Y:S01]  /*1c70*/  @P2 PRMT R36, R36, 0x5410, R116 ;  /* 0x0000541024242816 */ /* 0x000fe20000000074 */
[----:B------:R0:W-:Y:S01]  /*1c80*/  @P0 STG.E.128 [R90.64], R32 ;  /* 0x000000205a000986 */ /* 0x0001e2000c101d04 */
[----:B------:R-:W-:Y:S02]  /*1c90*/  @P2 LEA.HI.X R73, R0, c[0x0][0x254], RZ, 0x4, P5 ;  /* 0x0000950000492a11 */ /* 0x000fe400028f24ff */
[----:B------:R-:W-:Y:S01]  /*1ca0*/  @P2 PRMT R39, R39, 0x5410, R117 ;  /* 0x0000541027272816 */ /* 0x000fe20000000075 */
[----:B------:R0:W-:Y:S04]  /*1cb0*/  STG.E.128 [R74.64], R68 ;  /* 0x000000444a007986 */ /* 0x0001e8000c101d04 */
[----:B------:R0:W-:Y:S02]  /*1cc0*/  @P2 STG.E.128 [R72.64], R36 ;  /* 0x0000002448002986 */ /* 0x0001e4000c101d04 */
.L_x_232:
[----:B------:R-:W-:Y:S05]  /*1cd0*/  BSYNC B1 ;  /* 0x0000000000017941 */ /* 0x000fea0003800000 */
.L_x_231:
[----:B------:R-:W-:-:S04]  /*1ce0*/  MOV R0, c[0x0][0x160] ;  /* 0x0000580000007a02 */ /* 0x000fc80000000f00 */
[----:B------:R-:W-:-:S04]  /*1cf0*/  LEA R19, R0, R19, 0x2 ;  /* 0x0000001300137211 */ /* 0x000fc800078e10ff */
[----:B------:R-:W-:-:S13]  /*1d00*/  ISETP.GE.AND P0, PT, R19, c[0x0][0x164], PT ;  /* 0x0000590013007a0c */ /* 0x000fda0003f06270 */
[----:B0----5:R-:W-:Y:S01]  /*1d10*/  @P0 CALL.REL.NOINC `(.L_x_222) ;  /* 0x0000001000000944 */ /* 0x021fe20003c00000 */
[----:B------:R-:W-:Y:S05]  /*1d20*/  BRA `(.L_x_233) ;  /* 0xffffe67000007947 */ /* 0x000fea000383ffff */
.L_x_222:
[----:B0-----:R-:W-:Y:S05]  /*1d30*/  BSYNC B0 ;  /* 0x0000000000007941 */ /* 0x001fea0003800000 */
.L_x_221:
[----:B------:R-:W-:Y:S01]  /*1d40*/  SHF.R.U32.HI R0, RZ, 0x5, R76 ;  /* 0x00000005ff007819 */ /* 0x000fe2000001164c */
[----:B------:R-:W-:Y:S01]  /*1d50*/  WARPSYNC 0xffffffff ;  /* 0xffffffff00007948 */ /* 0x000fe20003800000 */
[----:B------:R-:W-:Y:S01]  /*1d60*/  LOP3.LUT R2, R76, 0x1f, RZ, 0xc0, !PT ;  /* 0x0000001f4c027812 */ /* 0x000fe200078ec0ff */
[----:B------:R-:W0:Y:S01]  /*1d70*/  S2R R19, SR_CTAID.X ;  /* 0x0000000000137919 */ /* 0x000e220000002500 */
[----:B------:R-:W-:Y:S02]  /*1d80*/  SHF.L.U32 R3, R0, 0x6, RZ ;  /* 0x0000000600037819 */ /* 0x000fe400000006ff */
[----:B------:R-:W-:Y:S02]  /*1d90*/  IADD3 R18, -R76, 0x7f, RZ ;  /* 0x0000007f4c127810 */ /* 0x000fe40007ffe1ff */
[----:B------:R-:W-:Y:S02]  /*1da0*/  LOP3.LUT R0, R3, 0xffffffc0, R2, 0xe2, !PT ;  /* 0xffffffc003007812 */ /* 0x000fe400078ee202 */
[----:B------:R-:W-:-:S02]  /*1db0*/  IADD3 R32, R18, c[0x0][0x168], RZ ;  /* 0x00005a0012207a10 */ /* 0x000fc40007ffe0ff */
[----:B------:R-:W-:Y:S02]  /*1dc0*/  SHF.L.U32 R0, R0, 0x5, RZ ;  /* 0x0000000500007819 */ /* 0x000fe400000006ff */
[C---:B------:R-:W-:Y:S02]  /*1dd0*/  LOP3.LUT P3, RZ, R32.reuse, 0xffffff80, RZ, 0xc0, !PT ;  /* 0xffffff8020ff7812 */ /* 0x040fe4000786c0ff */
[C---:B------:R-:W-:Y:S01]  /*1de0*/  ISETP.GE.U32.AND P2, PT, R32.reuse, 0x100, PT ;  /* 0x000001002000780c */ /* 0x040fe20003f46070 */
        /* <DEDUP_REMOVED lines=47> */
[----:B------:R-:W-:Y:S02]  /*20e0*/  IADD3.X R9, RZ, RZ, RZ, P4, !PT ;  /* 0x000000ffff097210 */ /* 0x000fe400027fe4ff */
[C---:B------:R-:W-:Y:S02]  /*20f0*/  SHF.L.U32 R6, R26.reuse, 0x2, RZ ;  /* 0x000000021a067819 */ /* 0x040fe400000006ff */
[----:B------:R-:W-:Y:S02]  /*2100*/  SHF.L.U64.HI R8, R26, 0x2, R9 ;  /* 0x000000021a087819 */ /* 0x000fe40000010209 */
[C---:B------:R-:W-:Y:S02]  /*2110*/  IADD3 R14, P4, R6.reuse, c[0x0][0x228], RZ ;  /* 0x00008a00060e7a10 */ /* 0x040fe40007f9e0ff */
[----:B------:R-:W-:Y:S02]  /*2120*/  IADD3 R12, P5, R6, c[0x0][0x220], RZ ;  /* 0x00008800060c7a10 */ /* 0x000fe40007fbe0ff */
[----:B------:R-:W-:-:S02]  /*2130*/  IADD3.X R37, R8, c[0x0][0x22c], RZ, P4, !PT ;  /* 0x00008b0008257a10 */ /* 0x000fc400027fe4ff */
[----:B------:R-:W-:Y:S02]  /*2140*/  @P3 MOV R2, R14 ;  /* 0x0000000e00023202 */ /* 0x000fe40000000f00 */
[----:B------:R-:W-:Y:S02]  /*2150*/  @P3 MOV R4, R12 ;  /* 0x0000000c00043202 */ /* 0x000fe40000000f00 */
[----:B------:R-:W-:Y:S02]  /*2160*/  @P3 IADD3 R14, P4, R14, 0x200, RZ ;  /* 0x000002000e0e3810 */ /* 0x000fe40007f9e0ff */
[-C--:B------:R-:W-:Y:S01]  /*2170*/  @P3 MOV R3, R37.reuse ;  /* 0x0000002500033202 */ /* 0x080fe20000000f00 */
[----:B------:R-:W0:Y:S01]  /*2180*/  LDS R18, [R76.X4] ;  /* 0x000000004c127984 */ /* 0x000e220000004800 */
[----:B------:R-:W-:Y:S02]  /*2190*/  @P3 IADD3.X R37, RZ, R37, RZ, P4, !PT ;  /* 0x00000025ff253210 */ /* 0x000fe400027fe4ff */
        /* <DEDUP_REMOVED lines=18> */
[----:B------:R-:W-:Y:S02]  /*22c0*/  @P3 IADD3 R12, P5, R12, 0x200, RZ ;  /* 0x000002000c0c3810 */ /* 0x000fe40007fbe0ff */
[----:B------:R-:W2:Y:S01]  /*22d0*/  LDS R33, [R76.X4+0x1c00] ;  /* 0x001c00004c217984 */ /* 0x000ea20000004800 */
[----:B---3--:R-:W-:Y:S01]  /*22e0*/  FADD.FTZ R20, RZ, R20 ;  /* 0x00000014ff147221 */ /* 0x008fe20000010000 */
[----:B------:R-:W-:-:S02]  /*22f0*/  @P3 MOV R5, R21 ;  /* 0x0000001500053202 */ /* 0x000fc40000000f00 */
[----:B------:R-:W3:Y:S01]  /*2300*/  LDS R29, [R76.X4+0x1600] ;  /* 0x001600004c1d7984 */ /* 0x000ee20000004800 */
[----:B----4-:R-:W-:Y:S01]  /*2310*/  FADD.FTZ R18, R18, R25 ;  /* 0x0000001912127221 */ /* 0x010fe20000010000 */
[----:B------:R-:W-:Y:S02]  /*2320*/  @P3 IADD3.X R21, RZ, R21, RZ, P5, !PT ;  /* 0x00000015ff153210 */ /* 0x000fe40002ffe4ff */
[----:B------:R-:W4:Y:S01]  /*2330*/  LDS R35, [R76.X4+0x1e00] ;  /* 0x001e00004c237984 */ /* 0x000f220000004800 */
[----:B------:R-:W-:Y:S01]  /*2340*/  FADD.FTZ R19, R19, R22 ;  /* 0x0000001613137221 */ /* 0x000fe20000010000 */
[----:B------:R-:W-:Y:S01]  /*2350*/  @P2 MOV R8, R12 ;  /* 0x0000000c00082202 */ /* 0x000fe20000000f00 */
[----:B------:R-:W-:Y:S01]  /*2360*/  FADD.FTZ R0, RZ, R0 ;  /* 0x00000000ff007221 */ /* 0x000fe20000010000 */
[----:B------:R-:W-:Y:S02]  /*2370*/  @P2 IADD3 R12, P5, R12, 0x200, RZ ;  /* 0x000002000c0c2810 */ /* 0x000fe40007fbe0ff */
[-C--:B------:R-:W-:Y:S01]  /*2380*/  @P2 MOV R9, R21.reuse ;  /* 0x0000001500092202 */ /* 0x080fe20000000f00 */
[----:B------:R-:W-:Y:S01]  /*2390*/  FADD.FTZ R20, R20, R23 ;  /* 0x0000001714147221 */ /* 0x000fe20000010000 */
[----:B------:R-:W-:Y:S01]  /*23a0*/  @P2 IADD3.X R21, RZ, R21, RZ, P5, !PT ;  /* 0x00000015ff152210 */ /* 0x000fe20002ffe4ff */
[----:B------:R-:W-:-:S02]  /*23b0*/  FADD.FTZ R31, R18, R31 ;  /* 0x0000001f121f7221 */ /* 0x000fc40000010000 */
[----:B------:R-:W-:Y:S01]  /*23c0*/  FADD.FTZ R0, R0, R7 ;  /* 0x0000000700007221 */ /* 0x000fe20000010000 */
[-C--:B------:R-:W-:Y:S02]  /*23d0*/  @P2 MOV R7, R37.reuse ;  /* 0x0000002500072202 */ /* 0x080fe40000000f00 */
[----:B------:R1:W-:Y:S01]  /*23e0*/  @P3 STG.E [R2.64], R31 ;  /* 0x0000001f02003986 */ /* 0x0003e2000c101904 */
[----:B------:R-:W-:Y:S01]  /*23f0*/  @P2 IADD3.X R37, RZ, R37, RZ, P4, !PT ;  /* 0x00000025ff252210 */ /* 0x000fe200027fe4ff */
[----:B------:R-:W-:Y:S02]  /*2400*/  FADD.FTZ R19, R19, R24 ;  /* 0x0000001813137221 */ /* 0x000fe40000010000 */
[----:B------:R3:W-:Y:S01]  /*2410*/  @P3 STG.E [R4.64], R15 ;  /* 0x0000000f04003986 */ /* 0x0007e2000c101904 */
[----:B0-----:R-:W-:Y:S02]  /*2420*/  FADD.FTZ R20, R20, R27 ;  /* 0x0000001b14147221 */ /* 0x001fe40000010000 */
[----:B-1----:R-:W-:Y:S01]  /*2430*/  FADD.FTZ R19, R19, R10 ;  /* 0x0000000a13137221 */ /* 0x002fe20000010000 */
[----:B------:R-:W-:Y:S01]  /*2440*/  @P1 MOV R2, R14 ;  /* 0x0000000e00021202 */ /* 0x000fe20000000f00 */
[----:B--2---:R-:W-:Y:S01]  /*2450*/  FADD.FTZ R33, R20, R33 ;  /* 0x0000002114217221 */ /* 0x004fe20000010000 */
[----:B------:R-:W-:-:S02]  /*2460*/  @P1 MOV R3, R37 ;  /* 0x0000002500031202 */ /* 0x000fc40000000f00 */
[----:B------:R-:W-:Y:S01]  /*2470*/  @P2 STG.E [R6.64], R19 ;  /* 0x0000001306002986 */ /* 0x000fe2000c101904 */
[----:B---3--:R-:W-:Y:S01]  /*2480*/  @P1 MOV R4, R12 ;  /* 0x0000000c00041202 */ /* 0x008fe20000000f00 */
[----:B------:R-:W-:Y:S01]  /*2490*/  FADD.FTZ R0, R0, R29 ;  /* 0x0000001d00007221 */ /* 0x000fe20000010000 */
[----:B------:R-:W-:Y:S01]  /*24a0*/  @P1 MOV R5, R21 ;  /* 0x0000001500051202 */ /* 0x000fe20000000f00 */
[----:B------:R-:W-:Y:S01]  /*24b0*/  @P2 STG.E [R8.64], R11 ;  /* 0x0000000b08002986 */ /* 0x000fe2000c101904 */
[----:B------:R-:W-:Y:S01]  /*24c0*/  @P1 IADD3 R14, P3, R14, 0x200, RZ ;  /* 0x000002000e0e1810 */ /* 0x000fe20007f7e0ff */
[----:B----4-:R-:W-:Y:S01]  /*24d0*/  FADD.FTZ R35, R0, R35 ;  /* 0x0000002300237221 */ /* 0x010fe20000010000 */
[----:B------:R-:W-:Y:S01]  /*24e0*/  @P1 IADD3 R12, P4, R12, 0x200, RZ ;  /* 0x000002000c0c1810 */ /* 0x000fe20007f9e0ff */
[----:B------:R0:W-:Y:S01]  /*24f0*/  @P1 STG.E [R2.64], R33 ;  /* 0x0000002102001986 */ /* 0x0001e2000c101904 */
[----:B------:R-:W-:Y:S02]  /*2500*/  @P1 IADD3.X R37, RZ, R37, RZ, P3, !PT ;  /* 0x00000025ff251210 */ /* 0x000fe40001ffe4ff */
[----:B------:R-:W-:Y:S01]  /*2510*/  @P1 IADD3.X R21, RZ, R21, RZ, P4, !PT ;  /* 0x00000015ff151210 */ /* 0x000fe200027fe4ff */
[----:B------:R1:W-:Y:S01]  /*2520*/  @P1 STG.E [R4.64], R17 ;  /* 0x0000001104001986 */ /* 0x0003e2000c101904 */
[----:B0-----:R-:W-:-:S02]  /*2530*/  MOV R2, R14 ;  /* 0x0000000e00027202 */ /* 0x001fc40000000f00 */
[----:B------:R-:W-:Y:S02]  /*2540*/  MOV R3, R37 ;  /* 0x0000002500037202 */ /* 0x000fe40000000f00 */
[----:B-1----:R-:W-:Y:S02]  /*2550*/  MOV R4, R12 ;  /* 0x0000000c00047202 */ /* 0x002fe40000000f00 */
[----:B------:R-:W-:Y:S01]  /*2560*/  MOV R5, R21 ;  /* 0x0000001500057202 */ /* 0x000fe20000000f00 */
[----:B------:R-:W-:Y:S06]  /*2570*/  @!P0 EXIT ;  /* 0x000000000000894d */ /* 0x000fec0003800000 */
[----:B------:R-:W-:Y:S04]  /*2580*/  STG.E [R2.64], R35 ;  /* 0x0000002302007986 */ /* 0x000fe8000c101904 */
[----:B------:R-:W-:Y:S01]  /*2590*/  STG.E [R4.64], R13 ;  /* 0x0000000d04007986 */ /* 0x000fe2000c101904 */
[----:B------:R-:W-:Y:S05]  /*25a0*/  EXIT ;  /* 0x000000000000794d */ /* 0x000fea0003800000 */
.L_x_227:
[----:B------:R-:W-:Y:S01]  /*25b0*/  HFMA2.MMA R73, -RZ, RZ, 0, 1.847743988037109375e-06 ;  /* 0x0000001fff497435 */ /* 0x000fe200000001ff */
[----:B------:R-:W-:Y:S01]  /*25c0*/  MOV R71, R113 ;  /* 0x0000007100477202 */ /* 0x000fe20000000f00 */
[----:B------:R-:W-:Y:S01]  /*25d0*/  IMAD.MOV.U32 R90, RZ, RZ, 0x1 ;  /* 0x00000001ff5a7424 */ /* 0x000fe200078e00ff */
[----:B------:R-:W-:-:S02]  /*25e0*/  MOV R116, 0xffffffff ;  /* 0xffffffff00747802 */ /* 0x000fc40000000f00 */
[----:B------:R-:W-:Y:S02]  /*25f0*/  MOV R68, 0x2610 ;  /* 0x0000261000447802 */ /* 0x000fe40000000f00 */
[----:B-----5:R-:W-:Y:S05]  /*2600*/  CALL.REL.NOINC `($__internal_14_$__cuda_sm70_shflsync_bfly_p) ;  /* 0x0000046000007944 */ /* 0x020fea0003c00000 */
[----:B-1----:R-:W-:Y:S01]  /*2610*/  MOV R70, R71 ;  /* 0x0000004700467202 */ /* 0x002fe20000000f00 */
[----:B0-----:R-:W-:Y:S05]  /*2620*/  BRA `(.L_x_234) ;  /* 0xffffe95000007947 */ /* 0x001fea000383ffff */
.L_x_228:
[----:B------:R-:W-:Y:S01]  /*2630*/  HFMA2.MMA R90, -RZ, RZ, 0, 5.9604644775390625e-08 ;  /* 0x00000001ff5a7435 */ /* 0x000fe200000001ff */
[----:B------:R-:W-:Y:S02]  /*2640*/  MOV R71, R114 ;  /* 0x0000007200477202 */ /* 0x000fe40000000f00 */
[----:B------:R-:W-:Y:S02]  /*2650*/  MOV R73, 0x1f ;  /* 0x0000001f00497802 */ /* 0x000fe40000000f00 */
[----:B------:R-:W-:Y:S02]  /*2660*/  MOV R116, 0xffffffff ;  /* 0xffffffff00747802 */ /* 0x000fe40000000f00 */
[----:B------:R-:W-:Y:S02]  /*2670*/  MOV R68, 0x2690 ;  /* 0x0000269000447802 */ /* 0x000fe40000000f00 */
[----:B01---5:R-:W-:Y:S05]  /*2680*/  CALL.REL.NOINC `($__internal_14_$__cuda_sm70_shflsync_bfly_p) ;  /* 0x000003e000007944 */ /* 0x023fea0003c00000 */
[----:B------:R-:W-:Y:S01]  /*2690*/  FADD.FTZ R113, R70, R113 ;  /* 0x0000007146717221 */ /* 0x000fe20000010000 */
[----:B0-----:R-:W-:Y:S01]  /*26a0*/  HFMA2.MMA R90, -RZ, RZ, 0, 1.1920928955078125e-07 ;  /* 0x00000002ff5a7435 */ /* 0x001fe200000001ff */
[----:B-1----:R-:W-:Y:S01]  /*26b0*/  FADD.FTZ R114, R114, R71 ;  /* 0x0000004772727221 */ /* 0x002fe20000010000 */
[----:B------:R-:W-:-:S02]  /*26c0*/  MOV R73, 0x1f ;  /* 0x0000001f00497802 */ /* 0x000fc40000000f00 */
[----:B------:R-:W-:Y:S02]  /*26d0*/  MOV R116, 0xffffffff ;  /* 0xffffffff00747802 */ /* 0x000fe40000000f00 */
[----:B------:R-:W-:Y:S02]  /*26e0*/  MOV R71, R113 ;  /* 0x0000007100477202 */ /* 0x000fe40000000f00 */
[----:B------:R-:W-:Y:S02]  /*26f0*/  MOV R68, 0x2710 ;  /* 0x0000271000447802 */ /* 0x000fe40000000f00 */
[----:B------:R-:W-:Y:S05]  /*2700*/  CALL.REL.NOINC `($__internal_14_$__cuda_sm70_shflsync_bfly_p) ;  /* 0x0000036000007944 */ /* 0x000fea0003c00000 */
[----:B0-----:R-:W-:Y:S01]  /*2710*/  HFMA2.MMA R90, -RZ, RZ, 0, 1.1920928955078125e-07 ;  /* 0x00000002ff5a7435 */ /* 0x001fe200000001ff */
[----:B-1----:R-:W-:Y:S02]  /*2720*/  MOV R70, R71 ;  /* 0x0000004700467202 */ /* 0x002fe40000000f00 */
[----:B------:R-:W-:Y:S02]  /*2730*/  MOV R71, R114 ;  /* 0x0000007200477202 */ /* 0x000fe40000000f00 */
[----:B------:R-:W-:Y:S02]  /*2740*/  MOV R73, 0x1f ;  /* 0x0000001f00497802 */ /* 0x000fe40000000f00 */
[----:B------:R-:W-:-:S02]  /*2750*/  MOV R116, 0xffffffff ;  /* 0xffffffff00747802 */ /* 0x000fc40000000f00 */
[----:B------:R-:W-:Y:S02]  /*2760*/  MOV R68, 0x2780 ;  /* 0x0000278000447802 */ /* 0x000fe40000000f00 */
[----:B------:R-:W-:Y:S05]  /*2770*/  CALL.REL.NOINC `($__internal_14_$__cuda_sm70_shflsync_bfly_p) ;  /* 0x000002f000007944 */ /* 0x000fea0003c00000 */
[----:B------:R-:W-:Y:S01]  /*2780*/  FADD.FTZ R113, R70, R113 ;  /* 0x0000007146717221 */ /* 0x000fe20000010000 */
[----:B0-----:R-:W-:Y:S01]  /*2790*/  HFMA2.MMA R90, -RZ, RZ, 0, 2.384185791015625e-07 ;  /* 0x00000004ff5a7435 */ /* 0x001fe200000001ff */
[----:B-1----:R-:W-:Y:S01]  /*27a0*/  FADD.FTZ R114, R114, R71 ;  /* 0x0000004772727221 */ /* 0x002fe20000010000 */
[----:B------:R-:W-:Y:S02]  /*27b0*/  MOV R73, 0x1f ;  /* 0x0000001f00497802 */ /* 0x000fe40000000f00 */
[----:B------:R-:W-:Y:S02]  /*27c0*/  MOV R116, 0xffffffff ;  /* 0xffffffff00747802 */ /* 0x000fe40000000f00 */
[----:B------:R-:W-:Y:S02]  /*27d0*/  MOV R71, R113 ;  /* 0x0000007100477202 */ /* 0x000fe40000000f00 */
[----:B------:R-:W-:Y:S02]  /*27e0*/  MOV R68, 0x2800 ;  /* 0x0000280000447802 */ /* 0x000fe40000000f00 */
[----:B------:R-:W-:Y:S05]  /*27f0*/  CALL.REL.NOINC `($__internal_14_$__cuda_sm70_shflsync_bfly_p) ;  /* 0x0000027000007944 */ /* 0x000fea0003c00000 */
[----:B0-----:R-:W-:Y:S01]  /*2800*/  HFMA2.MMA R73, -RZ, RZ, 0, 1.847743988037109375e-06 ;  /* 0x0000001fff497435 */ /* 0x001fe200000001ff */
[----:B-1----:R-:W-:Y:S01]  /*2810*/  MOV R70, R71 ;  /* 0x0000004700467202 */ /* 0x002fe20000000f00 */
[----:B------:R-:W-:Y:S01]  /*2820*/  IMAD.MOV.U32 R90, RZ, RZ, 0x4 ;  /* 0x00000004ff5a7424 */ /* 0x000fe200078e00ff */
[----:B------:R-:W-:-:S02]  /*2830*/  MOV R71, R114 ;  /* 0x0000007200477202 */ /* 0x000fc40000000f00 */
[----:B------:R-:W-:Y:S02]  /*2840*/  MOV R116, 0xffffffff ;  /* 0xffffffff00747802 */ /* 0x000fe40000000f00 */
[----:B------:R-:W-:Y:S02]  /*2850*/  MOV R68, 0x2870 ;  /* 0x0000287000447802 */ /* 0x000fe40000000f00 */
[----:B------:R-:W-:Y:S05]  /*2860*/  CALL.REL.NOINC `($__internal_14_$__cuda_sm70_shflsync_bfly_p) ;  /* 0x0000020000007944 */ /* 0x000fea0003c00000 */
[----:B------:R-:W-:Y:S01]  /*2870*/  FADD.FTZ R113, R70, R113 ;  /* 0x0000007146717221 */ /* 0x000fe20000010000 */
[----:B0-----:R-:W-:Y:S01]  /*2880*/  HFMA2.MMA R90, -RZ, RZ, 0, 4.76837158203125e-07 ;  /* 0x00000008ff5a7435 */ /* 0x001fe200000001ff */
[----:B-1----:R-:W-:Y:S01]  /*2890*/  FADD.FTZ R74, R114, R71 ;  /* 0x00000047724a7221 */ /* 0x002fe20000010000 */
[----:B------:R-:W-:Y:S02]  /*28a0*/  MOV R73, 0x1f ;  /* 0x0000001f00497802 */ /* 0x000fe40000000f00 */
[----:B------:R-:W-:Y:S02]  /*28b0*/  MOV R116, 0xffffffff ;  /* 0xffffffff00747802 */ /* 0x000fe40000000f00 */
[----:B------:R-:W-:Y:S02]  /*28c0*/  MOV R71, R113 ;  /* 0x0000007100477202 */ /* 0x000fe40000000f00 */
[----:B------:R-:W-:-:S02]  /*28d0*/  MOV R68, 0x28f0 ;  /* 0x000028f000447802 */ /* 0x000fc40000000f00 */
[----:B------:R-:W-:Y:S05]  /*28e0*/  CALL.REL.NOINC `($__internal_14_$__cuda_sm70_shflsync_bfly_p) ;  /* 0x0000018000007944 */ /* 0x000fea0003c00000 */
[----:B0-----:R-:W-:Y:S01]  /*28f0*/  HFMA2.MMA R90, -RZ, RZ, 0, 4.76837158203125e-07 ;  /* 0x00000008ff5a7435 */ /* 0x001fe200000001ff */
[----:B-1----:R-:W-:-:S02]  /*2900*/  MOV R70, R71 ;  /* 0x0000004700467202 */ /* 0x002fc40000000f00 */
[----:B------:R-:W-:Y:S02]  /*2910*/  MOV R71, R74 ;  /* 0x0000004a00477202 */ /* 0x000fe40000000f00 */
[----:B------:R-:W-:Y:S02]  /*2920*/  MOV R73, 0x1f ;  /* 0x0000001f00497802 */ /* 0x000fe40000000f00 */
[----:B------:R-:W-:Y:S02]  /*2930*/  MOV R116, 0xffffffff ;  /* 0xffffffff00747802 */ /* 0x000fe40000000f00 */
[----:B------:R-:W-:Y:S02]  /*2940*/  MOV R68, 0x2960 ;  /* 0x0000296000447802 */ /* 0x000fe40000000f00 */
[----:B------:R-:W-:Y:S05]  /*2950*/  CALL.REL.NOINC `($__internal_14_$__cuda_sm70_shflsync_bfly_p) ;  /* 0x0000011000007944 */ /* 0x000fea0003c00000 */
[----:B------:R-:W-:Y:S01]  /*2960*/  FADD.FTZ R72, R70, R113 ;  /* 0x0000007146487221 */ /* 0x000fe20000010000 */
[----:B0-----:R-:W-:Y:S01]  /*2970*/  HFMA2.MMA R90, -RZ, RZ, 0, 9.5367431640625e-07 ;  /* 0x00000010ff5a7435 */ /* 0x001fe200000001ff */
[----:B-1----:R-:W-:Y:S01]  /*2980*/  FADD.FTZ R74, R74, R71 ;  /* 0x000000474a4a7221 */ /* 0x002fe20000010000 */
[----:B------:R-:W-:Y:S02]  /*2990*/  MOV R73, 0x1f ;  /* 0x0000001f00497802 */ /* 0x000fe40000000f00 */
[----:B------:R-:W-:-:S02]  /*29a0*/  MOV R116, 0xffffffff ;  /* 0xffffffff00747802 */ /* 0x000fc40000000f00 */
[----:B------:R-:W-:Y:S02]  /*29b0*/  MOV R71, R72 ;  /* 0x0000004800477202 */ /* 0x000fe40000000f00 */
[----:B------:R-:W-:Y:S02]  /*29c0*/  MOV R68, 0x29e0 ;  /* 0x000029e000447802 */ /* 0x000fe40000000f00 */
[----:B------:R-:W-:Y:S05]  /*29d0*/  CALL.REL.NOINC `($__internal_14_$__cuda_sm70_shflsync_bfly_p) ;  /* 0x0000009000007944 */ /* 0x000fea0003c00000 */
[----:B0-----:R-:W-:Y:S01]  /*29e0*/  HFMA2.MMA R90, -RZ, RZ, 0, 9.5367431640625e-07 ;  /* 0x00000010ff5a7435 */ /* 0x001fe200000001ff */
[----:B-1----:R-:W-:Y:S02]  /*29f0*/  MOV R75, R71 ;  /* 0x00000047004b7202 */ /* 0x002fe40000000f00 */
[----:B------:R-:W-:Y:S02]  /*2a00*/  MOV R71, R74 ;  /* 0x0000004a00477202 */ /* 0x000fe40000000f00 */
[----:B------:R-:W-:Y:S02]  /*2a10*/  MOV R73, 0x1f ;  /* 0x0000001f00497802 */ /* 0x000fe40000000f00 */
[----:B------:R-:W-:Y:S02]  /*2a20*/  MOV R116, 0xffffffff ;  /* 0xffffffff00747802 */ /* 0x000fe40000000f00 */
[----:B------:R-:W-:-:S02]  /*2a30*/  MOV R68, 0x2a50 ;  /* 0x00002a5000447802 */ /* 0x000fc40000000f00 */
[----:B------:R-:W-:Y:S05]  /*2a40*/  CALL.REL.NOINC `($__internal_14_$__cuda_sm70_shflsync_bfly_p) ;  /* 0x0000002000007944 */ /* 0x000fea0003c00000 */
[----:B-1----:R-:W-:Y:S01]  /*2a50*/  MOV R69, R71 ;  /* 0x0000004700457202 */ /* 0x002fe20000000f00 */
[----:B0-----:R-:W-:Y:S05]  /*2a60*/  BRA `(.L_x_235) ;  /* 0xffffe63000007947 */ /* 0x001fea000383ffff */
        .weak           $__internal_14_$__cuda_sm70_shflsync_bfly_p
        .type           $__internal_14_$__cuda_sm70_shflsync_bfly_p,@function
        .size           $__internal_14_$__cuda_sm70_shflsync_bfly_p,(.L_x_1960 - $__internal_14_$__cuda_sm70_shflsync_bfly_p)
$__internal_14_$__cuda_sm70_shflsync_bfly_p:
[----:B------:R-:W-:Y:S01]  /*2a70*/  HFMA2.MMA R69, -RZ, RZ, 0, 0 ;  /* 0x00000000ff457435 */ /* 0x000fe200000001ff */
[----:B------:R-:W-:Y:S04]  /*2a80*/  WARPSYNC R116 ;  /* 0x0000007400007348 */ /* 0x000fe80003800000 */
[----:B------:R0:W1:Y:S01]  /*2a90*/  SHFL.BFLY PT, R71, R71, R90, R73 ;  /* 0x0c00005a47477389 */ /* 0x00006200000e0049 */
[----:B------:R-:W-:Y:S05]  /*2aa0*/  RET.REL.NODEC R68 `(_ZN10layer_norm31ln_parallel_residual_bwd_kernelINS_13Kernel_traitsI6__halfS2_S2_S2_fjLj512ELj1ELj4ELj1ELj16ENS_18Kernel_traits_baseILj512ES2_S2_S2_S2_fjLj128EEEEELb0ELb1ELb0EEEvNS_9BwdParamsE) ;  /* 0xffffd55044007950 */ /* 0x000fea0003c3ffff */
.L_x_236:
        /* <DEDUP_REMOVED lines=13> */
.L_x_1960:


//--------------------- .text._ZN10layer_norm31ln_parallel_residual_bwd_kernelINS_13Kernel_traitsI6__halfS2_S2_S2_fjLj512ELj1ELj4ELj1ELj16ENS_18Kernel_traits_baseILj512ES2_S2_S2_S2_fjLj128EEEEELb0ELb1ELb1EEEvNS_9BwdParamsE --------------------------
	.section	.text._ZN10layer_norm31ln_parallel_residual_bwd_kernelINS_13Kernel_traitsI6__halfS2_S2_S2_fjLj512ELj1ELj4ELj1ELj16ENS_18Kernel_traits_baseILj512ES2_S2_S2_S2_fjLj128EEEEELb0ELb1ELb1EEEvNS_9BwdParamsE,"ax",@progbits
	.sectioninfo	@"SHI_REGISTERS=122"
	.align	128
        .global         _ZN10layer_norm31ln_parallel_residual_bwd_kernelINS_13Kernel_traitsI6__halfS2_S2_S2_fjLj512ELj1ELj4ELj1ELj16ENS_18Kernel_traits_baseILj512ES2_S2_S2_S2_fjLj128EEEEELb0ELb1ELb1EEEvNS_9BwdParamsE
        .type           _ZN10layer_norm31ln_parallel_residual_bwd_kernelINS_13Kernel_traitsI6__halfS2_S2_S2_fjLj512ELj1ELj4ELj1ELj16ENS_18Kernel_traits_baseILj512ES2_S2_S2_S2_fjLj128EEEEELb0ELb1ELb1EEEvNS_9BwdParamsE,@function
        .size           _ZN10layer_norm31ln_parallel_residual_bwd_kernelINS_13Kernel_traitsI6__halfS2_S2_S2_fjLj512ELj1ELj4ELj1ELj16ENS_18Kernel_traits_baseILj512ES2_S2_S2_S2_fjLj128EEEEELb0ELb1ELb1EEEvNS_9BwdParamsE,(.L_x_1961 - _ZN10layer_norm31ln_parallel_residual_bwd_kernelINS_13Kernel_traitsI6__halfS2_S2_S2_fjLj512ELj1ELj4ELj1ELj16ENS_18Kernel_traits_baseILj512ES2_S2_S2_S2_fjLj128EEEEELb0ELb1ELb1EEEvNS_9BwdParamsE)
        .other          _ZN10layer_norm31ln_parallel_residual_bwd_kernelINS_13Kernel_traitsI6__halfS2_S2_S2_fjLj512ELj1ELj4ELj1ELj16ENS_18Kernel_traits_baseILj512ES2_S2_S2_S2_fjLj128EEEEELb0ELb1ELb1EEEvNS_9BwdParamsE,@"STO_CUDA_ENTRY STV_DEFAULT"
_ZN10layer_norm31ln_parallel_residual_bwd_kernelINS_13Kernel_traitsI6__halfS2_S2_S2_fjLj512ELj1ELj4ELj1ELj16ENS_18Kernel_traits_baseILj512ES2_S2_S2_S2_fjLj128EEEEELb0ELb1ELb1EEEvNS_9BwdParamsE:
.text._ZN10layer_norm31ln_parallel_residual_bwd_kernelINS_13Kernel_traitsI6__halfS2_S2_S2_fjLj512ELj1ELj4ELj1ELj16ENS_18Kernel_traits_baseILj512ES2_S2_S2_S2_fjLj128EEEEELb0ELb1ELb1EEEvNS_9BwdParamsE:
        /* <DEDUP_REMOVED lines=26> */
.L_x_238:
[----:B------:R-:W-:-:S04]  /*01a0*/  SHF.L.U32 R2, R0, 0x4, RZ ;  /* 0x0000000400027819 */ /* 0x000fc800000006ff */
[----:B------:R-:W-:-:S04]  /*01b0*/  LOP3.LUT R2, R2, 0x1f0, RZ, 0xc0, !PT ;  /* 0x000001f002027812 */ /* 0x000fc800078ec0ff */
[----:B------:R-:W-:-:S04]  /*01c0*/  IADD3 R2, P0, R2, c[0x0][0x1b0], RZ ;  /* 0x00006c0002027a10 */ /* 0x000fc80007f1e0ff */
[----:B------:R-:W-:-:S05]  /*01d0*/  IADD3.X R3, RZ, c[0x0][0x1b4], RZ, P0, !PT ;  /* 0x00006d00ff037a10 */ /* 0x000fca00007fe4ff */
[----:B------:R-:W2:Y:S04]  /*01e0*/  LDG.E.128 R4, [R2.64] ;  /* 0x0000000402047981 */ /* 0x000ea8000c1e1d00 */
[----:B------:R-:W3:Y:S01]  /*01f0*/  LDG.E.128 R8, [R2.64+0x200] ;  /* 0x0002000402087981 */ /* 0x000ee2000c1e1d00 */
[----:B------:R-:W0:Y:S01]  /*0200*/  LDC.U8 R93, c[0x0][0x1f0] ;  /* 0x00007c00ff5d7b82 */ /* 0x000e220000000000 */
        /* <DEDUP_REMOVED lines=17> */
[----:B--2---:R-:W-:-:S02]  /*0320*/  HADD2.F32 R89, -RZ, R4.H0_H0 ;  /* 0x20000004ff597230 */ /* 0x004fc40000004100 */
[----:B------:R-:W-:Y:S02]  /*0330*/  HADD2.F32 R88, -RZ, R4.H1_H1 ;  /* 0x30000004ff587230 */ /* 0x000fe40000004100 */
[--C-:B------:R-:W-:Y:S02]  /*0340*/  HADD2.F32 R87, -RZ, R5.reuse.H0_H0 ;  /* 0x20000005ff577230 */ /* 0x100fe40000004100 */
[----:B------:R-:W-:Y:S02]  /*0350*/  HADD2.F32 R86, -RZ, R5.H1_H1 ;  /* 0x30000005ff567230 */ /* 0x000fe40000004100 */
[--C-:B------:R-:W-:Y:S02]  /*0360*/  HADD2.F32 R85, -RZ, R6.reuse.H0_H0 ;  /* 0x20000006ff557230 */ /* 0x100fe40000004100 */
[----:B------:R-:W-:Y:S02]  /*0370*/  HADD2.F32 R84, -RZ, R6.H1_H1 ;  /* 0x30000006ff547230 */ /* 0x000fe40000004100 */
[----:B------:R-:W-:-:S02]  /*0380*/  HADD2.F32 R83, -RZ, R7.H0_H0 ;  /* 0x20000007ff537230 */ /* 0x000fc40000004100 */
[----:B------:R-:W-:Y:S02]  /*0390*/  HADD2.F32 R82, -RZ, R7.H1_H1 ;  /* 0x30000007ff527230 */ /* 0x000fe40000004100 */
[--C-:B---3--:R-:W-:Y:S02]  /*03a0*/  HADD2.F32 R81, -RZ, R8.reuse.H0_H0 ;  /* 0x20000008ff517230 */ /* 0x108fe40000004100 */
[----:B------:R-:W-:Y:S02]  /*03b0*/  HADD2.F32 R80, -RZ, R8.H1_H1 ;  /* 0x30000008ff507230 */ /* 0x000fe40000004100 */
[--C-:B------:R-:W-:Y:S02]  /*03c0*/  HADD2.F32 R79, -RZ, R9.reuse.H0_H0 ;  /* 0x20000009ff4f7230 */ /* 0x100fe40000004100 */
[----:B------:R-:W-:Y:S02]  /*03d0*/  HADD2.F32 R78, -RZ, R9.H1_H1 ;  /* 0x30000009ff4e7230 */ /* 0x000fe40000004100 */
[----:B------:R-:W-:-:S02]  /*03e0*/  HADD2.F32 R77, -RZ, R10.H0_H0 ;  /* 0x2000000aff4d7230 */ /* 0x000fc40000004100 */
[----:B------:R-:W-:Y:S02]  /*03f0*/  HADD2.F32 R76, -RZ, R10.H1_H1 ;  /* 0x3000000aff4c7230 */ /* 0x000fe40000004100 */
[--C-:B------:R-:W-:Y:S02]  /*0400*/  HADD2.F32 R75, -RZ, R11.reuse.H0_H0 ;  /* 0x2000000bff4b7230 */ /* 0x100fe40000004100 */
[----:B0-----:R-:W-:Y:S02]  /*0410*/  HADD2.F32 R74, -RZ, R11.H1_H1 ;  /* 0x3000000bff4a7230 */ /* 0x001fe40000004100 */
.L_x_244:
[----:B------:R-:W-:Y:S01]  /*0420*/  IMAD R2, R90, c[0x0][0x168], RZ ;  /* 0x00005a005a027a24 */ /* 0x000fe200078e02ff */
[----:B------:R-:W-:Y:S01]  /*0430*/  HFMA2.MMA R37, -RZ, RZ, 0, 9.5367431640625e-07 ;  /* 0x00000010ff257435 */ /* 0x000fe200000001ff */
[----:B------:R-:W-:-:S03]  /*0440*/  LOP3.LUT R92, R0, 0x1f, RZ, 0xc0, !PT ;  /* 0x0000001f005c7812 */ /* 0x000fc600078ec0ff */
[----:B------:R-:W-:-:S04]  /*0450*/  SHF.R.S32.HI R3, RZ, 0x1f, R2 ;  /* 0x0000001fff037819 */ /* 0x000fc80000011402 */
[----:B------:R-:W-:Y:S02]  /*0460*/  LEA.HI R3, R3, R2, RZ, 0x3 ;  /* 0x0000000203037211 */ /* 0x000fe400078f18ff */
[----:B------:R-:W-:Y:S02]  /*0470*/  MOV R39, 0x4 ;  /* 0x0000000400277802 */ /* 0x000fe40000000f00 */
[----:B------:R-:W-:-:S03]  /*0480*/  LEA.HI.SX32 R92, R3, R92, 0x1d ;  /* 0x0000005c035c7211 */ /* 0x000fc600078feaff */
[----:B------:R-:W-:Y:S01]  /*0490*/  IMAD.WIDE R40, R90, R39, c[0x0][0x1a0] ;  /* 0x000068005a287625 */ /* 0x000fe200078e0227 */
[----:B------:R-:W-:-:S03]  /*04a0*/  IADD3 R28, R92, 0x20, RZ ;  /* 0x000000205c1c7810 */ /* 0x000fc60007ffe0ff */
[CC--:B------:R-:W-:Y:S02]  /*04b0*/  IMAD.WIDE.U32 R20, R92.reuse, R37.reuse, c[0x0][0x188] ;  /* 0x000062005c147625 */ /* 0x0c0fe400078e0025 */
[----:B------:R-:W2:Y:S02]  /*04c0*/  LDG.E R40, [R40.64] ;  /* 0x0000000428287981 */ /* 0x000ea4000c1e1900 */
[-C--:B------:R-:W-:Y:S02]  /*04d0*/  IMAD.WIDE.U32 R24, R92, R37.reuse, c[0x0][0x208] ;  /* 0x000082005c187625 */ /* 0x080fe400078e0025 */
[----:B------:R-:W3:Y:S02]  /*04e0*/  LDG.E.128 R20, [R20.64] ;  /* 0x0000000414147981 */ /* 0x000ee4000c1e1d00 */
[----:B------:R-:W-:Y:S01]  /*04f0*/  IMAD.WIDE.U32 R28, R28, R37, c[0x0][0x188] ;  /* 0x000062001c1c7625 */ /* 0x000fe200078e0025 */
[----:B------:R-:W-:Y:S01]  /*0500*/  IADD3 R91, R92, 0x20, RZ ;  /* 0x000000205c5b7810 */ /* 0x000fe20007ffe0ff */
[----:B------:R-:W4:Y:S02]  /*0510*/  LDG.E.128 R24, [R24.64] ;  /* 0x0000000418187981 */ /* 0x000f24000c1e1d00 */
[----:B------:R-:W-:-:S02]  /*0520*/  IMAD.WIDE R38, R90, R39, c[0x0][0x1a8] ;  /* 0x00006a005a267625 */ /* 0x000fc400078e0227 */
[----:B------:R-:W4:Y:S02]  /*0530*/  LDG.E.128 R28, [R28.64] ;  /* 0x000000041c1c7981 */ /* 0x000f24000c1e1d00 */
[----:B------:R-:W-:Y:S02]  /*0540*/  IMAD.WIDE.U32 R32, R91, R37, c[0x0][0x208] ;  /* 0x000082005b207625 */ /* 0x000fe400078e0025 */
[----:B------:R0:W4:Y:S04]  /*0550*/  LDG.E R38, [R38.64] ;  /* 0x0000000426267981 */ /* 0x000128000c1e1900 */
        /* <DEDUP_REMOVED lines=8> */
[----:B--2---:R-:W-:Y:S01]  /*05e0*/  FSEL R40, R40, RZ, !P0 ;  /* 0x000000ff28287208 */ /* 0x004fe20004000000 */
[--C-:B---3--:R-:W-:Y:S02]  /*05f0*/  HADD2.F32 R41, -RZ, R20.reuse.H0_H0 ;  /* 0x20000014ff297230 */ /* 0x108fe40000004100 */
[----:B------:R-:W-:Y:S02]  /*0600*/  HADD2.F32 R20, -RZ, R20.H1_H1 ;  /* 0x30000014ff147230 */ /* 0x000fe40000004100 */
[----:B0-----:R-:W-:-:S02]  /*0610*/  HADD2.F32 R39, -RZ, R22.H0_H0 ;  /* 0x20000016ff277230 */ /* 0x001fc40000004100 */
[--C-:B----4-:R-:W-:Y:S02]  /*0620*/  HADD2.F32 R100, -RZ, R25.reuse.H0_H0 ;  /* 0x20000019ff647230 */ /* 0x110fe40000004100 */
[----:B------:R-:W-:Y:S01]  /*0630*/  HADD2.F32 R99, -RZ, R25.H1_H1 ;  /* 0x30000019ff637230 */ /* 0x000fe20000004100 */
[----:B------:R-:W-:Y:S01]  /*0640*/  FADD.FTZ R25, -R40, R41 ;  /* 0x0000002928197221 */ /* 0x000fe20000010100 */
[--C-:B------:R-:W-:Y:S02]  /*0650*/  HADD2.F32 R95, -RZ, R21.reuse.H0_H0 ;  /* 0x20000015ff5f7230 */ /* 0x100fe40000004100 */
[----:B------:R-:W-:Y:S02]  /*0660*/  HADD2.F32 R21, -RZ, R21.H1_H1 ;  /* 0x30000015ff157230 */ /* 0x000fe40000004100 */
[--C-:B------:R-:W-:Y:S02]  /*0670*/  HADD2.F32 R115, -RZ, R23.reuse.H0_H0 ;  /* 0x20000017ff737230 */ /* 0x100fe40000004100 */
[----:B------:R-:W-:-:S02]  /*0680*/  HADD2.F32 R113, -RZ, R23.H1_H1 ;  /* 0x30000017ff717230 */ /* 0x000fc40000004100 */
[----:B------:R-:W-:Y:S02]  /*0690*/  HADD2.F32 R22, -RZ, R22.H1_H1 ;  /* 0x30000016ff167230 */ /* 0x000fe40000004100 */
[--C-:B------:R-:W-:Y:S02]  /*06a0*/  HADD2.F32 R23, -RZ, R24.reuse.H0_H0 ;  /* 0x20000018ff177230 */ /* 0x100fe40000004100 */
[----:B------:R-:W-:Y:S02]  /*06b0*/  HADD2.F32 R109, -RZ, R24.H1_H1 ;  /* 0x30000018ff6d7230 */ /* 0x000fe40000004100 */
[--C-:B------:R-:W-:Y:S02]  /*06c0*/  HADD2.F32 R101, -RZ, R27.reuse.H0_H0 ;  /* 0x2000001bff657230 */ /* 0x100fe40000004100 */
[----:B------:R-:W-:Y:S01]  /*06d0*/  HADD2.F32 R94, -RZ, R27.H1_H1 ;  /* 0x3000001bff5e7230 */ /* 0x000fe20000004100 */
[C---:B------:R-:W-:Y:S01]  /*06e0*/  FADD.FTZ R27, -R40.reuse, R20 ;  /* 0x00000014281b7221 */ /* 0x040fe20000010100 */
[----:B-1----:R-:W-:Y:S01]  /*06f0*/  HADD2.F32 R3, -RZ, R30.H0_H0 ;  /* 0x2000001eff037230 */ /* 0x002fe20000004100 */
[----:B------:R-:W-:Y:S01]  /*0700*/  FADD.FTZ R119, -R40, R39 ;  /* 0x0000002728777221 */ /* 0x000fe20000010100 */
[--C-:B------:R-:W-:Y:S01]  /*0710*/  HADD2.F32 R98, -RZ, R26.reuse.H0_H0 ;  /* 0x2000001aff627230 */ /* 0x100fe20000004100 */
[----:B------:R-:W-:Y:S01]  /*0720*/  FMUL.FTZ R20, R38, R25 ;  /* 0x0000001926147220 */ /* 0x000fe20000410000 */
[----:B------:R-:W-:-:S02]  /*0730*/  HADD2.F32 R96, -RZ, R26.H1_H1 ;  /* 0x3000001aff607230 */ /* 0x000fc40000004100 */
[--C-:B------:R-:W-:Y:S02]  /*0740*/  HADD2.F32 R24, -RZ, R31.reuse.H0_H0 ;  /* 0x2000001fff187230 */ /* 0x100fe40000004100 */
[----:B------:R-:W-:Y:S01]  /*0750*/  HADD2.F32 R26, -RZ, R31.H1_H1 ;  /* 0x3000001fff1a7230 */ /* 0x000fe20000004100 */
[C---:B------:R-:W-:Y:S01]  /*0760*/  FADD.FTZ R31, -R40.reuse, R95 ;  /* 0x0000005f281f7221 */ /* 0x040fe20000010100 */
[--C-:B------:R-:W-:Y:S01]  /*0770*/  HADD2.F32 R111, -RZ, R28.reuse.H0_H0 ;  /* 0x2000001cff6f7230 */ /* 0x100fe20000004100 */
[----:B------:R-:W-:Y:S01]  /*0780*/  FADD.FTZ R117, -R40, R21 ;  /* 0x0000001528757221 */ /* 0x000fe20000010100 */
[----:B------:R-:W-:Y:S02]  /*0790*/  HADD2.F32 R107, -RZ, R28.H1_H1 ;  /* 0x3000001cff6b7230 */ /* 0x000fe40000004100 */
[--C-:B------:R-:W-:Y:S02]  /*07a0*/  HADD2.F32 R103, -RZ, R29.reuse.H0_H0 ;  /* 0x2000001dff677230 */ /* 0x100fe40000004100 */
[----:B------:R-:W-:-:S02]  /*07b0*/  HADD2.F32 R2, -RZ, R29.H1_H1 ;  /* 0x3000001dff027230 */ /* 0x000fc40000004100 */
[----:B------:R-:W-:Y:S01]  /*07c0*/  HADD2.F32 R37, -RZ, R30.H1_H1 ;  /* 0x3000001eff257230 */ /* 0x000fe20000004100 */
[C---:B------:R-:W-:Y:S02]  /*07d0*/  FADD.FTZ R29, -R40.reuse, R22 ;  /* 0x00000016281d7221 */ /* 0x040fe40000010100 */
[C---:B------:R-:W-:Y:S02]  /*07e0*/  FADD.FTZ R41, -R40.reuse, R3 ;  /* 0x0000000328297221 */ /* 0x040fe40000010100 */
[----:B------:R-:W-:Y:S02]  /*07f0*/  FADD.FTZ R3, -R40, R24 ;  /* 0x0000001828037221 */ /* 0x000fe40000010100 */
[----:B------:R-:W-:Y:S02]  /*0800*/  FADD.FTZ R72, R23, R72 ;  /* 0x0000004817487221 */ /* 0x000fe40000010000 */
[----:B------:R-:W-:Y:S02]  /*0810*/  FFMA.FTZ R73, R20, R23, R73 ;  /* 0x0000001714497223 */ /* 0x000fe40000010049 */
[----:B------:R-:W-:-:S02]  /*0820*/  FMUL.FTZ R28, R38, R119 ;  /* 0x00000077261c7220 */ /* 0x000fc40000410000 */
[----:B------:R-:W-:Y:S02]  /*0830*/  FADD.FTZ R21, -R40, R26 ;  /* 0x0000001a28157221 */ /* 0x000fe40000010100 */
[----:B------:R-:W-:Y:S02]  /*0840*/  FMUL.FTZ R23, R89, R23 ;  /* 0x0000001759177220 */ /* 0x000fe40000410000 */
[----:B------:R-:W-:Y:S01]  /*0850*/  FMUL.FTZ R24, R38, R31 ;  /* 0x0000001f26187220 */ /* 0x000fe20000410000 */
[----:B------:R-:W-:Y:S01]  /*0860*/  HADD2.F32 R97, -RZ, R33.H1_H1 ;  /* 0x30000021ff617230 */ /* 0x000fe20000004100 */
[C---:B------:R-:W-:Y:S02]  /*0870*/  FADD.FTZ R115, -R40.reuse, R115 ;  /* 0x0000007328737221 */ /* 0x040fe40000010100 */
[C---:B------:R-:W-:Y:S02]  /*0880*/  FADD.FTZ R113, -R40.reuse, R113 ;  /* 0x0000007128717221 */ /* 0x040fe40000010100 */
[----:B------:R-:W-:-:S02]  /*0890*/  FADD.FTZ R111, -R40, R111 ;  /* 0x0000006f286f7221 */ /* 0x000fc40000010100 */
[C---:B------:R-:W-:Y:S02]  /*08a0*/  FADD.FTZ R107, -R40.reuse, R107 ;  /* 0x0000006b286b7221 */ /* 0x040fe40000010100 */
[C---:B------:R-:W-:Y:S02]  /*08b0*/  FADD.FTZ R103, -R40.reuse, R103 ;  /* 0x0000006728677221 */ /* 0x040fe40000010100 */
[C---:B------:R-:W-:Y:S02]  /*08c0*/  FADD.FTZ R95, -R40.reuse, R2 ;  /* 0x00000002285f7221 */ /* 0x040fe40000010100 */
[----:B------:R-:W-:Y:S01]  /*08d0*/  FADD.FTZ R37, -R40, R37 ;  /* 0x0000002528257221 */ /* 0x000fe20000010100 */
[----:B------:R-:W-:Y:S01]  /*08e0*/  HADD2.F32 R40, -RZ, R33.H0_H0 ;  /* 0x20000021ff287230 */ /* 0x000fe20000004100 */
[C---:B------:R-:W-:Y:S02]  /*08f0*/  FMUL.FTZ R26, R38.reuse, R117 ;  /* 0x00000075261a7220 */ /* 0x040fe40000410000 */
[----:B------:R-:W-:-:S02]  /*0900*/  FMUL.FTZ R29, R38, R29 ;  /* 0x0000001d261d7220 */ /* 0x000fc40000410000 */
[----:B------:R-:W-:Y:S02]  /*0910*/  FMUL.FTZ R22, R38, R27 ;  /* 0x0000001b26167220 */ /* 0x000fe40000410000 */
[----:B------:R-:W-:Y:S02]  /*0920*/  FADD.FTZ R52, R98, R52 ;  /* 0x0000003462347221 */ /* 0x000fe40000010000 */
[-C--:B------:R-:W-:Y:S02]  /*0930*/  FFMA.FTZ R65, R28, R98.reuse, R65 ;  /* 0x000000621c417223 */ /* 0x080fe40000010041 */
[----:B------:R-:W-:Y:S01]  /*0940*/  FMUL.FTZ R33, R85, R98 ;  /* 0x0000006255217220 */ /* 0x000fe20000410000 */
[--C-:B------:R-:W-:Y:S01]  /*0950*/  HADD2.F32 R102, -RZ, R32.reuse.H0_H0 ;  /* 0x20000020ff667230 */ /* 0x100fe20000004100 */
[----:B------:R-:W-:Y:S01]  /*0960*/  FMUL.FTZ R25, R88, R109 ;  /* 0x0000006d58197220 */ /* 0x000fe20000410000 */
[----:B------:R-:W-:Y:S01]  /*0970*/  HADD2.F32 R105, -RZ, R32.H1_H1 ;  /* 0x30000020ff697230 */ /* 0x000fe20000004100 */
[----:B------:R-:W-:-:S02]  /*0980*/  FADD.FTZ R68, R100, R68 ;  /* 0x0000004464447221 */ /* 0x000fc40000010000 */
[-C--:B------:R-:W-:Y:S02]  /*0990*/  FFMA.FTZ R69, R24, R100.reuse, R69 ;  /* 0x0000006418457223 */ /* 0x080fe40000010045 */
[----:B------:R-:W-:Y:S02]  /*09a0*/  FMUL.FTZ R27, R87, R100 ;  /* 0x00000064571b7220 */ /* 0x000fe40000410000 */
[----:B------:R-:W-:Y:S02]  /*09b0*/  FADD.FTZ R98, RZ, R23 ;  /* 0x00000017ff627221 */ /* 0x000fe40000010000 */
[----:B------:R-:W-:Y:S02]  /*09c0*/  FADD.FTZ R54, R99, R54 ;  /* 0x0000003663367221 */ /* 0x000fe40000010000 */
[-C--:B------:R-:W-:Y:S02]  /*09d0*/  FFMA.FTZ R67, R26, R99.reuse, R67 ;  /* 0x000000631a437223 */ /* 0x080fe40000010043 */
[----:B------:R-:W-:-:S02]  /*09e0*/  FMUL.FTZ R31, R86, R99 ;  /* 0x00000063561f7220 */ /* 0x000fc40000410000 */
[----:B------:R-:W-:Y:S02]  /*09f0*/  FFMA.FTZ R100, R20, R23, RZ ;  /* 0x0000001714647223 */ /* 0x000fe400000100ff */
[----:B------:R-:W-:Y:S02]  /*0a00*/  FADD.FTZ R53, R96, R53 ;  /* 0x0000003560357221 */ /* 0x000fe40000010000 */
[-C--:B------:R-:W-:Y:S02]  /*0a10*/  FFMA.FTZ R66, R29, R96.reuse, R66 ;  /* 0x000000601d427223 */ /* 0x080fe40000010042 */
[----:B------:R-:W-:Y:S02]  /*0a20*/  FMUL.FTZ R32, R84, R96 ;  /* 0x0000006054207220 */ /* 0x000fe40000410000 */
[C---:B------:R-:W-:Y:S02]  /*0a30*/  FMUL.FTZ R99, R38.reuse, R113 ;  /* 0x0000007126637220 */ /* 0x040fe40000410000 */
[----:B------:R-:W-:Y:S01]  /*0a40*/  FMUL.FTZ R96, R38, R111 ;  /* 0x0000006f26607220 */ /* 0x000fe20000410000 */
[--C-:B------:R-:W-:Y:S01]  /*0a50*/  HADD2.F32 R36, -RZ, R34.reuse.H0_H0 ;  /* 0x20000022ff247230 */ /* 0x100fe20000004100 */
[----:B------:R-:W-:Y:S01]  /*0a60*/  FADD.FTZ R98, R98, R25 ;  /* 0x0000001962627221 */ /* 0x000fe20000010000 */
[----:B------:R-:W-:Y:S01]  /*0a70*/  HADD2.F32 R39, -RZ, R34.H1_H1 ;  /* 0x30000022ff277230 */ /* 0x000fe20000004100 */
[----:B------:R-:W-:-:S02]  /*0a80*/  FFMA.FTZ R100, R22, R25, R100 ;  /* 0x0000001916647223 */ /* 0x000fc40000010064 */
[----:B------:R-:W-:Y:S02]  /*0a90*/  FADD.FTZ R51, R94, R51 ;  /* 0x000000335e337221 */ /* 0x000fe40000010000 */
[-C--:B------:R-:W-:Y:S02]  /*0aa0*/  FFMA.FTZ R64, R99, R94.reuse, R64 ;  /* 0x0000005e63407223 */ /* 0x080fe40000010040 */
[----:B------:R-:W-:Y:S02]  /*0ab0*/  FMUL.FTZ R34, R82, R94 ;  /* 0x0000005e52227220 */ /* 0x000fe40000410000 */
[----:B------:R-:W-:Y:S02]  /*0ac0*/  FADD.FTZ R48, R102, R48 ;  /* 0x0000003066307221 */ /* 0x000fe40000010000 */
[-C--:B------:R-:W-:Y:S02]  /*0ad0*/  FFMA.FTZ R61, R96, R102.reuse, R61 ;  /* 0x00000066603d7223 */ /* 0x080fe4000001003d */
[----:B------:R-:W-:-:S02]  /*0ae0*/  FMUL.FTZ R94, R81, R102 ;  /* 0x00000066515e7220 */ /* 0x000fc40000410000 */
[----:B------:R-:W-:Y:S02]  /*0af0*/  FADD.FTZ R102, R98, R27 ;  /* 0x0000001b62667221 */ /* 0x000fe40000010000 */
[----:B------:R-:W-:Y:S02]  /*0b00*/  FFMA.FTZ R100, R24, R27, R100 ;  /* 0x0000001b18647223 */ /* 0x000fe40000010064 */
[----:B------:R-:W-:Y:S02]  /*0b10*/  FMUL.FTZ R107, R38, R107 ;  /* 0x0000006b266b7220 */ /* 0x000fe40000410000 */
[----:B------:R-:W-:Y:S02]  /*0b20*/  FADD.FTZ R102, R102, R31 ;  /* 0x0000001f66667221 */ /* 0x000fe40000010000 */
[----:B------:R-:W-:Y:S02]  /*0b30*/  FFMA.FTZ R100, R26, R31, R100 ;  /* 0x0000001f1a647223 */ /* 0x000fe40000010064 */
[----:B------:R-:W-:-:S02]  /*0b40*/  FMUL.FTZ R30, R38, R115 ;  /* 0x00000073261e7220 */ /* 0x000fc40000410000 */
[----:B------:R-:W-:Y:S02]  /*0b50*/  FADD.FTZ R49, R105, R49 ;  /* 0x0000003169317221 */ /* 0x000fe40000010000 */
[-C--:B------:R-:W-:Y:S02]  /*0b60*/  FFMA.FTZ R62, R107, R105.reuse, R62 ;  /* 0x000000696b3e7223 */ /* 0x080fe4000001003e */
[----:B------:R-:W-:Y:S02]  /*0b70*/  FMUL.FTZ R98, R80, R105 ;  /* 0x0000006950627220 */ /* 0x000fe40000410000 */
[----:B------:R-:W-:Y:S02]  /*0b80*/  FADD.FTZ R105, R102, R33 ;  /* 0x0000002166697221 */ /* 0x000fe40000010000 */
[----:B------:R-:W-:Y:S02]  /*0b90*/  FFMA.FTZ R100, R28, R33, R100 ;  /* 0x000000211c647223 */ /* 0x000fe40000010064 */
[----:B------:R-:W-:-:S02]  /*0ba0*/  FADD.FTZ R50, R101, R50 ;  /* 0x0000003265327221 */ /* 0x000fc40000010000 */
[-C--:B------:R-:W-:Y:S02]  /*0bb0*/  FFMA.FTZ R63, R30, R101.reuse, R63 ;  /* 0x000000651e3f7223 */ /* 0x080fe4000001003f */
[----:B------:R-:W-:Y:S02]  /*0bc0*/  FMUL.FTZ R101, R83, R101 ;  /* 0x0000006553657220 */ /* 0x000fe40000410000 */
[----:B------:R-:W-:Y:S02]  /*0bd0*/  FADD.FTZ R102, R105, R32 ;  /* 0x0000002069667221 */ /* 0x000fe40000010000 */
[----:B------:R-:W-:Y:S02]  /*0be0*/  FFMA.FTZ R100, R29, R32, R100 ;  /* 0x000000201d647223 */ /* 0x000fe40000010064 */
        /* <DEDUP_REMOVED lines=8> */
[----:B------:R-:W-:Y:S02]  /*0c70*/  FMUL.FTZ R103, R38, R103 ;  /* 0x0000006726677220 */ /* 0x000fe40000410000 */
[----:B------:R-:W-:Y:S02]  /*0c80*/  FADD.FTZ R97, R97, R94 ;  /* 0x0000005e61617221 */ /* 0x000fe40000010000 */
[----:B------:R-:W-:Y:S02]  /*0c90*/  FFMA.FTZ R102, R96, R94, R105 ;  /* 0x0000005e60667223 */ /* 0x000fe40000010069 */
[----:B------:R-:W-:Y:S02]  /*0ca0*/  FADD.FTZ R46, R40, R46 ;  /* 0x0000002e282e7221 */ /* 0x000fe40000010000 */
[-C--:B------:R-:W-:Y:S02]  /*0cb0*/  FFMA.FTZ R59, R103, R40.reuse, R59 ;  /* 0x00000028673b7223 */ /* 0x080fe4000001003b */
[----:B------:R-:W-:-:S02]  /*0cc0*/  FMUL.FTZ R40, R79, R40 ;  /* 0x000000284f287220 */ /* 0x000fc40000410000 */
[----:B------:R-:W-:Y:S02]  /*0cd0*/  FADD.FTZ R97, R97, R98 ;  /* 0x0000006261617221 */ /* 0x000fe40000010000 */
[----:B------:R-:W-:Y:S02]  /*0ce0*/  FFMA.FTZ R102, R107, R98, R102 ;  /* 0x000000626b667223 */ /* 0x000fe40000010066 */
[C---:B------:R-:W-:Y:S02]  /*0cf0*/  FMUL.FTZ R41, R38.reuse, R41 ;  /* 0x0000002926297220 */ /* 0x040fe40000410000 */
[----:B------:R-:W-:Y:S02]  /*0d00*/  FADD.FTZ R97, R97, R40 ;  /* 0x0000002861617221 */ /* 0x000fe40000010000 */
[----:B------:R-:W-:Y:S02]  /*0d10*/  FFMA.FTZ R104, R103, R40, R102 ;  /* 0x0000002867687223 */ /* 0x000fe40000010066 */
[----:B------:R-:W-:-:S02]  /*0d20*/  FMUL.FTZ R37, R38, R37 ;  /* 0x0000002526257220 */ /* 0x000fc40000410000 */
[----:B------:R-:W-:Y:S02]  /*0d30*/  FADD.FTZ R44, R36, R44 ;  /* 0x0000002c242c7221 */ /* 0x000fe40000010000 */
[-C--:B------:R-:W-:Y:S02]  /*0d40*/  FFMA.FTZ R57, R41, R36.reuse, R57 ;  /* 0x0000002429397223 */ /* 0x080fe40000010039 */
[----:B------:R-:W-:Y:S02]  /*0d50*/  FMUL.FTZ R36, R77, R36 ;  /* 0x000000244d247220 */ /* 0x000fe40000410000 */
[----:B------:R-:W-:Y:S02]  /*0d60*/  FADD.FTZ R97, R97, R100 ;  /* 0x0000006461617221 */ /* 0x000fe40000010000 */
[----:B------:R-:W-:Y:S01]  /*0d70*/  FFMA.FTZ R104, R95, R100, R104 ;  /* 0x000000645f687223 */ /* 0x000fe20000010068 */
[----:B------:R-:W-:Y:S01]  /*0d80*/  HADD2.F32 R2, -RZ, R35.H0_H0 ;  /* 0x20000023ff027230 */ /* 0x000fe20000004100 */
[----:B------:R-:W-:-:S02]  /*0d90*/  FADD.FTZ R45, R39, R45 ;  /* 0x0000002d272d7221 */ /* 0x000fc40000010000 */
[-C--:B------:R-:W-:Y:S02]  /*0da0*/  FFMA.FTZ R58, R37, R39.reuse, R58 ;  /* 0x00000027253a7223 */ /* 0x080fe4000001003a */
[----:B------:R-:W-:Y:S02]  /*0db0*/  FMUL.FTZ R102, R76, R39 ;  /* 0x000000274c667220 */ /* 0x000fe40000410000 */
[----:B------:R-:W-:Y:S02]  /*0dc0*/  FMUL.FTZ R39, R38, R3 ;  /* 0x0000000326277220 */ /* 0x000fe40000410000 */
[----:B------:R-:W-:Y:S02]  /*0dd0*/  FADD.FTZ R97, R97, R36 ;  /* 0x0000002461617221 */ /* 0x000fe40000010000 */
[----:B------:R-:W-:Y:S01]  /*0de0*/  FFMA.FTZ R3, R41, R36, R104 ;  /* 0x0000002429037223 */ /* 0x000fe20000010068 */
[----:B------:R-:W-:Y:S01]  /*0df0*/  HADD2.F32 R35, -RZ, R35.H1_H1 ;  /* 0x30000023ff237230 */ /* 0x000fe20000004100 */
        /* <DEDUP_REMOVED lines=14> */
[----:B------:R-:W-:Y:S01]  /*0ee0*/  FFMA.FTZ R35, R106, R97, R3 ;  /* 0x000000616a237223 */ /* 0x000fe20000010003 */
[----:B------:R-:W-:Y:S05]  /*0ef0*/  BRA.DIV ~URZ, `(.L_x_241) ;  /* 0x000014e27f007947 */ /* 0x000fea000b800000 */
[----:B------:R0:W1:Y:S02]  /*0f00*/  SHFL.BFLY PT, R21, R112, 0x1, 0x1f ;  /* 0x0c201f0070157f89 */ /* 0x00006400000e0000 */
.L_x_245:
        /* <DEDUP_REMOVED lines=18> */
.L_x_246:
[----:B--2---:R-:W-:Y:S01]  /*1030*/  FADD.FTZ R112, R112, R35 ;  /* 0x0000002370707221 */ /* 0x004fe20000010000 */
[----:B0-----:R-:W-:Y:S01]  /*1040*/  LOP3.LUT R35, R0, 0x1f, RZ, 0xc0, !PT ;  /* 0x0000001f00237812 */ /* 0x001fe200078ec0ff */
        /* <DEDUP_REMOVED lines=8> */
[-CC-:B------:R-:W-:Y:S02]  /*10d0*/  FFMA.FTZ R30, R30, R3.reuse, R112.reuse ;  /* 0x000000031e1e7223 */ /* 0x180fe40000010070 */
[-CC-:B------:R-:W-:Y:S01]  /*10e0*/  FFMA.FTZ R99, R99, R3.reuse, R112.reuse ;  /* 0x0000000363637223 */ /* 0x180fe20000010070 */
[----:B------:R-:W-:Y:S01]  /*10f0*/  ISETP.NE.AND.EX P0, PT, RZ, c[0x0][0x25c], PT, P0 ;  /* 0x00009700ff007a0c */ /* 0x000fe20003f05300 */
[--C-:B------:R-:W-:Y:S01]  /*1100*/  FFMA.FTZ R2, R28, R3, R112.reuse ;  /* 0x000000031c027223 */ /* 0x100fe20000010070 */
[----:B------:R-:W-:Y:S01]  /*1110*/  LEA.HI.SX32 R28, R108, R35, 0x1d ;  /* 0x000000236c1c7211 */ /* 0x000fe200078feaff */
[-CC-:B------:R-:W-:Y:S02]  /*1120*/  FFMA.FTZ R21, R96, R3.reuse, R112.reuse ;  /* 0x0000000360157223 */ /* 0x180fe40000010070 */
[-CC-:B------:R-:W-:Y:S01]  /*1130*/  FFMA.FTZ R105, R41, R3.reuse, R112.reuse ;  /* 0x0000000329697223 */ /* 0x180fe20000010070 */
[----:B------:R-:W-:Y:S01]  /*1140*/  IADD3 R28, R28, 0x20, RZ ;  /* 0x000000201c1c7810 */ /* 0x000fe20007ffe0ff */
[----:B------:R-:W-:-:S02]  /*1150*/  FFMA.FTZ R24, R24, R3, R112 ;  /* 0x0000000318187223 */ /* 0x000fc40000010070 */
[----:B------:R-:W-:Y:S02]  /*1160*/  FADD.FTZ R41, R101, -R30 ;  /* 0x8000001e65297221 */ /* 0x000fe40000010000 */
[----:B------:R-:W-:Y:S02]  /*1170*/  FADD.FTZ R99, R34, -R99 ;  /* 0x8000006322637221 */ /* 0x000fe40000010000 */
[-CC-:B------:R-:W-:Y:S02]  /*1180*/  FFMA.FTZ R20, R20, R3.reuse, R112.reuse ;  /* 0x0000000314147223 */ /* 0x180fe40000010070 */
[-C--:B------:R-:W-:Y:S02]  /*1190*/  FFMA.FTZ R26, R26, R3.reuse, R112 ;  /* 0x000000031a1a7223 */ /* 0x080fe40000010070 */
[----:B------:R-:W-:Y:S01]  /*11a0*/  FADD.FTZ R33, R33, -R2 ;  /* 0x8000000221217221 */ /* 0x000fe20000010000 */
[--C-:B-----5:R-:W-:Y:S01]  /*11b0*/  @P1 HADD2.F32 R2, -RZ, R7.reuse.H0_H0 ;  /* 0x20000007ff021230 */ /* 0x120fe20000004100 */
[----:B------:R-:W-:Y:S01]  /*11c0*/  FADD.FTZ R35, R94, -R21 ;  /* 0x800000155e237221 */ /* 0x000fe20000010000 */
[----:B------:R-:W-:Y:S01]  /*11d0*/  @P1 HADD2.F32 R21, -RZ, R7.H1_H1 ;  /* 0x30000007ff151230 */ /* 0x000fe20000004100 */
[----:B------:R-:W-:-:S02]  /*11e0*/  FFMA.FTZ R22, R22, R3, R112 ;  /* 0x0000000316167223 */ /* 0x000fc40000010070 */
[-CC-:B------:R-:W-:Y:S02]  /*11f0*/  FFMA.FTZ R29, R29, R3.reuse, R112.reuse ;  /* 0x000000031d1d7223 */ /* 0x180fe40000010070 */
[-CC-:B------:R-:W-:Y:S02]  /*1200*/  FFMA.FTZ R107, R107, R3.reuse, R112.reuse ;  /* 0x000000036b6b7223 */ /* 0x180fe40000010070 */
[-CC-:B------:R-:W-:Y:S02]  /*1210*/  FFMA.FTZ R103, R103, R3.reuse, R112.reuse ;  /* 0x0000000367677223 */ /* 0x180fe40000010070 */
[-CC-:B------:R-:W-:Y:S02]  /*1220*/  FFMA.FTZ R95, R95, R3.reuse, R112.reuse ;  /* 0x000000035f5f7223 */ /* 0x180fe40000010070 */
[-CC-:B------:R-:W-:Y:S02]  /*1230*/  FFMA.FTZ R37, R37, R3.reuse, R112.reuse ;  /* 0x0000000325257223 */ /* 0x180fe40000010070 */
[----:B------:R-:W-:-:S02]  /*1240*/  FFMA.FTZ R39, R39, R3, R112 ;  /* 0x0000000327277223 */ /* 0x000fc40000010070 */
[----:B------:R-:W-:Y:S02]  /*1250*/  FFMA.FTZ R106, R106, R3, R112 ;  /* 0x000000036a6a7223 */ /* 0x000fe40000010070 */
[----:B------:R-:W-:Y:S02]  /*1260*/  FADD.FTZ R3, R27, -R24 ;  /* 0x800000181b037221 */ /* 0x000fe40000010000 */
[C---:B------:R-:W-:Y:S02]  /*1270*/  FMUL.FTZ R41, R38.reuse, R41 ;  /* 0x0000002926297220 */ /* 0x040fe40000410000 */
[----:B------:R-:W-:Y:S02]  /*1280*/  FMUL.FTZ R94, R38, R99 ;  /* 0x00000063265e7220 */ /* 0x000fe40000410000 */
[----:B------:R-:W-:Y:S01]  /*1290*/  FADD.FTZ R23, R23, -R20 ;  /* 0x8000001417177221 */ /* 0x000fe20000010000 */
[----:B------:R-:W-:Y:S01]  /*12a0*/  @P1 HADD2.F32 R20, -RZ, R6.H0_H0 ;  /* 0x20000006ff141230 */ /* 0x000fe20000004100 */
[----:B------:R-:W-:-:S02]  /*12b0*/  FADD.FTZ R31, R31, -R26 ;  /* 0x8000001a1f1f7221 */ /* 0x000fc40000010000 */
[----:B------:R-:W-:Y:S02]  /*12c0*/  FADD.FTZ R105, R36, -R105 ;  /* 0x8000006924697221 */ /* 0x000fe40000010000 */
[----:B------:R-:W-:Y:S01]  /*12d0*/  FMUL.FTZ R36, R38, R3 ;  /* 0x0000000326247220 */ /* 0x000fe20000410000 */
[----:B------:R-:W-:Y:S01]  /*12e0*/  @P1 HADD2.F32 R3, -RZ, R4.H0_H0 ;  /* 0x20000004ff031230 */ /* 0x000fe20000004100 */
[----:B------:R-:W-:Y:S01]  /*12f0*/  @P1 FADD.FTZ R41, R41, R2 ;  /* 0x0000000229291221 */ /* 0x000fe20000010000 */
[--C-:B------:R-:W-:Y:S01]  /*1300*/  @P1 HADD2.F32 R2, -RZ, R5.reuse.H1_H1 ;  /* 0x30000005ff021230 */ /* 0x100fe20000004100 */
[----:B------:R-:W-:Y:S01]  /*1310*/  @P1 FADD.FTZ R94, R94, R21 ;  /* 0x000000155e5e1221 */ /* 0x000fe20000010000 */
[----:B------:R-:W-:Y:S01]  /*1320*/  @P1 HADD2.F32 R21, -RZ, R5.H0_H0 ;  /* 0x20000005ff151230 */ /* 0x000fe20000004100 */
[----:B------:R-:W-:Y:S02]  /*1330*/  FADD.FTZ R101, R102, -R37 ;  /* 0x8000002566657221 */ /* 0x000fe40000010000 */
[----:B------:R-:W-:-:S02]  /*1340*/  FADD.FTZ R109, R104, -R39 ;  /* 0x80000027686d7221 */ /* 0x000fc40000010000 */
[C---:B------:R-:W-:Y:S01]  /*1350*/  FMUL.FTZ R26, R38.reuse, R23 ;  /* 0x00000017261a7220 */ /* 0x040fe20000410000 */
[----:B------:R-:W-:Y:S01]  /*1360*/  @P1 HADD2.F32 R23, -RZ, R6.H1_H1 ;  /* 0x30000006ff171230 */ /* 0x000fe20000004100 */
[C---:B------:R-:W-:Y:S02]  /*1370*/  FMUL.FTZ R37, R38.reuse, R31 ;  /* 0x0000001f26257220 */ /* 0x040fe40000410000 */
[----:B------:R-:W-:Y:S02]  /*1380*/  FMUL.FTZ R39, R38, R33 ;  /* 0x0000002126277220 */ /* 0x000fe40000410000 */
[----:B------:R-:W-:Y:S02]  /*1390*/  FADD.FTZ R29, R32, -R29 ;  /* 0x8000001d201d7221 */ /* 0x000fe40000010000 */
[----:B------:R-:W-:Y:S01]  /*13a0*/  FADD.FTZ R25, R25, -R22 ;  /* 0x8000001619197221 */ /* 0x000fe20000010000 */
[----:B------:R-:W-:Y:S01]  /*13b0*/  @P1 HADD2.F32 R22, -RZ, R11.H0_H0 ;  /* 0x2000000bff161230 */ /* 0x000fe20000004100 */
[----:B------:R-:W-:-:S02]  /*13c0*/  FADD.FTZ R107, R98, -R107 ;  /* 0x8000006b626b7221 */ /* 0x000fc40000010000 */
[----:B------:R-:W-:Y:S02]  /*13d0*/  FADD.FTZ R103, R40, -R103 ;  /* 0x8000006728677221 */ /* 0x000fe40000010000 */
        /* <DEDUP_REMOVED lines=8> */
[----:B------:R-:W-:-:S02]  /*1460*/  FMUL.FTZ R40, R38, R29 ;  /* 0x0000001d26287220 */ /* 0x000fc40000410000 */
[C---:B------:R-:W-:Y:S02]  /*1470*/  FMUL.FTZ R27, R38.reuse, R25 ;  /* 0x00000019261b7220 */ /* 0x040fe40000410000 */
[C---:B------:R-:W-:Y:S02]  /*1480*/  FMUL.FTZ R29, R38.reuse, R35 ;  /* 0x00000023261d7220 */ /* 0x040fe40000410000 */
[C---:B------:R-:W-:Y:S02]  /*1490*/  FMUL.FTZ R34, R38.reuse, R107 ;  /* 0x0000006b26227220 */ /* 0x040fe40000410000 */
[----:B------:R-:W-:Y:S02]  /*14a0*/  FMUL.FTZ R32, R38, R103 ;  /* 0x0000006726207220 */ /* 0x000fe40000410000 */
[----:B------:R-:W-:Y:S02]  /*14b0*/  FADD.FTZ R95, R100, -R95 ;  /* 0x8000005f645f7221 */ /* 0x000fe40000010000 */
[----:B------:R-:W-:-:S02]  /*14c0*/  FADD.FTZ R97, R97, -R106 ;  /* 0x8000006a61617221 */ /* 0x000fc40000010000 */
        /* <DEDUP_REMOVED lines=9> */
[----:B------:R-:W-:Y:S01]  /*1560*/  HFMA2.MMA R95, -RZ, RZ, 0, 9.5367431640625e-07 ;  /* 0x00000010ff5f7435 */ /* 0x000fe200000001ff */
[C---:B------:R-:W-:Y:S01]  /*1570*/  FMUL.FTZ R30, R38.reuse, R105 ;  /* 0x00000069261e7220 */ /* 0x040fe20000410000 */
[----:B------:R-:W-:Y:S01]  /*1580*/  @P0 F2FP.PACK_AB R96, RZ, R27 ;  /* 0x0000001bff60023e */ /* 0x000fe200000000ff */
[----:B------:R-:W-:-:S02]  /*1590*/  FMUL.FTZ R31, R38, R101 ;  /* 0x00000065261f7220 */ /* 0x000fc40000410000 */
[C---:B------:R-:W-:Y:S02]  /*15a0*/  FMUL.FTZ R35, R38.reuse, R109 ;  /* 0x0000006d26237220 */ /* 0x040fe40000410000 */
[----:B------:R-:W-:Y:S01]  /*15b0*/  FMUL.FTZ R38, R38, R97 ;  /* 0x0000006126267220 */ /* 0x000fe20000410000 */
[----:B------:R-:W-:Y:S01]  /*15c0*/  @P0 F2FP.PACK_AB R97, RZ, R37 ;  /* 0x00000025ff61023e */ /* 0x000fe200000000ff */
[----:B------:R-:W-:Y:S01]  /*15d0*/  @P1 FADD.FTZ R40, R40, R23 ;  /* 0x0000001728281221 */ /* 0x000fe20000010000 */
[----:B------:R-:W-:Y:S01]  /*15e0*/  F2FP.PACK_AB R23, R94, R41 ;  /* 0x000000295e17723e */ /* 0x000fe200000000ff */
        /* <DEDUP_REMOVED lines=13> */
[----:B------:R-:W-:Y:S02]  /*16c0*/  @P0 F2FP.PACK_AB R98, RZ, R40 ;  /* 0x00000028ff62023e */ /* 0x000fe400000000ff */
        /* <DEDUP_REMOVED lines=8> */
[----:B------:R-:W-:Y:S02]  /*1750*/  @P0 PRMT R12, R12, 0x5410, R96 ;  /* 0x000054100c0c0816 */ /* 0x000fe40000000060 */
[----:B------:R-:W-:Y:S02]  /*1760*/  F2FP.PACK_AB R22, R40, R39 ;  /* 0x000000272816723e */ /* 0x000fe400000000ff */
[----:B------:R-:W-:Y:S01]  /*1770*/  F2FP.PACK_AB R21, R37, R36 ;  /* 0x000000242515723e */ /* 0x000fe200000000ff */
[----:B------:R0:W-:Y:S01]  /*1780*/  @P0 STG.E.128 [R24.64], R12 ;  /* 0x0000000c18000986 */ /* 0x0001e2000c101d04 */
[----:B------:R-:W-:-:S02]  /*1790*/  F2FP.PACK_AB R20, R27, R26 ;  /* 0x0000001a1b14723e */ /* 0x000fc400000000ff */
[----:B------:R-:W-:Y:S02]  /*17a0*/  @P1 F2FP.PACK_AB R96, RZ, R41 ;  /* 0x00000029ff60123e */ /* 0x000fe400000000ff */
[----:B------:R-:W-:Y:S01]  /*17b0*/  @P1 F2FP.PACK_AB R41, RZ, R39 ;  /* 0x00000027ff29123e */ /* 0x000fe200000000ff */
[----:B------:R1:W-:Y:S01]  /*17c0*/  STG.E.128 [R2.64], R20 ;  /* 0x0000001402007986 */ /* 0x0003e2000c101d04 */
[----:B------:R-:W-:Y:S02]  /*17d0*/  @P1 F2FP.PACK_AB R26, RZ, R26 ;  /* 0x0000001aff1a123e */ /* 0x000fe400000000ff */
[----:B------:R-:W-:Y:S02]  /*17e0*/  @P1 F2FP.PACK_AB R39, RZ, R36 ;  /* 0x00000024ff27123e */ /* 0x000fe400000000ff */
[----:B------:R-:W-:Y:S02]  /*17f0*/  @P1 F2FP.PACK_AB R27, RZ, R27 ;  /* 0x0000001bff1b123e */ /* 0x000fe400000000ff */
[----:B------:R-:W-:-:S02]  /*1800*/  @P1 PRMT R16, R26, 0x7610, R16 ;  /* 0x000076101a101816 */ /* 0x000fc40000000010 */
[----:B------:R-:W-:Y:S02]  /*1810*/  @P1 F2FP.PACK_AB R94, RZ, R94 ;  /* 0x0000005eff5e123e */ /* 0x000fe400000000ff */
[----:B------:R-:W-:Y:S02]  /*1820*/  @P1 F2FP.PACK_AB R40, RZ, R40 ;  /* 0x00000028ff28123e */ /* 0x000fe400000000ff */
[----:B------:R-:W-:Y:S02]  /*1830*/  @P1 F2FP.PACK_AB R37, RZ, R37 ;  /* 0x00000025ff25123e */ /* 0x000fe400000000ff */
[----:B0-----:R-:W-:Y:S02]  /*1840*/  @P0 F2FP.PACK_AB R25, RZ, R30 ;  /* 0x0000001eff19023e */ /* 0x001fe400000000ff */
        /* <DEDUP_REMOVED lines=8> */
[----:B------:R-:W-:Y:S02]  /*18d0*/  @P0 PRMT R15, R21, 0x7610, R15 ;  /* 0x00007610150f0816 */ /* 0x000fe4000000000f */
[----:B------:R-:W-:Y:S02]  /*18e0*/  @P0 PRMT R13, R3, 0x7610, R13 ;  /* 0x00007610030d0816 */ /* 0x000fe4000000000d */
[----:B------:R-:W-:Y:S01]  /*18f0*/  @P1 PRMT R16, R16, 0x5410, R27 ;  /* 0x0000541010101816 */ /* 0x000fe2000000001b */
[----:B------:R-:W-:Y:S01]  /*1900*/  @P1 IMAD.WIDE.U32 R26, R92, R95, c[0x0][0x250] ;  /* 0x000094005c1a1625 */ /* 0x000fe200078e005f */
[----:B------:R-:W-:Y:S02]  /*1910*/  @P0 F2FP.PACK_AB R24, RZ, R31 ;  /* 0x0000001fff18023e */ /* 0x000fe400000000ff */
[----:B------:R-:W-:Y:S02]  /*1920*/  @P0 F2FP.PACK_AB R36, RZ, R34 ;  /* 0x00000022ff24023e */ /* 0x000fe400000000ff */
        /* <DEDUP_REMOVED lines=9> */
[----:B------:R-:W-:Y:S02]  /*19c0*/  F2FP.PACK_AB R22, R31, R30 ;  /* 0x0000001e1f16723e */ /* 0x000fe400000000ff */
[----:B------:R-:W-:Y:S02]  /*19d0*/  F2FP.PACK_AB R23, R38, R35 ;  /* 0x000000232617723e */ /* 0x000fe400000000ff */
[----:B------:R-:W-:Y:S02]  /*19e0*/  F2FP.PACK_AB R21, R33, R32 ;  /* 0x000000202115723e */ /* 0x000fe400000000ff */
[----:B------:R-:W-:Y:S02]  /*19f0*/  F2FP.PACK_AB R20, R34, R29 ;  /* 0x0000001d2214723e */ /* 0x000fe400000000ff */
[----:B------:R-:W-:Y:S02]  /*1a00*/  @P1 F2FP.PACK_AB R30, RZ, R30 ;  /* 0x0000001eff1e123e */ /* 0x000fe400000000ff */
[----:B------:R-:W-:-:S02]  /*1a10*/  @P1 F2FP.PACK_AB R35, RZ, R35 ;  /* 0x00000023ff23123e */ /* 0x000fc400000000ff */
[----:B------:R-:W-:Y:S02]  /*1a20*/  @P1 F2FP.PACK_AB R32, RZ, R32 ;  /* 0x00000020ff20123e */ /* 0x000fe400000000ff */
[----:B------:R-:W-:Y:S02]  /*1a30*/  @P1 F2FP.PACK_AB R29, RZ, R29 ;  /* 0x0000001dff1d123e */ /* 0x000fe400000000ff */
[----:B------:R-:W-:Y:S01]  /*1a40*/  @P0 PRMT R14, R14, 0x5410, R24 ;  /* 0x000054100e0e0816 */ /* 0x000fe20000000018 */
[----:B------:R-:W-:Y:S01]  /*1a50*/  IMAD.WIDE.U32 R24, R28, R95, c[0x0][0x248] ;  /* 0x000092001c187625 */ /* 0x000fe200078e005f */
[----:B------:R-:W-:Y:S02]  /*1a60*/  @P0 PRMT R12, R12, 0x5410, R36 ;  /* 0x000054100c0c0816 */ /* 0x000fe40000000024 */
[----:B------:R-:W-:Y:S02]  /*1a70*/  @P1 F2FP.PACK_AB R31, RZ, R31 ;  /* 0x0000001fff1f123e */ /* 0x000fe400000000ff */
[----:B------:R-:W-:Y:S01]  /*1a80*/  @P1 F2FP.PACK_AB R38, RZ, R38 ;  /* 0x00000026ff26123e */ /* 0x000fe200000000ff */
[----:B------:R1:W-:Y:S01]  /*1a90*/  @P0 STG.E.128 [R2.64], R12 ;  /* 0x0000000c02000986 */ /* 0x0003e2000c101d04 */
        /* <DEDUP_REMOVED lines=9> */
[----:B------:R-:W-:Y:S01]  /*1b30*/  @P1 PRMT R17, R17, 0x5410, R33 ;  /* 0x0000541011111816 */ /* 0x000fe20000000021 */
[----:B-1----:R-:W-:Y:S01]  /*1b40*/  @P1 IMAD.WIDE.U32 R2, R91, R95, c[0x0][0x250] ;  /* 0x000094005b021625 */ /* 0x002fe200078e005f */
[----:B------:R-:W-:Y:S02]  /*1b50*/  @P1 PRMT R16, R16, 0x5410, R34 ;  /* 0x0000541010101816 */ /* 0x000fe40000000022 */
[----:B--2---:R-:W-:-:S03]  /*1b60*/  MOV R21, c[0x0][0x160] ;  /* 0x0000580000157a02 */ /* 0x004fc60000000f00 */
[----:B------:R0:W-:Y:S01]  /*1b70*/  @P1 STG.E.128 [R2.64], R16 ;  /* 0x0000001002001986 */ /* 0x0001e2000c101d04 */
[----:B------:R-:W-:-:S04]  /*1b80*/  LEA R90, R21, R90, 0x2 ;  /* 0x0000005a155a7211 */ /* 0x000fc800078e10ff */
[----:B------:R-:W-:-:S13]  /*1b90*/  ISETP.GE.AND P0, PT, R90, c[0x0][0x164], PT ;  /* 0x000059005a007a0c */ /* 0x000fda0003f06270 */
[----:B0-----:R-:W-:Y:S01]  /*1ba0*/  @P0 CALL.REL.NOINC `(.L_x_243) ;  /* 0x0000001000000944 */ /* 0x001fe20003c00000 */
[----:B------:R-:W-:Y:S05]  /*1bb0*/  BRA `(.L_x_244) ;  /* 0xffffe86000007947 */ /* 0x000fea000383ffff */
.L_x_243:
[----:B------:R-:W-:Y:S05]  /*1bc0*/  BSYNC B1 ;  /* 0x0000000000017941 */ /* 0x000fea0003800000 */
.L_x_240:
        /* <DEDUP_REMOVED lines=28> */
.L_x_239:
[----:B------:R-:W-:Y:S05]  /*1d90*/  BSYNC B0 ;  /* 0x0000000000007941 */ /* 0x000fea0003800000 */
.L_x_237:
        /* <DEDUP_REMOVED lines=27> */
[----:B------:R-:W-:Y:S01]  /*1f50*/  LDS R32, [R0.X4+0x1800] ;  /* 0x0018000000207984 */ /* 0x000fe20000004800 */
[----:B--2---:R-:W-:-:S03]  /*1f60*/  FADD.FTZ R28, RZ, R28 ;  /* 0x0000001cff1c7221 */ /* 0x004fc60000010000 */
[----:B------:R-:W1:Y:S01]  /*1f70*/  LDS R34, [R0.X4+0x1a00] ;  /* 0x001a000000227984 */ /* 0x000e620000004800 */
        /* <DEDUP_REMOVED lines=12> */
[----:B------:R0:W-:Y:S04]  /*2040*/  STS.128 [R2], R4 ;  /* 0x0000000402007388 */ /* 0x0001e80000000c00 */
[----:B------:R-:W-:Y:S01]  /*2050*/  STS.128 [R2+0x10], R12 ;  /* 0x0000100c02007388 */ /* 0x000fe20000000c00 */
[----:B-1----:R-:W-:-:S03]  /*2060*/  FADD.FTZ R17, R17, R34 ;  /* 0x0000002211117221 */ /* 0x002fc60000010000 */
[----:B------:R-:W-:Y:S01]  /*2070*/  STS.128 [R2+0x400], R20 ;  /* 0x0004001402007388 */ /* 0x000fe20000000c00 */
[----:B--2---:R-:W-:-:S03]  /*2080*/  FADD.FTZ R31, R8, R31 ;  /* 0x0000001f081f7221 */ /* 0x004fc60000010000 */
[----:B------:R1:W-:Y:S01]  /*2090*/  STS.128 [R2+0x410], R24 ;  /* 0x0004101802007388 */ /* 0x0003e20000000c00 */
[----:B---3--:R-:W-:-:S03]  /*20a0*/  FADD.FTZ R9, R9, R36 ;  /* 0x0000002409097221 */ /* 0x008fc60000010000 */
[----:B------:R-:W-:Y:S01]  /*20b0*/  BAR.SYNC.DEFER_BLOCKING 0x0 ;  /* 0x0000000000007b1d */ /* 0x000fe20000010000 */
[----:B0-----:R-:W-:Y:S01]  /*20c0*/  FADD.FTZ R7, R3, R32 ;  /* 0x0000002003077221 */ /* 0x001fe20000010000 */
[----:B-1----:R-:W-:-:S04]  /*20d0*/  IADD3 R2, P0, R39, R0, RZ ;  /* 0x0000000027027210 */ /* 0x002fc80007f1e0ff */
[----:B------:R-:W-:-:S04]  /*20e0*/  IADD3.X R3, RZ, RZ, RZ, P0, !PT ;  /* 0x000000ffff037210 */ /* 0x000fc800007fe4ff */
[----:B------:R-:W-:Y:S01]  /*20f0*/  SHF.L.U64.HI R8, R2, 0x2, R3 ;  /* 0x0000000202087819 */ /* 0x000fe20000010203 */
        /* <DEDUP_REMOVED lines=22> */
[----:B------:R-:W-:Y:S01]  /*2260*/  FADD.FTZ R37, R37, R4 ;  /* 0x0000000425257221 */ /* 0x000fe20000010000 */
[----:B----4-:R-:W-:Y:S01]  /*2270*/  SHF.L.U32 R0, R2, 0x2, RZ ;  /* 0x0000000202007819 */ /* 0x010fe200000006ff */
[----:B------:R-:W-:-:S03]  /*2280*/  FADD.FTZ R5, R38, R5 ;  /* 0x0000000526057221 */ /* 0x000fc60000010000 */
[C---:B------:R-:W-:Y:S01]  /*2290*/  IADD3 R2, P0, R0.reuse, c[0x0][0x228], RZ ;  /* 0x00008a0000027a10 */ /* 0x040fe20007f1e0ff */
[----:B------:R-:W-:Y:S01]  /*22a0*/  FADD.FTZ R6, R33, R6 ;  /* 0x0000000621067221 */ /* 0x000fe20000010000 */
[----:B------:R-:W-:Y:S01]  /*22b0*/  IADD3 R4, P1, R0, c[0x0][0x220], RZ ;  /* 0x0000880000047a10 */ /* 0x000fe20007f3e0ff */
[----:B------:R-:W-:Y:S01]  /*22c0*/  FADD.FTZ R12, R35, R12 ;  /* 0x0000000c230c7221 */ /* 0x000fe20000010000 */
        /* <DEDUP_REMOVED lines=17> */
.L_x_241:
[----:B------:R-:W-:Y:S02]  /*23e0*/  MOV R108, R112 ;  /* 0x00000070006c7202 */ /* 0x000fe40000000f00 */
[----:B------:R-:W-:-:S02]  /*23f0*/  MOV R109, 0x1 ;  /* 0x00000001006d7802 */ /* 0x000fc40000000f00 */
[----:B------:R-:W-:Y:S02]  /*2400*/  MOV R110, 0x1f ;  /* 0x0000001f006e7802 */ /* 0x000fe40000000f00 */
[----:B------:R-:W-:Y:S02]  /*2410*/  MOV R111, 0xffffffff ;  /* 0xffffffff006f7802 */ /* 0x000fe40000000f00 */
[----:B------:R-:W-:Y:S02]  /*2420*/  MOV R2, 0x2440 ;  /* 0x0000244000027802 */ /* 0x000fe40000000f00 */
[----:B-----5:R-:W-:Y:S05]  /*2430*/  CALL.REL.NOINC `($__internal_15_$__cuda_sm70_shflsync_bfly_p) ;  /* 0x0000046000007944 */ /* 0x020fea0003c00000 */
[----:B-1----:R-:W-:Y:S01]  /*2440*/  MOV R21, R108 ;  /* 0x0000006c00157202 */ /* 0x002fe20000000f00 */
[----:B0-----:R-:W-:Y:S05]  /*2450*/  BRA `(.L_x_245) ;  /* 0xffffeab000007947 */ /* 0x001fea000383ffff */
.L_x_242:
[----:B------:R-:W-:Y:S01]  /*2460*/  HFMA2.MMA R109, -RZ, RZ, 0, 5.9604644775390625e-08 ;  /* 0x00000001ff6d7435 */ /* 0x000fe200000001ff */
[----:B------:R-:W-:Y:S02]  /*2470*/  MOV R108, R35 ;  /* 0x00000023006c7202 */ /* 0x000fe40000000f00 */
[----:B------:R-:W-:Y:S02]  /*2480*/  MOV R110, 0x1f ;  /* 0x0000001f006e7802 */ /* 0x000fe40000000f00 */
[----:B------:R-:W-:-:S02]  /*2490*/  MOV R111, 0xffffffff ;  /* 0xffffffff006f7802 */ /* 0x000fc40000000f00 */
[----:B------:R-:W-:Y:S02]  /*24a0*/  MOV R2, 0x24c0 ;  /* 0x000024c000027802 */ /* 0x000fe40000000f00 */
[----:B01---5:R-:W-:Y:S05]  /*24b0*/  CALL.REL.NOINC `($__internal_15_$__cuda_sm70_shflsync_bfly_p) ;  /* 0x000003e000007944 */ /* 0x023fea0003c00000 */
[----:B------:R-:W-:Y:S01]  /*24c0*/  FADD.FTZ R112, R112, R21 ;  /* 0x0000001570707221 */ /* 0x000fe20000010000 */
[----:B0-----:R-:W-:Y:S01]  /*24d0*/  HFMA2.MMA R109, -RZ, RZ, 0, 1.1920928955078125e-07 ;  /* 0x00000002ff6d7435 */ /* 0x001fe200000001ff */
[----:B-1----:R-:W-:Y:S01]  /*24e0*/  FADD.FTZ R35, R35, R108 ;  /* 0x0000006c23237221 */ /* 0x002fe20000010000 */
[----:B------:R-:W-:Y:S02]  /*24f0*/  MOV R110, 0x1f ;  /* 0x0000001f006e7802 */ /* 0x000fe40000000f00 */
[----:B------:R-:W-:Y:S02]  /*2500*/  MOV R111, 0xffffffff ;  /* 0xffffffff006f7802 */ /* 0x000fe40000000f00 */
[----:B------:R-:W-:Y:S02]  /*2510*/  MOV R108, R112 ;  /* 0x00000070006c7202 */ /* 0x000fe40000000f00 */
[----:B------:R-:W-:Y:S02]  /*2520*/  MOV R2, 0x2540 ;  /* 0x0000254000027802 */ /* 0x000fe40000000f00 */
[----:B------:R-:W-:Y:S05]  /*2530*/  CALL.REL.NOINC `($__internal_15_$__cuda_sm70_shflsync_bfly_p) ;  /* 0x0000036000007944 */ /* 0x000fea0003c00000 */
[----:B0-----:R-:W-:Y:S01]  /*2540*/  HFMA2.MMA R109, -RZ, RZ, 0, 1.1920928955078125e-07 ;  /* 0x00000002ff6d7435 */ /* 0x001fe200000001ff */
[----:B-1----:R-:W-:-:S02]  /*2550*/  MOV R21, R108 ;  /* 0x0000006c00157202 */ /* 0x002fc40000000f00 */
[----:B------:R-:W-:Y:S02]  /*2560*/  MOV R108, R35 ;  /* 0x00000023006c7202 */ /* 0x000fe40000000f00 */
[----:B------:R-:W-:Y:S02]  /*2570*/  MOV R110, 0x1f ;  /* 0x0000001f006e7802 */ /* 0x000fe40000000f00 */
[----:B------:R-:W-:Y:S02]  /*2580*/  MOV R111, 0xffffffff ;  /* 0xffffffff006f7802 */ /* 0x000fe40000000f00 */
[----:B------:R-:W-:Y:S02]  /*2590*/  MOV R2, 0x25b0 ;  /* 0x000025b000027802 */ /* 0x000fe40000000f00 */
[----:B------:R-:W-:Y:S05]  /*25a0*/  CALL.REL.NOINC `($__internal_15_$__cuda_sm70_shflsync_bfly_p) ;  /* 0x000002f000007944 */ /* 0x000fea0003c00000 */
[----:B------:R-:W-:Y:S01]  /*25b0*/  FADD.FTZ R112, R21, R112 ;  /* 0x0000007015707221 */ /* 0x000fe20000010000 */
[----:B0-----:R-:W-:Y:S01]  /*25c0*/  HFMA2.MMA R109, -RZ, RZ, 0, 2.384185791015625e-07 ;  /* 0x00000004ff6d7435 */ /* 0x001fe200000001ff */
[----:B-1----:R-:W-:Y:S01]  /*25d0*/  FADD.FTZ R35, R35, R108 ;  /* 0x0000006c23237221 */ /* 0x002fe20000010000 */
[----:B------:R-:W-:Y:S02]  /*25e0*/  MOV R110, 0x1f ;  /* 0x0000001f006e7802 */ /* 0x000fe40000000f00 */
[----:B------:R-:W-:-:S02]  /*25f0*/  MOV R111, 0xffffffff ;  /* 0xffffffff006f7802 */ /* 0x000fc40000000f00 */
[----:B------:R-:W-:Y:S02]  /*2600*/  MOV R108, R112 ;  /* 0x00000070006c7202 */ /* 0x000fe40000000f00 */
[----:B------:R-:W-:Y:S02]  /*2610*/  MOV R2, 0x2630 ;  /* 0x0000263000027802 */ /* 0x000fe40000000f00 */
[----:B------:R-:W-:Y:S05]  /*2620*/  CALL.REL.NOINC `($__internal_15_$__cuda_sm70_shflsync_bfly_p) ;  /* 0x0000027000007944 */ /* 0x000fea0003c00000 */
[----:B0-----:R-:W-:Y:S01]  /*2630*/  HFMA2.MMA R109, -RZ, RZ, 0, 2.384185791015625e-07 ;  /* 0x00000004ff6d7435 */ /* 0x001fe200000001ff */
[----:B-1----:R-:W-:Y:S02]  /*2640*/  MOV R21, R108 ;  /* 0x0000006c00157202 */ /* 0x002fe40000000f00 */
[----:B------:R-:W-:Y:S02]  /*2650*/  MOV R108, R35 ;  /* 0x00000023006c7202 */ /* 0x000fe40000000f00 */
[----:B------:R-:W-:Y:S02]  /*2660*/  MOV R110, 0x1f ;  /* 0x0000001f006e7802 */ /* 0x000fe40000000f00 */
[----:B------:R-:W-:Y:S02]  /*2670*/  MOV R111, 0xffffffff ;  /* 0xffffffff006f7802 */ /* 0x000fe40000000f00 */
[----:B------:R-:W-:-:S02]  /*2680*/  MOV R2, 0x26a0 ;  /* 0x000026a000027802 */ /* 0x000fc40000000f00 */
[----:B------:R-:W-:Y:S05]  /*2690*/  CALL.REL.NOINC `($__internal_15_$__cuda_sm70_shflsync_bfly_p) ;  /* 0x0000020000007944 */ /* 0x000fea0003c00000 */
[----:B------:R-:W-:Y:S01]  /*26a0*/  FADD.FTZ R112, R21, R112 ;  /* 0x0000007015707221 */ /* 0x000fe20000010000 */
[----:B0-----:R-:W-:Y:S01]  /*26b0*/  HFMA2.MMA R109, -RZ, RZ, 0, 4.76837158203125e-07 ;  /* 0x00000008ff6d7435 */ /* 0x001fe200000001ff */
[----:B-1----:R-:W-:Y:S01]  /*26c0*/  FADD.FTZ R105, R35, R108 ;  /* 0x0000006c23697221 */ /* 0x002fe20000010000 */
[----:B------:R-:W-:-:S02]  /*26d0*/  MOV R110, 0x1f ;  /* 0x0000001f006e7802 */ /* 0x000fc40000000f00 */
[----:B------:R-:W-:Y:S02]  /*26e0*/  MOV R111, 0xffffffff ;  /* 0xffffffff006f7802 */ /* 0x000fe40000000f00 */
[----:B------:R-:W-:Y:S02]  /*26f0*/  MOV R108, R112 ;  /* 0x00000070006c7202 */ /* 0x000fe40000000f00 */
[----:B------:R-:W-:Y:S02]  /*2700*/  MOV R2, 0x2720 ;  /* 0x0000272000027802 */ /* 0x000fe40000000f00 */
[----:B------:R-:W-:Y:S05]  /*2710*/  CALL.REL.NOINC `($__internal_15_$__cuda_sm70_shflsync_bfly_p) ;  /* 0x0000018000007944 */ /* 0x000fea0003c00000 */
[----:B0-----:R-:W-:Y:S01]  /*2720*/  HFMA2.MMA R109, -RZ, RZ, 0, 4.76837158203125e-07 ;  /* 0x00000008ff6d7435 */ /* 0x001fe200000001ff */
[----:B-1----:R-:W-:Y:S02]  /*2730*/  MOV R21, R108 ;  /* 0x0000006c00157202 */ /* 0x002fe40000000f00 */
[----:B------:R-:W-:Y:S02]  /*2740*/  MOV R108, R105 ;  /* 0x00000069006c7202 */ /* 0x000fe40000000f00 */
[----:B------:R-:W-:Y:S02]  /*2750*/  MOV R110, 0x1f ;  /* 0x0000001f006e7802 */ /* 0x000fe40000000f00 */
[----:B------:R-:W-:-:S02]  /*2760*/  MOV R111, 0xffffffff ;  /* 0xffffffff006f7802 */ /* 0x000fc40000000f00 */
[----:B------:R-:W-:Y:S02]  /*2770*/  MOV R2, 0x2790 ;  /* 0x0000279000027802 */ /* 0x000fe40000000f00 */
[----:B------:R-:W-:Y:S05]  /*2780*/  CALL.REL.NOINC `($__internal_15_$__cuda_sm70_shflsync_bfly_p) ;  /* 0x0000011000007944 */ /* 0x000fea0003c00000 */
[----:B------:R-:W-:Y:S01]  /*2790*/  FADD.FTZ R35, R21, R112 ;  /* 0x0000007015237221 */ /* 0x000fe20000010000 */
[----:B0-----:R-:W-:Y:S01]  /*27a0*/  HFMA2.MMA R109, -RZ, RZ, 0, 9.5367431640625e-07 ;  /* 0x00000010ff6d7435 */ /* 0x001fe200000001ff */
[----:B-1----:R-:W-:Y:S01]  /*27b0*/  FADD.FTZ R105, R105, R108 ;  /* 0x0000006c69697221 */ /* 0x002fe20000010000 */
[----:B------:R-:W-:Y:S02]  /*27c0*/  MOV R110, 0x1f ;  /* 0x0000001f006e7802 */ /* 0x000fe40000000f00 */
[----:B------:R-:W-:Y:S02]  /*27d0*/  MOV R111, 0xffffffff ;  /* 0xffffffff006f7802 */ /* 0x000fe40000000f00 */
[----:B------:R-:W-:Y:S02]  /*27e0*/  MOV R108, R35 ;  /* 0x00000023006c7202 */ /* 0x000fe40000000f00 */
[----:B------:R-:W-:Y:S02]  /*27f0*/  MOV R2, 0x2810 ;  /* 0x0000281000027802 */ /* 0x000fe40000000f00 */
[----:B------:R-:W-:Y:S05]  /*2800*/  CALL.REL.NOINC `($__internal_15_$__cuda_sm70_shflsync_bfly_p) ;  /* 0x0000009000007944 */ /* 0x000fea0003c00000 */
[----:B0-----:R-:W-:Y:S01]  /*2810*/  HFMA2.MMA R109, -RZ, RZ, 0, 9.5367431640625e-07 ;  /* 0x00000010ff6d7435 */ /* 0x001fe200000001ff */
[----:B-1----:R-:W-:-:S02]  /*2820*/  MOV R112, R108 ;  /* 0x0000006c00707202 */ /* 0x002fc40000000f00 */
[----:B------:R-:W-:Y:S02]  /*2830*/  MOV R108, R105 ;  /* 0x00000069006c7202 */ /* 0x000fe40000000f00 */
[----:B------:R-:W-:Y:S02]  /*2840*/  MOV R110, 0x1f ;  /* 0x0000001f006e7802 */ /* 0x000fe40000000f00 */
[----:B------:R-:W-:Y:S02]  /*2850*/  MOV R111, 0xffffffff ;  /* 0xffffffff006f7802 */ /* 0x000fe40000000f00 */
[----:B------:R-:W-:Y:S02]  /*2860*/  MOV R2, 0x2880 ;  /* 0x0000288000027802 */ /* 0x000fe40000000f00 */
[----:B------:R-:W-:Y:S05]  /*2870*/  CALL.REL.NOINC `($__internal_15_$__cuda_sm70_shflsync_bfly_p) ;  /* 0x0000002000007944 */ /* 0x000fea0003c00000 */
[----:B-1----:R-:W-:Y:S01]  /*2880*/  MOV R2, R108 ;  /* 0x0000006c00027202 */ /* 0x002fe20000000f00 */
[----:B0-----:R-:W-:Y:S05]  /*2890*/  BRA `(.L_x_246) ;  /* 0xffffe79000007947 */ /* 0x001fea000383ffff */
        .weak           $__internal_15_$__cuda_sm70_shflsync_bfly_p
        .type           $__internal_15_$__cuda_sm70_shflsync_bfly_p,@function
        .size           $__internal_15_$__cuda_sm70_shflsync_bfly_p,(.L_x_1961 - $__internal_15_$__cuda_sm70_shflsync_bfly_p)
$__internal_15_$__cuda_sm70_shflsync_bfly_p:
[----:B------:R-:W-:Y:S01]  /*28a0*/  HFMA2.MMA R3, -RZ, RZ, 0, 0 ;  /* 0x00000000ff037435 */ /* 0x000fe200000001ff */
[----:B------:R-:W-:Y:S04]  /*28b0*/  WARPSYNC R111 ;  /* 0x0000006f00007348 */ /* 0x000fe80003800000 */
[----:B------:R0:W1:Y:S01]  /*28c0*/  SHFL.BFLY PT, R108, R108, R109, R110 ;  /* 0x0c00006d6c6c7389 */ /* 0x00006200000e006e */
[----:B------:R-:W-:Y:S05]  /*28d0*/  RET.REL.NODEC R2 `(_ZN10layer_norm31ln_parallel_residual_bwd_kernelINS_13Kernel_traitsI6__halfS2_S2_S2_fjLj512ELj1ELj4ELj1ELj16ENS_18Kernel_traits_baseILj512ES2_S2_S2_S2_fjLj128EEEEELb0ELb1ELb1EEEvNS_9BwdParamsE) ;  /* 0xffffd72002007950 */ /* 0x000fea0003c3ffff */
.L_x_247:
        /* <DEDUP_REMOVED lines=10> */
.L_x_1961:


//--------------------- .text._ZN10layer_norm31ln_parallel_residual_bwd_kernelINS_13Kernel_traitsI6__halfS2_S2_S2_fjLj512ELj1ELj4ELj1ELj16ENS_18Kernel_traits_baseILj512ES2_S2_S2_S2_fjLj128EEEEELb1ELb0ELb0EEEvNS_9BwdParamsE --------------------------
	.section	.text._ZN10layer_norm31ln_parallel_residual_bwd_kernelINS_13Kernel_traitsI6__halfS2_S2_S2_fjLj512ELj1ELj4ELj1ELj16ENS_18Kernel_traits_baseILj512ES2_S2_S2_S2_fjLj128EEEEELb1ELb0ELb0EEEvNS_9BwdParamsE,"ax",@progbits
	.sectioninfo	@"SHI_REGISTERS=186"
	.align	128
        .global         _ZN10layer_norm31ln_parallel_residual_bwd_kernelINS_13Kernel_traitsI6__halfS2_S2_S2_fjLj512ELj1ELj4ELj1ELj16ENS_18Kernel_traits_baseILj512ES2_S2_S2_S2_fjLj128EEEEELb1ELb0ELb0EEEvNS_9BwdParamsE
        .type           _ZN10layer_norm31ln_parallel_residual_bwd_kernelINS_13Kernel_traitsI6__halfS2_S2_S2_fjLj512ELj1ELj4ELj1ELj16ENS_18Kernel_traits_baseILj512ES2_S2_S2_S2_fjLj128EEEEELb1ELb0ELb0EEEvNS_9BwdParamsE,@function
        .size           _ZN10layer_norm31ln_parallel_residual_bwd_kernelINS_13Kernel_traitsI6__halfS2_S2_S2_fjLj512ELj1ELj4ELj1ELj16ENS_18Kernel_traits_baseILj512ES2_S2_S2_S2_fjLj128EEEEELb1ELb0ELb0EEEvNS_9BwdParamsE,(.L_x_1962 - _ZN10layer_norm31ln_parallel_residual_bwd_kernelINS_13Kernel_traitsI6__halfS2_S2_S2_fjLj512ELj1ELj4ELj1ELj16ENS_18Kernel_traits_baseILj512ES2_S2_S2_S2_fjLj128EEEEELb1ELb0ELb0EEEvNS_9BwdParamsE)
        .other          _ZN10layer_norm31ln_parallel_residual_bwd_kernelINS_13Kernel_traitsI6__halfS2_S2_S2_fjLj512ELj1ELj4ELj1ELj16ENS_18Kernel_traits_baseILj512ES2_S2_S2_S2_fjLj128EEEEELb1ELb0ELb0EEEvNS_9BwdParamsE,@"STO_CUDA_ENTRY STV_DEFAULT"
_ZN10layer_norm31ln_parallel_residual_bwd_kernelINS_13Kernel_traitsI6__halfS2_S2_S2_fjLj512ELj1ELj4ELj1ELj16ENS_18Kernel_traits_baseILj512ES2_S2_S2_S2_fjLj128EEEEELb1ELb0ELb0EEEvNS_9BwdParamsE:
.text._ZN10layer_norm31ln_parallel_residual_bwd_kernelINS_13Kernel_traitsI6__halfS2_S2_S2_fjLj512ELj1ELj4ELj1ELj16ENS_18Kernel_traits_baseILj512ES2_S2_S2_S2_fjLj128EEEEELb1ELb0ELb0EEEvNS_9BwdParamsE:
        /* <DEDUP_REMOVED lines=13> */
[----:B------:R-:W-:Y:S02]  /*00d0*/  SHF.R.U32.HI R103, RZ, 0x5, R0 ;  /* 0x00000005ff677819 */ /* 0x000fe40000011600 */
[----:B------:R-:W-:Y:S01]  /*00e0*/  @P4 MOV R9, 0x10 ;  /* 0x0000001000094802 */ /* 0x000fe20000000f00 */
        /* <DEDUP_REMOVED lines=79> */
.L_x_260:
[----:B------:R-:W-:-:S05]  /*05e0*/  MOV R86, 0x4 ;  /* 0x0000000400567802 */ /* 0x000fca0000000f00 */
        /* <DEDUP_REMOVED lines=31> */
[----:B------:R-:W-:Y:S01]  /*07e0*/  @P1 LEA R154, P2, R135, c[0x0][0x218], 0x4 ;  /* 0x00008600879a1a11 */ /* 0x000fe200078420ff */
[----:B------:R0:W5:Y:S04]  /*07f0*/  @P0 LDG.E.64 R96, [R156.64] ;  /* 0x000000049c600981 */ /* 0x000168000c1e1b00 */
[----:B------:R-:W5:Y:S01]  /*0800*/  LDG.E.64 R2, [R2.64] ;  /* 0x0000000402027981 */ /* 0x000f62000c1e1b00 */
[----:B------:R-:W-:-:S02]  /*0810*/  ISETP.NE.AND P0, PT, R173, RZ, PT ;  /* 0x000000ffad00720c */ /* 0x000fc40003f05270 */
[----:B------:R-:W-:Y:S02]  /*0820*/  @P1 LEA.HI.X R155, R135, c[0x0][0x21c], RZ, 0x4, P2 ;  /* 0x00008700879b1a11 */ /* 0x000fe400010f24ff */
[----:B-----5:R-:W-:-:S03]  /*0830*/  FSEL R159, R153, RZ, !P0 ;  /* 0x000000ff999f7208 */ /* 0x020fc60004000000 */
[----:B------:R1:W5:Y:S01]  /*0840*/  @P1 LDG.E.128 R68, [R154.64] ;  /* 0x000000049a441981 */ /* 0x000362000c1e1d00 */
[--C-:B--2---:R-:W-:Y:S02]  /*0850*/  HADD2.F32 R158, -RZ, R84.reuse.H0_H0 ;  /* 0x20000054ff9e7230 */ /* 0x104fe40000004100 */
[----:B------:R-:W-:Y:S02]  /*0860*/  HADD2.F32 R84, -RZ, R84.H1_H1 ;  /* 0x30000054ff547230 */ /* 0x000fe40000004100 */
[--C-:B------:R-:W-:Y:S02]  /*0870*/  HADD2.F32 R164, -RZ, R86.reuse.H0_H0 ;  /* 0x20000056ffa47230 */ /* 0x100fe40000004100 */
[----:B------:R-:W-:Y:S02]  /*0880*/  HADD2.F32 R86, -RZ, R86.H1_H1 ;  /* 0x30000056ff567230 */ /* 0x000fe40000004100 */
[--C-:B0-----:R-:W-:Y:S02]  /*0890*/  HADD2.F32 R156, -RZ, R87.reuse.H0_H0 ;  /* 0x20000057ff9c7230 */ /* 0x101fe40000004100 */
[----:B-1----:R-:W-:Y:S01]  /*08a0*/  HADD2.F32 R154, -RZ, R87.H1_H1 ;  /* 0x30000057ff9a7230 */ /* 0x002fe20000004100 */
[C---:B------:R-:W-:Y:S01]  /*08b0*/  FADD.FTZ R87, -R159.reuse, R84 ;  /* 0x000000549f577221 */ /* 0x040fe20000010100 */
[----:B----4-:R-:W-:Y:S01]  /*08c0*/  HADD2.F32 R84, -RZ, R92.H0_H0 ;  /* 0x2000005cff547230 */ /* 0x010fe20000004100 */
[----:B------:R-:W-:Y:S01]  /*08d0*/  FADD.FTZ R155, R158, -R159 ;  /* 0x8000009f9e9b7221 */ /* 0x000fe20000010000 */
[--C-:B------:R-:W-:Y:S01]  /*08e0*/  HADD2.F32 R160, -RZ, R85.reuse.H0_H0 ;  /* 0x20000055ffa07230 */ /* 0x100fe20000004100 */
[C---:B------:R-:W-:Y:S01]  /*08f0*/  FADD.FTZ R169, -R159.reuse, R86 ;  /* 0x000000569fa97221 */ /* 0x040fe20000010100 */
[----:B------:R-:W-:Y:S01]  /*0900*/  HADD2.F32 R162, -RZ, R85.H1_H1 ;  /* 0x30000055ffa27230 */ /* 0x000fe20000004100 */
[----:B------:R-:W-:Y:S01]  /*0910*/  FADD.FTZ R175, -R159, R154 ;  /* 0x0000009a9faf7221 */ /* 0x000fe20000010100 */
[----:B---3--:R-:W-:Y:S01]  /*0920*/  HADD2.F32 R85, -RZ, R88.H0_H0 ;  /* 0x20000058ff557230 */ /* 0x008fe20000004100 */
[----:B------:R-:W-:Y:S01]  /*0930*/  FMUL.FTZ R154, R111, R84 ;  /* 0x000000546f9a7220 */ /* 0x000fe20000410000 */
[--C-:B------:R-:W-:Y:S01]  /*0940*/  HADD2.F32 R86, -RZ, R93.reuse.H0_H0 ;  /* 0x2000005dff567230 */ /* 0x100fe20000004100 */
[----:B------:R-:W-:Y:S01]  /*0950*/  FMUL.FTZ R155, R136, R155 ;  /* 0x0000009b889b7220 */ /* 0x000fe20000410000 */
[----:B------:R-:W-:-:S02]  /*0960*/  HADD2.F32 R93, -RZ, R93.H1_H1 ;  /* 0x3000005dff5d7230 */ /* 0x000fc40000004100 */
[----:B------:R-:W-:Y:S01]  /*0970*/  HADD2.F32 R92, -RZ, R92.H1_H1 ;  /* 0x3000005cff5c7230 */ /* 0x000fe20000004100 */
[----:B------:R-:W-:Y:S01]  /*0980*/  FADD.FTZ R161, -R159, R160 ;  /* 0x000000a09fa17221 */ /* 0x000fe20000010100 */
[--C-:B------:R-:W-:Y:S01]  /*0990*/  HADD2.F32 R163, -RZ, R89.reuse.H0_H0 ;  /* 0x20000059ffa37230 */ /* 0x100fe20000004100 */
[----:B------:R-:W-:Y:S01]  /*09a0*/  FADD.FTZ R48, R48, R85 ;  /* 0x0000005530307221 */ /* 0x000fe20000010000 */
[----:B------:R-:W-:Y:S01]  /*09b0*/  HADD2.F32 R89, -RZ, R89.H1_H1 ;  /* 0x30000059ff597230 */ /* 0x000fe20000004100 */
[-C--:B------:R-:W-:Y:S01]  /*09c0*/  FFMA.FTZ R154, R102, R85.reuse, R154 ;  /* 0x00000055669a7223 */ /* 0x080fe2000001009a */
[----:B------:R-:W-:Y:S01]  /*09d0*/  HADD2.F32 R88, -RZ, R88.H1_H1 ;  /* 0x30000058ff587230 */ /* 0x000fe20000004100 */
[----:B------:R-:W-:Y:S02]  /*09e0*/  FFMA.FTZ R64, R155, R85, R64 ;  /* 0x000000559b407223 */ /* 0x000fe40000010040 */
[----:B------:R-:W-:Y:S02]  /*09f0*/  FMUL.FTZ R85, R114, R93 ;  /* 0x0000005d72557220 */ /* 0x000fe40000410000 */
[----:B------:R-:W-:-:S02]  /*0a00*/  FMUL.FTZ R157, R112, R92 ;  /* 0x0000005c709d7220 */ /* 0x000fc40000410000 */
[C---:B------:R-:W-:Y:S02]  /*0a10*/  FADD.FTZ R165, -R159.reuse, R162 ;  /* 0x000000a29fa57221 */ /* 0x040fe40000010100 */
[C---:B------:R-:W-:Y:S02]  /*0a20*/  FADD.FTZ R167, -R159.reuse, R164 ;  /* 0x000000a49fa77221 */ /* 0x040fe40000010100 */
[----:B------:R-:W-:Y:S02]  /*0a30*/  FADD.FTZ R171, -R159, R156 ;  /* 0x0000009c9fab7221 */ /* 0x000fe40000010100 */
[----:B------:R-:W-:Y:S02]  /*0a40*/  FMUL.FTZ R159, R136, R161 ;  /* 0x000000a1889f7220 */ /* 0x000fe40000410000 */
[----:B------:R-:W-:Y:S02]  /*0a50*/  FFMA.FTZ R161, R106, R89, R85 ;  /* 0x000000596aa17223 */ /* 0x000fe40000010055 */
[----:B------:R-:W-:-:S02]  /*0a60*/  FADD.FTZ R16, R16, R84 ;  /* 0x0000005410107221 */ /* 0x000fc40000010000 */
[----:B------:R-:W-:Y:S02]  /*0a70*/  FFMA.FTZ R32, R155, R84, R32 ;  /* 0x000000549b207223 */ /* 0x000fe40000010020 */
[----:B------:R-:W-:Y:S02]  /*0a80*/  FMUL.FTZ R156, R136, R87 ;  /* 0x00000057889c7220 */ /* 0x000fe40000410000 */
[----:B------:R-:W-:Y:S02]  /*0a90*/  FFMA.FTZ R157, R105, R88, R157 ;  /* 0x00000058699d7223 */ /* 0x000fe4000001009d */
[----:B------:R-:W-:Y:S02]  /*0aa0*/  FMUL.FTZ R158, R113, R86 ;  /* 0x00000056719e7220 */ /* 0x000fe40000410000 */
[----:B------:R-:W-:Y:S02]  /*0ab0*/  FADD.FTZ R84, RZ, R154 ;  /* 0x0000009aff547221 */ /* 0x000fe40000010000 */
[----:B------:R-:W-:Y:S01]  /*0ac0*/  FFMA.FTZ R85, R155, R154, RZ ;  /* 0x0000009a9b557223 */ /* 0x000fe200000100ff */
[----:B------:R-:W-:-:S02]  /*0ad0*/  HADD2.F32 R166, -RZ, R90.H0_H0 ;  /* 0x2000005affa67230 */ /* 0x000fc40000004100 */
[----:B------:R-:W-:Y:S01]  /*0ae0*/  HADD2.F32 R168, -RZ, R90.H1_H1 ;  /* 0x3000005affa87230 */ /* 0x000fe20000004100 */
[----:B------:R-:W-:Y:S01]  /*0af0*/  FFMA.FTZ R158, R104, R163, R158 ;  /* 0x000000a3689e7223 */ /* 0x000fe2000001009e */
[--C-:B------:R-:W-:Y:S01]  /*0b00*/  HADD2.F32 R90, -RZ, R94.reuse.H0_H0 ;  /* 0x2000005eff5a7230 */ /* 0x100fe20000004100 */
[----:B------:R-:W-:Y:S02]  /*0b10*/  FADD.FTZ R87, R84, R157 ;  /* 0x0000009d54577221 */ /* 0x000fe40000010000 */
[----:B------:R-:W-:Y:S01]  /*0b20*/  FFMA.FTZ R85, R156, R157, R85 ;  /* 0x0000009d9c557223 */ /* 0x000fe20000010055 */
[----:B------:R-:W-:Y:S01]  /*0b30*/  HADD2.F32 R94, -RZ, R94.H1_H1 ;  /* 0x3000005eff5e7230 */ /* 0x000fe20000004100 */
[----:B------:R-:W-:Y:S02]  /*0b40*/  FMUL.FTZ R160, R136, R165 ;  /* 0x000000a588a07220 */ /* 0x000fe40000410000 */
[----:B------:R-:W-:Y:S02]  /*0b50*/  FMUL.FTZ R162, R115, R90 ;  /* 0x0000005a73a27220 */ /* 0x000fe40000410000 */
[----:B------:R-:W-:-:S02]  /*0b60*/  FADD.FTZ R84, R87, R158 ;  /* 0x0000009e57547221 */ /* 0x000fc40000010000 */
[C---:B------:R-:W-:Y:S01]  /*0b70*/  FFMA.FTZ R85, R159.reuse, R158, R85 ;  /* 0x0000009e9f557223 */ /* 0x040fe20000010055 */
[--C-:B------:R-:W-:Y:S01]  /*0b80*/  HADD2.F32 R170, -RZ, R91.reuse.H0_H0 ;  /* 0x2000005bffaa7230 */ /* 0x100fe20000004100 */
[----:B------:R-:W-:Y:S01]  /*0b90*/  FADD.FTZ R50, R50, R163 ;  /* 0x000000a332327221 */ /* 0x000fe20000010000 */
[----:B------:R-:W-:Y:S01]  /*0ba0*/  HADD2.F32 R172, -RZ, R91.H1_H1 ;  /* 0x3000005bffac7230 */ /* 0x000fe20000004100 */
[----:B------:R-:W-:Y:S01]  /*0bb0*/  FFMA.FTZ R66, R159, R163, R66 ;  /* 0x000000a39f427223 */ /* 0x000fe20000010042 */
[----:B------:R-:W-:Y:S01]  /*0bc0*/  HADD2.F32 R91, -RZ, R95.H0_H0 ;  /* 0x2000005fff5b7230 */ /* 0x000fe20000004100 */
[----:B------:R-:W-:Y:S02]  /*0bd0*/  FMUL.FTZ R163, R136, R167 ;  /* 0x000000a788a37220 */ /* 0x000fe40000410000 */
[----:B------:R-:W-:Y:S02]  /*0be0*/  FMUL.FTZ R165, R117, R94 ;  /* 0x0000005e75a57220 */ /* 0x000fe40000410000 */
[----:B------:R-:W-:-:S02]  /*0bf0*/  FFMA.FTZ R162, R107, R166, R162 ;  /* 0x000000a66ba27223 */ /* 0x000fc400000100a2 */
[----:B------:R-:W-:Y:S02]  /*0c00*/  FADD.FTZ R87, R84, R161 ;  /* 0x000000a154577221 */ /* 0x000fe40000010000 */
[----:B------:R-:W-:Y:S01]  /*0c10*/  FFMA.FTZ R85, R160, R161, R85 ;  /* 0x000000a1a0557223 */ /* 0x000fe20000010055 */
[----:B------:R-:W-:Y:S01]  /*0c20*/  HADD2.F32 R95, -RZ, R95.H1_H1 ;  /* 0x3000005fff5f7230 */ /* 0x000fe20000004100 */
[----:B------:R-:W-:Y:S02]  /*0c30*/  FADD.FTZ R44, R44, R166 ;  /* 0x000000a62c2c7221 */ /* 0x000fe40000010000 */
[----:B------:R-:W-:Y:S02]  /*0c40*/  FFMA.FTZ R60, R163, R166, R60 ;  /* 0x000000a6a33c7223 */ /* 0x000fe4000001003c */
[----:B------:R-:W-:Y:S02]  /*0c50*/  FMUL.FTZ R164, R136, R169 ;  /* 0x000000a988a47220 */ /* 0x000fe40000410000 */
[----:B------:R-:W-:-:S02]  /*0c60*/  FFMA.FTZ R165, R108, R168, R165 ;  /* 0x000000a86ca57223 */ /* 0x000fc400000100a5 */
[----:B------:R-:W-:Y:S02]  /*0c70*/  FMUL.FTZ R166, R116, R91 ;  /* 0x0000005b74a67220 */ /* 0x000fe40000410000 */
[----:B------:R-:W-:Y:S02]  /*0c80*/  FADD.FTZ R84, R87, R162 ;  /* 0x000000a257547221 */ /* 0x000fe40000010000 */
[----:B------:R-:W-:Y:S02]  /*0c90*/  FFMA.FTZ R85, R163, R162, R85 ;  /* 0x000000a2a3557223 */ /* 0x000fe40000010055 */
[----:B------:R-:W-:Y:S02]  /*0ca0*/  FMUL.FTZ R169, R118, R95 ;  /* 0x0000005f76a97220 */ /* 0x000fe40000410000 */
[----:B------:R-:W-:Y:S02]  /*0cb0*/  FMUL.FTZ R167, R136, R171 ;  /* 0x000000ab88a77220 */ /* 0x000fe40000410000 */
[----:B------:R-:W-:-:S02]  /*0cc0*/  FFMA.FTZ R166, R109, R170, R166 ;  /* 0x000000aa6da67223 */ /* 0x000fc400000100a6 */
[----:B------:R-:W-:Y:S02]  /*0cd0*/  FADD.FTZ R87, R84, R165 ;  /* 0x000000a554577221 */ /* 0x000fe40000010000 */
[C---:B------:R-:W-:Y:S02]  /*0ce0*/  FFMA.FTZ R85, R164.reuse, R165, R85 ;  /* 0x000000a5a4557223 */ /* 0x040fe40000010055 */
[----:B------:R-:W-:Y:S02]  /*0cf0*/  FADD.FTZ R45, R45, R168 ;  /* 0x000000a82d2d7221 */ /* 0x000fe40000010000 */
[----:B------:R-:W-:Y:S02]  /*0d00*/  FFMA.FTZ R61, R164, R168, R61 ;  /* 0x000000a8a43d7223 */ /* 0x000fe4000001003d */
[----:B------:R-:W-:Y:S02]  /*0d10*/  FMUL.FTZ R168, R136, R175 ;  /* 0x000000af88a87220 */ /* 0x000fe40000410000 */
[----:B------:R-:W-:-:S02]  /*0d20*/  FFMA.FTZ R169, R110, R172, R169 ;  /* 0x000000ac6ea97223 */ /* 0x000fc400000100a9 */
[----:B------:R-:W-:Y:S02]  /*0d30*/  FADD.FTZ R84, R87, R166 ;  /* 0x000000a657547221 */ /* 0x000fe40000010000 */
[C---:B------:R-:W-:Y:S02]  /*0d40*/  FFMA.FTZ R85, R167.reuse, R166, R85 ;  /* 0x000000a6a7557223 */ /* 0x040fe40000010055 */
[----:B------:R-:W-:Y:S02]  /*0d50*/  FADD.FTZ R46, R46, R170 ;  /* 0x000000aa2e2e7221 */ /* 0x000fe40000010000 */
[----:B------:R-:W-:Y:S02]  /*0d60*/  FFMA.FTZ R62, R167, R170, R62 ;  /* 0x000000aaa73e7223 */ /* 0x000fe4000001003e */
[----:B------:R-:W-:Y:S02]  /*0d70*/  FADD.FTZ R47, R47, R172 ;  /* 0x000000ac2f2f7221 */ /* 0x000fe40000010000 */
[----:B------:R-:W-:Y:S01]  /*0d80*/  FFMA.FTZ R63, R168, R172, R63 ;  /* 0x000000aca83f7223 */ /* 0x000fe2000001003f */
[----:B------:R-:W-:Y:S01]  /*0d90*/  IADD3 R172, R135, 0x20, RZ ;  /* 0x0000002087ac7810 */ /* 0x000fe20007ffe0ff */
        /* <DEDUP_REMOVED lines=20> */
.L_x_251:
[----:B0-----:R-:W-:Y:S05]  /*0ee0*/  BSYNC B1 ;  /* 0x0000000000017941 */ /* 0x001fea0003800000 */
.L_x_250:
        /* <DEDUP_REMOVED lines=11> */
[----:B------:R-:W-:Y:S02]  /*0fa0*/  ISETP.NE.AND.EX P0, PT, RZ, c[0x0][0x254], PT, P0 ;  /* 0x00009500ff007a0c */ /* 0x000fe40003f05300 */
[----:B------:R-:W-:Y:S02]  /*0fb0*/  SHF.L.U32 R100, R172, 0x3, RZ ;  /* 0x00000003ac647819 */ /* 0x000fe400000006ff */
[----:B------:R-:W-:-:S09]  /*0fc0*/  SHF.R.U32.HI R101, RZ, 0x1d, R172 ;  /* 0x0000001dff657819 */ /* 0x000fd200000116ac */
        /* <DEDUP_REMOVED lines=8> */
[----:B------:R-:W-:-:S04]  /*1050*/  ISETP.NE.AND P0, PT, R173, RZ, PT ;  /* 0x000000ffad00720c */ /* 0x000fc80003f05270 */
[----:B-----5:R-:W-:-:S07]  /*1060*/  FSEL R175, R153, RZ, !P0 ;  /* 0x000000ff99af7208 */ /* 0x020fce0004000000 */
[----:B------:R-:W-:-:S04]  /*1070*/  @P1 LEA R138, P2, R172, c[0x0][0x218], 0x4 ;  /* 0x00008600ac8a1a11 */ /* 0x000fc800078420ff */
[----:B------:R-:W-:-:S05]  /*1080*/  @P1 LEA.HI.X R139, R172, c[0x0][0x21c], RZ, 0x4, P2 ;  /* 0x00008700ac8b1a11 */ /* 0x000fca00010f24ff */
[----:B------:R2:W5:Y:S02]  /*1090*/  @P1 LDG.E.128 R72, [R138.64] ;  /* 0x000000048a481981 */ /* 0x000564000c1e1d00 */
[----:B--2---:R-:W-:Y:S02]  /*10a0*/  HADD2.F32 R139, -RZ, R95.H0_H0 ;  /* 0x2000005fff8b7230 */ /* 0x004fe40000004100 */
[--C-:B---3--:R-:W-:Y:S02]  /*10b0*/  HADD2.F32 R142, -RZ, R84.reuse.H0_H0 ;  /* 0x20000054ff8e7230 */ /* 0x108fe40000004100 */
[----:B------:R-:W-:Y:S02]  /*10c0*/  HADD2.F32 R143, -RZ, R84.H1_H1 ;  /* 0x30000054ff8f7230 */ /* 0x000fe40000004100 */
[--C-:B------:R-:W-:Y:S02]  /*10d0*/  HADD2.F32 R145, -RZ, R85.reuse.H0_H0 ;  /* 0x20000055ff917230 */ /* 0x100fe40000004100 */
[----:B------:R-:W-:-:S02]  /*10e0*/  HADD2.F32 R147, -RZ, R85.H1_H1 ;  /* 0x30000055ff937230 */ /* 0x000fc40000004100 */
[----:B------:R-:W-:Y:S02]  /*10f0*/  HADD2.F32 R84, -RZ, R92.H0_H0 ;  /* 0x2000005cff547230 */ /* 0x000fe40000004100 */
[----:B----4-:R-:W-:Y:S02]  /*1100*/  HADD2.F32 R85, -RZ, R88.H0_H0 ;  /* 0x20000058ff557230 */ /* 0x010fe40000004100 */
[--C-:B------:R-:W-:Y:S01]  /*1110*/  HADD2.F32 R149, -RZ, R86.reuse.H0_H0 ;  /* 0x20000056ff957230 */ /* 0x100fe20000004100 */
[----:B------:R-:W-:Y:S01]  /*1120*/  FADD.FTZ R137, -R175, R84 ;  /* 0x00000054af897221 */ /* 0x000fe20000010100 */
[----:B------:R-:W-:Y:S02]  /*1130*/  HADD2.F32 R151, -RZ, R86.H1_H1 ;  /* 0x30000056ff977230 */ /* 0x000fe40000004100 */
[--C-:B------:R-:W-:Y:S02]  /*1140*/  HADD2.F32 R150, -RZ, R90.reuse.H0_H0 ;  /* 0x2000005aff967230 */ /* 0x100fe40000004100 */
[----:B------:R-:W-:-:S02]  /*1150*/  HADD2.F32 R152, -RZ, R90.H1_H1 ;  /* 0x3000005aff987230 */ /* 0x000fc40000004100 */
[----:B------:R-:W-:Y:S01]  /*1160*/  HADD2.F32 R92, -RZ, R92.H1_H1 ;  /* 0x3000005cff5c7230 */ /* 0x000fe20000004100 */
[----:B------:R-:W-:Y:S01]  /*1170*/  FMUL.FTZ R138, R127, R85 ;  /* 0x000000557f8a7220 */ /* 0x000fe20000410000 */
[----:B------:R-:W-:Y:S02]  /*1180*/  HADD2.F32 R88, -RZ, R88.H1_H1 ;  /* 0x30000058ff587230 */ /* 0x000fe40000004100 */
[--C-:B------:R-:W-:Y:S02]  /*1190*/  HADD2.F32 R86, -RZ, R93.reuse.H0_H0 ;  /* 0x2000005dff567230 */ /* 0x100fe40000004100 */
[--C-:B------:R-:W-:Y:S02]  /*11a0*/  HADD2.F32 R90, -RZ, R94.reuse.H0_H0 ;  /* 0x2000005eff5a7230 */ /* 0x100fe40000004100 */
[----:B------:R-:W-:Y:S02]  /*11b0*/  HADD2.F32 R93, -RZ, R93.H1_H1 ;  /* 0x3000005dff5d7230 */ /* 0x000fe40000004100 */
[----:B------:R-:W-:-:S02]  /*11c0*/  HADD2.F32 R94, -RZ, R94.H1_H1 ;  /* 0x3000005eff5e7230 */ /* 0x000fc40000004100 */
[----:B0-----:R-:W-:Y:S01]  /*11d0*/  HADD2.F32 R140, -RZ, R95.H1_H1 ;  /* 0x3000005fff8c7230 */ /* 0x001fe20000004100 */
[C---:B------:R-:W-:Y:S01]  /*11e0*/  FADD.FTZ R153, -R175.reuse, R139 ;  /* 0x0000008baf997221 */ /* 0x040fe20000010100 */
[--C-:B------:R-:W-:Y:S01]  /*11f0*/  HADD2.F32 R172, -RZ, R87.reuse.H0_H0 ;  /* 0x20000057ffac7230 */ /* 0x100fe20000004100 */
[----:B------:R-:W-:Y:S01]  /*1200*/  FMUL.FTZ R137, R136, R137 ;  /* 0x0000008988897220 */ /* 0x000fe20000410000 */
[----:B------:R-:W-:Y:S01]  /*1210*/  HADD2.F32 R176, -RZ, R87.H1_H1 ;  /* 0x30000057ffb07230 */ /* 0x000fe20000004100 */
[----:B------:R-:W-:Y:S01]  /*1220*/  FADD.FTZ R87, -R175, R92 ;  /* 0x0000005caf577221 */ /* 0x000fe20000010100 */
[----:B------:R-:W-:Y:S01]  /*1230*/  HADD2.F32 R146, -RZ, R89.H0_H0 ;  /* 0x20000059ff927230 */ /* 0x000fe20000004100 */
[----:B------:R-:W-:Y:S01]  /*1240*/  FFMA.FTZ R138, R119, R142, R138 ;  /* 0x0000008e778a7223 */ /* 0x000fe2000001008a */
[--C-:B------:R-:W-:Y:S01]  /*1250*/  HADD2.F32 R174, -RZ, R91.reuse.H0_H0 ;  /* 0x2000005bffae7230 */ /* 0x100fe20000004100 */
[----:B------:R-:W-:Y:S01]  /*1260*/  FMUL.FTZ R139, R128, R88 ;  /* 0x00000058808b7220 */ /* 0x000fe20000410000 */
[----:B------:R-:W-:Y:S01]  /*1270*/  HADD2.F32 R177, -RZ, R91.H1_H1 ;  /* 0x3000005bffb17230 */ /* 0x000fe20000004100 */
[----:B------:R-:W-:-:S02]  /*1280*/  FADD.FTZ R141, -R175, R86 ;  /* 0x00000056af8d7221 */ /* 0x000fc40000010100 */
[C---:B------:R-:W-:Y:S02]  /*1290*/  FADD.FTZ R93, -R175.reuse, R93 ;  /* 0x0000005daf5d7221 */ /* 0x040fe40000010100 */
[C---:B------:R-:W-:Y:S02]  /*12a0*/  FADD.FTZ R91, -R175.reuse, R90 ;  /* 0x0000005aaf5b7221 */ /* 0x040fe40000010100 */
[C---:B------:R-:W-:Y:S01]  /*12b0*/  FADD.FTZ R95, -R175.reuse, R94 ;  /* 0x0000005eaf5f7221 */ /* 0x040fe20000010100 */
[----:B------:R-:W-:Y:S01]  /*12c0*/  HADD2.F32 R89, -RZ, R89.H1_H1 ;  /* 0x30000059ff597230 */ /* 0x000fe20000004100 */
[----:B------:R-:W-:Y:S02]  /*12d0*/  FADD.FTZ R175, -R175, R140 ;  /* 0x0000008cafaf7221 */ /* 0x000fe40000010100 */
[----:B------:R-:W-:Y:S02]  /*12e0*/  FADD.FTZ R40, R40, R142 ;  /* 0x0000008e28287221 */ /* 0x000fe40000010000 */
[----:B------:R-:W-:-:S02]  /*12f0*/  FFMA.FTZ R56, R137, R142, R56 ;  /* 0x0000008e89387223 */ /* 0x000fc40000010038 */
[----:B------:R-:W-:Y:S02]  /*1300*/  FMUL.FTZ R140, R136, R87 ;  /* 0x00000057888c7220 */ /* 0x000fe40000410000 */
        /* <DEDUP_REMOVED lines=9> */
[----:B------:R-:W-:Y:S02]  /*13a0*/  FMUL.FTZ R143, R130, R89 ;  /* 0x00000059828f7220 */ /* 0x000fe40000410000 */
[----:B------:R-:W-:-:S02]  /*13b0*/  FFMA.FTZ R142, R121, R145, R142 ;  /* 0x00000091798e7223 */ /* 0x000fc4000001008e */
[----:B------:R-:W-:Y:S02]  /*13c0*/  FADD.FTZ R85, R84, R139 ;  /* 0x0000008b54557221 */ /* 0x000fe40000010000 */
[----:B------:R-:W-:Y:S02]  /*13d0*/  FFMA.FTZ R170, R140, R139, R170 ;  /* 0x0000008b8caa7223 */ /* 0x000fe400000100aa */
[----:B------:R-:W-:Y:S02]  /*13e0*/  FMUL.FTZ R144, R136, R93 ;  /* 0x0000005d88907220 */ /* 0x000fe40000410000 */
[----:B------:R-:W-:Y:S02]  /*13f0*/  FADD.FTZ R10, R10, R146 ;  /* 0x000000920a0a7221 */ /* 0x000fe40000010000 */
[----:B------:R-:W-:Y:S02]  /*1400*/  FFMA.FTZ R26, R141, R146, R26 ;  /* 0x000000928d1a7223 */ /* 0x000fe4000001001a */
[----:B------:R-:W-:-:S02]  /*1410*/  FFMA.FTZ R143, R122, R147, R143 ;  /* 0x000000937a8f7223 */ /* 0x000fc4000001008f */
[----:B------:R-:W-:Y:S02]  /*1420*/  FMUL.FTZ R146, R131, R150 ;  /* 0x0000009683927220 */ /* 0x000fe40000410000 */
[----:B------:R-:W-:Y:S02]  /*1430*/  FADD.FTZ R84, R85, R142 ;  /* 0x0000008e55547221 */ /* 0x000fe40000010000 */
[C---:B------:R-:W-:Y:S02]  /*1440*/  FFMA.FTZ R170, R141.reuse, R142, R170 ;  /* 0x0000008e8daa7223 */ /* 0x040fe400000100aa */
[----:B------:R-:W-:Y:S02]  /*1450*/  FADD.FTZ R42, R42, R145 ;  /* 0x000000912a2a7221 */ /* 0x000fe40000010000 */
[----:B------:R-:W-:Y:S02]  /*1460*/  FFMA.FTZ R58, R141, R145, R58 ;  /* 0x000000918d3a7223 */ /* 0x000fe4000001003a */
[----:B------:R-:W-:-:S02]  /*1470*/  FADD.FTZ R43, R43, R147 ;  /* 0x000000932b2b7221 */ /* 0x000fc40000010000 */
[----:B------:R-:W-:Y:S02]  /*1480*/  FFMA.FTZ R59, R144, R147, R59 ;  /* 0x00000093903b7223 */ /* 0x000fe4000001003b */
[----:B------:R-:W-:Y:S02]  /*1490*/  FMUL.FTZ R145, R136, R91 ;  /* 0x0000005b88917220 */ /* 0x000fe40000410000 */
[----:B------:R-:W-:Y:S02]  /*14a0*/  FMUL.FTZ R147, R132, R152 ;  /* 0x0000009884937220 */ /* 0x000fe40000410000 */
[----:B------:R-:W-:Y:S02]  /*14b0*/  FFMA.FTZ R146, R123, R149, R146 ;  /* 0x000000957b927223 */ /* 0x000fe40000010092 */
[----:B------:R-:W-:Y:S02]  /*14c0*/  FADD.FTZ R85, R84, R143 ;  /* 0x0000008f54557221 */ /* 0x000fe40000010000 */
[----:B------:R-:W-:-:S02]  /*14d0*/  FFMA.FTZ R170, R144, R143, R170 ;  /* 0x0000008f90aa7223 */ /* 0x000fc400000100aa */
[----:B------:R-:W-:Y:S02]  /*14e0*/  FMUL.FTZ R148, R136, R95 ;  /* 0x0000005f88947220 */ /* 0x000fe40000410000 */
[----:B------:R-:W-:Y:S02]  /*14f0*/  FADD.FTZ R4, R4, R150 ;  /* 0x0000009604047221 */ /* 0x000fe40000010000 */
[----:B------:R-:W-:Y:S02]  /*1500*/  FFMA.FTZ R20, R145, R150, R20 ;  /* 0x0000009691147223 */ /* 0x000fe40000010014 */
        /* <DEDUP_REMOVED lines=9> */
[----:B------:R-:W-:Y:S02]  /*15a0*/  FFMA.FTZ R150, R125, R172, R150 ;  /* 0x000000ac7d967223 */ /* 0x000fe40000010096 */
[----:B------:R-:W-:Y:S02]  /*15b0*/  FMUL.FTZ R151, R134, R177 ;  /* 0x000000b186977220 */ /* 0x000fe40000410000 */
        /* <DEDUP_REMOVED lines=22> */
.L_x_253:
[----:B------:R-:W-:Y:S05]  /*1720*/  BSYNC B1 ;  /* 0x0000000000017941 */ /* 0x000fea0003800000 */
.L_x_252:
[----:B------:R-:W-:Y:S05]  /*1730*/  BRA.DIV ~URZ, `(.L_x_254) ;  /* 0x000023827f007947 */ /* 0x000fea000b800000 */
[----:B------:R0:W1:Y:S02]  /*1740*/  SHFL.BFLY PT, R86, R171, 0x1, 0x1f ;  /* 0x0c201f00ab567f89 */ /* 0x00006400000e0000 */
.L_x_267:
        /* <DEDUP_REMOVED lines=18> */
.L_x_268:
[----:B--2---:R-:W-:Y:S01]  /*1870*/  FADD.FTZ R91, R91, R88 ;  /* 0x000000585b5b7221 */ /* 0x004fe20000010000 */
[----:B------:R-:W-:Y:S01]  /*1880*/  BSSY B1, `(.L_x_256) ;  /* 0x000008e000017945 */ /* 0x000fe20003800000 */
[----:B-1----:R-:W-:Y:S02]  /*1890*/  FADD.FTZ R85, R85, R90 ;  /* 0x0000005a55557221 */ /* 0x002fe40000010000 */
[----:B------:R-:W-:Y:S02]  /*18a0*/  FMUL.FTZ R174, R91, c[0x0][0x1e0] ;  /* 0x000078005bae7a20 */ /* 0x000fe40000410000 */
[----:B------:R-:W-:Y:S01]  /*18b0*/  FMUL.FTZ R92, R85, c[0x0][0x1e0] ;  /* 0x00007800555c7a20 */ /* 0x000fe20000410000 */
[----:B------:R-:W-:Y:S05]  /*18c0*/  @!P3 BRA `(.L_x_257) ;  /* 0x000008900000b947 */ /* 0x000fea0003800000 */
[----:B------:R-:W-:Y:S02]  /*18d0*/  ISETP.NE.U32.AND P6, PT, RZ, c[0x0][0x218], PT ;  /* 0x00008600ff007a0c */ /* 0x000fe40003fc5070 */
[----:B------:R-:W-:Y:S02]  /*18e0*/  ISETP.NE.AND P1, PT, R173, RZ, PT ;  /* 0x000000ffad00720c */ /* 0x000fe40003f25270 */
[----:B------:R-:W-:-:S02]  /*18f0*/  ISETP.NE.AND.EX P6, PT, RZ, c[0x0][0x21c], PT, P6 ;  /* 0x00008700ff007a0c */ /* 0x000fc40003fc5360 */
[----:B------:R-:W-:Y:S02]  /*1900*/  ISETP.NE.U32.AND P0, PT, RZ, c[0x0][0x250], PT ;  /* 0x00009400ff007a0c */ /* 0x000fe40003f05070 */
[----:B------:R-:W-:Y:S02]  /*1910*/  FSEL R95, R174, RZ, !P1 ;  /* 0x000000ffae5f7208 */ /* 0x000fe40004800000 */
[----:B------:R-:W-:Y:S02]  /*1920*/  ISETP.NE.AND.EX P0, PT, RZ, c[0x0][0x254], PT, P0 ;  /* 0x00009500ff007a0c */ /* 0x000fe40003f05300 */
[----:B------:R-:W-:Y:S01]  /*1930*/  MOV R86, R2 ;  /* 0x0000000200567202 */ /* 0x000fe20000000f00 */
[-CC-:B------:R-:W-:Y:S01]  /*1940*/  FFMA.FTZ R85, R155, R92.reuse, R95.reuse ;  /* 0x0000005c9b557223 */ /* 0x180fe2000001005f */
[----:B------:R-:W-:Y:S01]  /*1950*/  ISETP.NE.U32.AND P1, PT, RZ, c[0x0][0x258], PT ;  /* 0x00009600ff007a0c */ /* 0x000fe20003f25070 */
[-C--:B0-----:R-:W-:Y:S01]  /*1960*/  FFMA.FTZ R90, R160, R92.reuse, R95 ;  /* 0x0000005ca05a7223 */ /* 0x081fe2000001005f */
[----:B------:R-:W-:Y:S01]  /*1970*/  LOP3.LUT P2, RZ, R86, 0xff, RZ, 0xc0, !PT ;  /* 0x000000ff56ff7812 */ /* 0x000fe2000784c0ff */
[----:B------:R-:W-:Y:S01]  /*1980*/  FADD.FTZ R85, R154, -R85 ;  /* 0x800000559a557221 */ /* 0x000fe20000010000 */
[--C-:B-----5:R-:W-:Y:S01]  /*1990*/  @P6 HADD2.F32 R84, -RZ, R68.reuse.H0_H0 ;  /* 0x20000044ff546230 */ /* 0x120fe20000004100 */
[--C-:B------:R-:W-:Y:S01]  /*19a0*/  FFMA.FTZ R89, R159, R92, R95.reuse ;  /* 0x0000005c9f597223 */ /* 0x100fe2000001005f */
[----:B------:R-:W-:Y:S01]  /*19b0*/  @P6 HADD2.F32 R86, -RZ, R68.H1_H1 ;  /* 0x30000044ff566230 */ /* 0x000fe20000004100 */
[----:B------:R-:W-:Y:S01]  /*19c0*/  FMUL.FTZ R85, R136, R85 ;  /* 0x0000005588557220 */ /* 0x000fe20000410000 */
[----:B------:R-:W-:Y:S01]  /*19d0*/  ISETP.NE.AND.EX P1, PT, RZ, c[0x0][0x25c], PT, P1 ;  /* 0x00009700ff007a0c */ /* 0x000fe20003f25310 */
[----:B------:R-:W-:Y:S01]  /*19e0*/  FADD.FTZ R91, R161, -R90 ;  /* 0x8000005aa15b7221 */ /* 0x000fe20000010000 */
[----:B------:R-:W-:Y:S01]  /*19f0*/  @P0 MOV R87, R96 ;  /* 0x0000006000570202 */ /* 0x000fe20000000f00 */
[----:B------:R-:W-:Y:S01]  /*1a00*/  @P6 FADD.FTZ R85, R85, R84 ;  /* 0x0000005455556221 */ /* 0x000fe20000010000 */
[----:B------:R-:W-:Y:S01]  /*1a10*/  @P6 HADD2.F32 R88, -RZ, R69.H0_H0 ;  /* 0x20000045ff586230 */ /* 0x000fe20000004100 */
[-CC-:B------:R-:W-:Y:S01]  /*1a20*/  FFMA.FTZ R84, R156, R92.reuse, R95.reuse ;  /* 0x0000005c9c547223 */ /* 0x180fe2000001005f */
[----:B------:R-:W-:Y:S01]  /*1a30*/  @P0 LOP3.LUT P5, RZ, R87, 0xff, RZ, 0xc0, !PT ;  /* 0x000000ff57ff0812 */ /* 0x000fe200078ac0ff */
[----:B------:R-:W-:Y:S01]  /*1a40*/  FFMA.FTZ R93, R163, R92, R95 ;  /* 0x0000005ca35d7223 */ /* 0x000fe2000001005f */
[----:B------:R-:W-:Y:S01]  /*1a50*/  @P6 HADD2.F32 R171, -RZ, R71.H0_H0 ;  /* 0x20000047ffab6230 */ /* 0x000fe20000004100 */
[----:B------:R-:W-:Y:S01]  /*1a60*/  FADD.FTZ R87, R157, -R84 ;  /* 0x800000549d577221 */ /* 0x000fe20000010000 */
[----:B------:R-:W-:Y:S01]  /*1a70*/  @P6 HADD2.F32 R84, -RZ, R69.H1_H1 ;  /* 0x30000045ff546230 */ /* 0x000fe20000004100 */
[----:B------:R-:W-:Y:S01]  /*1a80*/  FADD.FTZ R89, R158, -R89 ;  /* 0x800000599e597221 */ /* 0x000fe20000010000 */
[----:B------:R-:W-:Y:S01]  /*1a90*/  @P6 HADD2.F32 R94, -RZ, R71.H1_H1 ;  /* 0x30000047ff5e6230 */ /* 0x000fe20000004100 */
[----:B------:R-:W-:-:S02]  /*1aa0*/  FMUL.FTZ R87, R136, R87 ;  /* 0x0000005788577220 */ /* 0x000fc40000410000 */
[----:B------:R-:W-:Y:S02]  /*1ab0*/  FMUL.FTZ R91, R136, R91 ;  /* 0x0000005b885b7220 */ /* 0x000fe40000410000 */
[----:B------:R-:W-:Y:S02]  /*1ac0*/  @P6 FADD.FTZ R87, R87, R86 ;  /* 0x0000005657576221 */ /* 0x000fe40000010000 */
[-CC-:B------:R-:W-:Y:S02]  /*1ad0*/  FFMA.FTZ R86, R164, R92.reuse, R95.reuse ;  /* 0x0000005ca4567223 */ /* 0x180fe4000001005f */
[-CC-:B------:R-:W-:Y:S02]  /*1ae0*/  FFMA.FTZ R153, R167, R92.reuse, R95.reuse ;  /* 0x0000005ca7997223 */ /* 0x180fe4000001005f */
[----:B------:R-:W-:Y:S02]  /*1af0*/  FFMA.FTZ R90, R168, R92, R95 ;  /* 0x0000005ca85a7223 */ /* 0x000fe4000001005f */
[----:B------:R-:W-:-:S02]  /*1b00*/  FADD.FTZ R93, R162, -R93 ;  /* 0x8000005da25d7221 */ /* 0x000fc40000010000 */
[----:B------:R-:W-:Y:S02]  /*1b10*/  FMUL.FTZ R89, R136, R89 ;  /* 0x0000005988597220 */ /* 0x000fe40000410000 */
[----:B------:R-:W-:Y:S01]  /*1b20*/  @P6 FADD.FTZ R91, R91, R84 ;  /* 0x000000545b5b6221 */ /* 0x000fe20000010000 */
[----:B------:R-:W-:Y:S01]  /*1b30*/  @P6 HADD2.F32 R84, -RZ, R70.H0_H0 ;  /* 0x20000046ff546230 */ /* 0x000fe20000004100 */
[----:B------:R-:W-:Y:S02]  /*1b40*/  FADD.FTZ R95, R165, -R86 ;  /* 0x80000056a55f7221 */ /* 0x000fe40000010000 */
[----:B------:R-:W-:Y:S02]  /*1b50*/  FADD.FTZ R153, R166, -R153 ;  /* 0x80000099a6997221 */ /* 0x000fe40000010000 */
[----:B------:R-:W-:Y:S01]  /*1b60*/  FADD.FTZ R175, R169, -R90 ;  /* 0x8000005aa9af7221 */ /* 0x000fe20000010000 */
[----:B------:R-:W-:Y:S01]  /*1b70*/  @P1 F2FP.PACK_AB R90, RZ, R91 ;  /* 0x0000005bff5a123e */ /* 0x000fe200000000ff */
[----:B------:R-:W-:-:S02]  /*1b80*/  FMUL.FTZ R93, R136, R93 ;  /* 0x0000005d885d7220 */ /* 0x000fc40000410000 */
[----:B------:R-:W-:Y:S01]  /*1b90*/  @P6 FADD.FTZ R89, R89, R88 ;  /* 0x0000005859596221 */ /* 0x000fe20000010000 */
[----:B------:R-:W-:Y:S01]  /*1ba0*/  @P6 HADD2.F32 R88, -RZ, R70.H1_H1 ;  /* 0x30000046ff586230 */ /* 0x000fe20000004100 */
[C---:B------:R-:W-:Y:S02]  /*1bb0*/  FMUL.FTZ R95, R136.reuse, R95 ;  /* 0x0000005f885f7220 */ /* 0x040fe40000410000 */
[C---:B------:R-:W-:Y:S01]  /*1bc0*/  FMUL.FTZ R170, R136.reuse, R153 ;  /* 0x0000009988aa7220 */ /* 0x040fe20000410000 */
[----:B------:R-:W-:Y:S01]  /*1bd0*/  @P1 F2FP.PACK_AB R86, RZ, R89 ;  /* 0x00000059ff56123e */ /* 0x000fe200000000ff */
[----:B------:R-:W-:Y:S02]  /*1be0*/  FMUL.FTZ R175, R136, R175 ;  /* 0x000000af88af7220 */ /* 0x000fe40000410000 */
[----:B------:R-:W-:Y:S01]  /*1bf0*/  @P6 FADD.FTZ R93, R93, R84 ;  /* 0x000000545d5d6221 */ /* 0x000fe20000010000 */
[----:B------:R-:W-:Y:S01]  /*1c00*/  @P1 F2FP.PACK_AB R84, RZ, R85 ;  /* 0x00000055ff54123e */ /* 0x000fe200000000ff */
[----:B------:R-:W-:Y:S01]  /*1c10*/  FMUL.FTZ R176, R85, c[0x0][0x1e8] ;  /* 0x00007a0055b07a20 */ /* 0x000fe20000410000 */
[----:B------:R-:W-:Y:S01]  /*1c20*/  @P1 PRMT R77, R86, 0x7610, R77 ;  /* 0x00007610564d1816 */ /* 0x000fe2000000004d */
[----:B------:R-:W-:Y:S01]  /*1c30*/  @P6 FADD.FTZ R95, R95, R88 ;  /* 0x000000585f5f6221 */ /* 0x000fe20000010000 */
[----:B------:R-:W-:Y:S01]  /*1c40*/  @P1 PRMT R76, R84, 0x7610, R76 ;  /* 0x00007610544c1816 */ /* 0x000fe2000000004c */
[----:B------:R-:W-:Y:S01]  /*1c50*/  @P6 FADD.FTZ R170, R170, R171 ;  /* 0x000000abaaaa6221 */ /* 0x000fe20000010000 */
[----:B------:R-:W-:Y:S01]  /*1c60*/  FSEL R84, R176, RZ, P2 ;  /* 0x000000ffb0547208 */ /* 0x000fe20001000000 */
[----:B------:R-:W-:Y:S01]  /*1c70*/  @P6 FADD.FTZ R175, R175, R94 ;  /* 0x0000005eafaf6221 */ /* 0x000fe20000010000 */
[C---:B------:R-:W-:Y:S01]  /*1c80*/  LOP3.LUT P6, RZ, R2.reuse, 0xff00, RZ, 0xc0, !PT ;  /* 0x0000ff0002ff7812 */ /* 0x040fe200078cc0ff */
[----:B------:R-:W-:Y:S01]  /*1c90*/  FMUL.FTZ R177, R87, c[0x0][0x1e8] ;  /* 0x00007a0057b17a20 */ /* 0x000fe20000410000 */
[C---:B------:R-:W-:Y:S01]  /*1ca0*/  LOP3.LUT P2, RZ, R2.reuse, 0xff0000, RZ, 0xc0, !PT ;  /* 0x00ff000002ff7812 */ /* 0x040fe2000784c0ff */
[----:B------:R-:W-:Y:S01]  /*1cb0*/  FMUL.FTZ R178, R89, c[0x0][0x1e8] ;  /* 0x00007a0059b27a20 */ /* 0x000fe20000410000 */
[----:B------:R-:W-:Y:S01]  /*1cc0*/  @P1 F2FP.PACK_AB R88, RZ, R87 ;  /* 0x00000057ff58123e */ /* 0x000fe200000000ff */
        /* <DEDUP_REMOVED lines=12> */
[----:B------:R-:W-:Y:S02]  /*1d90*/  @P1 F2FP.PACK_AB R171, RZ, R170 ;  /* 0x000000aaffab123e */ /* 0x000fe400000000ff */
[----:B------:R-:W-:-:S02]  /*1da0*/  FSEL R170, R182, RZ, P6 ;  /* 0x000000ffb6aa7208 */ /* 0x000fc40003000000 */
[----:B------:R-:W-:Y:S02]  /*1db0*/  ISETP.NE.AND.EX P2, PT, RZ, c[0x0][0x25c], PT, P2 ;  /* 0x00009700ff007a0c */ /* 0x000fe40003f45320 */
[----:B------:R-:W-:Y:S01]  /*1dc0*/  F2FP.PACK_AB R86, R170, R89 ;  /* 0x00000059aa56723e */ /* 0x000fe200000000ff */
[----:B------:R-:W-:Y:S01]  /*1dd0*/  HFMA2.MMA R170, -RZ, RZ, 0, 9.5367431640625e-07 ;  /* 0x00000010ffaa7435 */ /* 0x000fe200000001ff */
[----:B------:R-:W-:Y:S02]  /*1de0*/  LOP3.LUT P6, RZ, R3, 0xff0000, RZ, 0xc0, !PT ;  /* 0x00ff000003ff7812 */ /* 0x000fe400078cc0ff */
[----:B------:R-:W-:Y:S02]  /*1df0*/  @P1 F2FP.PACK_AB R94, RZ, R93 ;  /* 0x0000005dff5e123e */ /* 0x000fe400000000ff */
[----:B------:R-:W-:Y:S01]  /*1e00*/  @P1 F2FP.PACK_AB R172, RZ, R175 ;  /* 0x000000afffac123e */ /* 0x000fe200000000ff */
[----:B------:R-:W-:Y:S01]  /*1e10*/  FMUL.FTZ R175, R175, c[0x0][0x1e8] ;  /* 0x00007a00afaf7a20 */ /* 0x000fe20000410000 */
[----:B------:R-:W-:-:S02]  /*1e20*/  FSEL R91, R183, RZ, P6 ;  /* 0x000000ffb75b7208 */ /* 0x000fc40003000000 */
[----:B------:R-:W-:Y:S02]  /*1e30*/  @P1 F2FP.PACK_AB R153, RZ, R95 ;  /* 0x0000005fff99123e */ /* 0x000fe400000000ff */
        /* <DEDUP_REMOVED lines=10> */
[----:B------:R-:W-:Y:S01]  /*1ee0*/  F2FP.PACK_AB R84, R87, R84 ;  /* 0x000000545754723e */ /* 0x000fe200000000ff */
[----:B------:R-:W-:Y:S01]  /*1ef0*/  @P2 STG.E.128 [R88.64], R76 ;  /* 0x0000004c58002986 */ /* 0x000fe2000c101d04 */
[----:B------:R-:W-:Y:S01]  /*1f00*/  F2FP.PACK_AB R87, R94, R91 ;  /* 0x0000005b5e57723e */ /* 0x000fe200000000ff */
[----:B------:R-:W-:Y:S01]  /*1f10*/  IMAD.WIDE.U32 R90, R135, R170, c[0x0][0x248] ;  /* 0x00009200875a7625 */ /* 0x000fe200078e00aa */
[----:B------:R-:W-:-:S02]  /*1f20*/  F2FP.PACK_AB R85, R180, R85 ;  /* 0x00000055b455723e */ /* 0x000fc400000000ff */
        /* <DEDUP_REMOVED lines=11> */
[----:B------:R-:W-:Y:S02]  /*1fe0*/  @P0 F2FP.PACK_AB R93, RZ, R93 ;  /* 0x0000005dff5d023e */ /* 0x000fe400000000ff */
[----:B0-----:R-:W-:-:S02]  /*1ff0*/  @P0 FSEL R84, R181, RZ, P1 ;  /* 0x000000ffb5540208 */ /* 0x001fc40000800000 */
[----:B------:R-:W-:Y:S02]  /*2000*/  @P0 FSEL R87, R183, RZ, P5 ;  /* 0x000000ffb7570208 */ /* 0x000fe40002800000 */
[----:B------:R-:W-:Y:S02]  /*2010*/  @P0 F2FP.PACK_AB R95, RZ, R95 ;  /* 0x0000005fff5f023e */ /* 0x000fe400000000ff */
[----:B------:R-:W-:Y:S02]  /*2020*/  @P0 FSEL R86, R182, RZ, P2 ;  /* 0x000000ffb6560208 */ /* 0x000fe40001000000 */
[----:B------:R-:W-:Y:S02]  /*2030*/  @P0 FSEL R88, R175, RZ, P6 ;  /* 0x000000ffaf580208 */ /* 0x000fe40003000000 */
[----:B------:R-:W-:Y:S02]  /*2040*/  @P0 F2FP.PACK_AB R85, RZ, R84 ;  /* 0x00000054ff55023e */ /* 0x000fe400000000ff */
[----:B------:R-:W-:-:S02]  /*2050*/  @P0 F2FP.PACK_AB R87, RZ, R87 ;  /* 0x00000057ff57023e */ /* 0x000fc400000000ff */
[----:B------:R-:W-:Y:S02]  /*2060*/  @P0 F2FP.PACK_AB R94, RZ, R94 ;  /* 0x0000005eff5e023e */ /* 0x000fe400000000ff */
[----:B------:R-:W-:Y:S02]  /*2070*/  @P0 F2FP.PACK_AB R153, RZ, R153 ;  /* 0x00000099ff99023e */ /* 0x000fe400000000ff */
[----:B------:R-:W-:Y:S02]  /*2080*/  @P0 F2FP.PACK_AB R86, RZ, R86 ;  /* 0x00000056ff56023e */ /* 0x000fe400000000ff */
[----:B------:R-:W-:Y:S02]  /*2090*/  @P0 F2FP.PACK_AB R88, RZ, R88 ;  /* 0x00000058ff58023e */ /* 0x000fe400000000ff */
        /* <DEDUP_REMOVED lines=12> */
.L_x_257:
[----:B------:R-:W-:Y:S05]  /*2160*/  BSYNC B1 ;  /* 0x0000000000017941 */ /* 0x000fea0003800000 */
.L_x_256:
[----:B------:R-:W-:Y:S01]  /*2170*/  BSSY B1, `(.L_x_258) ;  /* 0x000008a000017945 */ /* 0x000fe20003800000 */
[----:B------:R-:W-:Y:S05]  /*2180*/  @!P4 BRA `(.L_x_259) ;  /* 0x000008800000c947 */ /* 0x000fea0003800000 */
[----:B------:R-:W-:Y:S02]  /*2190*/  ISETP.NE.U32.AND P0, PT, RZ, c[0x0][0x250], PT ;  /* 0x00009400ff007a0c */ /* 0x000fe40003f05070 */
[----:B------:R-:W-:Y:S02]  /*21a0*/  ISETP.NE.U32.AND P6, PT, RZ, c[0x0][0x218], PT ;  /* 0x00008600ff007a0c */ /* 0x000fe40003fc5070 */
[----:B------:R-:W-:Y:S02]  /*21b0*/  ISETP.NE.AND.EX P0, PT, RZ, c[0x0][0x254], PT, P0 ;  /* 0x00009500ff007a0c */ /* 0x000fe40003f05300 */
[----:B------:R-:W-:Y:S02]  /*21c0*/  ISETP.NE.AND P1, PT, R173, RZ, PT ;  /* 0x000000ffad00720c */ /* 0x000fe40003f25270 */
[----:B------:R-:W-:Y:S02]  /*21d0*/  ISETP.NE.AND.EX P6, PT, RZ, c[0x0][0x21c], PT, P6 ;  /* 0x00008700ff007a0c */ /* 0x000fe40003fc5360 */
[----:B------:R-:W-:-:S02]  /*21e0*/  FSEL R87, R174, RZ, !P1 ;  /* 0x000000ffae577208 */ /* 0x000fc40004800000 */
[----:B0-----:R-:W-:Y:S02]  /*21f0*/  MOV R84, R100 ;  /* 0x0000006400547202 */ /* 0x001fe40000000f00 */
[----:B------:R-:W-:Y:S01]  /*2200*/  ISETP.NE.U32.AND P1, PT, RZ, c[0x0][0x258], PT ;  /* 0x00009600ff007a0c */ /* 0x000fe20003f25070 */
[-CC-:B------:R-:W-:Y:S01]  /*2210*/  FFMA.FTZ R85, R137, R92.reuse, R87.reuse ;  /* 0x0000005c89557223 */ /* 0x180fe20000010057 */
[----:B------:R-:W-:Y:S01]  /*2220*/  LOP3.LUT P2, RZ, R84, 0xff, RZ, 0xc0, !PT ;  /* 0x000000ff54ff7812 */ /* 0x000fe2000784c0ff */
[----:B------:R-:W-:Y:S01]  /*2230*/  FFMA.FTZ R94, R144, R92, R87 ;  /* 0x0000005c905e7223 */ /* 0x000fe20000010057 */
[----:B------:R-:W-:Y:S01]  /*2240*/  @P0 MOV R84, R98 ;  /* 0x0000006200540202 */ /* 0x000fe20000000f00 */
[----:B------:R-:W-:Y:S01]  /*2250*/  FADD.FTZ R85, R138, -R85 ;  /* 0x800000558a557221 */ /* 0x000fe20000010000 */
[----:B------:R-:W-:Y:S01]  /*2260*/  ISETP.NE.AND.EX P1, PT, RZ, c[0x0][0x25c], PT, P1 ;  /* 0x00009700ff007a0c */ /* 0x000fe20003f25310 */
[-CC-:B------:R-:W-:Y:S01]  /*2270*/  FFMA.FTZ R89, R141, R92.reuse, R87.reuse ;  /* 0x0000005c8d597223 */ /* 0x180fe20000010057 */
[----:B------:R-:W-:Y:S01]  /*2280*/  @P0 LOP3.LUT P5, RZ, R84, 0xff, RZ, 0xc0, !PT ;  /* 0x000000ff54ff0812 */ /* 0x000fe200078ac0ff */
[--C-:B-----5:R-:W-:Y:S01]  /*2290*/  @P6 HADD2.F32 R84, -RZ, R72.reuse.H0_H0 ;  /* 0x20000048ff546230 */ /* 0x120fe20000004100 */
[----:B------:R-:W-:Y:S01]  /*22a0*/  FMUL.FTZ R85, R136, R85 ;  /* 0x0000005588557220 */ /* 0x000fe20000410000 */
[----:B------:R-:W-:Y:S01]  /*22b0*/  @P6 HADD2.F32 R90, -RZ, R73.H0_H0 ;  /* 0x20000049ff5a6230 */ /* 0x000fe20000004100 */
[----:B------:R-:W-:Y:S01]  /*22c0*/  FFMA.FTZ R86, R140, R92, R87 ;  /* 0x0000005c8c567223 */ /* 0x000fe20000010057 */
[----:B------:R-:W-:Y:S01]  /*22d0*/  @P6 HADD2.F32 R88, -RZ, R72.H1_H1 ;  /* 0x30000048ff586230 */ /* 0x000fe20000004100 */
[----:B------:R-:W-:-:S02]  /*22e0*/  FADD.FTZ R91, R143, -R94 ;  /* 0x8000005e8f5b7221 */ /* 0x000fc40000010000 */
[-CC-:B------:R-:W-:Y:S02]  /*22f0*/  FFMA.FTZ R93, R145, R92.reuse, R87.reuse ;  /* 0x0000005c915d7223 */ /* 0x180fe40000010057 */
[-CC-:B------:R-:W-:Y:S02]  /*2300*/  FFMA.FTZ R170, R148, R92.reuse, R87.reuse ;  /* 0x0000005c94aa7223 */ /* 0x180fe40000010057 */
[-CC-:B------:R-:W-:Y:S02]  /*2310*/  FFMA.FTZ R153, R149, R92.reuse, R87.reuse ;  /* 0x0000005c95997223 */ /* 0x180fe40000010057 */
[----:B------:R-:W-:Y:S02]  /*2320*/  FFMA.FTZ R92, R152, R92, R87 ;  /* 0x0000005c985c7223 */ /* 0x000fe40000010057 */
[----:B------:R-:W-:Y:S02]  /*2330*/  FADD.FTZ R89, R142, -R89 ;  /* 0x800000598e597221 */ /* 0x000fe40000010000 */
[----:B------:R-:W-:Y:S01]  /*2340*/  @P6 FADD.FTZ R85, R85, R84 ;  /* 0x0000005455556221 */ /* 0x000fe20000010000 */
[----:B------:R-:W-:Y:S01]  /*2350*/  @P6 HADD2.F32 R84, -RZ, R73.H1_H1 ;  /* 0x30000049ff546230 */ /* 0x000fe20000004100 */
[----:B------:R-:W-:Y:S01]  /*2360*/  FADD.FTZ R87, R139, -R86 ;  /* 0x800000568b577221 */ /* 0x000fe20000010000 */
[----:B------:R-:W-:Y:S01]  /*2370*/  @P6 HADD2.F32 R86, -RZ, R74.H0_H0 ;  /* 0x2000004aff566230 */ /* 0x000fe20000004100 */
[----:B------:R-:W-:-:S02]  /*2380*/  FMUL.FTZ R91, R136, R91 ;  /* 0x0000005b885b7220 */ /* 0x000fc40000410000 */
[----:B------:R-:W-:Y:S02]  /*2390*/  FMUL.FTZ R89, R136, R89 ;  /* 0x0000005988597220 */ /* 0x000fe40000410000 */
[----:B------:R-:W-:Y:S02]  /*23a0*/  FADD.FTZ R93, R146, -R93 ;  /* 0x8000005d925d7221 */ /* 0x000fe40000010000 */
[----:B------:R-:W-:Y:S02]  /*23b0*/  FMUL.FTZ R87, R136, R87 ;  /* 0x0000005788577220 */ /* 0x000fe40000410000 */
[----:B------:R-:W-:Y:S01]  /*23c0*/  @P6 FADD.FTZ R91, R91, R84 ;  /* 0x000000545b5b6221 */ /* 0x000fe20000010000 */
[----:B------:R-:W-:Y:S01]  /*23d0*/  @P1 F2FP.PACK_AB R84, RZ, R85 ;  /* 0x00000055ff54123e */ /* 0x000fe200000000ff */
[----:B------:R-:W-:Y:S02]  /*23e0*/  FADD.FTZ R95, R147, -R170 ;  /* 0x800000aa935f7221 */ /* 0x000fe40000010000 */
[----:B------:R-:W-:Y:S01]  /*23f0*/  FADD.FTZ R153, R150, -R153 ;  /* 0x8000009996997221 */ /* 0x000fe20000010000 */
[----:B------:R-:W-:Y:S01]  /*2400*/  @P1 PRMT R76, R84, 0x7610, R76 ;  /* 0x00007610544c1816 */ /* 0x000fe2000000004c */
[----:B------:R-:W-:Y:S01]  /*2410*/  FADD.FTZ R171, R151, -R92 ;  /* 0x8000005c97ab7221 */ /* 0x000fe20000010000 */
[----:B------:R-:W-:Y:S01]  /*2420*/  @P6 HADD2.F32 R92, -RZ, R75.H1_H1 ;  /* 0x3000004bff5c6230 */ /* 0x000fe20000004100 */
[----:B------:R-:W-:-:S02]  /*2430*/  FMUL.FTZ R172, R85, c[0x0][0x1e8] ;  /* 0x00007a0055ac7a20 */ /* 0x000fc40000410000 */
[----:B------:R-:W-:Y:S01]  /*2440*/  @P6 FADD.FTZ R89, R89, R90 ;  /* 0x0000005a59596221 */ /* 0x000fe20000010000 */
[----:B------:R-:W-:Y:S01]  /*2450*/  @P6 HADD2.F32 R90, -RZ, R75.H0_H0 ;  /* 0x2000004bff5a6230 */ /* 0x000fe20000004100 */
[----:B------:R-:W-:Y:S01]  /*2460*/  FMUL.FTZ R93, R136, R93 ;  /* 0x0000005d885d7220 */ /* 0x000fe20000410000 */
[----:B------:R-:W-:Y:S01]  /*2470*/  FSEL R84, R172, RZ, P2 ;  /* 0x000000ffac547208 */ /* 0x000fe20001000000 */
[----:B------:R-:W-:Y:S01]  /*2480*/  @P6 FADD.FTZ R87, R87, R88 ;  /* 0x0000005857576221 */ /* 0x000fe20000010000 */
[----:B------:R-:W-:Y:S01]  /*2490*/  @P6 HADD2.F32 R88, -RZ, R74.H1_H1 ;  /* 0x3000004aff586230 */ /* 0x000fe20000004100 */
[----:B------:R-:W-:Y:S01]  /*24a0*/  FMUL.FTZ R95, R136, R95 ;  /* 0x0000005f885f7220 */ /* 0x000fe20000410000 */
[----:B------:R-:W-:Y:S01]  /*24b0*/  LOP3.LUT P2, RZ, R100, 0xff0000, RZ, 0xc0, !PT ;  /* 0x00ff000064ff7812 */ /* 0x000fe2000784c0ff */
[C---:B------:R-:W-:Y:S02]  /*24c0*/  FMUL.FTZ R153, R136.reuse, R153 ;  /* 0x0000009988997220 */ /* 0x040fe40000410000 */
[----:B------:R-:W-:-:S02]  /*24d0*/  FMUL.FTZ R171, R136, R171 ;  /* 0x000000ab88ab7220 */ /* 0x000fc40000410000 */
[----:B------:R-:W-:Y:S02]  /*24e0*/  FMUL.FTZ R175, R89, c[0x0][0x1e8] ;  /* 0x00007a0059af7a20 */ /* 0x000fe40000410000 */
[----:B------:R-:W-:Y:S01]  /*24f0*/  @P6 FADD.FTZ R93, R93, R86 ;  /* 0x000000565d5d6221 */ /* 0x000fe20000010000 */
[----:B------:R-:W-:Y:S01]  /*2500*/  @P1 F2FP.PACK_AB R86, RZ, R89 ;  /* 0x00000059ff56123e */ /* 0x000fe200000000ff */
[----:B------:R-:W-:Y:S01]  /*2510*/  @P6 FADD.FTZ R95, R95, R88 ;  /* 0x000000585f5f6221 */ /* 0x000fe20000010000 */
[----:B------:R-:W-:Y:S01]  /*2520*/  FSEL R85, R175, RZ, P2 ;  /* 0x000000ffaf557208 */ /* 0x000fe20001000000 */
[----:B------:R-:W-:Y:S01]  /*2530*/  @P6 FADD.FTZ R153, R153, R90 ;  /* 0x0000005a99996221 */ /* 0x000fe20000010000 */
[----:B------:R-:W-:Y:S01]  /*2540*/  LOP3.LUT P2, RZ, R101, 0xff, RZ, 0xc0, !PT ;  /* 0x000000ff65ff7812 */ /* 0x000fe2000784c0ff */
[----:B------:R-:W-:Y:S01]  /*2550*/  @P6 FADD.FTZ R171, R171, R92 ;  /* 0x0000005cabab6221 */ /* 0x000fe20000010000 */
[----:B------:R-:W-:Y:S01]  /*2560*/  LOP3.LUT P6, RZ, R100, 0xff00, RZ, 0xc0, !PT ;  /* 0x0000ff0064ff7812 */ /* 0x000fe200078cc0ff */
[----:B------:R-:W-:Y:S01]  /*2570*/  FMUL.FTZ R174, R87, c[0x0][0x1e8] ;  /* 0x00007a0057ae7a20 */ /* 0x000fe20000410000 */
[----:B------:R-:W-:Y:S01]  /*2580*/  @P1 F2FP.PACK_AB R88, RZ, R87 ;  /* 0x00000057ff58123e */ /* 0x000fe200000000ff */
[----:B------:R-:W-:Y:S01]  /*2590*/  FMUL.FTZ R177, R93, c[0x0][0x1e8] ;  /* 0x00007a005db17a20 */ /* 0x000fe20000410000 */
[----:B------:R-:W-:Y:S01]  /*25a0*/  @P1 F2FP.PACK_AB R136, RZ, R153 ;  /* 0x00000099ff88123e */ /* 0x000fe200000000ff */
[----:B------:R-:W-:Y:S01]  /*25b0*/  FMUL.FTZ R176, R91, c[0x0][0x1e8] ;  /* 0x00007a005bb07a20 */ /* 0x000fe20000410000 */
[----:B------:R-:W-:Y:S01]  /*25c0*/  FSEL R87, R174, RZ, P6 ;  /* 0x000000ffae577208 */ /* 0x000fe20003000000 */
[----:B------:R-:W-:Y:S01]  /*25d0*/  FMUL.FTZ R179, R95, c[0x0][0x1e8] ;  /* 0x00007a005fb37a20 */ /* 0x000fe20000410000 */
[----:B------:R-:W-:Y:S01]  /*25e0*/  LOP3.LUT P6, RZ, R100, 0xff000000, RZ, 0xc0, !PT ;  /* 0xff00000064ff7812 */ /* 0x000fe200078cc0ff */
[----:B------:R-:W-:Y:S01]  /*25f0*/  FMUL.FTZ R153, R153, c[0x0][0x1e8] ;  /* 0x00007a0099997a20 */ /* 0x000fe20000410000 */
[----:B------:R-:W-:-:S02]  /*2600*/  FSEL R89, R177, RZ, P2 ;  /* 0x000000ffb1597208 */ /* 0x000fc40001000000 */
[----:B------:R-:W-:Y:S02]  /*2610*/  ISETP.NE.U32.AND P2, PT, RZ, c[0x0][0x258], PT ;  /* 0x00009600ff007a0c */ /* 0x000fe40003f45070 */
[----:B------:R-:W-:Y:S02]  /*2620*/  FSEL R178, R176, RZ, P6 ;  /* 0x000000ffb0b27208 */ /* 0x000fe40003000000 */
[----:B------:R-:W-:Y:S02]  /*2630*/  LOP3.LUT P6, RZ, R101, 0xff00, RZ, 0xc0, !PT ;  /* 0x0000ff0065ff7812 */ /* 0x000fe400078cc0ff */
[----:B------:R-:W-:Y:S02]  /*2640*/  ISETP.NE.AND.EX P2, PT, RZ, c[0x0][0x25c], PT, P2 ;  /* 0x00009700ff007a0c */ /* 0x000fe40003f45320 */
[----:B------:R-:W-:Y:S01]  /*2650*/  @P1 PRMT R79, R136, 0x7610, R79 ;  /* 0x00007610884f1816 */ /* 0x000fe2000000004f */
[----:B------:R-:W-:Y:S01]  /*2660*/  HFMA2.MMA R136, -RZ, RZ, 0, 9.5367431640625e-07 ;  /* 0x00000010ff887435 */ /* 0x000fe200000001ff */
[----:B------:R-:W-:-:S02]  /*2670*/  FSEL R180, R179, RZ, P6 ;  /* 0x000000ffb3b47208 */ /* 0x000fc40003000000 */
[----:B------:R-:W-:Y:S02]  /*2680*/  LOP3.LUT P6, RZ, R101, 0xff0000, RZ, 0xc0, !PT ;  /* 0x00ff000065ff7812 */ /* 0x000fe400078cc0ff */
[----:B------:R-:W-:Y:S02]  /*2690*/  @P1 F2FP.PACK_AB R92, RZ, R93 ;  /* 0x0000005dff5c123e */ /* 0x000fe400000000ff */
[----:B------:R-:W-:Y:S02]  /*26a0*/  @P1 F2FP.PACK_AB R90, RZ, R91 ;  /* 0x0000005bff5a123e */ /* 0x000fe400000000ff */
[----:B------:R-:W-:Y:S01]  /*26b0*/  @P1 F2FP.PACK_AB R170, RZ, R171 ;  /* 0x000000abffaa123e */ /* 0x000fe200000000ff */
[----:B------:R-:W-:Y:S01]  /*26c0*/  FMUL.FTZ R171, R171, c[0x0][0x1e8] ;  /* 0x00007a00abab7a20 */ /* 0x000fe20000410000 */
[----:B------:R-:W-:Y:S02]  /*26d0*/  FSEL R91, R153, RZ, P6 ;  /* 0x000000ff995b7208 */ /* 0x000fe40003000000 */
[----:B------:R-:W-:-:S02]  /*26e0*/  @P1 F2FP.PACK_AB R94, RZ, R95 ;  /* 0x0000005fff5e123e */ /* 0x000fc400000000ff */
[----:B------:R-:W-:Y:S02]  /*26f0*/  @P1 PRMT R77, R86, 0x7610, R77 ;  /* 0x00007610564d1816 */ /* 0x000fe4000000004d */
[----:B------:R-:W-:Y:S02]  /*2700*/  LOP3.LUT P6, RZ, R101, 0xff000000, RZ, 0xc0, !PT ;  /* 0xff00000065ff7812 */ /* 0x000fe400078cc0ff */
[----:B------:R-:W-:Y:S02]  /*2710*/  @P1 PRMT R78, R92, 0x7610, R78 ;  /* 0x000076105c4e1816 */ /* 0x000fe4000000004e */
[----:B------:R-:W-:Y:S02]  /*2720*/  F2FP.PACK_AB R86, R180, R89 ;  /* 0x00000059b456723e */ /* 0x000fe400000000ff */
        /* <DEDUP_REMOVED lines=44> */
[----:B------:R-:W-:-:S05]  /*29f0*/  @P0 PRMT R83, R83, 0x5410, R88 ;  /* 0x0000541053530816 */ /* 0x000fca0000000058 */
[----:B------:R0:W-:Y:S02]  /*2a00*/  @P0 STG.E.128 [R84.64], R80 ;  /* 0x0000005054000986 */ /* 0x0001e4000c101d04 */
.L_x_259:
[----:B------:R-:W-:Y:S05]  /*2a10*/  BSYNC B1 ;  /* 0x0000000000017941 */ /* 0x000fea0003800000 */
.L_x_258:
[----:B0-----:R-:W-:-:S05]  /*2a20*/  IMAD.MOV.U32 R84, RZ, RZ, c[0x0][0x160] ;  /* 0x00005800ff547624 */ /* 0x001fca00078e00ff */
[----:B------:R-:W-:-:S04]  /*2a30*/  LEA R103, R84, R103, 0x2 ;  /* 0x0000006754677211 */ /* 0x000fc800078e10ff */
[----:B------:R-:W-:-:S13]  /*2a40*/  ISETP.GE.AND P0, PT, R103, c[0x0][0x164], PT ;  /* 0x0000590067007a0c */ /* 0x000fda0003f06270 */
[----:B-----5:R-:W-:Y:S01]  /*2a50*/  @P0 CALL.REL.NOINC `(.L_x_249) ;  /* 0x0000001000000944 */ /* 0x020fe20003c00000 */
[----:B------:R-:W-:Y:S05]  /*2a60*/  BRA `(.L_x_260) ;  /* 0xffffdb7000007947 */ /* 0x000fea000383ffff */
.L_x_249:
[----:B-1----:R-:W-:Y:S05]  /*2a70*/  BSYNC B0 ;  /* 0x0000000000007941 */ /* 0x002fea0003800000 */
.L_x_248:
[----:B------:R-:W-:Y:S01]  /*2a80*/  SHF.R.U32.HI R2, RZ, 0x5, R0 ;  /* 0x00000005ff027819 */ /* 0x000fe20000011600 */
[----:B------:R-:W-:Y:S01]  /*2a90*/  WARPSYNC 0xffffffff ;  /* 0xffffffff00007948 */ /* 0x000fe20003800000 */
[----:B------:R-:W-:Y:S01]  /*2aa0*/  LOP3.LUT R3, R0, 0x1f, RZ, 0xc0, !PT ;  /* 0x0000001f00037812 */ /* 0x000fe200078ec0ff */
[----:B------:R-:W-:Y:S01]  /*2ab0*/  BSSY B0, `(.L_x_261) ;  /* 0x00000c1000007945 */ /* 0x000fe20003800000 */
[----:B------:R-:W-:-:S04]  /*2ac0*/  SHF.L.U32 R2, R2, 0x6, RZ ;  /* 0x0000000602027819 */ /* 0x000fc800000006ff */
[----:B------:R-:W-:-:S04]  /*2ad0*/  LOP3.LUT R2, R2, 0xffffffc0, R3, 0xe2, !PT ;  /* 0xffffffc002027812 */ /* 0x000fc800078ee203 */
[----:B------:R-:W-:-:S05]  /*2ae0*/  SHF.L.U32 R2, R2, 0x5, RZ ;  /* 0x0000000502027819 */ /* 0x000fca00000006ff */
        /* <DEDUP_REMOVED lines=154> */
[----:B------:R-:W-:Y:S01]  /*3490*/  FADD.FTZ R18, R18, R23 ;  /* 0x0000001712127221 */ /* 0x000fe20000010000 */
[----:B------:R-:W-:Y:S01]  /*34a0*/  SHF.L.U32 R0, R3, 0x2, RZ ;  /* 0x0000000203007819 */ /* 0x000fe200000006ff */
[----:B------:R-:W-:-:S03]  /*34b0*/  FADD.FTZ R14, R14, R27 ;  /* 0x0000001b0e0e7221 */ /* 0x000fc60000010000 */
[C---:B------:R-:W-:Y:S02]  /*34c0*/  IADD3 R16, P6, R0.reuse, c[0x0][0x228], RZ ;  /* 0x00008a0000107a10 */ /* 0x040fe40007fde0ff */
[----:B------:R-:W-:Y:S01]  /*34d0*/  IADD3 R10, P5, R0, c[0x0][0x220], RZ ;  /* 0x00008800000a7a10 */ /* 0x000fe20007fbe0ff */
[----:B------:R-:W-:Y:S01]  /*34e0*/  FADD.FTZ R18, R18, R29 ;  /* 0x0000001d12127221 */ /* 0x000fe20000010000 */
[----:B------:R-:W-:Y:S02]  /*34f0*/  IADD3 R8, P4, R0, c[0x0][0x238], RZ ;  /* 0x00008e0000087a10 */ /* 0x000fe40007f9e0ff */
[C---:B------:R-:W-:Y:S01]  /*3500*/  IADD3.X R25, R19.reuse, c[0x0][0x22c], RZ, P6, !PT ;  /* 0x00008b0013197a10 */ /* 0x040fe200037fe4ff */
[----:B0-----:R-:W-:Y:S01]  /*3510*/  FADD.FTZ R31, R2, R31 ;  /* 0x0000001f021f7221 */ /* 0x001fe20000010000 */
[----:B------:R-:W-:Y:S02]  /*3520*/  IADD3 R0, P6, R0, c[0x0][0x230], RZ ;  /* 0x00008c0000007a10 */ /* 0x000fe40007fde0ff */
[C---:B------:R-:W-:Y:S01]  /*3530*/  IADD3.X R23, R19.reuse, c[0x0][0x224], RZ, P5, !PT ;  /* 0x0000890013177a10 */ /* 0x040fe20002ffe4ff */
[----:B-1----:R-:W-:Y:S01]  /*3540*/  FADD.FTZ R35, R12, R35 ;  /* 0x000000230c237221 */ /* 0x002fe20000010000 */
[----:B------:R-:W-:-:S02]  /*3550*/  IADD3.X R21, R19, c[0x0][0x23c], RZ, P4, !PT ;  /* 0x00008f0013157a10 */ /* 0x000fc400027fe4ff */
[----:B------:R-:W-:Y:S01]  /*3560*/  IADD3.X R19, R19, c[0x0][0x234], RZ, P6, !PT ;  /* 0x00008d0013137a10 */ /* 0x000fe200037fe4ff */
[----:B------:R-:W-:Y:S05]  /*3570*/  @!P3 BRA `(.L_x_262) ;  /* 0x000001400000b947 */ /* 0x000fea0003800000 */
[----:B------:R-:W-:Y:S01]  /*3580*/  MOV R2, R16 ;  /* 0x0000001000027202 */ /* 0x000fe20000000f00 */
[----:B------:R-:W-:Y:S01]  /*3590*/  IMAD.MOV.U32 R5, RZ, RZ, R23 ;  /* 0x000000ffff057224 */ /* 0x000fe200078e0017 */
[----:B------:R-:W-:Y:S02]  /*35a0*/  MOV R3, R25 ;  /* 0x0000001900037202 */ /* 0x000fe40000000f00 */
[----:B------:R-:W-:Y:S02]  /*35b0*/  MOV R4, R10 ;  /* 0x0000000a00047202 */ /* 0x000fe40000000f00 */
[----:B------:R-:W-:Y:S01]  /*35c0*/  MOV R6, R8 ;  /* 0x0000000800067202 */ /* 0x000fe20000000f00 */
[----:B------:R0:W-:Y:S01]  /*35d0*/  STG.E [R2.64], R51 ;  /* 0x0000003302007986 */ /* 0x0001e2000c101904 */
[----:B------:R-:W-:Y:S02]  /*35e0*/  MOV R7, R21 ;  /* 0x0000001500077202 */ /* 0x000fe40000000f00 */
[----:B------:R-:W-:Y:S01]  /*35f0*/  IADD3 R16, P3, R16, 0x200, RZ ;  /* 0x0000020010107810 */ /* 0x000fe20007f7e0ff */
[----:B------:R1:W-:Y:S01]  /*3600*/  STG.E [R4.64], R41 ;  /* 0x0000002904007986 */ /* 0x0003e2000c101904 */
[----:B------:R-:W-:-:S02]  /*3610*/  IADD3 R10, P4, R10, 0x200, RZ ;  /* 0x000002000a0a7810 */ /* 0x000fc40007f9e0ff */
[----:B------:R-:W-:Y:S01]  /*3620*/  IADD3 R8, P5, R8, 0x200, RZ ;  /* 0x0000020008087810 */ /* 0x000fe20007fbe0ff */
[----:B------:R1:W-:Y:S01]  /*3630*/  STG.E [R6.64], R35 ;  /* 0x0000002306007986 */ /* 0x0003e2000c101904 */
[----:B------:R-:W-:Y:S02]  /*3640*/  IADD3.X R25, RZ, R25, RZ, P3, !PT ;  /* 0x00000019ff197210 */ /* 0x000fe40001ffe4ff */
[----:B------:R-:W-:Y:S02]  /*3650*/  IADD3.X R23, RZ, R23, RZ, P4, !PT ;  /* 0x00000017ff177210 */ /* 0x000fe400027fe4ff */
[----:B0-----:R-:W-:Y:S02]  /*3660*/  MOV R2, R0 ;  /* 0x0000000000027202 */ /* 0x001fe40000000f00 */
[----:B------:R-:W-:Y:S02]  /*3670*/  MOV R3, R19 ;  /* 0x0000001300037202 */ /* 0x000fe40000000f00 */
[----:B------:R-:W-:-:S02]  /*3680*/  IADD3 R0, P6, R0, 0x200, RZ ;  /* 0x0000020000007810 */ /* 0x000fc40007fde0ff */
[----:B------:R-:W-:Y:S01]  /*3690*/  IADD3.X R21, RZ, R21, RZ, P5, !PT ;  /* 0x00000015ff157210 */ /* 0x000fe20002ffe4ff */
[----:B------:R1:W-:Y:S01]  /*36a0*/  STG.E [R2.64], R11 ;  /* 0x0000000b02007986 */ /* 0x0003e2000c101904 */
[----:B------:R-:W-:-:S04]  /*36b0*/  IADD3.X R19, RZ, R19, RZ, P6, !PT ;  /* 0x00000013ff137210 */ /* 0x000fc800037fe4ff */
.L_x_262:
[----:B------:R-:W-:Y:S05]  /*36c0*/  BSYNC B0 ;  /* 0x0000000000007941 */ /* 0x000fea0003800000 */
.L_x_261:
[----:B------:R-:W-:Y:S01]  /*36d0*/  BSSY B0, `(.L_x_263) ;  /* 0x0000017000007945 */ /* 0x000fe20003800000 */
[----:B--2---:R-:W-:Y:S01]  /*36e0*/  FADD.FTZ R45, R14, R45 ;  /* 0x0000002d0e2d7221 */ /* 0x004fe20000010000 */
[----:B------:R-:W-:Y:S05]  /*36f0*/  @!P0 BRA `(.L_x_264) ;  /* 0x0000014000008947 */ /* 0x000fea0003800000 */
[----:B-1----:R-:W-:Y:S01]  /*3700*/  IMAD.MOV.U32 R2, RZ, RZ, R16 ;  /* 0x000000ffff027224 */ /* 0x002fe200078e0010 */
        /* <DEDUP_REMOVED lines=10> */
[----:B------:R-:W-:Y:S01]  /*37b0*/  IADD3 R8, P4, R8, 0x200, RZ ;  /* 0x0000020008087810 */ /* 0x000fe20007f9e0ff */
[----:B------:R-:W-:Y:S01]  /*37c0*/  IMAD.X R23, RZ, RZ, R23, P3 ;  /* 0x000000ffff177224 */ /* 0x000fe200018e0617 */
[----:B------:R-:W-:Y:S02]  /*37d0*/  IADD3.X R25, RZ, R25, RZ, P0, !PT ;  /* 0x00000019ff197210 */ /* 0x000fe400007fe4ff */
[----:B0-----:R-:W-:-:S02]  /*37e0*/  MOV R2, R0 ;  /* 0x0000000000027202 */ /* 0x001fc40000000f00 */
[----:B------:R-:W-:Y:S02]  /*37f0*/  MOV R3, R19 ;  /* 0x0000001300037202 */ /* 0x000fe40000000f00 */
[----:B------:R-:W-:Y:S02]  /*3800*/  IADD3 R0, P5, R0, 0x200, RZ ;  /* 0x0000020000007810 */ /* 0x000fe40007fbe0ff */
[----:B------:R-:W-:Y:S01]  /*3810*/  IADD3.X R21, RZ, R21, RZ, P4, !PT ;  /* 0x00000015ff157210 */ /* 0x000fe200027fe4ff */
[----:B------:R1:W-:Y:S01]  /*3820*/  STG.E [R2.64], R13 ;  /* 0x0000000d02007986 */ /* 0x0003e2000c101904 */
[----:B------:R-:W-:-:S04]  /*3830*/  IADD3.X R19, RZ, R19, RZ, P5, !PT ;  /* 0x00000013ff137210 */ /* 0x000fc80002ffe4ff */
.L_x_264:
[----:B------:R-:W-:Y:S05]  /*3840*/  BSYNC B0 ;  /* 0x0000000000007941 */ /* 0x000fea0003800000 */
.L_x_263:
[----:B------:R-:W-:Y:S01]  /*3850*/  BSSY B0, `(.L_x_265) ;  /* 0x0000017000007945 */ /* 0x000fe20003800000 */
[----:B---3--:R-:W-:Y:S01]  /*3860*/  FADD.FTZ R47, R18, R47 ;  /* 0x0000002f122f7221 */ /* 0x008fe20000010000 */
        /* <DEDUP_REMOVED lines=13> */
[----:B------:R-:W-:Y:S01]  /*3940*/  IADD3.X R25, RZ, R25, RZ, P0, !PT ;  /* 0x00000019ff197210 */ /* 0x000fe200007fe4ff */
[----:B0-----:R-:W-:Y:S01]  /*3950*/  IMAD.MOV.U32 R3, RZ, RZ, R19 ;  /* 0x000000ffff037224 */ /* 0x001fe200078e0013 */
[----:B------:R-:W-:Y:S02]  /*3960*/  MOV R2, R0 ;  /* 0x0000000000027202 */ /* 0x000fe40000000f00 */
[----:B------:R-:W-:Y:S02]  /*3970*/  IADD3 R0, P4, R0, 0x200, RZ ;  /* 0x0000020000007810 */ /* 0x000fe40007f9e0ff */
[----:B------:R-:W-:Y:S01]  /*3980*/  IADD3.X R23, RZ, R23, RZ, P1, !PT ;  /* 0x00000017ff177210 */ /* 0x000fe20000ffe4ff */
[----:B------:R1:W-:Y:S01]  /*3990*/  STG.E [R2.64], R15 ;  /* 0x0000000f02007986 */ /* 0x0003e2000c101904 */
[----:B------:R-:W-:Y:S02]  /*39a0*/  IADD3.X R21, RZ, R21, RZ, P3, !PT ;  /* 0x00000015ff157210 */ /* 0x000fe40001ffe4ff */
[----:B------:R-:W-:-:S02]  /*39b0*/  IADD3.X R19, RZ, R19, RZ, P4, !PT ;  /* 0x00000013ff137210 */ /* 0x000fc400027fe4ff */
.L_x_266:
[----:B------:R-:W-:Y:S05]  /*39c0*/  BSYNC B0 ;  /* 0x0000000000007941 */ /* 0x000fea0003800000 */
.L_x_265:
[----:B-1----:R-:W-:Y:S02]  /*39d0*/  MOV R2, R16 ;  /* 0x0000001000027202 */ /* 0x002fe40000000f00 */
[----:B------:R-:W-:Y:S01]  /*39e0*/  MOV R3, R25 ;  /* 0x0000001900037202 */ /* 0x000fe20000000f00 */
[----:B------:R-:W-:Y:S06]  /*39f0*/  @!P2 EXIT ;  /* 0x000000000000a94d */ /* 0x000fec0003800000 */
[----:B------:R0:W-:Y:S01]  /*3a00*/  STG.E [R2.64], R9 ;  /* 0x0000000902007986 */ /* 0x0001e2000c101904 */
[----:B------:R-:W-:Y:S01]  /*3a10*/  FADD.FTZ R31, R31, R20 ;  /* 0x000000141f1f7221 */ /* 0x000fe20000010000 */
[----:B------:R-:W-:-:S02]  /*3a20*/  MOV R4, R0 ;  /* 0x0000000000047202 */ /* 0x000fc40000000f00 */
[----:B------:R-:W-:Y:S02]  /*3a30*/  MOV R5, R19 ;  /* 0x0000001300057202 */ /* 0x000fe40000000f00 */
[----:B0-----:R-:W-:Y:S02]  /*3a40*/  MOV R2, R10 ;  /* 0x0000000a00027202 */ /* 0x001fe40000000f00 */
[----:B------:R-:W-:-:S05]  /*3a50*/  MOV R3, R23 ;  /* 0x0000001700037202 */ /* 0x000fca0000000f00 */
[----:B------:R0:W-:Y:S02]  /*3a60*/  STG.E [R2.64], R43 ;  /* 0x0000002b02007986 */ /* 0x0001e4000c101904 */
[----:B0-----:R-:W-:Y:S01]  /*3a70*/  MOV R2, R8 ;  /* 0x0000000800027202 */ /* 0x001fe20000000f00 */
[----:B------:R-:W-:-:S05]  /*3a80*/  IMAD.MOV.U32 R3, RZ, RZ, R21 ;  /* 0x000000ffff037224 */ /* 0x000fca00078e0015 */
[----:B------:R-:W-:Y:S04]  /*3a90*/  STG.E [R2.64], R31 ;  /* 0x0000001f02007986 */ /* 0x000fe8000c101904 */
[----:B------:R-:W-:Y:S01]  /*3aa0*/  STG.E [R4.64], R17 ;  /* 0x0000001104007986 */ /* 0x000fe2000c101904 */
[----:B------:R-:W-:Y:S05]  /*3ab0*/  EXIT ;  /* 0x000000000000794d */ /* 0x000fea0003800000 */
.L_x_254:
[----:B------:R-:W-:Y:S01]  /*3ac0*/  HFMA2.MMA R92, -RZ, RZ, 0, 5.9604644775390625e-08 ;  /* 0x00000001ff5c7435 */ /* 0x000fe200000001ff */
[----:B------:R-:W-:Y:S02]  /*3ad0*/  MOV R87, R171 ;  /* 0x000000ab00577202 */ /* 0x000fe40000000f00 */
[----:B------:R-:W-:Y:S02]  /*3ae0*/  MOV R89, 0x1f ;  /* 0x0000001f00597802 */ /* 0x000fe40000000f00 */
[----:B------:R-:W-:-:S02]  /*3af0*/  MOV R94, 0xffffffff ;  /* 0xffffffff005e7802 */ /* 0x000fc40000000f00 */
[----:B------:R-:W-:Y:S02]  /*3b00*/  MOV R84, 0x3b20 ;  /* 0x00003b2000547802 */ /* 0x000fe40000000f00 */
[----:B-----5:R-:W-:Y:S05]  /*3b10*/  CALL.REL.NOINC `($__internal_16_$__cuda_sm70_shflsync_bfly_p) ;  /* 0x0000046000007944 */ /* 0x020fea0003c00000 */
[----:B-1----:R-:W-:Y:S01]  /*3b20*/  MOV R86, R87 ;  /* 0x0000005700567202 */ /* 0x002fe20000000f00 */
[----:B0-----:R-:W-:Y:S05]  /*3b30*/  BRA `(.L_x_267) ;  /* 0xffffdc1000007947 */ /* 0x001fea000383ffff */
.L_x_255:
[----:B------:R-:W-:Y:S01]  /*3b40*/  HFMA2.MMA R92, -RZ, RZ, 0, 5.9604644775390625e-08 ;  /* 0x00000001ff5c7435 */ /* 0x000fe200000001ff */
[----:B------:R-:W-:Y:S01]  /*3b50*/  MOV R87, R170 ;  /* 0x000000aa00577202 */ /* 0x000fe20000000f00 */
[----:B------:R-:W-:Y:S01]  /*3b60*/  IMAD.MOV.U32 R89, RZ, RZ, 0x1f ;  /* 0x0000001fff597424 */ /* 0x000fe200078e00ff */
[----:B------:R-:W-:Y:S02]  /*3b70*/  MOV R94, 0xffffffff ;  /* 0xffffffff005e7802 */ /* 0x000fe40000000f00 */
[----:B------:R-:W-:Y:S02]  /*3b80*/  MOV R84, 0x3ba0 ;  /* 0x00003ba000547802 */ /* 0x000fe40000000f00 */
[----:B01---5:R-:W-:Y:S05]  /*3b90*/  CALL.REL.NOINC `($__internal_16_$__cuda_sm70_shflsync_bfly_p) ;  /* 0x000003e000007944 */ /* 0x023fea0003c00000 */
[----:B------:R-:W-:Y:S01]  /*3ba0*/  FADD.FTZ R171, R86, R171 ;  /* 0x000000ab56ab7221 */ /* 0x000fe20000010000 */
[----:B0-----:R-:W-:Y:S01]  /*3bb0*/  HFMA2.MMA R92, -RZ, RZ, 0, 1.1920928955078125e-07 ;  /* 0x00000002ff5c7435 */ /* 0x001fe200000001ff */
[----:B-1----:R-:W-:Y:S01]  /*3bc0*/  FADD.FTZ R170, R170, R87 ;  /* 0x00000057aaaa7221 */ /* 0x002fe20000010000 */
[----:B------:R-:W-:Y:S02]  /*3bd0*/  MOV R89, 0x1f ;  /* 0x0000001f00597802 */ /* 0x000fe40000000f00 */
[----:B------:R-:W-:-:S02]  /*3be0*/  MOV R94, 0xffffffff ;  /* 0xffffffff005e7802 */ /* 0x000fc40000000f00 */
[----:B------:R-:W-:Y:S02]  /*3bf0*/  MOV R87, R171 ;  /* 0x000000ab00577202 */ /* 0x000fe40000000f00 */
[----:B------:R-:W-:Y:S02]  /*3c00*/  MOV R84, 0x3c20 ;  /* 0x00003c2000547802 */ /* 0x000fe40000000f00 */
[----:B------:R-:W-:Y:S05]  /*3c10*/  CALL.REL.NOINC `($__internal_16_$__cuda_sm70_shflsync_bfly_p) ;  /* 0x0000036000007944 */ /* 0x000fea0003c00000 */
[----:B0-----:R-:W-:Y:S01]  /*3c20*/  HFMA2.MMA R92, -RZ, RZ, 0, 1.1920928955078125e-07 ;  /* 0x00000002ff5c7435 */ /* 0x001fe200000001ff */
[----:B-1----:R-:W-:Y:S01]  /*3c30*/  MOV R86, R87 ;  /* 0x0000005700567202 */ /* 0x002fe20000000f00 */
[----:B------:R-:W-:Y:S01]  /*3c40*/  IMAD.MOV.U32 R94, RZ, RZ, -0x1 ;  /* 0xffffffffff5e7424 */ /* 0x000fe200078e00ff */
[----:B------:R-:W-:Y:S02]  /*3c50*/  MOV R87, R170 ;  /* 0x000000aa00577202 */ /* 0x000fe40000000f00 */
[----:B------:R-:W-:Y:S02]  /*3c60*/  MOV R89, 0x1f ;  /* 0x0000001f00597802 */ /* 0x000fe40000000f00 */
[----:B------:R-:W-:Y:S02]  /*3c70*/  MOV R84, 0x3c90 ;  /* 0x00003c9000547802 */ /* 0x000fe40000000f00 */
[----:B------:R-:W-:Y:S05]  /*3c80*/  CALL.REL.NOINC `($__internal_16_$__cuda_sm70_shflsync_bfly_p) ;  /* 0x000002f000007944 */ /* 0x000fea0003c00000 */
[----:B------:R-:W-:Y:S01]  /*3c90*/  FADD.FTZ R171, R86, R171 ;  /* 0x000000ab56ab7221 */ /* 0x000fe20000010000 */
[----:B0-----:R-:W-:Y:S01]  /*3ca0*/  HFMA2.MMA R92, -RZ, RZ, 0, 2.384185791015625e-07 ;  /* 0x00000004ff5c7435 */ /* 0x001fe200000001ff */
[----:B-1----:R-:W-:Y:S01]  /*3cb0*/  FADD.FTZ R170, R170, R87 ;  /* 0x00000057aaaa7221 */ /* 0x002fe20000010000 */
[----:B------:R-:W-:-:S02]  /*3cc0*/  MOV R89, 0x1f ;  /* 0x0000001f00597802 */ /* 0x000fc40000000f00 */
[----:B------:R-:W-:Y:S02]  /*3cd0*/  MOV R94, 0xffffffff ;  /* 0xffffffff005e7802 */ /* 0x000fe40000000f00 */
[----:B------:R-:W-:Y:S02]  /*3ce0*/  MOV R87, R171 ;  /* 0x000000ab00577202 */ /* 0x000fe40000000f00 */
[----:B------:R-:W-:Y:S02]  /*3cf0*/  MOV R84, 0x3d10 ;  /* 0x00003d1000547802 */ /* 0x000fe40000000f00 */
[----:B------:R-:W-:Y:S05]  /*3d00*/  CALL.REL.NOINC `($__internal_16_$__cuda_sm70_shflsync_bfly_p) ;  /* 0x0000027000007944 */ /* 0x000fea0003c00000 */
[----:B0-----:R-:W-:Y:S01]  /*3d10*/  HFMA2.MMA R92, -RZ, RZ, 0, 2.384185791015625e-07 ;  /* 0x00000004ff5c7435 */ /* 0x001fe200000001ff */
[----:B-1----:R-:W-:Y:S02]  /*3d20*/  MOV R86, R87 ;  /* 0x0000005700567202 */ /* 0x002fe40000000f00 */
[----:B------:R-:W-:Y:S02]  /*3d30*/  MOV R87, R170 ;  /* 0x000000aa00577202 */ /* 0x000fe40000000f00 */
[----:B------:R-:W-:Y:S02]  /*3d40*/  MOV R89, 0x1f ;  /* 0x0000001f00597802 */ /* 0x000fe40000000f00 */
[----:B------:R-:W-:-:S02]  /*3d50*/  MOV R94, 0xffffffff ;  /* 0xffffffff005e7802 */ /* 0x000fc40000000f00 */
[----:B------:R-:W-:Y:S02]  /*3d60*/  MOV R84, 0x3d80 ;  /* 0x00003d8000547802 */ /* 0x000fe40000000f00 */
[----:B------:R-:W-:Y:S05]  /*3d70*/  CALL.REL.NOINC `($__internal_16_$__cuda_sm70_shflsync_bfly_p) ;  /* 0x0000020000007944 */ /* 0x000fea0003c00000 */
[----:B------:R-:W-:Y:S01]  /*3d80*/  FADD.FTZ R171, R86, R171 ;  /* 0x000000ab56ab7221 */ /* 0x000fe20000010000 */
[----:B0-----:R-:W-:Y:S01]  /*3d90*/  HFMA2.MMA R89, -RZ, RZ, 0, 1.847743988037109375e-06 ;  /* 0x0000001fff597435 */ /* 0x001fe200000001ff */
[----:B-1----:R-:W-:Y:S01]  /*3da0*/  FADD.FTZ R90, R170, R87 ;  /* 0x00000057aa5a7221 */ /* 0x002fe20000010000 */
[----:B------:R-:W-:Y:S01]  /*3db0*/  MOV R94, 0xffffffff ;  /* 0xffffffff005e7802 */ /* 0x000fe20000000f00 */
[----:B------:R-:W-:Y:S01]  /*3dc0*/  IMAD.MOV.U32 R92, RZ, RZ, 0x8 ;  /* 0x00000008ff5c7424 */ /* 0x000fe200078e00ff */
[----:B------:R-:W-:Y:S02]  /*3dd0*/  MOV R87, R171 ;  /* 0x000000ab00577202 */ /* 0x000fe40000000f00 */
[----:B------:R-:W-:Y:S02]  /*3de0*/  MOV R84, 0x3e00 ;  /* 0x00003e0000547802 */ /* 0x000fe40000000f00 */
[----:B------:R-:W-:Y:S05]  /*3df0*/  CALL.REL.NOINC `($__internal_16_$__cuda_sm70_shflsync_bfly_p) ;  /* 0x0000018000007944 */ /* 0x000fea0003c00000 */
[----:B0-----:R-:W-:Y:S01]  /*3e00*/  HFMA2.MMA R92, -RZ, RZ, 0, 4.76837158203125e-07 ;  /* 0x00000008ff5c7435 */ /* 0x001fe200000001ff */
[----:B-1----:R-:W-:Y:S02]  /*3e10*/  MOV R86, R87 ;  /* 0x0000005700567202 */ /* 0x002fe40000000f00 */
[----:B------:R-:W-:-:S02]  /*3e20*/  MOV R87, R90 ;  /* 0x0000005a00577202 */ /* 0x000fc40000000f00 */
[----:B------:R-:W-:Y:S02]  /*3e30*/  MOV R89, 0x1f ;  /* 0x0000001f00597802 */ /* 0x000fe40000000f00 */
[----:B------:R-:W-:Y:S02]  /*3e40*/  MOV R94, 0xffffffff ;  /* 0xffffffff005e7802 */ /* 0x000fe40000000f00 */
[----:B------:R-:W-:Y:S02]  /*3e50*/  MOV R84, 0x3e70 ;  /* 0x00003e7000547802 */ /* 0x000fe40000000f00 */
[----:B------:R-:W-:Y:S05]  /*3e60*/  CALL.REL.NOINC `($__internal_16_$__cuda_sm70_shflsync_bfly_p) ;  /* 0x0000011000007944 */ /* 0x000fea0003c00000 */
[----:B------:R-:W-:Y:S01]  /*3e70*/  FADD.FTZ R88, R86, R171 ;  /* 0x000000ab56587221 */ /* 0x000fe20000010000 */
[----:B0-----:R-:W-:Y:S01]  /*3e80*/  HFMA2.MMA R92, -RZ, RZ, 0, 9.5367431640625e-07 ;  /* 0x00000010ff5c7435 */ /* 0x001fe200000001ff */
[----:B-1----:R-:W-:Y:S01]  /*3e90*/  FADD.FTZ R90, R90, R87 ;  /* 0x000000575a5a7221 */ /* 0x002fe20000010000 */
[----:B------:R-:W-:Y:S01]  /*3ea0*/  MOV R94, 0xffffffff ;  /* 0xffffffff005e7802 */ /* 0x000fe20000000f00 */
[----:B------:R-:W-:Y:S01]  /*3eb0*/  IMAD.MOV.U32 R89, RZ, RZ, 0x1f ;  /* 0x0000001fff597424 */ /* 0x000fe200078e00ff */
[----:B------:R-:W-:Y:S02]  /*3ec0*/  MOV R87, R88 ;  /* 0x0000005800577202 */ /* 0x000fe40000000f00 */
[----:B------:R-:W-:-:S02]  /*3ed0*/  MOV R84, 0x3ef0 ;  /* 0x00003ef000547802 */ /* 0x000fc40000000f00 */
[----:B------:R-:W-:Y:S05]  /*3ee0*/  CALL.REL.NOINC `($__internal_16_$__cuda_sm70_shflsync_bfly_p) ;  /* 0x0000009000007944 */ /* 0x000fea0003c00000 */
[----:B0-----:R-:W-:Y:S01]  /*3ef0*/  HFMA2.MMA R92, -RZ, RZ, 0, 9.5367431640625e-07 ;  /* 0x00000010ff5c7435 */ /* 0x001fe200000001ff */
[----:B-1----:R-:W-:-:S02]  /*3f00*/  MOV R91, R87 ;  /* 0x00000057005b7202 */ /* 0x002fc40000000f00 */
[----:B------:R-:W-:Y:S02]  /*3f10*/  MOV R87, R90 ;  /* 0x0000005a00577202 */ /* 0x000fe40000000f00 */
[----:B------:R-:W-:Y:S02]  /*3f20*/  MOV R89, 0x1f ;  /* 0x0000001f00597802 */ /* 0x000fe40000000f00 */
[----:B------:R-:W-:Y:S02]  /*3f30*/  MOV R94, 0xffffffff ;  /* 0xffffffff005e7802 */ /* 0x000fe40000000f00 */
[----:B------:R-:W-:Y:S02]  /*3f40*/  MOV R84, 0x3f60 ;  /* 0x00003f6000547802 */ /* 0x000fe40000000f00 */
[----:B------:R-:W-:Y:S05]  /*3f50*/  CALL.REL.NOINC `($__internal_16_$__cuda_sm70_shflsync_bfly_p) ;  /* 0x0000002000007944 */ /* 0x000fea0003c00000 */
[----:B-1----:R-:W-:Y:S01]  /*3f60*/  MOV R85, R87 ;  /* 0x0000005700557202 */ /* 0x002fe20000000f00 */
[----:B0-----:R-:W-:Y:S05]  /*3f70*/  BRA `(.L_x_268) ;  /* 0xffffd8f000007947 */ /* 0x001fea000383ffff */
        .weak           $__internal_16_$__cuda_sm70_shflsync_bfly_p
        .type           $__internal_16_$__cuda_sm70_shflsync_bfly_p,@function
        .size           $__internal_16_$__cuda_sm70_shflsync_bfly_p,(.L_x_1962 - $__internal_16_$__cuda_sm70_shflsync_bfly_p)
$__internal_16_$__cuda_sm70_shflsync_bfly_p:
[----:B------:R-:W-:Y:S01]  /*3f80*/  HFMA2.MMA R85, -RZ, RZ, 0, 0 ;  /* 0x00000000ff557435 */ /* 0x000fe200000001ff */
[----:B------:R-:W-:Y:S04]  /*3f90*/  WARPSYNC R94 ;  /* 0x0000005e00007348 */ /* 0x000fe80003800000 */
[----:B------:R0:W1:Y:S01]  /*3fa0*/  SHFL.BFLY PT, R87, R87, R92, R89 ;  /* 0x0c00005c57577389 */ /* 0x00006200000e0059 */
[----:B------:R-:W-:Y:S05]  /*3fb0*/  RET.REL.NODEC R84 `(_ZN10layer_norm31ln_parallel_residual_bwd_kernelINS_13Kernel_traitsI6__halfS2_S2_S2_fjLj512ELj1ELj4ELj1ELj16ENS_18Kernel_traits_baseILj512ES2_S2_S2_S2_fjLj128EEEEELb1ELb0ELb0EEEvNS_9BwdParamsE) ;  /* 0xffffc04054007950 */ /* 0x000fea0003c3ffff */
.L_x_269:
        /* <DEDUP_REMOVED lines=12> */
.L_x_1962:


//--------------------- .text._ZN10layer_norm31ln_parallel_residual_bwd_kernelINS_13Kernel_traitsI6__halfS2_S2_S2_fjLj512ELj1ELj4ELj1ELj16ENS_18Kernel_traits_baseILj512ES2_S2_S2_S2_fjLj128EEEEELb1ELb0ELb1EEEvNS_9BwdParamsE --------------------------
	.section	.text._ZN10layer_norm31ln_parallel_residual_bwd_kernelINS_13Kernel_traitsI6__halfS2_S2_S2_fjLj512ELj1ELj4ELj1ELj16ENS_18Kernel_traits_baseILj512ES2_S2_S2_S2_fjLj128EEEEELb1ELb0ELb1EEEvNS_9BwdParamsE,"ax",@progbits
	.sectioninfo	@"SHI_REGISTERS=168"
	.align	128
        .global         _ZN10layer_norm31ln_parallel_residual_bwd_kernelINS_13Kernel_traitsI6__halfS2_S2_S2_fjLj512ELj1ELj4ELj1ELj16ENS_18Kernel_traits_baseILj512ES2_S2_S2_S2_fjLj128EEEEELb1ELb0ELb1EEEvNS_9BwdParamsE
        .type           _ZN10layer_norm31ln_parallel_residual_bwd_kernelINS_13Kernel_traitsI6__halfS2_S2_S2_fjLj512ELj1ELj4ELj1ELj16ENS_18Kernel_traits_baseILj512ES2_S2_S2_S2_fjLj128EEEEELb1ELb0ELb1EEEvNS_9BwdParamsE,@function
        .size           _ZN10layer_norm31ln_parallel_residual_bwd_kernelINS_13Kernel_traitsI6__halfS2_S2_S2_fjLj512ELj1ELj4ELj1ELj16ENS_18Kernel_traits_baseILj512ES2_S2_S2_S2_fjLj128EEEEELb1ELb0ELb1EEEvNS_9BwdParamsE,(.L_x_1963 - _ZN10layer_norm31ln_parallel_residual_bwd_kernelINS_13Kernel_traitsI6__halfS2_S2_S2_fjLj512ELj1ELj4ELj1ELj16ENS_18Kernel_traits_baseILj512ES2_S2_S2_S2_fjLj128EEEEELb1ELb0ELb1EEEvNS_9BwdParamsE)
        .other          _ZN10layer_norm31ln_parallel_residual_bwd_kernelINS_13Kernel_traitsI6__halfS2_S2_S2_fjLj512ELj1ELj4ELj1ELj16ENS_18Kernel_traits_baseILj512ES2_S2_S2_S2_fjLj128EEEEELb1ELb0ELb1EEEvNS_9BwdParamsE,@"STO_CUDA_ENTRY STV_DEFAULT"
_ZN10layer_norm31ln_parallel_residual_bwd_kernelINS_13Kernel_traitsI6__halfS2_S2_S2_fjLj512ELj1ELj4ELj1ELj16ENS_18Kernel_traits_baseILj512ES2_S2_S2_S2_fjLj128EEEEELb1ELb0ELb1EEEvNS_9BwdParamsE:
.text._ZN10layer_norm31ln_parallel_residual_bwd_kernelINS_13Kernel_traitsI6__halfS2_S2_S2_fjLj512ELj1ELj4ELj1ELj16ENS_18Kernel_traits_baseILj512ES2_S2_S2_S2_fjLj128EEEEELb1ELb0ELb1EEEvNS_9BwdParamsE:
        /* <DEDUP_REMOVED lines=42> */
.L_x_271:
        /* <DEDUP_REMOVED lines=10> */
[----:B------:R-:W-:Y:S01]  /*0340*/  HFMA2.MMA R0, -RZ, RZ, 0, 0 ;  /* 0x00000000ff007435 */ /* 0x000fe200000001ff */
[----:B------:R-:W-:Y:S01]  /*0350*/  BSSY B1, `(.L_x_273) ;  /* 0x000025c000017945 */ /* 0x000fe20003800000 */
[----:B0-----:R-:W-:Y:S01]  /*0360*/  CS2R R2, SRZ ;  /* 0x0000000000027805 */ /* 0x001fe2000001ff00 */
        /* <DEDUP_REMOVED lines=28> */
[----:B------:R-:W-:Y:S02]  /*0530*/  HADD2.F32 R153, -RZ, R129.H1_H1 ;  /* 0x30000081ff997230 */ /* 0x000fe40000004100 */
[--C-:B------:R-:W-:Y:S02]  /*0540*/  HADD2.F32 R138, -RZ, R130.reuse.H0_H0 ;  /* 0x20000082ff8a7230 */ /* 0x100fe40000004100 */
[----:B------:R-:W-:Y:S02]  /*0550*/  HADD2.F32 R136, -RZ, R130.H1_H1 ;  /* 0x30000082ff887230 */ /* 0x000fe40000004100 */
[----:B------:R-:W-:-:S02]  /*0560*/  HADD2.F32 R134, -RZ, R131.H0_H0 ;  /* 0x20000083ff867230 */ /* 0x000fc40000004100 */
[--C-:B----4-:R-:W-:Y:S02]  /*0570*/  HADD2.F32 R161, -RZ, R8.reuse.H0_H0 ;  /* 0x20000008ffa17230 */ /* 0x110fe40000004100 */
[----:B------:R-:W-:Y:S02]  /*0580*/  HADD2.F32 R156, -RZ, R8.H1_H1 ;  /* 0x30000008ff9c7230 */ /* 0x000fe40000004100 */
[--C-:B------:R-:W-:Y:S02]  /*0590*/  HADD2.F32 R154, -RZ, R9.reuse.H0_H0 ;  /* 0x20000009ff9a7230 */ /* 0x100fe40000004100 */
[----:B------:R-:W-:Y:S01]  /*05a0*/  HADD2.F32 R152, -RZ, R9.H1_H1 ;  /* 0x30000009ff987230 */ /* 0x000fe20000004100 */
[----:B------:R-:W-:Y:S01]  /*05b0*/  CS2R R8, SRZ ;  /* 0x0000000000087805 */ /* 0x000fe2000001ff00 */
[--C-:B------:R-:W-:Y:S02]  /*05c0*/  HADD2.F32 R137, -RZ, R10.reuse.H0_H0 ;  /* 0x2000000aff897230 */ /* 0x100fe40000004100 */
[----:B------:R-:W-:-:S02]  /*05d0*/  HADD2.F32 R135, -RZ, R10.H1_H1 ;  /* 0x3000000aff877230 */ /* 0x000fc40000004100 */
[--C-:B------:R-:W-:Y:S02]  /*05e0*/  HADD2.F32 R132, -RZ, R11.reuse.H0_H0 ;  /* 0x2000000bff847230 */ /* 0x100fe40000004100 */
[----:B------:R-:W-:Y:S01]  /*05f0*/  HADD2.F32 R130, -RZ, R11.H1_H1 ;  /* 0x3000000bff827230 */ /* 0x000fe20000004100 */
[----:B------:R-:W-:Y:S01]  /*0600*/  CS2R R10, SRZ ;  /* 0x00000000000a7805 */ /* 0x000fe2000001ff00 */
[--C-:B---3--:R-:W-:Y:S02]  /*0610*/  HADD2.F32 R129, -RZ, R12.reuse.H0_H0 ;  /* 0x2000000cff817230 */ /* 0x108fe40000004100 */
        /* <DEDUP_REMOVED lines=9> */
[--C-:B-----5:R-:W-:Y:S02]  /*06b0*/  HADD2.F32 R128, -RZ, R16.reuse.H0_H0 ;  /* 0x20000010ff807230 */ /* 0x120fe40000004100 */
        /* <DEDUP_REMOVED lines=9> */
[----:B------:R-:W-:-:S02]  /*0750*/  HADD2.F32 R131, -RZ, R131.H1_H1 ;  /* 0x30000083ff837230 */ /* 0x000fc40000004100 */
.L_x_277:
[----:B------:R-:W-:Y:S01]  /*0760*/  IMAD R48, R110, c[0x0][0x168], RZ ;  /* 0x00005a006e307a24 */ /* 0x000fe200078e02ff */
[----:B------:R-:W-:-:S02]  /*0770*/  LOP3.LUT R50, R163, 0x1f, RZ, 0xc0, !PT ;  /* 0x0000001fa3327812 */ /* 0x000fc400078ec0ff */
[----:B------:R-:W-:Y:S02]  /*0780*/  MOV R61, 0x4 ;  /* 0x00000004003d7802 */ /* 0x000fe40000000f00 */
[----:B------:R-:W-:Y:S02]  /*0790*/  SHF.R.S32.HI R49, RZ, 0x1f, R48 ;  /* 0x0000001fff317819 */ /* 0x000fe40000011430 */
[----:B------:R-:W-:Y:S02]  /*07a0*/  MOV R141, 0x10 ;  /* 0x00000010008d7802 */ /* 0x000fe40000000f00 */
[----:B------:R-:W-:-:S04]  /*07b0*/  LEA.HI R49, R49, R48, RZ, 0x3 ;  /* 0x0000003031317211 */ /* 0x000fc800078f18ff */
[----:B------:R-:W-:Y:S01]  /*07c0*/  LEA.HI.SX32 R119, R49, R50, 0x1d ;  /* 0x0000003231777211 */ /* 0x000fe200078feaff */
[----:B------:R-:W-:-:S04]  /*07d0*/  IMAD.WIDE R48, R110, R61, c[0x0][0x1a0] ;  /* 0x000068006e307625 */ /* 0x000fc800078e023d */
[CC--:B------:R-:W-:Y:S01]  /*07e0*/  IMAD.WIDE.U32 R50, R119.reuse, R141.reuse, c[0x0][0x188] ;  /* 0x0000620077327625 */ /* 0x0c0fe200078e008d */
[----:B------:R0:W2:Y:S03]  /*07f0*/  LDG.E R140, [R48.64] ;  /* 0x00000004308c7981 */ /* 0x0000a6000c1e1900 */
[----:B------:R-:W-:-:S04]  /*0800*/  IMAD.WIDE.U32 R52, R119, R141, c[0x0][0x210] ;  /* 0x0000840077347625 */ /* 0x000fc800078e008d */
[----:B------:R-:W-:Y:S02]  /*0810*/  IMAD.WIDE.U32 R56, R119, R141, c[0x0][0x208] ;  /* 0x0000820077387625 */ /* 0x000fe400078e008d */
[----:B------:R-:W3:Y:S04]  /*0820*/  LDG.E.128 R52, [R52.64] ;  /* 0x0000000434347981 */ /* 0x000ee8000c1e1d00 */
[----:B0-----:R-:W4:Y:S01]  /*0830*/  LDG.E.128 R48, [R50.64] ;  /* 0x0000000432307981 */ /* 0x001f22000c1e1d00 */
[----:B------:R-:W-:-:S03]  /*0840*/  IMAD.WIDE R60, R110, R61, c[0x0][0x1a8] ;  /* 0x00006a006e3c7625 */ /* 0x000fc600078e023d */
[----:B------:R-:W3:Y:S04]  /*0850*/  LDG.E.128 R56, [R56.64] ;  /* 0x0000000438387981 */ /* 0x000ee8000c1e1d00 */
[----:B------:R0:W3:Y:S01]  /*0860*/  LDG.E R133, [R60.64] ;  /* 0x000000043c857981 */ /* 0x0000e2000c1e1900 */
[C---:B------:R-:W-:Y:S02]  /*0870*/  IADD3 R139, R119.reuse, 0x20, RZ ;  /* 0x00000020778b7810 */ /* 0x040fe40007ffe0ff */
[----:B------:R-:W-:-:S03]  /*0880*/  IADD3 R125, R119, 0x20, RZ ;  /* 0x00000020777d7810 */ /* 0x000fc60007ffe0ff */
[----:B0-----:R-:W-:-:S04]  /*0890*/  IMAD.WIDE.U32 R60, R139, R141, c[0x0][0x188] ;  /* 0x000062008b3c7625 */ /* 0x001fc800078e008d */
[CC--:B------:R-:W-:Y:S02]  /*08a0*/  IMAD.WIDE.U32 R64, R125.reuse, R141.reuse, c[0x0][0x210] ;  /* 0x000084007d407625 */ /* 0x0c0fe400078e008d */
[----:B------:R-:W3:Y:S04]  /*08b0*/  LDG.E.128 R60, [R60.64] ;  /* 0x000000043c3c7981 */ /* 0x000ee8000c1e1d00 */
[----:B------:R-:W3:Y:S01]  /*08c0*/  LDG.E.128 R64, [R64.64] ;  /* 0x0000000440407981 */ /* 0x000ee2000c1e1d00 */
[----:B------:R-:W-:-:S06]  /*08d0*/  IMAD.WIDE.U32 R68, R125, R141, c[0x0][0x208] ;  /* 0x000082007d447625 */ /* 0x000fcc00078e008d */
[----:B------:R-:W3:Y:S01]  /*08e0*/  LDG.E.128 R68, [R68.64] ;  /* 0x0000000444447981 */ /* 0x000ee2000c1e1d00 */
[----:B------:R-:W-:Y:S01]  /*08f0*/  ISETP.NE.U32.AND P0, PT, RZ, c[0x0][0x218], PT ;  /* 0x00008600ff007a0c */ /* 0x000fe20003f05070 */
[----:B------:R-:W0:Y:S03]  /*0900*/  LDC.U8 R142, c[0x0][0x1f0] ;  /* 0x00007c00ff8e7b82 */ /* 0x000e260000000000 */
[----:B------:R-:W-:Y:S02]  /*0910*/  ISETP.NE.AND.EX P0, PT, RZ, c[0x0][0x21c], PT, P0 ;  /* 0x00008700ff007a0c */ /* 0x000fe40003f05300 */
[----:B------:R-:W-:-:S04]  /*0920*/  ISETP.NE.U32.AND P1, PT, RZ, c[0x0][0x250], PT ;  /* 0x00009400ff007a0c */ /* 0x000fc80003f25070 */
[----:B------:R-:W-:-:S07]  /*0930*/  ISETP.NE.AND.EX P1, PT, RZ, c[0x0][0x254], PT, P1 ;  /* 0x00009500ff007a0c */ /* 0x000fce0003f25310 */
[----:B------:R-:W-:Y:S01]  /*0940*/  @P0 IMAD.WIDE.U32 R104, R119, R141, c[0x0][0x218] ;  /* 0x0000860077680625 */ /* 0x000fe200078e008d */
[----:B------:R-:W-:-:S04]  /*0950*/  MOV R158, 0x8 ;  /* 0x00000008009e7802 */ /* 0x000fc80000000f00 */
[----:B------:R1:W5:Y:S01]  /*0960*/  @P0 LDG.E.128 R32, [R104.64] ;  /* 0x0000000468200981 */ /* 0x000362000c1e1d00 */
[----:B0-----:R-:W-:Y:S01]  /*0970*/  ISETP.NE.AND P2, PT, R142, RZ, PT ;  /* 0x000000ff8e00720c */ /* 0x001fe20003f45270 */
[----:B-1----:R-:W-:-:S05]  /*0980*/  @P0 IMAD.WIDE.U32 R104, R141, R125, c[0x0][0x218] ;  /* 0x000086008d680625 */ /* 0x002fca00078e007d */
[----:B------:R0:W5:Y:S02]  /*0990*/  @P0 LDG.E.128 R36, [R104.64] ;  /* 0x0000000468240981 */ /* 0x000164000c1e1d00 */
[----:B0-----:R-:W-:-:S05]  /*09a0*/  @P1 IMAD.WIDE.U32 R104, R119, R158, c[0x0][0x198] ;  /* 0x0000660077681625 */ /* 0x001fca00078e009e */
[----:B------:R0:W5:Y:S02]  /*09b0*/  @P1 LDG.E.64 R98, [R104.64] ;  /* 0x0000000468621981 */ /* 0x000164000c1e1b00 */
[----:B0-----:R-:W-:-:S05]  /*09c0*/  @P1 IMAD.WIDE.U32 R104, R139, R158, c[0x0][0x198] ;  /* 0x000066008b681625 */ /* 0x001fca00078e009e */
[----:B------:R0:W5:Y:S01]  /*09d0*/  @P1 LDG.E.64 R100, [R104.64] ;  /* 0x0000000468641981 */ /* 0x000162000c1e1b00 */
[----:B--2---:R-:W-:Y:S01]  /*09e0*/  FSEL R150, R140, RZ, !P2 ;  /* 0x000000ff8c967208 */ /* 0x004fe20005000000 */
[----:B----4-:R-:W-:Y:S02]  /*09f0*/  HADD2.F32 R141, -RZ, R48.H0_H0 ;  /* 0x20000030ff8d7230 */ /* 0x010fe40000004100 */
[----:B---3--:R-:W-:-:S03]  /*0a00*/  HADD2.F32 R142, -RZ, R52.H0_H0 ;  /* 0x20000034ff8e7230 */ /* 0x008fc60000004100 */
[----:B------:R-:W-:Y:S01]  /*0a10*/  FADD.FTZ R140, R141, -R150 ;  /* 0x800000968d8c7221 */ /* 0x000fe20000010000 */
[----:B------:R-:W-:-:S03]  /*0a20*/  HADD2.F32 R141, -RZ, R56.H0_H0 ;  /* 0x20000038ff8d7230 */ /* 0x000fc60000004100 */
[----:B0-----:R-:W-:Y:S02]  /*0a30*/  FMUL.FTZ R105, R133, R140 ;  /* 0x0000008c85697220 */ /* 0x001fe40000410000 */
[----:B------:R-:W-:Y:S02]  /*0a40*/  FMUL.FTZ R140, R161, R142 ;  /* 0x0000008ea18c7220 */ /* 0x000fe40000410000 */
[----:B------:R-:W-:Y:S02]  /*0a50*/  FADD.FTZ R109, R141, R109 ;  /* 0x0000006d8d6d7221 */ /* 0x000fe40000010000 */
[-C--:B------:R-:W-:Y:S02]  /*0a60*/  FFMA.FTZ R116, R105, R141.reuse, R116 ;  /* 0x0000008d69747223 */ /* 0x080fe40000010074 */
[----:B------:R-:W-:Y:S01]  /*0a70*/  FFMA.FTZ R104, R162, R141, R140 ;  /* 0x0000008da2687223 */ /* 0x000fe2000001008c */
[----:B------:R-:W-:Y:S01]  /*0a80*/  HADD2.F32 R141, -RZ, R48.H1_H1 ;  /* 0x30000030ff8d7230 */ /* 0x000fe20000004100 */
[----:B------:R-:W-:-:S02]  /*0a90*/  FADD.FTZ R107, R142, R107 ;  /* 0x0000006b8e6b7221 */ /* 0x000fc40000010000 */
[----:B------:R-:W-:Y:S02]  /*0aa0*/  FFMA.FTZ R108, R105, R142, R108 ;  /* 0x0000008e696c7223 */ /* 0x000fe4000001006c */
[----:B------:R-:W-:Y:S01]  /*0ab0*/  FADD.FTZ R142, -R150, R141 ;  /* 0x0000008d968e7221 */ /* 0x000fe20000010100 */
[----:B------:R-:W-:-:S03]  /*0ac0*/  HADD2.F32 R143, -RZ, R52.H1_H1 ;  /* 0x30000034ff8f7230 */ /* 0x000fc60000004100 */
[----:B------:R-:W-:Y:S02]  /*0ad0*/  FMUL.FTZ R142, R133, R142 ;  /* 0x0000008e858e7220 */ /* 0x000fe40000410000 */
[-C--:B------:R-:W-:Y:S02]  /*0ae0*/  FMUL.FTZ R141, R156, R143.reuse ;  /* 0x0000008f9c8d7220 */ /* 0x080fe40000410000 */
[----:B------:R-:W-:Y:S02]  /*0af0*/  FADD.FTZ R97, R143, R97 ;  /* 0x000000618f617221 */ /* 0x000fe40000010000 */
[----:B------:R-:W-:Y:S01]  /*0b00*/  FFMA.FTZ R102, R142, R143, R102 ;  /* 0x0000008f8e667223 */ /* 0x000fe20000010066 */
[----:B------:R-:W-:Y:S02]  /*0b10*/  HADD2.F32 R143, -RZ, R49.H0_H0 ;  /* 0x20000031ff8f7230 */ /* 0x000fe40000004100 */
[----:B------:R-:W-:-:S03]  /*0b20*/  HADD2.F32 R56, -RZ, R56.H1_H1 ;  /* 0x30000038ff387230 */ /* 0x000fc60000004100 */
[----:B------:R-:W-:Y:S01]  /*0b30*/  FADD.FTZ R140, -R150, R143 ;  /* 0x0000008f968c7221 */ /* 0x000fe20000010100 */
[----:B------:R-:W-:Y:S01]  /*0b40*/  HADD2.F32 R143, -RZ, R53.H0_H0 ;  /* 0x20000035ff8f7230 */ /* 0x000fe20000004100 */
[----:B------:R-:W-:Y:S02]  /*0b50*/  FADD.FTZ R103, R56, R103 ;  /* 0x0000006738677221 */ /* 0x000fe40000010000 */
[-C--:B------:R-:W-:Y:S02]  /*0b60*/  FFMA.FTZ R106, R142, R56.reuse, R106 ;  /* 0x000000388e6a7223 */ /* 0x080fe4000001006a */
[----:B------:R-:W-:Y:S01]  /*0b70*/  FFMA.FTZ R141, R157, R56, R141 ;  /* 0x000000389d8d7223 */ /* 0x000fe2000001008d */
[----:B------:R-:W-:Y:S01]  /*0b80*/  HADD2.F32 R56, -RZ, R57.H0_H0 ;  /* 0x20000039ff387230 */ /* 0x000fe20000004100 */
[----:B------:R-:W-:Y:S01]  /*0b90*/  FMUL.FTZ R140, R133, R140 ;  /* 0x0000008c858c7220 */ /* 0x000fe20000410000 */
[----:B------:R-:W-:Y:S01]  /*0ba0*/  HADD2.F32 R49, -RZ, R49.H1_H1 ;  /* 0x30000031ff317230 */ /* 0x000fe20000004100 */
[----:B------:R-:W-:-:S02]  /*0bb0*/  FMUL.FTZ R48, R154, R143 ;  /* 0x0000008f9a307220 */ /* 0x000fc40000410000 */
[----:B------:R-:W-:Y:S02]  /*0bc0*/  FADD.FTZ R95, R56, R95 ;  /* 0x0000005f385f7221 */ /* 0x000fe40000010000 */
[-C--:B------:R-:W-:Y:S01]  /*0bd0*/  FFMA.FTZ R96, R140, R56.reuse, R96 ;  /* 0x000000388c607223 */ /* 0x080fe20000010060 */
[----:B------:R-:W-:Y:S01]  /*0be0*/  HADD2.F32 R53, -RZ, R53.H1_H1 ;  /* 0x30000035ff357230 */ /* 0x000fe20000004100 */
[----:B------:R-:W-:Y:S02]  /*0bf0*/  FFMA.FTZ R56, R155, R56, R48 ;  /* 0x000000389b387223 */ /* 0x000fe40000010030 */
[----:B------:R-:W-:Y:S01]  /*0c00*/  FADD.FTZ R48, -R150, R49 ;  /* 0x0000003196307221 */ /* 0x000fe20000010100 */
[----:B------:R-:W-:Y:S02]  /*0c10*/  HADD2.F32 R144, -RZ, R57.H1_H1 ;  /* 0x30000039ff907230 */ /* 0x000fe40000004100 */
[----:B------:R-:W-:Y:S01]  /*0c20*/  HADD2.F32 R49, -RZ, R50.H0_H0 ;  /* 0x20000032ff317230 */ /* 0x000fe20000004100 */
[----:B------:R-:W-:-:S02]  /*0c30*/  FMUL.FTZ R145, R133, R48 ;  /* 0x0000003085917220 */ /* 0x000fc40000410000 */
[----:B------:R-:W-:Y:S02]  /*0c40*/  FMUL.FTZ R48, R152, R53 ;  /* 0x0000003598307220 */ /* 0x000fe40000410000 */
[----:B------:R-:W-:Y:S02]  /*0c50*/  FADD.FTZ R91, R144, R91 ;  /* 0x0000005b905b7221 */ /* 0x000fe40000010000 */
[-C--:B------:R-:W-:Y:S02]  /*0c60*/  FFMA.FTZ R92, R145, R144.reuse, R92 ;  /* 0x00000090915c7223 */ /* 0x080fe4000001005c */
[----:B------:R-:W-:Y:S02]  /*0c70*/  FFMA.FTZ R144, R153, R144, R48 ;  /* 0x0000009099907223 */ /* 0x000fe40000010030 */
[----:B------:R-:W-:Y:S01]  /*0c80*/  FADD.FTZ R48, -R150, R49 ;  /* 0x0000003196307221 */ /* 0x000fe20000010100 */
[----:B------:R-:W-:Y:S02]  /*0c90*/  HADD2.F32 R49, -RZ, R50.H1_H1 ;  /* 0x30000032ff317230 */ /* 0x000fe40000004100 */
[----:B------:R-:W-:Y:S01]  /*0ca0*/  HADD2.F32 R52, -RZ, R54.H0_H0 ;  /* 0x20000036ff347230 */ /* 0x000fe20000004100 */
[----:B------:R-:W-:Y:S01]  /*0cb0*/  FADD.FTZ R93, R143, R93 ;  /* 0x0000005d8f5d7221 */ /* 0x000fe20000010000 */
[----:B------:R-:W-:Y:S01]  /*0cc0*/  HADD2.F32 R57, -RZ, R58.H0_H0 ;  /* 0x2000003aff397230 */ /* 0x000fe20000004100 */
[----:B------:R-:W-:-:S02]  /*0cd0*/  FFMA.FTZ R94, R140, R143, R94 ;  /* 0x0000008f8c5e7223 */ /* 0x000fc4000001005e */
[----:B------:R-:W-:Y:S01]  /*0ce0*/  FADD.FTZ R148, -R150, R49 ;  /* 0x0000003196947221 */ /* 0x000fe20000010100 */
[----:B------:R-:W-:Y:S01]  /*0cf0*/  HADD2.F32 R49, -RZ, R51.H0_H0 ;  /* 0x20000033ff317230 */ /* 0x000fe20000004100 */
[----:B------:R-:W-:Y:S01]  /*0d00*/  FMUL.FTZ R143, R133, R48 ;  /* 0x00000030858f7220 */ /* 0x000fe20000410000 */
[----:B------:R-:W-:Y:S01]  /*0d10*/  HADD2.F32 R54, -RZ, R54.H1_H1 ;  /* 0x30000036ff367230 */ /* 0x000fe20000004100 */
[----:B------:R-:W-:Y:S01]  /*0d20*/  FMUL.FTZ R48, R137, R52 ;  /* 0x0000003489307220 */ /* 0x000fe20000410000 */
[----:B------:R-:W-:Y:S01]  /*0d30*/  HADD2.F32 R147, -RZ, R58.H1_H1 ;  /* 0x3000003aff937230 */ /* 0x000fe20000004100 */
[----:B------:R-:W-:Y:S02]  /*0d40*/  FADD.FTZ R89, R53, R89 ;  /* 0x0000005935597221 */ /* 0x000fe40000010000 */
[----:B------:R-:W-:Y:S01]  /*0d50*/  FFMA.FTZ R90, R145, R53, R90 ;  /* 0x00000035915a7223 */ /* 0x000fe2000001005a */
[----:B------:R-:W-:Y:S01]  /*0d60*/  HADD2.F32 R53, -RZ, R55.H0_H0 ;  /* 0x20000037ff357230 */ /* 0x000fe20000004100 */
[----:B------:R-:W-:-:S02]  /*0d70*/  FADD.FTZ R87, R57, R87 ;  /* 0x0000005739577221 */ /* 0x000fc40000010000 */
[-C--:B------:R-:W-:Y:S02]  /*0d80*/  FFMA.FTZ R88, R143, R57.reuse, R88 ;  /* 0x000000398f587223 */ /* 0x080fe40000010058 */
[----:B------:R-:W-:Y:S01]  /*0d90*/  FMUL.FTZ R148, R133, R148 ;  /* 0x0000009485947220 */ /* 0x000fe20000410000 */
[----:B------:R-:W-:Y:S01]  /*0da0*/  HADD2.F32 R51, -RZ, R51.H1_H1 ;  /* 0x30000033ff337230 */ /* 0x000fe20000004100 */
[----:B------:R-:W-:Y:S02]  /*0db0*/  FFMA.FTZ R57, R138, R57, R48 ;  /* 0x000000398a397223 */ /* 0x000fe40000010030 */
[----:B------:R-:W-:Y:S02]  /*0dc0*/  FADD.FTZ R146, -R150, R49 ;  /* 0x0000003196927221 */ /* 0x000fe40000010100 */
[----:B------:R-:W-:Y:S01]  /*0dd0*/  FMUL.FTZ R48, R135, R54 ;  /* 0x0000003687307220 */ /* 0x000fe20000410000 */
[----:B------:R-:W-:Y:S01]  /*0de0*/  HADD2.F32 R49, -RZ, R59.H0_H0 ;  /* 0x2000003bff317230 */ /* 0x000fe20000004100 */
[----:B------:R-:W-:-:S02]  /*0df0*/  FADD.FTZ R81, R54, R81 ;  /* 0x0000005136517221 */ /* 0x000fc40000010000 */
[C---:B------:R-:W-:Y:S02]  /*0e00*/  FFMA.FTZ R82, R148.reuse, R54, R82 ;  /* 0x0000003694527223 */ /* 0x040fe40000010052 */
[----:B------:R-:W-:Y:S02]  /*0e10*/  FADD.FTZ R83, R147, R83 ;  /* 0x0000005393537221 */ /* 0x000fe40000010000 */
[----:B------:R-:W-:Y:S02]  /*0e20*/  FFMA.FTZ R84, R148, R147, R84 ;  /* 0x0000009394547223 */ /* 0x000fe40000010054 */
[----:B------:R-:W-:Y:S02]  /*0e30*/  FMUL.FTZ R146, R133, R146 ;  /* 0x0000009285927220 */ /* 0x000fe40000410000 */
[----:B------:R-:W-:Y:S02]  /*0e40*/  FMUL.FTZ R54, R132, R53 ;  /* 0x0000003584367220 */ /* 0x000fe40000410000 */
[----:B------:R-:W-:-:S02]  /*0e50*/  FFMA.FTZ R147, R136, R147, R48 ;  /* 0x0000009388937223 */ /* 0x000fc40000010030 */
[----:B------:R-:W-:Y:S02]  /*0e60*/  FADD.FTZ R48, -R150, R51 ;  /* 0x0000003396307221 */ /* 0x000fe40000010100 */
[----:B------:R-:W-:Y:S02]  /*0e70*/  FADD.FTZ R79, R49, R79 ;  /* 0x0000004f314f7221 */ /* 0x000fe40000010000 */
[-C--:B------:R-:W-:Y:S02]  /*0e80*/  FFMA.FTZ R80, R146, R49.reuse, R80 ;  /* 0x0000003192507223 */ /* 0x080fe40000010050 */
[----:B------:R-:W-:Y:S01]  /*0e90*/  FFMA.FTZ R54, R134, R49, R54 ;  /* 0x0000003186367223 */ /* 0x000fe20000010036 */
[----:B------:R-:W-:Y:S01]  /*0ea0*/  HADD2.F32 R49, -RZ, R55.H1_H1 ;  /* 0x30000037ff317230 */ /* 0x000fe20000004100 */
[----:B------:R-:W-:-:S04]  /*0eb0*/  FMUL.FTZ R149, R133, R48 ;  /* 0x0000003085957220 */ /* 0x000fc80000410000 */
[-C--:B------:R-:W-:Y:S02]  /*0ec0*/  FMUL.FTZ R55, R130, R49.reuse ;  /* 0x0000003182377220 */ /* 0x080fe40000410000 */
[----:B------:R-:W-:Y:S02]  /*0ed0*/  FADD.FTZ R73, R49, R73 ;  /* 0x0000004931497221 */ /* 0x000fe40000010000 */
[----:B------:R-:W-:Y:S01]  /*0ee0*/  FFMA.FTZ R74, R149, R49, R74 ;  /* 0x00000031954a7223 */ /* 0x000fe2000001004a */
[----:B------:R-:W-:Y:S02]  /*0ef0*/  HADD2.F32 R49, -RZ, R60.H0_H0 ;  /* 0x2000003cff317230 */ /* 0x000fe40000004100 */
[----:B------:R-:W-:-:S03]  /*0f00*/  HADD2.F32 R50, -RZ, R59.H1_H1 ;  /* 0x3000003bff327230 */ /* 0x000fc60000004100 */
[----:B------:R-:W-:Y:S01]  /*0f10*/  FADD.FTZ R58, -R150, R49 ;  /* 0x00000031963a7221 */ /* 0x000fe20000010100 */
[----:B------:R-:W-:Y:S01]  /*0f20*/  HADD2.F32 R59, -RZ, R62.H0_H0 ;  /* 0x2000003eff3b7230 */ /* 0x000fe20000004100 */
[----:B------:R-:W-:Y:S01]  /*0f30*/  FADD.FTZ R77, R53, R77 ;  /* 0x0000004d354d7221 */ /* 0x000fe20000010000 */
[----:B------:R-:W-:Y:S01]  /*0f40*/  HADD2.F32 R49, -RZ, R64.H0_H0 ;  /* 0x20000040ff317230 */ /* 0x000fe20000004100 */
[----:B------:R-:W-:Y:S01]  /*0f50*/  FFMA.FTZ R78, R146, R53, R78 ;  /* 0x00000035924e7223 */ /* 0x000fe2000001004e */
[----:B------:R-:W-:Y:S01]  /*0f60*/  HADD2.F32 R51, -RZ, R60.H1_H1 ;  /* 0x3000003cff337230 */ /* 0x000fe20000004100 */
[----:B------:R-:W-:Y:S01]  /*0f70*/  FMUL.FTZ R58, R133, R58 ;  /* 0x0000003a853a7220 */ /* 0x000fe20000410000 */
[----:B------:R-:W-:Y:S02]  /*0f80*/  HADD2.F32 R53, -RZ, R61.H0_H0 ;  /* 0x2000003dff357230 */ /* 0x000fe40000004100 */
[----:B------:R-:W-:Y:S01]  /*0f90*/  HADD2.F32 R159, -RZ, R63.H0_H0 ;  /* 0x2000003fff9f7230 */ /* 0x000fe20000004100 */
[----:B------:R-:W-:Y:S01]  /*0fa0*/  FADD.FTZ R160, -R150, R59 ;  /* 0x0000003b96a07221 */ /* 0x000fe20000010100 */
[----:B------:R-:W-:-:S02]  /*0fb0*/  HADD2.F32 R61, -RZ, R61.H1_H1 ;  /* 0x3000003dff3d7230 */ /* 0x000fc40000004100 */
[----:B------:R-:W-:Y:S02]  /*0fc0*/  HADD2.F32 R151, -RZ, R62.H1_H1 ;  /* 0x3000003eff977230 */ /* 0x000fe40000004100 */
[----:B------:R-:W-:Y:S01]  /*0fd0*/  HADD2.F32 R63, -RZ, R63.H1_H1 ;  /* 0x3000003fff3f7230 */ /* 0x000fe20000004100 */
[-C--:B------:R-:W-:Y:S02]  /*0fe0*/  FMUL.FTZ R59, R128, R49.reuse ;  /* 0x00000031803b7220 */ /* 0x080fe40000410000 */
[----:B------:R-:W-:Y:S02]  /*0ff0*/  FADD.FTZ R7, R49, R7 ;  /* 0x0000000731077221 */ /* 0x000fe40000010000 */
[----:B------:R-:W-:Y:S01]  /*1000*/  FFMA.FTZ R15, R58, R49, R15 ;  /* 0x000000313a0f7223 */ /* 0x000fe2000001000f */
[----:B------:R-:W-:Y:S01]  /*1010*/  HADD2.F32 R49, -RZ, R64.H1_H1 ;  /* 0x30000040ff317230 */ /* 0x000fe20000004100 */
[----:B------:R-:W-:Y:S02]  /*1020*/  FADD.FTZ R62, -R150, R51 ;  /* 0x00000033963e7221 */ /* 0x000fe40000010100 */
[----:B------:R-:W-:-:S02]  /*1030*/  FADD.FTZ R85, R52, R85 ;  /* 0x0000005534557221 */ /* 0x000fc40000010000 */
[----:B------:R-:W-:Y:S02]  /*1040*/  FFMA.FTZ R86, R143, R52, R86 ;  /* 0x000000348f567223 */ /* 0x000fe40000010056 */
[----:B------:R-:W-:Y:S02]  /*1050*/  FADD.FTZ R75, R50, R75 ;  /* 0x0000004b324b7221 */ /* 0x000fe40000010000 */
[-C--:B------:R-:W-:Y:S02]  /*1060*/  FFMA.FTZ R76, R149, R50.reuse, R76 ;  /* 0x00000032954c7223 */ /* 0x080fe4000001004c */
[----:B------:R-:W-:Y:S02]  /*1070*/  FFMA.FTZ R55, R131, R50, R55 ;  /* 0x0000003283377223 */ /* 0x000fe40000010037 */
[C---:B------:R-:W-:Y:S02]  /*1080*/  FADD.FTZ R60, -R150.reuse, R53 ;  /* 0x00000035963c7221 */ /* 0x040fe40000010100 */
[----:B------:R-:W-:-:S02]  /*1090*/  FADD.FTZ R164, -R150, R61 ;  /* 0x0000003d96a47221 */ /* 0x000fc40000010100 */
[C---:B------:R-:W-:Y:S02]  /*10a0*/  FADD.FTZ R52, -R150.reuse, R151 ;  /* 0x0000009796347221 */ /* 0x040fe40000010100 */
[C---:B------:R-:W-:Y:S02]  /*10b0*/  FADD.FTZ R48, -R150.reuse, R159 ;  /* 0x0000009f96307221 */ /* 0x040fe40000010100 */
[----:B------:R-:W-:Y:S01]  /*10c0*/  FADD.FTZ R50, -R150, R63 ;  /* 0x0000003f96327221 */ /* 0x000fe20000010100 */
[--C-:B------:R-:W-:Y:S01]  /*10d0*/  HADD2.F32 R150, -RZ, R68.reuse.H0_H0 ;  /* 0x20000044ff967230 */ /* 0x100fe20000004100 */
[----:B------:R-:W-:Y:S01]  /*10e0*/  FMUL.FTZ R63, R133, R62 ;  /* 0x0000003e853f7220 */ /* 0x000fe20000410000 */
[----:B------:R-:W-:Y:S01]  /*10f0*/  HADD2.F32 R68, -RZ, R68.H1_H1 ;  /* 0x30000044ff447230 */ /* 0x000fe20000004100 */
[----:B------:R-:W-:-:S04]  /*1100*/  FMUL.FTZ R62, R126, R49 ;  /* 0x000000317e3e7220 */ /* 0x000fc80000410000 */
[----:B------:R-:W-:Y:S02]  /*1110*/  FADD.FTZ R24, R68, R24 ;  /* 0x0000001844187221 */ /* 0x000fe40000010000 */
[-C--:B------:R-:W-:Y:S02]  /*1120*/  FFMA.FTZ R72, R63, R68.reuse, R72 ;  /* 0x000000443f487223 */ /* 0x080fe40000010048 */
[----:B------:R-:W-:Y:S01]  /*1130*/  FFMA.FTZ R62, R127, R68, R62 ;  /* 0x000000447f3e7223 */ /* 0x000fe2000001003e */
[----:B------:R-:W-:Y:S01]  /*1140*/  HADD2.F32 R68, -RZ, R65.H0_H0 ;  /* 0x20000041ff447230 */ /* 0x000fe20000004100 */
[----:B------:R-:W-:Y:S01]  /*1150*/  FADD.FTZ R8, R49, R8 ;  /* 0x0000000831087221 */ /* 0x000fe20000010000 */
[----:B------:R-:W-:Y:S01]  /*1160*/  HADD2.F32 R64, -RZ, R69.H0_H0 ;  /* 0x20000045ff407230 */ /* 0x000fe20000004100 */
[----:B------:R-:W-:Y:S02]  /*1170*/  FFMA.FTZ R16, R63, R49, R16 ;  /* 0x000000313f107223 */ /* 0x000fe40000010010 */
[----:B------:R-:W-:Y:S01]  /*1180*/  FMUL.FTZ R49, R123, R68 ;  /* 0x000000447b317220 */ /* 0x000fe20000410000 */
[----:B------:R-:W-:Y:S01]  /*1190*/  HADD2.F32 R65, -RZ, R65.H1_H1 ;  /* 0x30000041ff417230 */ /* 0x000fe20000004100 */
[----:B------:R-:W-:-:S02]  /*11a0*/  FMUL.FTZ R61, R133, R60 ;  /* 0x0000003c853d7220 */ /* 0x000fc40000410000 */
[----:B------:R-:W-:Y:S01]  /*11b0*/  FFMA.FTZ R60, R124, R64, R49 ;  /* 0x000000407c3c7223 */ /* 0x000fe20000010031 */
[----:B------:R-:W-:Y:S01]  /*11c0*/  HADD2.F32 R49, -RZ, R69.H1_H1 ;  /* 0x30000045ff317230 */ /* 0x000fe20000004100 */
[----:B------:R-:W-:Y:S02]  /*11d0*/  FADD.FTZ R23, R150, R23 ;  /* 0x0000001796177221 */ /* 0x000fe40000010000 */
[-C--:B------:R-:W-:Y:S02]  /*11e0*/  FFMA.FTZ R31, R58, R150.reuse, R31 ;  /* 0x000000963a1f7223 */ /* 0x080fe4000001001f */
[----:B------:R-:W-:Y:S01]  /*11f0*/  FFMA.FTZ R59, R129, R150, R59 ;  /* 0x00000096813b7223 */ /* 0x000fe2000001003b */
[----:B------:R-:W-:Y:S01]  /*1200*/  HADD2.F32 R150, -RZ, R66.H0_H0 ;  /* 0x20000042ff967230 */ /* 0x000fe20000004100 */
[----:B------:R-:W-:Y:S02]  /*1210*/  FADD.FTZ R5, R68, R5 ;  /* 0x0000000544057221 */ /* 0x000fe40000010000 */
[----:B------:R-:W-:-:S02]  /*1220*/  FFMA.FTZ R13, R61, R68, R13 ;  /* 0x000000443d0d7223 */ /* 0x000fc4000001000d */
[----:B------:R-:W-:Y:S02]  /*1230*/  FMUL.FTZ R69, R133, R164 ;  /* 0x000000a485457220 */ /* 0x000fe40000410000 */
[-C--:B------:R-:W-:Y:S02]  /*1240*/  FMUL.FTZ R68, R121, R65.reuse ;  /* 0x0000004179447220 */ /* 0x080fe40000410000 */
[----:B------:R-:W-:Y:S02]  /*1250*/  FADD.FTZ R21, R64, R21 ;  /* 0x0000001540157221 */ /* 0x000fe40000010000 */
[----:B------:R-:W-:Y:S01]  /*1260*/  FFMA.FTZ R29, R61, R64, R29 ;  /* 0x000000403d1d7223 */ /* 0x000fe2000001001d */
[----:B------:R-:W-:Y:S01]  /*1270*/  HADD2.F32 R64, -RZ, R70.H0_H0 ;  /* 0x20000046ff407230 */ /* 0x000fe20000004100 */
[----:B------:R-:W-:Y:S02]  /*1280*/  FADD.FTZ R6, R65, R6 ;  /* 0x0000000641067221 */ /* 0x000fe40000010000 */
[----:B------:R-:W-:-:S02]  /*1290*/  FFMA.FTZ R14, R69, R65, R14 ;  /* 0x00000041450e7223 */ /* 0x000fc4000001000e */
[----:B------:R-:W-:Y:S02]  /*12a0*/  FADD.FTZ R22, R49, R22 ;  /* 0x0000001631167221 */ /* 0x000fe40000010000 */
[-C--:B------:R-:W-:Y:S02]  /*12b0*/  FFMA.FTZ R30, R69, R49.reuse, R30 ;  /* 0x00000031451e7223 */ /* 0x080fe4000001001e */
[----:B------:R-:W-:Y:S02]  /*12c0*/  FFMA.FTZ R68, R122, R49, R68 ;  /* 0x000000317a447223 */ /* 0x000fe40000010044 */
[C---:B------:R-:W-:Y:S01]  /*12d0*/  FMUL.FTZ R65, R133.reuse, R160 ;  /* 0x000000a085417220 */ /* 0x040fe20000410000 */
[----:B------:R-:W-:Y:S01]  /*12e0*/  HADD2.F32 R51, -RZ, R66.H1_H1 ;  /* 0x30000042ff337230 */ /* 0x000fe20000004100 */
[----:B------:R-:W-:Y:S02]  /*12f0*/  FMUL.FTZ R49, R118, R150 ;  /* 0x0000009676317220 */ /* 0x000fe40000410000 */
[----:B------:R-:W-:-:S02]  /*1300*/  FMUL.FTZ R66, R133, R52 ;  /* 0x0000003485427220 */ /* 0x000fc40000410000 */
[----:B------:R-:W-:Y:S02]  /*1310*/  FADD.FTZ R19, R64, R19 ;  /* 0x0000001340137221 */ /* 0x000fe40000010000 */
[-C--:B------:R-:W-:Y:S02]  /*1320*/  FFMA.FTZ R27, R65, R64.reuse, R27 ;  /* 0x00000040411b7223 */ /* 0x080fe4000001001b */
[----:B------:R-:W-:Y:S01]  /*1330*/  FFMA.FTZ R64, R120, R64, R49 ;  /* 0x0000004078407223 */ /* 0x000fe20000010031 */
[----:B------:R-:W-:Y:S01]  /*1340*/  HADD2.F32 R49, -RZ, R70.H1_H1 ;  /* 0x30000046ff317230 */ /* 0x000fe20000004100 */
[-C--:B------:R-:W-:Y:S02]  /*1350*/  FMUL.FTZ R70, R113, R51.reuse ;  /* 0x0000003371467220 */ /* 0x080fe40000410000 */
[----:B------:R-:W-:Y:S02]  /*1360*/  FADD.FTZ R4, R51, R4 ;  /* 0x0000000433047221 */ /* 0x000fe40000010000 */
[----:B------:R-:W-:Y:S01]  /*1370*/  FFMA.FTZ R12, R66, R51, R12 ;  /* 0x00000033420c7223 */ /* 0x000fe2000001000c */
[----:B------:R-:W-:Y:S01]  /*1380*/  HADD2.F32 R51, -RZ, R67.H0_H0 ;  /* 0x20000043ff337230 */ /* 0x000fe20000004100 */
[----:B------:R-:W-:Y:S01]  /*1390*/  FADD.FTZ R3, R150, R3 ;  /* 0x0000000396037221 */ /* 0x000fe20000010000 */
[----:B------:R-:W-:Y:S01]  /*13a0*/  HADD2.F32 R52, -RZ, R71.H0_H0 ;  /* 0x20000047ff347230 */ /* 0x000fe20000004100 */
[----:B------:R-:W-:-:S02]  /*13b0*/  FFMA.FTZ R11, R65, R150, R11 ;  /* 0x00000096410b7223 */ /* 0x000fc4000001000b */
[----:B------:R-:W-:Y:S02]  /*13c0*/  FMUL.FTZ R150, R133, R48 ;  /* 0x0000003085967220 */ /* 0x000fe40000410000 */
[----:B------:R-:W-:Y:S02]  /*13d0*/  FMUL.FTZ R151, R114, R51 ;  /* 0x0000003372977220 */ /* 0x000fe40000410000 */
[----:B------:R-:W-:Y:S02]  /*13e0*/  FADD.FTZ R20, R49, R20 ;  /* 0x0000001431147221 */ /* 0x000fe40000010000 */
[-C--:B------:R-:W-:Y:S02]  /*13f0*/  FFMA.FTZ R28, R66, R49.reuse, R28 ;  /* 0x00000031421c7223 */ /* 0x080fe4000001001c */
[----:B------:R-:W-:Y:S02]  /*1400*/  FFMA.FTZ R70, R117, R49, R70 ;  /* 0x0000003175467223 */ /* 0x000fe40000010046 */
[----:B------:R-:W-:-:S02]  /*1410*/  FADD.FTZ R17, R52, R17 ;  /* 0x0000001134117221 */ /* 0x000fc40000010000 */
[-C--:B------:R-:W-:Y:S02]  /*1420*/  FFMA.FTZ R25, R150, R52.reuse, R25 ;  /* 0x0000003496197223 */ /* 0x080fe40000010019 */
[----:B------:R-:W-:Y:S02]  /*1430*/  FFMA.FTZ R151, R111, R52, R151 ;  /* 0x000000346f977223 */ /* 0x000fe40000010097 */
[----:B------:R-:W-:-:S04]  /*1440*/  IMAD.WIDE.U32 R52, R139, R158, c[0x0][0x190] ;  /* 0x000064008b347625 */ /* 0x000fc800078e009e */
[----:B------:R-:W-:Y:S02]  /*1450*/  IMAD.WIDE.U32 R48, R119, R158, c[0x0][0x190] ;  /* 0x0000640077307625 */ /* 0x000fe400078e009e */
[----:B------:R-:W5:Y:S04]  /*1460*/  LDG.E.64 R52, [R52.64] ;  /* 0x0000000434347981 */ /* 0x000f68000c1e1b00 */
[----:B------:R-:W5:Y:S01]  /*1470*/  LDG.E.64 R48, [R48.64] ;  /* 0x0000000430307981 */ /* 0x000f62000c1e1b00 */
[----:B------:R-:W-:Y:S02]  /*1480*/  FADD.FTZ R0, R51, R0 ;  /* 0x0000000033007221 */ /* 0x000fe40000010000 */
[----:B------:R-:W-:Y:S01]  /*1490*/  FFMA.FTZ R9, R150, R51, R9 ;  /* 0x0000003396097223 */ /* 0x000fe20000010009 */
[----:B------:R-:W-:Y:S01]  /*14a0*/  HADD2.F32 R51, -RZ, R67.H1_H1 ;  /* 0x30000043ff337230 */ /* 0x000fe20000004100 */
[----:B------:R-:W-:Y:S01]  /*14b0*/  FMUL.FTZ R67, R133, R50 ;  /* 0x0000003285437220 */ /* 0x000fe20000410000 */
[----:B------:R-:W-:-:S03]  /*14c0*/  HADD2.F32 R71, -RZ, R71.H1_H1 ;  /* 0x30000047ff477230 */ /* 0x000fc60000004100 */
        /* <DEDUP_REMOVED lines=40> */
.L_x_278:
        /* <DEDUP_REMOVED lines=18> */
.L_x_279:
        /* <DEDUP_REMOVED lines=14> */
[----:B------:R-:W-:Y:S01]  /*1950*/  @P0 HADD2.F32 R51, -RZ, R32.H0_H0 ;  /* 0x20000020ff330230 */ /* 0x000fe20000004100 */
[-CC-:B------:R-:W-:Y:S02]  /*1960*/  FFMA.FTZ R50, R142, R158.reuse, R139.reuse ;  /* 0x0000009e8e327223 */ /* 0x180fe4000001008b */
[-CC-:B------:R-:W-:Y:S02]  /*1970*/  FFMA.FTZ R56, R143, R158.reuse, R139.reuse ;  /* 0x0000009e8f387223 */ /* 0x180fe4000001008b */
[----:B------:R-:W-:-:S02]  /*1980*/  FFMA.FTZ R142, R148, R158, R139 ;  /* 0x0000009e948e7223 */ /* 0x000fc4000001008b */
[----:B------:R-:W-:Y:S02]  /*1990*/  FADD.FTZ R104, R104, -R105 ;  /* 0x8000006968687221 */ /* 0x000fe40000010000 */
[----:B------:R-:W-:Y:S02]  /*19a0*/  FADD.FTZ R148, R57, -R56 ;  /* 0x8000003839947221 */ /* 0x000fe40000010000 */
[----:B------:R-:W-:Y:S02]  /*19b0*/  FADD.FTZ R56, R147, -R142 ;  /* 0x8000008e93387221 */ /* 0x000fe40000010000 */
[----:B------:R-:W-:Y:S01]  /*19c0*/  FMUL.FTZ R142, R133, R104 ;  /* 0x00000068858e7220 */ /* 0x000fe20000410000 */
[----:B------:R-:W-:Y:S01]  /*19d0*/  @P0 HADD2.F32 R104, -RZ, R33.H0_H0 ;  /* 0x20000021ff680230 */ /* 0x000fe20000004100 */
[----:B------:R-:W-:Y:S02]  /*19e0*/  FADD.FTZ R50, R141, -R50 ;  /* 0x800000328d327221 */ /* 0x000fe40000010000 */
[----:B------:R-:W-:-:S02]  /*19f0*/  FMUL.FTZ R141, R133, R140 ;  /* 0x0000008c858d7220 */ /* 0x000fc40000410000 */
[----:B------:R-:W-:Y:S01]  /*1a00*/  @P0 FADD.FTZ R142, R142, R51 ;  /* 0x000000338e8e0221 */ /* 0x000fe20000010000 */
[----:B------:R-:W-:Y:S01]  /*1a10*/  @P0 HADD2.F32 R51, -RZ, R34.H0_H0 ;  /* 0x20000022ff330230 */ /* 0x000fe20000004100 */
[----:B------:R-:W-:Y:S02]  /*1a20*/  FMUL.FTZ R140, R133, R148 ;  /* 0x00000094858c7220 */ /* 0x000fe40000410000 */
[----:B------:R-:W-:Y:S02]  /*1a30*/  @P0 FADD.FTZ R141, R141, R104 ;  /* 0x000000688d8d0221 */ /* 0x000fe40000010000 */
[----:B------:R-:W-:Y:S02]  /*1a40*/  FFMA.FTZ R57, R146, R158, R139 ;  /* 0x0000009e92397223 */ /* 0x000fe4000001008b */
[----:B------:R-:W-:Y:S01]  /*1a50*/  @P0 FADD.FTZ R140, R140, R51 ;  /* 0x000000338c8c0221 */ /* 0x000fe20000010000 */
[----:B------:R-:W-:Y:S01]  /*1a60*/  @P2 F2FP.PACK_AB R51, RZ, R142 ;  /* 0x0000008eff33223e */ /* 0x000fe200000000ff */
[----:B------:R-:W-:Y:S01]  /*1a70*/  FADD.FTZ R104, R54, -R57 ;  /* 0x8000003936687221 */ /* 0x000fe20000010000 */
[----:B------:R-:W-:Y:S01]  /*1a80*/  @P2 F2FP.PACK_AB R54, RZ, R141 ;  /* 0x0000008dff36223e */ /* 0x000fe200000000ff */
[----:B------:R-:W-:Y:S01]  /*1a90*/  FFMA.FTZ R146, R149, R158, R139 ;  /* 0x0000009e95927223 */ /* 0x000fe2000001008b */
[----:B------:R-:W-:Y:S01]  /*1aa0*/  @P2 PRMT R40, R51, 0x7610, R40 ;  /* 0x0000761033282816 */ /* 0x000fe20000000028 */
[----:B------:R-:W-:Y:S01]  /*1ab0*/  @P0 HADD2.F32 R51, -RZ, R32.H1_H1 ;  /* 0x30000020ff330230 */ /* 0x000fe20000004100 */
[----:B------:R-:W-:Y:S01]  /*1ac0*/  @P2 PRMT R41, R54, 0x7610, R41 ;  /* 0x0000761036292816 */ /* 0x000fe20000000029 */
[----:B------:R-:W-:Y:S01]  /*1ad0*/  FMUL.FTZ R54, R133, R50 ;  /* 0x0000003285367220 */ /* 0x000fe20000410000 */
[----:B------:R-:W-:Y:S01]  /*1ae0*/  @P0 HADD2.F32 R50, -RZ, R33.H1_H1 ;  /* 0x30000021ff320230 */ /* 0x000fe20000004100 */
[----:B------:R-:W-:-:S02]  /*1af0*/  FFMA.FTZ R145, R145, R158, R139 ;  /* 0x0000009e91917223 */ /* 0x000fc4000001008b */
[----:B------:R-:W-:Y:S01]  /*1b00*/  @P0 FADD.FTZ R54, R54, R51 ;  /* 0x0000003336360221 */ /* 0x000fe20000010000 */
[--C-:B------:R-:W-:Y:S01]  /*1b10*/  @P0 HADD2.F32 R51, -RZ, R35.reuse.H0_H0 ;  /* 0x20000023ff330230 */ /* 0x100fe20000004100 */
[----:B------:R-:W-:Y:S01]  /*1b20*/  FADD.FTZ R146, R55, -R146 ;  /* 0x8000009237927221 */ /* 0x000fe20000010000 */
[----:B------:R-:W-:Y:S01]  /*1b30*/  @P2 F2FP.PACK_AB R55, RZ, R140 ;  /* 0x0000008cff37223e */ /* 0x000fe200000000ff */
[----:B------:R-:W-:Y:S02]  /*1b40*/  FMUL.FTZ R104, R133, R104 ;  /* 0x0000006885687220 */ /* 0x000fe40000410000 */
[----:B------:R-:W-:Y:S01]  /*1b50*/  FADD.FTZ R144, R144, -R145 ;  /* 0x8000009190907221 */ /* 0x000fe20000010000 */
[----:B------:R-:W-:Y:S01]  /*1b60*/  @P2 PRMT R42, R55, 0x7610, R42 ;  /* 0x00007610372a2816 */ /* 0x000fe2000000002a */
[----:B------:R-:W-:Y:S01]  /*1b70*/  FMUL.FTZ R105, R133, R56 ;  /* 0x0000003885697220 */ /* 0x000fe20000410000 */
[----:B------:R-:W-:Y:S01]  /*1b80*/  @P0 HADD2.F32 R56, -RZ, R35.H1_H1 ;  /* 0x30000023ff380230 */ /* 0x000fe20000004100 */
[----:B------:R-:W-:-:S02]  /*1b90*/  @P0 FADD.FTZ R104, R104, R51 ;  /* 0x0000003368680221 */ /* 0x000fc40000010000 */
[C---:B------:R-:W-:Y:S02]  /*1ba0*/  FMUL.FTZ R57, R133.reuse, R146 ;  /* 0x0000009285397220 */ /* 0x040fe40000410000 */
[----:B------:R-:W-:Y:S02]  /*1bb0*/  FMUL.FTZ R143, R133, R144 ;  /* 0x00000090858f7220 */ /* 0x000fe40000410000 */
[----:B------:R-:W-:Y:S01]  /*1bc0*/  @P0 FADD.FTZ R57, R57, R56 ;  /* 0x0000003839390221 */ /* 0x000fe20000010000 */
[----:B------:R-:W-:Y:S01]  /*1bd0*/  @P2 F2FP.PACK_AB R56, RZ, R104 ;  /* 0x00000068ff38223e */ /* 0x000fe200000000ff */
[----:B------:R-:W-:Y:S01]  /*1be0*/  @P0 FADD.FTZ R143, R143, R50 ;  /* 0x000000328f8f0221 */ /* 0x000fe20000010000 */
[----:B------:R-:W-:Y:S01]  /*1bf0*/  @P0 HADD2.F32 R50, -RZ, R34.H1_H1 ;  /* 0x30000022ff320230 */ /* 0x000fe20000004100 */
[----:B------:R-:W-:Y:S01]  /*1c00*/  FMUL.FTZ R140, R140, c[0x0][0x1e8] ;  /* 0x00007a008c8c7a20 */ /* 0x000fe20000410000 */
[----:B------:R-:W-:Y:S01]  /*1c10*/  @P2 PRMT R43, R56, 0x7610, R43 ;  /* 0x00007610382b2816 */ /* 0x000fe2000000002b */
[----:B------:R-:W-:Y:S01]  /*1c20*/  HFMA2.MMA R56, -RZ, RZ, 0, 9.5367431640625e-07 ;  /* 0x00000010ff387435 */ /* 0x000fe200000001ff */
[----:B------:R-:W-:Y:S01]  /*1c30*/  @P2 F2FP.PACK_AB R51, RZ, R143 ;  /* 0x0000008fff33223e */ /* 0x000fe200000000ff */
[----:B------:R-:W-:Y:S01]  /*1c40*/  @P0 FADD.FTZ R105, R105, R50 ;  /* 0x0000003269690221 */ /* 0x000fe20000010000 */
[----:B------:R-:W-:Y:S01]  /*1c50*/  @P2 F2FP.PACK_AB R50, RZ, R54 ;  /* 0x00000036ff32223e */ /* 0x000fe200000000ff */
[----:B------:R-:W-:Y:S01]  /*1c60*/  FMUL.FTZ R141, R141, c[0x0][0x1e8] ;  /* 0x00007a008d8d7a20 */ /* 0x000fe20000410000 */
[----:B------:R-:W-:Y:S01]  /*1c70*/  @P2 F2FP.PACK_AB R144, RZ, R57 ;  /* 0x00000039ff90223e */ /* 0x000fe200000000ff */
[----:B------:R-:W-:Y:S01]  /*1c80*/  FMUL.FTZ R104, R104, c[0x0][0x1e8] ;  /* 0x00007a0068687a20 */ /* 0x000fe20000410000 */
[----:B------:R-:W-:Y:S01]  /*1c90*/  @P2 F2FP.PACK_AB R55, RZ, R105 ;  /* 0x00000069ff37223e */ /* 0x000fe200000000ff */
        /* <DEDUP_REMOVED lines=15> */
[-C--:B------:R-:W-:Y:S01]  /*1d90*/  FFMA.FTZ R61, R61, R158.reuse, R139 ;  /* 0x0000009e3d3d7223 */ /* 0x080fe2000001008b */
[----:B------:R-:W-:Y:S01]  /*1da0*/  FSEL R55, R141, RZ, P3 ;  /* 0x000000ff8d377208 */ /* 0x000fe20001800000 */
[----:B------:R-:W-:Y:S01]  /*1db0*/  FADD.FTZ R64, R64, -R65 ;  /* 0x8000004140407221 */ /* 0x000fe20000010000 */
[----:B------:R-:W-:Y:S01]  /*1dc0*/  LOP3.LUT P3, RZ, R48, 0xff000000, RZ, 0xc0, !PT ;  /* 0xff00000030ff7812 */ /* 0x000fe2000786c0ff */
[----:B------:R-:W-:-:S02]  /*1dd0*/  FFMA.FTZ R58, R58, R158, R139 ;  /* 0x0000009e3a3a7223 */ /* 0x000fc4000001008b */
[----:B------:R-:W-:Y:S01]  /*1de0*/  FADD.FTZ R142, R60, -R61 ;  /* 0x8000003d3c8e7221 */ /* 0x000fe20000010000 */
[----:B------:R-:W-:Y:S01]  /*1df0*/  MOV R60, R52 ;  /* 0x00000034003c7202 */ /* 0x000fe20000000f00 */
[----:B------:R-:W-:Y:S01]  /*1e00*/  FADD.FTZ R58, R59, -R58 ;  /* 0x8000003a3b3a7221 */ /* 0x000fe20000010000 */
[----:B------:R-:W-:Y:S01]  /*1e10*/  @P0 HADD2.F32 R59, -RZ, R36.H0_H0 ;  /* 0x20000024ff3b0230 */ /* 0x000fe20000004100 */
[----:B------:R-:W-:Y:S02]  /*1e20*/  FMUL.FTZ R142, R133, R142 ;  /* 0x0000008e858e7220 */ /* 0x000fe40000410000 */
[-CC-:B------:R-:W-:Y:S01]  /*1e30*/  FFMA.FTZ R150, R150, R158.reuse, R139.reuse ;  /* 0x0000009e96967223 */ /* 0x180fe2000001008b */
[----:B0-----:R-:W-:Y:S01]  /*1e40*/  FSEL R51, R104, RZ, P5 ;  /* 0x000000ff68337208 */ /* 0x001fe20002800000 */
[-CC-:B------:R-:W-:Y:S01]  /*1e50*/  FFMA.FTZ R69, R69, R158.reuse, R139.reuse ;  /* 0x0000009e45457223 */ /* 0x180fe2000001008b */
[----:B------:R-:W-:Y:S01]  /*1e60*/  LOP3.LUT P5, RZ, R48, 0xff, RZ, 0xc0, !PT ;  /* 0x000000ff30ff7812 */ /* 0x000fe200078ac0ff */
[----:B------:R-:W-:Y:S01]  /*1e70*/  FADD.FTZ R150, R151, -R150 ;  /* 0x8000009697967221 */ /* 0x000fe20000010000 */
[----:B------:R-:W-:Y:S01]  /*1e80*/  FSEL R50, R57, RZ, P6 ;  /* 0x000000ff39327208 */ /* 0x000fe20003000000 */
[----:B------:R-:W-:Y:S01]  /*1e90*/  FFMA.FTZ R63, R63, R158, R139 ;  /* 0x0000009e3f3f7223 */ /* 0x000fe2000001008b */
[----:B------:R-:W-:Y:S01]  /*1ea0*/  @P1 MOV R48, R98 ;  /* 0x0000006200301202 */ /* 0x000fe20000000f00 */
[----:B------:R-:W-:Y:S01]  /*1eb0*/  FADD.FTZ R68, R68, -R69 ;  /* 0x8000004544447221 */ /* 0x000fe20000010000 */
[----:B------:R-:W-:Y:S01]  /*1ec0*/  F2FP.PACK_AB R51, R50, R51 ;  /* 0x000000333233723e */ /* 0x000fe200000000ff */
[----:B------:R-:W-:Y:S01]  /*1ed0*/  FADD.FTZ R62, R62, -R63 ;  /* 0x8000003f3e3e7221 */ /* 0x000fe20000010000 */
[----:B------:R-:W-:Y:S01]  /*1ee0*/  @P1 LOP3.LUT P6, RZ, R48, 0xff, RZ, 0xc0, !PT ;  /* 0x000000ff30ff1812 */ /* 0x000fe200078cc0ff */
[----:B------:R-:W-:Y:S01]  /*1ef0*/  IMAD R63, R110, c[0x0][0x168], RZ ;  /* 0x00005a006e3f7a24 */ /* 0x000fe200078e02ff */
[----:B------:R-:W-:Y:S01]  /*1f00*/  F2FP.PACK_AB R50, R145, R144 ;  /* 0x000000909132723e */ /* 0x000fe200000000ff */
[----:B------:R-:W-:Y:S01]  /*1f10*/  FMUL.FTZ R145, R54, c[0x0][0x1e8] ;  /* 0x00007a0036917a20 */ /* 0x000fe20000410000 */
[----:B------:R-:W-:Y:S01]  /*1f20*/  FSEL R48, R143, RZ, P3 ;  /* 0x000000ff8f307208 */ /* 0x000fe20001800000 */
[----:B------:R-:W-:Y:S01]  /*1f30*/  FMUL.FTZ R144, R133, R58 ;  /* 0x0000003a85907220 */ /* 0x000fe20000410000 */
[----:B------:R-:W-:-:S02]  /*1f40*/  LOP3.LUT P3, RZ, R60, 0xff, RZ, 0xc0, !PT ;  /* 0x000000ff3cff7812 */ /* 0x000fc4000786c0ff */
[----:B------:R-:W-:Y:S01]  /*1f50*/  F2FP.PACK_AB R49, R48, R55 ;  /* 0x000000373031723e */ /* 0x000fe200000000ff */
[----:B------:R-:W-:Y:S01]  /*1f60*/  @P0 FADD.FTZ R144, R144, R59 ;  /* 0x0000003b90900221 */ /* 0x000fe20000010000 */
[----:B------:R-:W-:Y:S02]  /*1f70*/  FSEL R48, R146, RZ, P5 ;  /* 0x000000ff92307208 */ /* 0x000fe40002800000 */
[----:B------:R-:W-:Y:S01]  /*1f80*/  FSEL R55, R145, RZ, P4 ;  /* 0x000000ff91377208 */ /* 0x000fe20002000000 */
[----:B------:R-:W-:Y:S01]  /*1f90*/  FMUL.FTZ R58, R144, c[0x0][0x1e8] ;  /* 0x00007a00903a7a20 */ /* 0x000fe20000410000 */
[C---:B------:R-:W-:Y:S02]  /*1fa0*/  @P1 LOP3.LUT P4, RZ, R98.reuse, 0xff00, RZ, 0xc0, !PT ;  /* 0x0000ff0062ff1812 */ /* 0x040fe4000788c0ff */
[----:B------:R-:W-:Y:S01]  /*1fb0*/  F2FP.PACK_AB R48, R55, R48 ;  /* 0x000000303730723e */ /* 0x000fe200000000ff */
[----:B------:R-:W-:Y:S01]  /*1fc0*/  IMAD.WIDE.U32 R54, R119, R56, c[0x0][0x248] ;  /* 0x0000920077367625 */ /* 0x000fe200078e0038 */
[----:B------:R-:W-:-:S02]  /*1fd0*/  @P1 LOP3.LUT P5, RZ, R98, 0xff0000, RZ, 0xc0, !PT ;  /* 0x00ff000062ff1812 */ /* 0x000fc400078ac0ff */
[----:B------:R-:W-:Y:S02]  /*1fe0*/  FSEL R61, R58, RZ, P3 ;  /* 0x000000ff3a3d7208 */ /* 0x000fe40001800000 */
[----:B------:R0:W-:Y:S01]  /*1ff0*/  STG.E.128 [R54.64], R48 ;  /* 0x0000003036007986 */ /* 0x0001e2000c101d04 */
[----:B------:R-:W-:Y:S02]  /*2000*/  LOP3.LUT P3, RZ, R53, 0xff0000, RZ, 0xc0, !PT ;  /* 0x00ff000035ff7812 */ /* 0x000fe4000786c0ff */
[----:B------:R-:W-:-:S04]  /*2010*/  @P2 F2FP.PACK_AB R144, RZ, R144 ;  /* 0x00000090ff90223e */ /* 0x000fc800000000ff */
[----:B------:R-:W-:Y:S01]  /*2020*/  @P2 PRMT R40, R144, 0x7610, R40 ;  /* 0x0000761090282816 */ /* 0x000fe20000000028 */
[----:B0-----:R-:W-:Y:S01]  /*2030*/  @P0 HADD2.F32 R48, -RZ, R38.H0_H0 ;  /* 0x20000026ff300230 */ /* 0x001fe20000004100 */
[C---:B------:R-:W-:Y:S01]  /*2040*/  FMUL.FTZ R55, R133.reuse, R64 ;  /* 0x0000004085377220 */ /* 0x040fe20000410000 */
[----:B------:R-:W-:Y:S01]  /*2050*/  @P0 HADD2.F32 R49, -RZ, R37.H0_H0 ;  /* 0x20000025ff310230 */ /* 0x000fe20000004100 */
[----:B------:R-:W-:Y:S01]  /*2060*/  FMUL.FTZ R50, R133, R150 ;  /* 0x0000009685327220 */ /* 0x000fe20000410000 */
[----:B------:R-:W-:Y:S01]  /*2070*/  @P0 HADD2.F32 R51, -RZ, R39.H0_H0 ;  /* 0x20000027ff330230 */ /* 0x000fe20000004100 */
[----:B------:R-:W-:Y:S01]  /*2080*/  @P0 FADD.FTZ R55, R55, R48 ;  /* 0x0000003037370221 */ /* 0x000fe20000010000 */
[----:B------:R-:W-:Y:S01]  /*2090*/  @P1 FSEL R48, R145, RZ, P4 ;  /* 0x000000ff91301208 */ /* 0x000fe20002000000 */
[----:B------:R-:W-:Y:S01]  /*20a0*/  @P0 FADD.FTZ R142, R142, R49 ;  /* 0x000000318e8e0221 */ /* 0x000fe20000010000 */
[----:B------:R-:W-:Y:S01]  /*20b0*/  @P1 FSEL R49, R146, RZ, P6 ;  /* 0x000000ff92311208 */ /* 0x000fe20003000000 */
[----:B------:R-:W-:Y:S01]  /*20c0*/  @P0 FADD.FTZ R50, R50, R51 ;  /* 0x0000003332320221 */ /* 0x000fe20000010000 */
[----:B------:R-:W-:Y:S01]  /*20d0*/  @P1 LOP3.LUT P4, RZ, R99, 0xff, RZ, 0xc0, !PT ;  /* 0x000000ff63ff1812 */ /* 0x000fe2000788c0ff */
[----:B------:R-:W-:Y:S01]  /*20e0*/  FMUL.FTZ R59, R55, c[0x0][0x1e8] ;  /* 0x00007a00373b7a20 */ /* 0x000fe20000410000 */
[----:B------:R-:W-:Y:S01]  /*20f0*/  @P1 LOP3.LUT P6, RZ, R98, 0xff000000, RZ, 0xc0, !PT ;  /* 0xff00000062ff1812 */ /* 0x000fe200078cc0ff */
[----:B------:R-:W-:Y:S01]  /*2100*/  FMUL.FTZ R60, R50, c[0x0][0x1e8] ;  /* 0x00007a00323c7a20 */ /* 0x000fe20000410000 */
[----:B------:R-:W-:-:S02]  /*2110*/  @P1 FSEL R140, R140, RZ, P4 ;  /* 0x000000ff8c8c1208 */ /* 0x000fc40002000000 */
[----:B------:R-:W-:Y:S02]  /*2120*/  @P1 FSEL R54, R143, RZ, P6 ;  /* 0x000000ff8f361208 */ /* 0x000fe40003000000 */
[C---:B------:R-:W-:Y:S02]  /*2130*/  @P1 LOP3.LUT P4, RZ, R99.reuse, 0xff000000, RZ, 0xc0, !PT ;  /* 0xff00000063ff1812 */ /* 0x040fe4000788c0ff */
[----:B------:R-:W-:Y:S02]  /*2140*/  @P1 LOP3.LUT P6, RZ, R99, 0xff0000, RZ, 0xc0, !PT ;  /* 0x00ff000063ff1812 */ /* 0x000fe400078cc0ff */
[----:B------:R-:W-:Y:S01]  /*2150*/  @P1 FSEL R65, R57, RZ, P4 ;  /* 0x000000ff39411208 */ /* 0x000fe20002000000 */
[----:B------:R-:W-:Y:S01]  /*2160*/  FMUL.FTZ R57, R142, c[0x0][0x1e8] ;  /* 0x00007a008e397a20 */ /* 0x000fe20000410000 */
[----:B------:R-:W-:Y:S02]  /*2170*/  @P1 FSEL R51, R141, RZ, P5 ;  /* 0x000000ff8d331208 */ /* 0x000fe40002800000 */
[----:B------:R-:W-:-:S02]  /*2180*/  @P1 FSEL R104, R104, RZ, P6 ;  /* 0x000000ff68681208 */ /* 0x000fc40003000000 */
[----:B------:R-:W-:Y:S02]  /*2190*/  @P1 LOP3.LUT P5, RZ, R99, 0xff00, RZ, 0xc0, !PT ;  /* 0x0000ff0063ff1812 */ /* 0x000fe400078ac0ff */
[C---:B------:R-:W-:Y:S02]  /*21a0*/  LOP3.LUT P6, RZ, R52.reuse, 0xff0000, RZ, 0xc0, !PT ;  /* 0x00ff000034ff7812 */ /* 0x040fe400078cc0ff */
[----:B------:R-:W-:Y:S02]  /*21b0*/  LOP3.LUT P4, RZ, R53, 0xff, RZ, 0xc0, !PT ;  /* 0x000000ff35ff7812 */ /* 0x000fe4000788c0ff */
[----:B------:R-:W-:Y:S02]  /*21c0*/  @P1 FSEL R105, R105, RZ, P5 ;  /* 0x000000ff69691208 */ /* 0x000fe40002800000 */
[----:B------:R-:W-:Y:S02]  /*21d0*/  FSEL R64, R57, RZ, P6 ;  /* 0x000000ff39407208 */ /* 0x000fe40003000000 */
[----:B------:R-:W-:-:S02]  /*21e0*/  LOP3.LUT P5, RZ, R52, 0xff00, RZ, 0xc0, !PT ;  /* 0x0000ff0034ff7812 */ /* 0x000fc400078ac0ff */
[----:B------:R-:W-:Y:S02]  /*21f0*/  LOP3.LUT P6, RZ, R52, 0xff000000, RZ, 0xc0, !PT ;  /* 0xff00000034ff7812 */ /* 0x000fe400078cc0ff */
[----:B------:R-:W-:Y:S02]  /*2200*/  FSEL R52, R59, RZ, P4 ;  /* 0x000000ff3b347208 */ /* 0x000fe40002000000 */
[----:B------:R-:W-:Y:S02]  /*2210*/  FSEL R141, R60, RZ, P3 ;  /* 0x000000ff3c8d7208 */ /* 0x000fe40001800000 */
[C---:B------:R-:W-:Y:S02]  /*2220*/  LOP3.LUT P4, RZ, R53.reuse, 0xff00, RZ, 0xc0, !PT ;  /* 0x0000ff0035ff7812 */ /* 0x040fe4000788c0ff */
[----:B------:R-:W-:Y:S01]  /*2230*/  LOP3.LUT P3, RZ, R53, 0xff000000, RZ, 0xc0, !PT ;  /* 0xff00000035ff7812 */ /* 0x000fe2000786c0ff */
[-CC-:B------:R-:W-:Y:S01]  /*2240*/  FFMA.FTZ R53, R66, R158.reuse, R139.reuse ;  /* 0x0000009e42357223 */ /* 0x180fe2000001008b */
[----:B------:R-:W-:Y:S01]  /*2250*/  @P0 HADD2.F32 R66, -RZ, R37.H1_H1 ;  /* 0x30000025ff420230 */ /* 0x000fe20000004100 */
[----:B------:R-:W-:Y:S01]  /*2260*/  FFMA.FTZ R158, R67, R158, R139 ;  /* 0x0000009e439e7223 */ /* 0x000fe2000001008b */
[----:B------:R-:W-:Y:S01]  /*2270*/  SHF.R.S32.HI R146, RZ, 0x1f, R63 ;  /* 0x0000001fff927819 */ /* 0x000fe2000001143f */
[----:B------:R-:W-:Y:S01]  /*2280*/  FADD.FTZ R70, R70, -R53 ;  /* 0x8000003546467221 */ /* 0x000fe20000010000 */
[----:B------:R-:W-:Y:S01]  /*2290*/  @P1 F2FP.PACK_AB R147, RZ, R104 ;  /* 0x00000068ff93123e */ /* 0x000fe200000000ff */
[----:B------:R-:W-:Y:S01]  /*22a0*/  FADD.FTZ R158, R71, -R158 ;  /* 0x8000009e479e7221 */ /* 0x000fe20000010000 */
[----:B------:R-:W-:Y:S01]  /*22b0*/  LEA.HI R67, R146, R63, RZ, 0x3 ;  /* 0x0000003f92437211 */ /* 0x000fe200078f18ff */
[C---:B------:R-:W-:Y:S01]  /*22c0*/  FMUL.FTZ R71, R133.reuse, R68 ;  /* 0x0000004485477220 */ /* 0x040fe20000410000 */
[----:B------:R-:W-:Y:S01]  /*22d0*/  @P0 HADD2.F32 R68, -RZ, R38.H1_H1 ;  /* 0x30000026ff440230 */ /* 0x000fe20000004100 */
[----:B------:R-:W-:Y:S01]  /*22e0*/  FMUL.FTZ R53, R133, R62 ;  /* 0x0000003e85357220 */ /* 0x000fe20000410000 */
[----:B------:R-:W-:Y:S01]  /*22f0*/  @P0 HADD2.F32 R62, -RZ, R36.H1_H1 ;  /* 0x30000024ff3e0230 */ /* 0x000fe20000004100 */
[----:B------:R-:W-:Y:S01]  /*2300*/  @P0 FADD.FTZ R71, R71, R66 ;  /* 0x0000004247470221 */ /* 0x000fe20000010000 */
[----:B------:R-:W-:Y:S01]  /*2310*/  @P0 HADD2.F32 R66, -RZ, R39.H1_H1 ;  /* 0x30000027ff420230 */ /* 0x000fe20000004100 */
[C---:B------:R-:W-:Y:S01]  /*2320*/  FMUL.FTZ R139, R133.reuse, R70 ;  /* 0x00000046858b7220 */ /* 0x040fe20000410000 */
[----:B------:R-:W-:Y:S01]  /*2330*/  @P1 F2FP.PACK_AB R146, RZ, R105 ;  /* 0x00000069ff92123e */ /* 0x000fe200000000ff */
[----:B------:R-:W-:Y:S01]  /*2340*/  FMUL.FTZ R133, R133, R158 ;  /* 0x0000009e85857220 */ /* 0x000fe20000410000 */
[----:B------:R-:W-:Y:S01]  /*2350*/  @P1 F2FP.PACK_AB R70, RZ, R49 ;  /* 0x00000031ff46123e */ /* 0x000fe200000000ff */
[----:B------:R-:W-:Y:S01]  /*2360*/  @P0 FADD.FTZ R139, R139, R68 ;  /* 0x000000448b8b0221 */ /* 0x000fe20000010000 */
[----:B------:R-:W-:Y:S01]  /*2370*/  LOP3.LUT R68, R163, 0x1f, RZ, 0xc0, !PT ;  /* 0x0000001fa3447812 */ /* 0x000fe200078ec0ff */
[----:B------:R-:W-:Y:S01]  /*2380*/  @P0 FADD.FTZ R133, R133, R66 ;  /* 0x0000004285850221 */ /* 0x000fe20000010000 */
[----:B------:R-:W-:Y:S01]  /*2390*/  @P1 F2FP.PACK_AB R145, RZ, R51 ;  /* 0x00000033ff91123e */ /* 0x000fe200000000ff */
[----:B------:R-:W-:Y:S01]  /*23a0*/  @P0 FADD.FTZ R53, R53, R62 ;  /* 0x0000003e35350221 */ /* 0x000fe20000010000 */
[----:B------:R-:W-:Y:S01]  /*23b0*/  @P1 F2FP.PACK_AB R140, RZ, R140 ;  /* 0x0000008cff8c123e */ /* 0x000fe200000000ff */
[----:B------:R-:W-:Y:S01]  /*23c0*/  FMUL.FTZ R104, R133, c[0x0][0x1e8] ;  /* 0x00007a0085687a20 */ /* 0x000fe20000410000 */
[----:B------:R-:W-:Y:S01]  /*23d0*/  LEA.HI.SX32 R67, R67, R68, 0x1d ;  /* 0x0000004443437211 */ /* 0x000fe200078feaff */
[----:B------:R-:W-:Y:S01]  /*23e0*/  FMUL.FTZ R105, R139, c[0x0][0x1e8] ;  /* 0x00007a008b697a20 */ /* 0x000fe20000410000 */
[----:B------:R-:W-:-:S02]  /*23f0*/  @P2 F2FP.PACK_AB R69, RZ, R50 ;  /* 0x00000032ff45223e */ /* 0x000fc400000000ff */
[----:B------:R-:W-:Y:S01]  /*2400*/  @P2 F2FP.PACK_AB R66, RZ, R133 ;  /* 0x00000085ff42223e */ /* 0x000fe200000000ff */
[----:B------:R-:W-:Y:S01]  /*2410*/  FMUL.FTZ R133, R53, c[0x0][0x1e8] ;  /* 0x00007a0035857a20 */ /* 0x000fe20000410000 */
[----:B------:R-:W-:Y:S02]  /*2420*/  @P2 F2FP.PACK_AB R68, RZ, R53 ;  /* 0x00000035ff44223e */ /* 0x000fe400000000ff */
[----:B------:R-:W-:Y:S02]  /*2430*/  FSEL R50, R104, RZ, P3 ;  /* 0x000000ff68327208 */ /* 0x000fe40001800000 */
[----:B------:R-:W-:Y:S02]  /*2440*/  FSEL R53, R105, RZ, P4 ;  /* 0x000000ff69357208 */ /* 0x000fe40002000000 */
[----:B------:R-:W-:Y:S02]  /*2450*/  @P1 F2FP.PACK_AB R143, RZ, R48 ;  /* 0x00000030ff8f123e */ /* 0x000fe400000000ff */
[----:B------:R-:W-:-:S02]  /*2460*/  @P1 F2FP.PACK_AB R54, RZ, R54 ;  /* 0x00000036ff36123e */ /* 0x000fc400000000ff */
[----:B------:R-:W-:Y:S02]  /*2470*/  @P1 F2FP.PACK_AB R65, RZ, R65 ;  /* 0x00000041ff41123e */ /* 0x000fe400000000ff */
[----:B------:R-:W-:Y:S02]  /*2480*/  @P1 PRMT R44, R70, 0x7610, R44 ;  /* 0x00007610462c1816 */ /* 0x000fe4000000002c */
[----:B------:R-:W-:Y:S02]  /*2490*/  @P1 PRMT R45, R145, 0x7610, R45 ;  /* 0x00007610912d1816 */ /* 0x000fe4000000002d */
[----:B------:R-:W-:Y:S02]  /*24a0*/  @P1 PRMT R46, R140, 0x7610, R46 ;  /* 0x000076108c2e1816 */ /* 0x000fe4000000002e */
[----:B------:R-:W-:Y:S02]  /*24b0*/  @P1 PRMT R47, R147, 0x7610, R47 ;  /* 0x00007610932f1816 */ /* 0x000fe4000000002f */
[----:B------:R-:W-:-:S02]  /*24c0*/  @P1 MOV R62, R100 ;  /* 0x00000064003e1202 */ /* 0x000fc40000000f00 */
[----:B------:R-:W-:Y:S02]  /*24d0*/  @P2 F2FP.PACK_AB R142, RZ, R142 ;  /* 0x0000008eff8e223e */ /* 0x000fe400000000ff */
[----:B------:R-:W-:Y:S02]  /*24e0*/  @P2 F2FP.PACK_AB R55, RZ, R55 ;  /* 0x00000037ff37223e */ /* 0x000fe400000000ff */
[----:B------:R-:W-:Y:S02]  /*24f0*/  F2FP.PACK_AB R51, R50, R141 ;  /* 0x0000008d3233723e */ /* 0x000fe400000000ff */
[----:B------:R-:W-:Y:S01]  /*2500*/  F2FP.PACK_AB R50, R53, R52 ;  /* 0x000000343532723e */ /* 0x000fe200000000ff */
[----:B------:R-:W-:Y:S01]  /*2510*/  @P1 IMAD.WIDE.U32 R52, R119, R56, c[0x0][0x250] ;  /* 0x0000940077341625 */ /* 0x000fe200078e0038 */
[----:B------:R-:W-:Y:S02]  /*2520*/  @P1 PRMT R44, R44, 0x5410, R143 ;  /* 0x000054102c2c1816 */ /* 0x000fe4000000008f */
[----:B------:R-:W-:-:S02]  /*2530*/  @P1 PRMT R45, R45, 0x5410, R54 ;  /* 0x000054102d2d1816 */ /* 0x000fc40000000036 */
[----:B------:R-:W-:Y:S02]  /*2540*/  @P1 PRMT R46, R46, 0x5410, R146 ;  /* 0x000054102e2e1816 */ /* 0x000fe40000000092 */
[----:B------:R-:W-:Y:S02]  /*2550*/  @P1 PRMT R47, R47, 0x5410, R65 ;  /* 0x000054102f2f1816 */ /* 0x000fe40000000041 */
[----:B------:R-:W-:Y:S02]  /*2560*/  @P1 LOP3.LUT P0, RZ, R62, 0xff, RZ, 0xc0, !PT ;  /* 0x000000ff3eff1812 */ /* 0x000fe4000780c0ff */
[----:B------:R-:W-:Y:S01]  /*2570*/  @P2 F2FP.PACK_AB R63, RZ, R71 ;  /* 0x00000047ff3f223e */ /* 0x000fe200000000ff */
[----:B------:R0:W-:Y:S01]  /*2580*/  @P1 STG.E.128 [R52.64], R44 ;  /* 0x0000002c34001986 */ /* 0x0001e2000c101d04 */
[----:B------:R-:W-:Y:S01]  /*2590*/  @P2 F2FP.PACK_AB R62, RZ, R139 ;  /* 0x0000008bff3e223e */ /* 0x000fe200000000ff */
[----:B------:R-:W-:Y:S01]  /*25a0*/  FMUL.FTZ R71, R71, c[0x0][0x1e8] ;  /* 0x00007a0047477a20 */ /* 0x000fe20000410000 */
[----:B------:R-:W-:-:S02]  /*25b0*/  @P2 PRMT R41, R142, 0x7610, R41 ;  /* 0x000076108e292816 */ /* 0x000fc40000000029 */
[----:B------:R-:W-:Y:S02]  /*25c0*/  @P2 PRMT R42, R55, 0x7610, R42 ;  /* 0x00007610372a2816 */ /* 0x000fe4000000002a */
[----:B------:R-:W-:Y:S02]  /*25d0*/  @P2 PRMT R43, R69, 0x7610, R43 ;  /* 0x00007610452b2816 */ /* 0x000fe4000000002b */
[----:B------:R-:W-:Y:S02]  /*25e0*/  @P2 PRMT R40, R40, 0x5410, R68 ;  /* 0x0000541028282816 */ /* 0x000fe40000000044 */
[----:B------:R-:W-:Y:S02]  /*25f0*/  @P2 PRMT R41, R41, 0x5410, R63 ;  /* 0x0000541029292816 */ /* 0x000fe4000000003f */
[----:B------:R-:W-:Y:S02]  /*2600*/  @P2 PRMT R42, R42, 0x5410, R62 ;  /* 0x000054102a2a2816 */ /* 0x000fe4000000003e */
[----:B------:R-:W-:-:S02]  /*2610*/  @P2 PRMT R43, R43, 0x5410, R66 ;  /* 0x000054102b2b2816 */ /* 0x000fc40000000042 */
[C---:B------:R-:W-:Y:S01]  /*2620*/  @P1 LOP3.LUT P3, RZ, R100.reuse, 0xff0000, RZ, 0xc0, !PT ;  /* 0x00ff000064ff1812 */ /* 0x040fe2000786c0ff */
[----:B0-----:R-:W-:Y:S01]  /*2630*/  @P2 IMAD.WIDE.U32 R52, R125, R56, c[0x0][0x258] ;  /* 0x000096007d342625 */ /* 0x001fe200078e0038 */
[----:B------:R-:W-:Y:S02]  /*2640*/  @P1 LOP3.LUT P4, RZ, R100, 0xff000000, RZ, 0xc0, !PT ;  /* 0xff00000064ff1812 */ /* 0x000fe4000788c0ff */
[----:B------:R-:W-:Y:S02]  /*2650*/  @P1 FSEL R58, R58, RZ, P0 ;  /* 0x000000ff3a3a1208 */ /* 0x000fe40000000000 */
[----:B------:R-:W-:Y:S01]  /*2660*/  @P2 STG.E.128 [R52.64], R40 ;  /* 0x0000002834002986 */ /* 0x000fe2000c101d04 */
[----:B------:R-:W-:Y:S02]  /*2670*/  @P1 LOP3.LUT P2, RZ, R100, 0xff00, RZ, 0xc0, !PT ;  /* 0x0000ff0064ff1812 */ /* 0x000fe4000784c0ff */
[----:B------:R-:W-:Y:S02]  /*2680*/  @P1 FSEL R57, R57, RZ, P3 ;  /* 0x000000ff39391208 */ /* 0x000fe40001800000 */
[----:B------:R-:W-:-:S02]  /*2690*/  @P1 LOP3.LUT P0, RZ, R101, 0xff, RZ, 0xc0, !PT ;  /* 0x000000ff65ff1812 */ /* 0x000fc4000780c0ff */
[----:B------:R-:W-:Y:S02]  /*26a0*/  @P1 LOP3.LUT P3, RZ, R101, 0xff0000, RZ, 0xc0, !PT ;  /* 0x00ff000065ff1812 */ /* 0x000fe4000786c0ff */
[----:B------:R-:W-:Y:S02]  /*26b0*/  FSEL R49, R71, RZ, P6 ;  /* 0x000000ff47317208 */ /* 0x000fe40003000000 */
[C---:B------:R-:W-:Y:S02]  /*26c0*/  FSEL R48, R133.reuse, RZ, P5 ;  /* 0x000000ff85307208 */ /* 0x040fe40002800000 */
[----:B------:R-:W-:Y:S02]  /*26d0*/  @P1 FSEL R133, R133, RZ, P2 ;  /* 0x000000ff85851208 */ /* 0x000fe40001000000 */
[----:B------:R-:W-:Y:S02]  /*26e0*/  @P1 FSEL R71, R71, RZ, P4 ;  /* 0x000000ff47471208 */ /* 0x000fe40002000000 */
[----:B------:R-:W-:-:S02]  /*26f0*/  @P1 LOP3.LUT P2, RZ, R101, 0xff00, RZ, 0xc0, !PT ;  /* 0x0000ff0065ff1812 */ /* 0x000fc4000784c0ff */
[----:B------:R-:W-:Y:S02]  /*2700*/  @P1 LOP3.LUT P4, RZ, R101, 0xff000000, RZ, 0xc0, !PT ;  /* 0xff00000065ff1812 */ /* 0x000fe4000788c0ff */
[----:B------:R-:W-:Y:S02]  /*2710*/  @P1 FSEL R59, R59, RZ, P0 ;  /* 0x000000ff3b3b1208 */ /* 0x000fe40000000000 */
[----:B------:R-:W-:Y:S02]  /*2720*/  @P1 FSEL R60, R60, RZ, P3 ;  /* 0x000000ff3c3c1208 */ /* 0x000fe40001800000 */
[----:B------:R-:W-:Y:S02]  /*2730*/  IADD3 R55, R67, 0x20, RZ ;  /* 0x0000002043377810 */ /* 0x000fe40007ffe0ff */
[----:B------:R-:W-:Y:S02]  /*2740*/  @P1 F2FP.PACK_AB R58, RZ, R58 ;  /* 0x0000003aff3a123e */ /* 0x000fe400000000ff */
[----:B------:R-:W-:Y:S01]  /*2750*/  @P1 F2FP.PACK_AB R57, RZ, R57 ;  /* 0x00000039ff39123e */ /* 0x000fe200000000ff */
[----:B------:R-:W-:Y:S01]  /*2760*/  IMAD.WIDE.U32 R54, R56, R55, c[0x0][0x248] ;  /* 0x0000920038367625 */ /* 0x000fe200078e0037 */
[----:B------:R-:W-:-:S02]  /*2770*/  @P1 FSEL R105, R105, RZ, P2 ;  /* 0x000000ff69691208 */ /* 0x000fc40001000000 */
[----:B------:R-:W-:Y:S02]  /*2780*/  @P1 FSEL R104, R104, RZ, P4 ;  /* 0x000000ff68681208 */ /* 0x000fe40002000000 */
[----:B------:R-:W-:Y:S02]  /*2790*/  @P1 F2FP.PACK_AB R59, RZ, R59 ;  /* 0x0000003bff3b123e */ /* 0x000fe400000000ff */
[----:B------:R-:W-:Y:S02]  /*27a0*/  @P1 F2FP.PACK_AB R60, RZ, R60 ;  /* 0x0000003cff3c123e */ /* 0x000fe400000000ff */
[----:B------:R-:W-:Y:S02]  /*27b0*/  F2FP.PACK_AB R49, R49, R64 ;  /* 0x000000403131723e */ /* 0x000fe400000000ff */
[----:B------:R-:W-:Y:S02]  /*27c0*/  F2FP.PACK_AB R48, R48, R61 ;  /* 0x0000003d3030723e */ /* 0x000fe400000000ff */
[----:B------:R-:W-:-:S02]  /*27d0*/  @P1 F2FP.PACK_AB R133, RZ, R133 ;  /* 0x00000085ff85123e */ /* 0x000fc400000000ff */
[----:B------:R-:W-:Y:S01]  /*27e0*/  @P1 F2FP.PACK_AB R71, RZ, R71 ;  /* 0x00000047ff47123e */ /* 0x000fe200000000ff */
[----:B------:R0:W-:Y:S01]  /*27f0*/  STG.E.128 [R54.64], R48 ;  /* 0x0000003036007986 */ /* 0x0001e2000c101d04 */
[----:B------:R-:W-:Y:S02]  /*2800*/  @P1 F2FP.PACK_AB R105, RZ, R105 ;  /* 0x00000069ff69123e */ /* 0x000fe400000000ff */
[----:B------:R-:W-:Y:S02]  /*2810*/  @P1 F2FP.PACK_AB R104, RZ, R104 ;  /* 0x00000068ff68123e */ /* 0x000fe400000000ff */
        /* <DEDUP_REMOVED lines=8> */
[----:B------:R-:W-:Y:S02]  /*28a0*/  @P1 PRMT R47, R47, 0x5410, R104 ;  /* 0x000054102f2f1816 */ /* 0x000fe40000000068 */
[----:B------:R-:W-:-:S03]  /*28b0*/  MOV R51, c[0x0][0x160] ;  /* 0x0000580000337a02 */ /* 0x000fc60000000f00 */
[----:B------:R0:W-:Y:S01]  /*28c0*/  @P1 STG.E.128 [R48.64], R44 ;  /* 0x0000002c30001986 */ /* 0x0001e2000c101d04 */
[----:B------:R-:W-:-:S04]  /*28d0*/  LEA R110, R51, R110, 0x2 ;  /* 0x0000006e336e7211 */ /* 0x000fc800078e10ff */
[----:B------:R-:W-:-:S13]  /*28e0*/  ISETP.GE.AND P0, PT, R110, c[0x0][0x164], PT ;  /* 0x000059006e007a0c */ /* 0x000fda0003f06270 */
[----:B0-----:R-:W-:Y:S01]  /*28f0*/  @P0 CALL.REL.NOINC `(.L_x_276) ;  /* 0x0000001000000944 */ /* 0x001fe20003c00000 */
[----:B------:R-:W-:Y:S05]  /*2900*/  BRA `(.L_x_277) ;  /* 0xffffde5000007947 */ /* 0x000fea000383ffff */
.L_x_276:
[----:B------:R-:W-:Y:S05]  /*2910*/  BSYNC B1 ;  /* 0x0000000000017941 */ /* 0x000fea0003800000 */
.L_x_273:
        /* <DEDUP_REMOVED lines=64> */
.L_x_272:
[----:B------:R-:W-:Y:S05]  /*2d20*/  BSYNC B0 ;  /* 0x0000000000007941 */ /* 0x000fea0003800000 */
.L_x_270:
        /* <DEDUP_REMOVED lines=31> */
[----:B-----5:R-:W-:-:S03]  /*2f20*/  FADD.FTZ R3, R3, R6 ;  /* 0x0000000603037221 */ /* 0x020fc60000010000 */
[----:B------:R-:W5:Y:S01]  /*2f30*/  LDS R16, [R163.X4+0x1e00] ;  /* 0x001e0000a3107984 */ /* 0x000f620000004800 */
        /* <DEDUP_REMOVED lines=13> */
[----:B----4-:R-:W-:-:S03]  /*3010*/  FADD.FTZ R17, R4, R17 ;  /* 0x0000001104117221 */ /* 0x010fc60000010000 */
[----:B------:R-:W-:Y:S01]  /*3020*/  STS.128 [R0+0x410], R88 ;  /* 0x0004105800007388 */ /* 0x000fe20000000c00 */
[----:B-----5:R-:W-:-:S03]  /*3030*/  FADD.FTZ R13, R5, R16 ;  /* 0x00000010050d7221 */ /* 0x020fc60000010000 */
        /* <DEDUP_REMOVED lines=34> */
[----:B------:R-:W-:Y:S01]  /*3260*/  IMAD R2, R28, c[0x0][0x168], RZ ;  /* 0x00005a001c027a24 */ /* 0x000fe200078e02ff */
[----:B------:R-:W-:Y:S01]  /*3270*/  STS.128 [R0+0x400], R80 ;  /* 0x0004005000007388 */ /* 0x000fe20000000c00 */
[----:B---3--:R-:W-:-:S03]  /*3280*/  FADD.FTZ R29, R4, R29 ;  /* 0x0000001d041d7221 */ /* 0x008fc60000010000 */
[----:B------:R-:W-:Y:S01]  /*3290*/  STS.128 [R0+0x410], R84 ;  /* 0x0004105400007388 */ /* 0x000fe20000000c00 */
[----:B----4-:R-:W-:-:S03]  /*32a0*/  FADD.FTZ R19, R3, R8 ;  /* 0x0000000803137221 */ /* 0x010fc60000010000 */
[----:B------:R-:W-:Y:S01]  /*32b0*/  BAR.SYNC.DEFER_BLOCKING 0x0 ;  /* 0x0000000000007b1d */ /* 0x000fe20000010000 */
[----:B------:R-:W-:-:S04]  /*32c0*/  IADD3 R2, P0, R2, R163, RZ ;  /* 0x000000a302027210 */ /* 0x000fc80007f1e0ff */
[----:B------:R-:W-:Y:S01]  /*32d0*/  IADD3.X R3, RZ, RZ, RZ, P0, !PT ;  /* 0x000000ffff037210 */ /* 0x000fe200007fe4ff */
        /* <DEDUP_REMOVED lines=26> */
[----:B------:R-:W-:Y:S01]  /*3480*/  FADD.FTZ R5, R5, R20 ;  /* 0x0000001405057221 */ /* 0x000fe20000010000 */
[----:B------:R-:W-:Y:S01]  /*3490*/  SHF.L.U64.HI R20, R2, 0x2, R3 ;  /* 0x0000000202147819 */ /* 0x000fe20000010203 */
[----:B------:R-:W-:Y:S01]  /*34a0*/  FADD.FTZ R9, R12, R9 ;  /* 0x000000090c097221 */ /* 0x000fe20000010000 */
[----:B------:R-:W-:Y:S01]  /*34b0*/  SHF.L.U32 R12, R2, 0x2, RZ ;  /* 0x00000002020c7819 */ /* 0x000fe200000006ff */
[----:B0-----:R-:W-:-:S03]  /*34c0*/  FADD.FTZ R14, R14, R23 ;  /* 0x000000170e0e7221 */ /* 0x001fc60000010000 */
[----:B------:R-:W-:Y:S01]  /*34d0*/  IADD3 R2, P0, R12, c[0x0][0x228], RZ ;  /* 0x00008a000c027a10 */ /* 0x000fe20007f1e0ff */
[----:B------:R-:W-:Y:S03]  /*34e0*/  STS.128 [R0], R48 ;  /* 0x0000003000007388 */ /* 0x000fe60000000c00 */
[----:B------:R-:W-:Y:S01]  /*34f0*/  IADD3.X R3, R20, c[0x0][0x22c], RZ, P0, !PT ;  /* 0x00008b0014037a10 */ /* 0x000fe200007fe4ff */
[----:B-1----:R-:W-:Y:S01]  /*3500*/  FADD.FTZ R37, R10, R37 ;  /* 0x000000250a257221 */ /* 0x002fe20000010000 */
[----:B------:R-:W-:Y:S01]  /*3510*/  IADD3 R4, P0, R12, c[0x0][0x220], RZ ;  /* 0x000088000c047a10 */ /* 0x000fe20007f1e0ff */
[----:B------:R-:W-:Y:S01]  /*3520*/  STS.128 [R0+0x10], R52 ;  /* 0x0000103400007388 */ /* 0x000fe20000000c00 */
[----:B--2---:R-:W-:Y:S02]  /*3530*/  FADD.FTZ R21, R5, R22 ;  /* 0x0000001605157221 */ /* 0x004fe40000010000 */
[----:B------:R-:W-:Y:S01]  /*3540*/  IADD3.X R5, R20, c[0x0][0x224], RZ, P0, !PT ;  /* 0x0000890014057a10 */ /* 0x000fe200007fe4ff */
        /* <DEDUP_REMOVED lines=58> */
.L_x_274:
[----:B------:R-:W-:Y:S01]  /*38f0*/  HFMA2.MMA R139, -RZ, RZ, 0, 5.9604644775390625e-08 ;  /* 0x00000001ff8b7435 */ /* 0x000fe200000001ff */
[----:B------:R-:W-:-:S02]  /*3900*/  MOV R51, R159 ;  /* 0x0000009f00337202 */ /* 0x000fc40000000f00 */
[----:B------:R-:W-:Y:S02]  /*3910*/  MOV R165, 0x1f ;  /* 0x0000001f00a57802 */ /* 0x000fe40000000f00 */
[----:B------:R-:W-:Y:S02]  /*3920*/  MOV R164, 0xffffffff ;  /* 0xffffffff00a47802 */ /* 0x000fe40000000f00 */
[----:B------:R-:W-:Y:S02]  /*3930*/  MOV R50, 0x3950 ;  /* 0x0000395000327802 */ /* 0x000fe40000000f00 */
[----:B-----5:R-:W-:Y:S05]  /*3940*/  CALL.REL.NOINC `($__internal_17_$__cuda_sm70_shflsync_bfly_p) ;  /* 0x0000046000007944 */ /* 0x020fea0003c00000 */
[----:B-1----:R-:W-:Y:S01]  /*3950*/  MOV R160, R139 ;  /* 0x0000008b00a07202 */ /* 0x002fe20000000f00 */
[----:B------:R-:W-:Y:S05]  /*3960*/  BRA `(.L_x_278) ;  /* 0xffffdde000007947 */ /* 0x000fea000383ffff */
.L_x_275:
[----:B------:R-:W-:Y:S01]  /*3970*/  HFMA2.MMA R139, -RZ, RZ, 0, 5.9604644775390625e-08 ;  /* 0x00000001ff8b7435 */ /* 0x000fe200000001ff */
[----:B------:R-:W-:Y:S02]  /*3980*/  MOV R51, R158 ;  /* 0x0000009e00337202 */ /* 0x000fe40000000f00 */
[----:B------:R-:W-:Y:S02]  /*3990*/  MOV R165, 0x1f ;  /* 0x0000001f00a57802 */ /* 0x000fe40000000f00 */
[----:B------:R-:W-:-:S02]  /*39a0*/  MOV R164, 0xffffffff ;  /* 0xffffffff00a47802 */ /* 0x000fc40000000f00 */
[----:B------:R-:W-:Y:S02]  /*39b0*/  MOV R50, 0x39d0 ;  /* 0x000039d000327802 */ /* 0x000fe40000000f00 */
[----:B01---5:R-:W-:Y:S05]  /*39c0*/  CALL.REL.NOINC `($__internal_17_$__cuda_sm70_shflsync_bfly_p) ;  /* 0x000003e000007944 */ /* 0x023fea0003c00000 */
[----:B------:R-:W-:Y:S01]  /*39d0*/  FADD.FTZ R159, R159, R160 ;  /* 0x000000a09f9f7221 */ /* 0x000fe20000010000 */
[----:B------:R-:W-:Y:S01]  /*39e0*/  MOV R165, 0x1f ;  /* 0x0000001f00a57802 */ /* 0x000fe20000000f00 */
[----:B-1----:R-:W-:Y:S01]  /*39f0*/  FADD.FTZ R158, R158, R139 ;  /* 0x0000008b9e9e7221 */ /* 0x002fe20000010000 */
[----:B------:R-:W-:Y:S01]  /*3a00*/  HFMA2.MMA R139, -RZ, RZ, 0, 1.1920928955078125e-07 ;  /* 0x00000002ff8b7435 */ /* 0x000fe200000001ff */
[----:B------:R-:W-:Y:S02]  /*3a10*/  MOV R164, 0xffffffff ;  /* 0xffffffff00a47802 */ /* 0x000fe40000000f00 */
[----:B------:R-:W-:Y:S02]  /*3a20*/  MOV R51, R159 ;  /* 0x0000009f00337202 */ /* 0x000fe40000000f00 */
[----:B------:R-:W-:Y:S02]  /*3a30*/  MOV R50, 0x3a50 ;  /* 0x00003a5000327802 */ /* 0x000fe40000000f00 */
[----:B------:R-:W-:Y:S05]  /*3a40*/  CALL.REL.NOINC `($__internal_17_$__cuda_sm70_shflsync_bfly_p) ;  /* 0x0000036000007944 */ /* 0x000fea0003c00000 */
[----:B-1----:R-:W-:Y:S01]  /*3a50*/  MOV R160, R139 ;  /* 0x0000008b00a07202 */ /* 0x002fe20000000f00 */
[----:B------:R-:W-:Y:S01]  /*3a60*/  HFMA2.MMA R139, -RZ, RZ, 0, 1.1920928955078125e-07 ;  /* 0x00000002ff8b7435 */ /* 0x000fe200000001ff */
[----:B------:R-:W-:-:S02]  /*3a70*/  MOV R51, R158 ;  /* 0x0000009e00337202 */ /* 0x000fc40000000f00 */
[----:B------:R-:W-:Y:S02]  /*3a80*/  MOV R165, 0x1f ;  /* 0x0000001f00a57802 */ /* 0x000fe40000000f00 */
[----:B------:R-:W-:Y:S02]  /*3a90*/  MOV R164, 0xffffffff ;  /* 0xffffffff00a47802 */ /* 0x000fe40000000f00 */
[----:B------:R-:W-:Y:S02]  /*3aa0*/  MOV R50, 0x3ac0 ;  /* 0x00003ac000327802 */ /* 0x000fe40000000f00 */
[----:B------:R-:W-:Y:S05]  /*3ab0*/  CALL.REL.NOINC `($__internal_17_$__cuda_sm70_shflsync_bfly_p) ;  /* 0x000002f000007944 */ /* 0x000fea0003c00000 */
[----:B------:R-:W-:Y:S01]  /*3ac0*/  FADD.FTZ R159, R160, R159 ;  /* 0x0000009fa09f7221 */ /* 0x000fe20000010000 */
[----:B------:R-:W-:Y:S01]  /*3ad0*/  MOV R165, 0x1f ;  /* 0x0000001f00a57802 */ /* 0x000fe20000000f00 */
[----:B-1----:R-:W-:Y:S01]  /*3ae0*/  FADD.FTZ R158, R158, R139 ;  /* 0x0000008b9e9e7221 */ /* 0x002fe20000010000 */
[----:B------:R-:W-:Y:S01]  /*3af0*/  HFMA2.MMA R139, -RZ, RZ, 0, 2.384185791015625e-07 ;  /* 0x00000004ff8b7435 */ /* 0x000fe200000001ff */
[----:B------:R-:W-:Y:S02]  /*3b00*/  MOV R164, 0xffffffff ;  /* 0xffffffff00a47802 */ /* 0x000fe40000000f00 */
[----:B------:R-:W-:-:S02]  /*3b10*/  MOV R51, R159 ;  /* 0x0000009f00337202 */ /* 0x000fc40000000f00 */
[----:B------:R-:W-:Y:S02]  /*3b20*/  MOV R50, 0x3b40 ;  /* 0x00003b4000327802 */ /* 0x000fe40000000f00 */
[----:B------:R-:W-:Y:S05]  /*3b30*/  CALL.REL.NOINC `($__internal_17_$__cuda_sm70_shflsync_bfly_p) ;  /* 0x0000027000007944 */ /* 0x000fea0003c00000 */
[----:B-1----:R-:W-:Y:S01]  /*3b40*/  MOV R160, R139 ;  /* 0x0000008b00a07202 */ /* 0x002fe20000000f00 */
[----:B------:R-:W-:Y:S01]  /*3b50*/  HFMA2.MMA R139, -RZ, RZ, 0, 2.384185791015625e-07 ;  /* 0x00000004ff8b7435 */ /* 0x000fe200000001ff */
[----:B------:R-:W-:Y:S02]  /*3b60*/  MOV R51, R158 ;  /* 0x0000009e00337202 */ /* 0x000fe40000000f00 */
[----:B------:R-:W-:Y:S02]  /*3b70*/  MOV R165, 0x1f ;  /* 0x0000001f00a57802 */ /* 0x000fe40000000f00 */
[----:B------:R-:W-:Y:S02]  /*3b80*/  MOV R164, 0xffffffff ;  /* 0xffffffff00a47802 */ /* 0x000fe40000000f00 */
[----:B------:R-:W-:Y:S02]  /*3b90*/  MOV R50, 0x3bb0 ;  /* 0x00003bb000327802 */ /* 0x000fe40000000f00 */
[----:B------:R-:W-:Y:S05]  /*3ba0*/  CALL.REL.NOINC `($__internal_17_$__cuda_sm70_shflsync_bfly_p) ;  /* 0x0000020000007944 */ /* 0x000fea0003c00000 */
[----:B------:R-:W-:Y:S01]  /*3bb0*/  FADD.FTZ R159, R160, R159 ;  /* 0x0000009fa09f7221 */ /* 0x000fe20000010000 */
[----:B------:R-:W-:Y:S01]  /*3bc0*/  MOV R165, 0x1f ;  /* 0x0000001f00a57802 */ /* 0x000fe20000000f00 */
[----:B-1----:R-:W-:Y:S01]  /*3bd0*/  FADD.FTZ R158, R158, R139 ;  /* 0x0000008b9e9e7221 */ /* 0x002fe20000010000 */
[----:B------:R-:W-:Y:S01]  /*3be0*/  HFMA2.MMA R139, -RZ, RZ, 0, 4.76837158203125e-07 ;  /* 0x00000008ff8b7435 */ /* 0x000fe200000001ff */
[----:B------:R-:W-:-:S02]  /*3bf0*/  MOV R164, 0xffffffff ;  /* 0xffffffff00a47802 */ /* 0x000fc40000000f00 */
[----:B------:R-:W-:Y:S02]  /*3c00*/  MOV R51, R159 ;  /* 0x0000009f00337202 */ /* 0x000fe40000000f00 */
[----:B------:R-:W-:Y:S02]  /*3c10*/  MOV R50, 0x3c30 ;  /* 0x00003c3000327802 */ /* 0x000fe40000000f00 */
[----:B------:R-:W-:Y:S05]  /*3c20*/  CALL.REL.NOINC `($__internal_17_$__cuda_sm70_shflsync_bfly_p) ;  /* 0x0000018000007944 */ /* 0x000fea0003c00000 */
[----:B-1----:R-:W-:Y:S01]  /*3c30*/  MOV R160, R139 ;  /* 0x0000008b00a07202 */ /* 0x002fe20000000f00 */
[----:B------:R-:W-:Y:S01]  /*3c40*/  HFMA2.MMA R139, -RZ, RZ, 0, 4.76837158203125e-07 ;  /* 0x00000008ff8b7435 */ /* 0x000fe200000001ff */
[----:B------:R-:W-:Y:S02]  /*3c50*/  MOV R51, R158 ;  /* 0x0000009e00337202 */ /* 0x000fe40000000f00 */
[----:B------:R-:W-:Y:S02]  /*3c60*/  MOV R165, 0x1f ;  /* 0x0000001f00a57802 */ /* 0x000fe40000000f00 */
[----:B------:R-:W-:Y:S02]  /*3c70*/  MOV R164, 0xffffffff ;  /* 0xffffffff00a47802 */ /* 0x000fe40000000f00 */
[----:B------:R-:W-:-:S02]  /*3c80*/  MOV R50, 0x3ca0 ;  /* 0x00003ca000327802 */ /* 0x000fc40000000f00 */
[----:B------:R-:W-:Y:S05]  /*3c90*/  CALL.REL.NOINC `($__internal_17_$__cuda_sm70_shflsync_bfly_p) ;  /* 0x0000011000007944 */ /* 0x000fea0003c00000 */
[----:B------:R-:W-:Y:S01]  /*3ca0*/  FADD.FTZ R159, R160, R159 ;  /* 0x0000009fa09f7221 */ /* 0x000fe20000010000 */
[----:B------:R-:W-:Y:S01]  /*3cb0*/  MOV R165, 0x1f ;  /* 0x0000001f00a57802 */ /* 0x000fe20000000f00 */
[----:B-1----:R-:W-:Y:S01]  /*3cc0*/  FADD.FTZ R158, R158, R139 ;  /* 0x0000008b9e9e7221 */ /* 0x002fe20000010000 */
[----:B------:R-:W-:Y:S01]  /*3cd0*/  HFMA2.MMA R139, -RZ, RZ, 0, 9.5367431640625e-07 ;  /* 0x00000010ff8b7435 */ /* 0x000fe200000001ff */
[----:B------:R-:W-:-:S02]  /*3ce0*/  MOV R164, 0xffffffff ;  /* 0xffffffff00a47802 */ /* 0x000fc40000000f00 */
[----:B------:R-:W-:Y:S02]  /*3cf0*/  MOV R51, R159 ;  /* 0x0000009f00337202 */ /* 0x000fe40000000f00 */
[----:B------:R-:W-:Y:S02]  /*3d00*/  MOV R50, 0x3d20 ;  /* 0x00003d2000327802 */ /* 0x000fe40000000f00 */
[----:B------:R-:W-:Y:S05]  /*3d10*/  CALL.REL.NOINC `($__internal_17_$__cuda_sm70_shflsync_bfly_p) ;  /* 0x0000009000007944 */ /* 0x000fea0003c00000 */
[----:B-1----:R-:W-:Y:S01]  /*3d20*/  MOV R160, R139 ;  /* 0x0000008b00a07202 */ /* 0x002fe20000000f00 */
[----:B------:R-:W-:Y:S01]  /*3d30*/  HFMA2.MMA R139, -RZ, RZ, 0, 9.5367431640625e-07 ;  /* 0x00000010ff8b7435 */ /* 0x000fe200000001ff */
[----:B------:R-:W-:Y:S02]  /*3d40*/  MOV R51, R158 ;  /* 0x0000009e00337202 */ /* 0x000fe40000000f00 */
[----:B------:R-:W-:Y:S02]  /*3d50*/  MOV R165, 0x1f ;  /* 0x0000001f00a57802 */ /* 0x000fe40000000f00 */
[----:B------:R-:W-:Y:S02]  /*3d60*/  MOV R164, 0xffffffff ;  /* 0xffffffff00a47802 */ /* 0x000fe40000000f00 */
[----:B------:R-:W-:-:S02]  /*3d70*/  MOV R50, 0x3d90 ;  /* 0x00003d9000327802 */ /* 0x000fc40000000f00 */
[----:B------:R-:W-:Y:S05]  /*3d80*/  CALL.REL.NOINC `($__internal_17_$__cuda_sm70_shflsync_bfly_p) ;  /* 0x0000002000007944 */ /* 0x000fea0003c00000 */
[----:B-1----:R-:W-:Y:S01]  /*3d90*/  MOV R51, R139 ;  /* 0x0000008b00337202 */ /* 0x002fe20000000f00 */
[----:B------:R-:W-:Y:S05]  /*3da0*/  BRA `(.L_x_279) ;  /* 0xffffdac000007947 */ /* 0x000fea000383ffff */
        .weak           $__internal_17_$__cuda_sm70_shflsync_bfly_p
        .type           $__internal_17_$__cuda_sm70_shflsync_bfly_p,@function
        .size           $__internal_17_$__cuda_sm70_shflsync_bfly_p,(.L_x_1963 - $__internal_17_$__cuda_sm70_shflsync_bfly_p)
$__internal_17_$__cuda_sm70_shflsync_bfly_p:
[----:B------:R-:W-:Y:S04]  /*3db0*/  WARPSYNC R164 ;  /* 0x000000a400007348 */ /* 0x000fe80003800000 */
[----:B------:R0:W1:Y:S02]  /*3dc0*/  SHFL.BFLY PT, R139, R51, R139, R165 ;  /* 0x0c00008b338b7389 */ /* 0x00006400000e00a5 */
[----:B0-----:R-:W-:-:S06]  /*3dd0*/  HFMA2.MMA R51, -RZ, RZ, 0, 0 ;  /* 0x00000000ff337435 */ /* 0x001fcc00000001ff */
[----:B------:R-:W-:Y:S05]  /*3de0*/  RET.REL.NODEC R50 `(_ZN10layer_norm31ln_parallel_residual_bwd_kernelINS_13Kernel_traitsI6__halfS2_S2_S2_fjLj512ELj1ELj4ELj1ELj16ENS_18Kernel_traits_baseILj512ES2_S2_S2_S2_fjLj128EEEEELb1ELb0ELb1EEEvNS_9BwdParamsE) ;  /* 0xffffc21032007950 */ /* 0x000fea0003c3ffff */
.L_x_280:
        /* <DEDUP_REMOVED lines=9> */
.L_x_1963:


//--------------------- .text._ZN10layer_norm22ln_bwd_finalize_kernelINS_22Kernel_traits_finalizeILj512E6__halfS2_S2_S2_fjLb0ELj1024ELj4ENS_18Kernel_traits_baseILj512ES2_S2_S2_S2_fjLj1024EEEEELb0ELb0EEEvNS_9BwdParamsE --------------------------
	.section	.text._ZN10layer_norm22ln_bwd_finalize_kernelINS_22Kernel_traits_finalizeILj512E6__halfS2_S2_S2_fjLb0ELj1024ELj4ENS_18Kernel_traits_baseILj512ES2_S2_S2_S2_fjLj1024EEEEELb0ELb0EEEvNS_9BwdParamsE,"ax",@progbits
	.sectioninfo	@"SHI_REGISTERS=30"
	.align	128
        .global         _ZN10layer_norm22ln_bwd_finalize_kernelINS_22Kernel_traits_finalizeILj512E6__halfS2_S2_S2_fjLb0ELj1024ELj4ENS_18Kernel_traits_baseILj512ES2_S2_S2_S2_fjLj1024EEEEELb0ELb0EEEvNS_9BwdParamsE
        .type           _ZN10layer_norm22ln_bwd_finalize_kernelINS_22Kernel_traits_finalizeILj512E6__halfS2_S2_S2_fjLb0ELj1024ELj4ENS_18Kernel_traits_baseILj512ES2_S2_S2_S2_fjLj1024EEEEELb0ELb0EEEvNS_9BwdParamsE,@function
        .size           _ZN10layer_norm22ln_bwd_finalize_kernelINS_22Kernel_traits_finalizeILj512E6__halfS2_S2_S2_fjLb0ELj1024ELj4ENS_18Kernel_traits_baseILj512ES2_S2_S2_S2_fjLj1024EEEEELb0ELb0EEEvNS_9BwdParamsE,(.L_x_1964 - _ZN10layer_norm22ln_bwd_finalize_kernelINS_22Kernel_traits_finalizeILj512E6__halfS2_S2_S2_fjLb0ELj1024ELj4ENS_18Kernel_traits_baseILj512ES2_S2_S2_S2_fjLj1024EEEEELb0ELb0EEEvNS_9BwdParamsE)
        .other          _ZN10layer_norm22ln_bwd_finalize_kernelINS_22Kernel_traits_finalizeILj512E6__halfS2_S2_S2_fjLb0ELj1024ELj4ENS_18Kernel_traits_baseILj512ES2_S2_S2_S2_fjLj1024EEEEELb0ELb0EEEvNS_9BwdParamsE,@"STO_CUDA_ENTRY STV_DEFAULT"
_ZN10layer_norm22ln_bwd_finalize_kernelINS_22Kernel_traits_finalizeILj512E6__halfS2_S2_S2_fjLb0ELj1024ELj4ENS_18Kernel_traits_baseILj512ES2_S2_S2_S2_fjLj1024EEEEELb0ELb0EEEvNS_9BwdParamsE:
.text._ZN10layer_norm22ln_bwd_finalize_kernelINS_22Kernel_traits_finalizeILj512E6__halfS2_S2_S2_fjLb0ELj1024ELj4ENS_18Kernel_traits_baseILj512ES2_S2_S2_S2_fjLj1024EEEEELb0ELb0EEEvNS_9BwdParamsE:
        /* <DEDUP_REMOVED lines=19> */
.L_x_294:
        /* <DEDUP_REMOVED lines=28> */
.L_x_285:
        /* <DEDUP_REMOVED lines=35> */
.L_x_284:
[----:B------:R-:W-:Y:S05]  /*0520*/  BSYNC B1 ;  /* 0x0000000000017941 */ /* 0x000fea0003800000 */
.L_x_283:
        /* <DEDUP_REMOVED lines=23> */
.L_x_287:
[----:B------:R-:W-:Y:S05]  /*06a0*/  BSYNC B1 ;  /* 0x0000000000017941 */ /* 0x000fea0003800000 */
.L_x_286:
        /* <DEDUP_REMOVED lines=11> */
.L_x_288:
[----:B------:R-:W-:Y:S05]  /*0760*/  BSYNC B1 ;  /* 0x0000000000017941 */ /* 0x000fea0003800000 */
.L_x_282:
[----:B------:R-:W-:Y:S05]  /*0770*/  BSYNC B0 ;  /* 0x0000000000007941 */ /* 0x000fea0003800000 */
.L_x_281:
        /* <DEDUP_REMOVED lines=11> */
.L_x_295:
        /* <DEDUP_REMOVED lines=18> */
.L_x_296:
[----:B---3--:R-:W-:Y:S02]  /*0950*/  FADD.FTZ R4, R4, R9 ;  /* 0x0000000904047221 */ /* 0x008fe40000010000 */
[----:B-12---:R-:W-:-:S03]  /*0960*/  FADD.FTZ R6, R5, R6 ;  /* 0x0000000605067221 */ /* 0x006fc60000010000 */
[----:B------:R1:W-:Y:S04]  /*0970*/  @!P1 STS [R17.X4+0x2000], R4 ;  /* 0x0020000411009388 */ /* 0x0003e80000004800 */
[----:B------:R1:W-:Y:S02]  /*0980*/  @!P1 STS [R17.X4+0x2080], R6 ;  /* 0x0020800611009388 */ /* 0x0003e40000004800 */
.L_x_289:
        /* <DEDUP_REMOVED lines=12> */
[----:B0-----:R-:W-:Y:S01]  /*0a50*/  F2FP.PACK_AB R7, R5, R4 ;  /* 0x000000040507723e */ /* 0x001fe200000000ff */
[----:B------:R-:W-:Y:S01]  /*0a60*/  IMAD.WIDE.U32 R4, R19, R10, c[0x0][0x260] ;  /* 0x0000980013047625 */ /* 0x000fe200078e000a */
[----:B-1----:R-:W-:-:S03]  /*0a70*/  F2FP.PACK_AB R9, R9, R8 ;  /* 0x000000080909723e */ /* 0x002fc600000000ff */
[----:B------:R0:W-:Y:S04]  /*0a80*/  STG.E [R2.64], R7 ;  /* 0x0000000702007986 */ /* 0x0001e8000c101904 */
[----:B------:R0:W-:Y:S02]  /*0a90*/  STG.E [R4.64], R9 ;  /* 0x0000000904007986 */ /* 0x0001e4000c101904 */
.L_x_293:
[----:B------:R-:W-:Y:S05]  /*0aa0*/  BSYNC B0 ;  /* 0x0000000000007941 */ /* 0x000fea0003800000 */
.L_x_292:
[C---:B------:R-:W-:Y:S02]  /*0ab0*/  ISETP.GT.U32.AND P1, PT, R18.reuse, -0x201, PT ;  /* 0xfffffdff1200780c */ /* 0x040fe40003f24070 */
[----:B------:R-:W-:Y:S02]  /*0ac0*/  IADD3 R18, R18, 0x200, RZ ;  /* 0x0000020012127810 */ /* 0x000fe40007ffe0ff */
[----:B------:R-:W-:-:S09]  /*0ad0*/  IADD3 R19, R19, 0x100, RZ ;  /* 0x0000010013137810 */ /* 0x000fd20007ffe0ff */
[----:B01----:R-:W-:Y:S05]  /*0ae0*/  @P1 BRA `(.L_x_294) ;  /* 0xfffff64000001947 */ /* 0x003fea000383ffff */
[----:B------:R-:W-:Y:S05]  /*0af0*/  EXIT ;  /* 0x000000000000794d */ /* 0x000fea0003800000 */
.L_x_290:
[----:B--2---:R-:W-:Y:S01]  /*0b00*/  IMAD.MOV.U32 R9, RZ, RZ, R5 ;  /* 0x000000ffff097224 */ /* 0x004fe200078e0005 */
[----:B------:R-:W-:Y:S01]  /*0b10*/  MOV R8, 0x1 ;  /* 0x0000000100087802 */ /* 0x000fe20000000f00 */
[----:B------:R-:W-:Y:S01]  /*0b20*/  IMAD.MOV.U32 R7, RZ, RZ, 0x1f ;  /* 0x0000001fff077424 */ /* 0x000fe200078e00ff */
[----:B------:R-:W-:Y:S02]  /*0b30*/  MOV R10, 0xffffffff ;  /* 0xffffffff000a7802 */ /* 0x000fe40000000f00 */
[----:B------:R-:W-:Y:S02]  /*0b40*/  MOV R2, 0xb60 ;  /* 0x00000b6000027802 */ /* 0x000fe40000000f00 */
[----:B01----:R-:W-:Y:S05]  /*0b50*/  CALL.REL.NOINC `($__internal_18_$__cuda_sm70_shflsync_bfly_p) ;  /* 0x000003b000007944 */ /* 0x003fea0003c00000 */
[----:B-1----:R-:W-:Y:S01]  /*0b60*/  IMAD.MOV.U32 R2, RZ, RZ, R7 ;  /* 0x000000ffff027224 */ /* 0x002fe200078e0007 */
[----:B0-----:R-:W-:Y:S05]  /*0b70*/  BRA `(.L_x_295) ;  /* 0xfffffcb000007947 */ /* 0x001fea000383ffff */
.L_x_291:
[----:B------:R-:W-:Y:S01]  /*0b80*/  HFMA2.MMA R8, -RZ, RZ, 0, 1.1920928955078125e-07 ;  /* 0x00000002ff087435 */ /* 0x000fe200000001ff */
[----:B------:R-:W-:Y:S01]  /*0b90*/  IMAD.MOV.U32 R7, RZ, RZ, 0x1f ;  /* 0x0000001fff077424 */ /* 0x000fe200078e00ff */
[----:B------:R-:W-:Y:S02]  /*0ba0*/  MOV R10, 0xffffffff ;  /* 0xffffffff000a7802 */ /* 0x000fe40000000f00 */
[----:B------:R-:W-:-:S02]  /*0bb0*/  MOV R2, 0xbd0 ;  /* 0x00000bd000027802 */ /* 0x000fc40000000f00 */
[----:B012---:R-:W-:Y:S05]  /*0bc0*/  CALL.REL.NOINC `($__internal_18_$__cuda_sm70_shflsync_bfly_p) ;  /* 0x0000034000007944 */ /* 0x007fea0003c00000 */
[----:B01----:R-:W-:Y:S01]  /*0bd0*/  FADD.FTZ R9, R9, R7 ;  /* 0x0000000709097221 */ /* 0x003fe20000010000 */
[----:B------:R-:W-:Y:S01]  /*0be0*/  HFMA2.MMA R7, -RZ, RZ, 0, 1.847743988037109375e-06 ;  /* 0x0000001fff077435 */ /* 0x000fe200000001ff */
[----:B------:R-:W-:Y:S01]  /*0bf0*/  IMAD.MOV.U32 R8, RZ, RZ, 0x4 ;  /* 0x00000004ff087424 */ /* 0x000fe200078e00ff */
[----:B------:R-:W-:Y:S01]  /*0c00*/  MOV R2, 0xc30 ;  /* 0x00000c3000027802 */ /* 0x000fe20000000f00 */
[----:B------:R-:W-:-:S03]  /*0c10*/  IMAD.MOV.U32 R10, RZ, RZ, -0x1 ;  /* 0xffffffffff0a7424 */ /* 0x000fc600078e00ff */
[----:B------:R-:W-:Y:S05]  /*0c20*/  CALL.REL.NOINC `($__internal_18_$__cuda_sm70_shflsync_bfly_p) ;  /* 0x000002e000007944 */ /* 0x000fea0003c00000 */
[----:B01----:R-:W-:Y:S01]  /*0c30*/  FADD.FTZ R9, R9, R7 ;  /* 0x0000000709097221 */ /* 0x003fe20000010000 */
[----:B------:R-:W-:Y:S01]  /*0c40*/  HFMA2.MMA R7, -RZ, RZ, 0, 1.847743988037109375e-06 ;  /* 0x0000001fff077435 */ /* 0x000fe200000001ff */
[----:B------:R-:W-:Y:S01]  /*0c50*/  MOV R8, 0x8 ;  /* 0x0000000800087802 */ /* 0x000fe20000000f00 */
[----:B------:R-:W-:Y:S01]  /*0c60*/  IMAD.MOV.U32 R10, RZ, RZ, -0x1 ;  /* 0xffffffffff0a7424 */ /* 0x000fe200078e00ff */
[----:B------:R-:W-:-:S03]  /*0c70*/  MOV R2, 0xc90 ;  /* 0x00000c9000027802 */ /* 0x000fc60000000f00 */
[----:B------:R-:W-:Y:S05]  /*0c80*/  CALL.REL.NOINC `($__internal_18_$__cuda_sm70_shflsync_bfly_p) ;  /* 0x0000028000007944 */ /* 0x000fea0003c00000 */
[----:B-1----:R-:W-:Y:S01]  /*0c90*/  FADD.FTZ R6, R9, R7 ;  /* 0x0000000709067221 */ /* 0x002fe20000010000 */
[----:B------:R-:W-:Y:S01]  /*0ca0*/  HFMA2.MMA R7, -RZ, RZ, 0, 1.847743988037109375e-06 ;  /* 0x0000001fff077435 */ /* 0x000fe200000001ff */
[----:B0-----:R-:W-:Y:S01]  /*0cb0*/  MOV R8, 0x10 ;  /* 0x0000001000087802 */ /* 0x001fe20000000f00 */
[----:B------:R-:W-:Y:S01]  /*0cc0*/  IMAD.MOV.U32 R10, RZ, RZ, -0x1 ;  /* 0xffffffffff0a7424 */ /* 0x000fe200078e00ff */
[----:B------:R-:W-:-:S02]  /*0cd0*/  MOV R2, 0xd00 ;  /* 0x00000d0000027802 */ /* 0x000fc40000000f00 */
[----:B------:R-:W-:Y:S02]  /*0ce0*/  MOV R9, R6 ;  /* 0x0000000600097202 */ /* 0x000fe40000000f00 */
[----:B------:R-:W-:Y:S05]  /*0cf0*/  CALL.REL.NOINC `($__internal_18_$__cuda_sm70_shflsync_bfly_p) ;  /* 0x0000021000007944 */ /* 0x000fea0003c00000 */
[----:B0-----:R-:W-:Y:S01]  /*0d00*/  HFMA2.MMA R8, -RZ, RZ, 0, 5.9604644775390625e-08 ;  /* 0x00000001ff087435 */ /* 0x001fe200000001ff */
[----:B-1----:R-:W-:Y:S01]  /*0d10*/  MOV R5, R7 ;  /* 0x0000000700057202 */ /* 0x002fe20000000f00 */
[----:B------:R-:W-:Y:S01]  /*0d20*/  IMAD.MOV.U32 R9, RZ, RZ, R4 ;  /* 0x000000ffff097224 */ /* 0x000fe200078e0004 */
[----:B------:R-:W-:Y:S01]  /*0d30*/  MOV R7, 0x1f ;  /* 0x0000001f00077802 */ /* 0x000fe20000000f00 */
[----:B------:R-:W-:Y:S01]  /*0d40*/  IMAD.MOV.U32 R10, RZ, RZ, -0x1 ;  /* 0xffffffffff0a7424 */ /* 0x000fe200078e00ff */
[----:B------:R-:W-:Y:S02]  /*0d50*/  MOV R2, 0xd70 ;  /* 0x00000d7000027802 */ /* 0x000fe40000000f00 */
[----:B------:R-:W-:Y:S05]  /*0d60*/  CALL.REL.NOINC `($__internal_18_$__cuda_sm70_shflsync_bfly_p) ;  /* 0x000001a000007944 */ /* 0x000fea0003c00000 */
[----:B0-----:R-:W-:Y:S01]  /*0d70*/  HFMA2.MMA R8, -RZ, RZ, 0, 1.1920928955078125e-07 ;  /* 0x00000002ff087435 */ /* 0x001fe200000001ff */
[----:B-1----:R-:W-:Y:S01]  /*0d80*/  FADD.FTZ R9, R4, R7 ;  /* 0x0000000704097221 */ /* 0x002fe20000010000 */
[----:B------:R-:W-:Y:S01]  /*0d90*/  MOV R7, 0x1f ;  /* 0x0000001f00077802 */ /* 0x000fe20000000f00 */
[----:B------:R-:W-:Y:S01]  /*0da0*/  IMAD.MOV.U32 R10, RZ, RZ, -0x1 ;  /* 0xffffffffff0a7424 */ /* 0x000fe200078e00ff */
[----:B------:R-:W-:Y:S02]  /*0db0*/  MOV R2, 0xdd0 ;  /* 0x00000dd000027802 */ /* 0x000fe40000000f00 */
[----:B------:R-:W-:Y:S05]  /*0dc0*/  CALL.REL.NOINC `($__internal_18_$__cuda_sm70_shflsync_bfly_p) ;  /* 0x0000014000007944 */ /* 0x000fea0003c00000 */
[----:B0-----:R-:W-:Y:S01]  /*0dd0*/  HFMA2.MMA R8, -RZ, RZ, 0, 2.384185791015625e-07 ;  /* 0x00000004ff087435 */ /* 0x001fe200000001ff */
[----:B-1----:R-:W-:Y:S01]  /*0de0*/  FADD.FTZ R9, R9, R7 ;  /* 0x0000000709097221 */ /* 0x002fe20000010000 */
[----:B------:R-:W-:Y:S01]  /*0df0*/  MOV R7, 0x1f ;  /* 0x0000001f00077802 */ /* 0x000fe20000000f00 */
[----:B------:R-:W-:Y:S01]  /*0e00*/  IMAD.MOV.U32 R10, RZ, RZ, -0x1 ;  /* 0xffffffffff0a7424 */ /* 0x000fe200078e00ff */
[----:B------:R-:W-:-:S02]  /*0e10*/  MOV R2, 0xe30 ;  /* 0x00000e3000027802 */ /* 0x000fc40000000f00 */
[----:B------:R-:W-:Y:S05]  /*0e20*/  CALL.REL.NOINC `($__internal_18_$__cuda_sm70_shflsync_bfly_p) ;  /* 0x000000e000007944 */ /* 0x000fea0003c00000 */
[----:B0-----:R-:W-:Y:S01]  /*0e30*/  HFMA2.MMA R8, -RZ, RZ, 0, 4.76837158203125e-07 ;  /* 0x00000008ff087435 */ /* 0x001fe200000001ff */
[----:B-1----:R-:W-:Y:S01]  /*0e40*/  FADD.FTZ R9, R9, R7 ;  /* 0x0000000709097221 */ /* 0x002fe20000010000 */
[----:B------:R-:W-:Y:S01]  /*0e50*/  MOV R7, 0x1f ;  /* 0x0000001f00077802 */ /* 0x000fe20000000f00 */
[----:B------:R-:W-:Y:S01]  /*0e60*/  IMAD.MOV.U32 R10, RZ, RZ, -0x1 ;  /* 0xffffffffff0a7424 */ /* 0x000fe200078e00ff */
[----:B------:R-:W-:-:S02]  /*0e70*/  MOV R2, 0xe90 ;  /* 0x00000e9000027802 */ /* 0x000fc40000000f00 */
[----:B------:R-:W-:Y:S05]  /*0e80*/  CALL.REL.NOINC `($__internal_18_$__cuda_sm70_shflsync_bfly_p) ;  /* 0x0000008000007944 */ /* 0x000fea0003c00000 */
[----:B0-----:R-:W-:Y:S01]  /*0e90*/  HFMA2.MMA R8, -RZ, RZ, 0, 9.5367431640625e-07 ;  /* 0x00000010ff087435 */ /* 0x001fe200000001ff */
[----:B-1----:R-:W-:Y:S01]  /*0ea0*/  FADD.FTZ R9, R9, R7 ;  /* 0x0000000709097221 */ /* 0x002fe20000010000 */
[----:B------:R-:W-:Y:S01]  /*0eb0*/  MOV R7, 0x1f ;  /* 0x0000001f00077802 */ /* 0x000fe20000000f00 */
[----:B------:R-:W-:Y:S01]  /*0ec0*/  IMAD.MOV.U32 R10, RZ, RZ, -0x1 ;  /* 0xffffffffff0a7424 */ /* 0x000fe200078e00ff */
[----:B------:R-:W-:-:S02]  /*0ed0*/  MOV R2, 0xef0 ;  /* 0x00000ef000027802 */ /* 0x000fc40000000f00 */
[----:B------:R-:W-:Y:S05]  /*0ee0*/  CALL.REL.NOINC `($__internal_18_$__cuda_sm70_shflsync_bfly_p) ;  /* 0x0000002000007944 */ /* 0x000fea0003c00000 */
[----:B-1----:R-:W-:Y:S01]  /*0ef0*/  MOV R4, R7 ;  /* 0x0000000700047202 */ /* 0x002fe20000000f00 */
[----:B0-----:R-:W-:Y:S05]  /*0f00*/  BRA `(.L_x_296) ;  /* 0xfffffa4000007947 */ /* 0x001fea000383ffff */
        .weak           $__internal_18_$__cuda_sm70_shflsync_bfly_p
        .type           $__internal_18_$__cuda_sm70_shflsync_bfly_p,@function
        .size           $__internal_18_$__cuda_sm70_shflsync_bfly_p,(.L_x_1964 - $__internal_18_$__cuda_sm70_shflsync_bfly_p)
$__internal_18_$__cuda_sm70_shflsync_bfly_p:
[----:B------:R-:W-:Y:S01]  /*0f10*/  HFMA2.MMA R3, -RZ, RZ, 0, 0 ;  /* 0x00000000ff037435 */ /* 0x000fe200000001ff */
[----:B------:R-:W-:Y:S04]  /*0f20*/  WARPSYNC R10 ;  /* 0x0000000a00007348 */ /* 0x000fe80003800000 */
[----:B------:R0:W1:Y:S01]  /*0f30*/  SHFL.BFLY PT, R7, R9, R8, R7 ;  /* 0x0c00000809077389 */ /* 0x00006200000e0007 */
[----:B------:R-:W-:Y:S05]  /*0f40*/  RET.REL.NODEC R2 `(_ZN10layer_norm22ln_bwd_finalize_kernelINS_22Kernel_traits_finalizeILj512E6__halfS2_S2_S2_fjLb0ELj1024ELj4ENS_18Kernel_traits_baseILj512ES2_S2_S2_S2_fjLj1024EEEEELb0ELb0EEEvNS_9BwdParamsE) ;  /* 0xfffff0b002007950 */ /* 0x000fea0003c3ffff */
.L_x_297:
        /* <DEDUP_REMOVED lines=11> */
.L_x_1964:


//--------------------- .text._ZN10layer_norm40ln_parallel_residual_bwd_finalize_kernelINS_22Kernel_traits_finalizeILj512E6__halfS2_S2_S2_fjLb0ELj1024ELj4ENS_18Kernel_traits_baseILj512ES2_S2_S2_S2_fjLj1024EEEEELb0EEEvNS_9BwdParamsE --------------------------
	.section	.text._ZN10layer_norm40ln_parallel_residual_bwd_finalize_kernelINS_22Kernel_traits_finalizeILj512E6__halfS2_S2_S2_fjLb0ELj1024ELj4ENS_18Kernel_traits_baseILj512ES2_S2_S2_S2_fjLj1024EEEEELb0EEEvNS_9BwdParamsE,"ax",@progbits
	.sectioninfo	@"SHI_REGISTERS=32"
	.align	128
        .global         _ZN10layer_norm40ln_parallel_residual_bwd_finalize_kernelINS_22Kernel_traits_finalizeILj512E6__halfS2_S2_S2_fjLb0ELj1024ELj4ENS_18Kernel_traits_baseILj512ES2_S2_S2_S2_fjLj1024EEEEELb0EEEvNS_9BwdParamsE
        .type           _ZN10layer_norm40ln_parallel_residual_bwd_finalize_kernelINS_22Kernel_traits_finalizeILj512E6__halfS2_S2_S2_fjLb0ELj1024ELj4ENS_18Kernel_traits_baseILj512ES2_S2_S2_S2_fjLj1024EEEEELb0EEEvNS_9BwdParamsE,@function
        .size           _ZN10layer_norm40ln_parallel_residual_bwd_finalize_kernelINS_22Kernel_traits_finalizeILj512E6__halfS2_S2_S2_fjLb0ELj1024ELj4ENS_18Kernel_traits_baseILj512ES2_S2_S2_S2_fjLj1024EEEEELb0EEEvNS_9BwdParamsE,(.L_x_1965 - _ZN10layer_norm40ln_parallel_residual_bwd_finalize_kernelINS_22Kernel_traits_finalizeILj512E6__halfS2_S2_S2_fjLb0ELj1024ELj4ENS_18Kernel_traits_baseILj512ES2_S2_S2_S2_fjLj1024EEEEELb0EEEvNS_9BwdParamsE)
        .other          _ZN10layer_norm40ln_parallel_residual_bwd_finalize_kernelINS_22Kernel_traits_finalizeILj512E6__halfS2_S2_S2_fjLb0ELj1024ELj4ENS_18Kernel_traits_baseILj512ES2_S2_S2_S2_fjLj1024EEEEELb0EEEvNS_9BwdParamsE,@"STO_CUDA_ENTRY STV_DEFAULT"
_ZN10layer_norm40ln_parallel_residual_bwd_finalize_kernelINS_22Kernel_traits_finalizeILj512E6__halfS2_S2_S2_fjLb0ELj1024ELj4ENS_18Kernel_traits_baseILj512ES2_S2_S2_S2_fjLj1024EEEEELb0EEEvNS_9BwdParamsE:
.text._ZN10layer_norm40ln_parallel_residual_bwd_finalize_kernelINS_22Kernel_traits_finalizeILj512E6__halfS2_S2_S2_fjLb0ELj1024ELj4ENS_18Kernel_traits_baseILj512ES2_S2_S2_S2_fjLj1024EEEEELb0EEEvNS_9BwdParamsE:
        /* <DEDUP_REMOVED lines=19> */
.L_x_312:
        /* <DEDUP_REMOVED lines=36> */
.L_x_302:
        /* <DEDUP_REMOVED lines=59> */
.L_x_301:
[----:B------:R-:W-:Y:S05]  /*0720*/  BSYNC B1 ;  /* 0x0000000000017941 */ /* 0x000fea0003800000 */
.L_x_300:
        /* <DEDUP_REMOVED lines=35> */
.L_x_304:
[----:B------:R-:W-:Y:S05]  /*0960*/  BSYNC B1 ;  /* 0x0000000000017941 */ /* 0x000fea0003800000 */
.L_x_303:
        /* <DEDUP_REMOVED lines=17> */
.L_x_305:
[----:B------:R-:W-:Y:S05]  /*0a80*/  BSYNC B1 ;  /* 0x0000000000017941 */ /* 0x000fea0003800000 */
.L_x_299:
[----:B------:R-:W-:Y:S05]  /*0a90*/  BSYNC B0 ;  /* 0x0000000000007941 */ /* 0x000fea0003800000 */
.L_x_298:
        /* <DEDUP_REMOVED lines=14> */
.L_x_313:
        /* <DEDUP_REMOVED lines=36> */
.L_x_314:
        /* <DEDUP_REMOVED lines=11> */
.L_x_306:
        /* <DEDUP_REMOVED lines=13> */
[----:B0-----:R-:W-:Y:S01]  /*0f40*/  F2FP.PACK_AB R23, R9, R8 ;  /* 0x000000080917723e */ /* 0x001fe200000000ff */
[----:B------:R-:W-:Y:S01]  /*0f50*/  IMAD.WIDE.U32 R8, R5, R18, c[0x0][0x268] ;  /* 0x00009a0005087625 */ /* 0x000fe200078e0012 */
[----:B-1----:R-:W-:-:S03]  /*0f60*/  F2FP.PACK_AB R17, R13, R12 ;  /* 0x0000000c0d11723e */ /* 0x002fc600000000ff */
[----:B------:R-:W-:Y:S01]  /*0f70*/  IMAD.WIDE.U32 R12, R5, R18, c[0x0][0x278] ;  /* 0x00009e00050c7625 */ /* 0x000fe200078e0012 */
[----:B--2---:R-:W-:-:S03]  /*0f80*/  F2FP.PACK_AB R21, R11, R10 ;  /* 0x0000000a0b15723e */ /* 0x004fc600000000ff */
[----:B------:R-:W-:Y:S01]  /*0f90*/  IMAD.WIDE.U32 R10, R5, R18, c[0x0][0x260] ;  /* 0x00009800050a7625 */ /* 0x000fe200078e0012 */
[----:B------:R0:W-:Y:S01]  /*0fa0*/  STG.E [R8.64], R17 ;  /* 0x0000001108007986 */ /* 0x0001e2000c101904 */
[----:B---3--:R-:W-:Y:S02]  /*0fb0*/  F2FP.PACK_AB R19, R15, R14 ;  /* 0x0000000e0f13723e */ /* 0x008fe400000000ff */
[----:B------:R-:W-:-:S03]  /*0fc0*/  IMAD.WIDE.U32 R14, R5, R18, c[0x0][0x270] ;  /* 0x00009c00050e7625 */ /* 0x000fc600078e0012 */
[----:B------:R0:W-:Y:S04]  /*0fd0*/  STG.E [R10.64], R19 ;  /* 0x000000130a007986 */ /* 0x0001e8000c101904 */
[----:B------:R0:W-:Y:S04]  /*0fe0*/  STG.E [R12.64], R21 ;  /* 0x000000150c007986 */ /* 0x0001e8000c101904 */
[----:B------:R0:W-:Y:S02]  /*0ff0*/  STG.E [R14.64], R23 ;  /* 0x000000170e007986 */ /* 0x0001e4000c101904 */
.L_x_310:
[----:B------:R-:W-:Y:S05]  /*1000*/  BSYNC B0 ;  /* 0x0000000000007941 */ /* 0x000fea0003800000 */
.L_x_309:
[C---:B------:R-:W-:Y:S02]  /*1010*/  ISETP.GT.U32.AND P1, PT, R4.reuse, -0x201, PT ;  /* 0xfffffdff0400780c */ /* 0x040fe40003f24070 */
[----:B------:R-:W-:-:S02]  /*1020*/  IADD3 R4, R4, 0x200, RZ ;  /* 0x0000020004047810 */ /* 0x000fc40007ffe0ff */
[----:B------:R-:W-:-:S09]  /*1030*/  IADD3 R5, R5, 0x100, RZ ;  /* 0x0000010005057810 */ /* 0x000fd20007ffe0ff */
[----:B0-----:R-:W-:Y:S01]  /*1040*/  @!P1 CALL.REL.NOINC `(.L_x_311) ;  /* 0x0000001000009944 */ /* 0x001fe20003c00000 */
[----:B------:R-:W-:Y:S05]  /*1050*/  BRA `(.L_x_312) ;  /* 0xfffff0d000007947 */ /* 0x000fea000383ffff */
.L_x_311:
[----:B------:R-:W-:Y:S05]  /*1060*/  EXIT ;  /* 0x000000000000794d */ /* 0x000fea0003800000 */
.L_x_307:
[----:B------:R-:W-:Y:S01]  /*1070*/  HFMA2.MMA R17, -RZ, RZ, 0, 1.847743988037109375e-06 ;  /* 0x0000001fff117435 */ /* 0x000fe200000001ff */
[----:B----4-:R-:W-:Y:S01]  /*1080*/  IMAD.MOV.U32 R19, RZ, RZ, R12 ;  /* 0x000000ffff137224 */ /* 0x010fe200078e000c */
[----:B------:R-:W-:Y:S02]  /*1090*/  MOV R16, 0x1 ;  /* 0x0000000100107802 */ /* 0x000fe40000000f00 */
[----:B------:R-:W-:Y:S02]  /*10a0*/  MOV R14, 0xffffffff ;  /* 0xffffffff000e7802 */ /* 0x000fe40000000f00 */
[----:B------:R-:W-:Y:S02]  /*10b0*/  MOV R8, 0x10d0 ;  /* 0x000010d000087802 */ /* 0x000fe40000000f00 */
[----:B0123--:R-:W-:Y:S05]  /*10c0*/  CALL.REL.NOINC `($__internal_19_$__cuda_sm70_shflsync_bfly_p) ;  /* 0x000007b000007944 */ /* 0x00ffea0003c00000 */
[----:B01----:R-:W-:Y:S05]  /*10d0*/  BRA `(.L_x_313) ;  /* 0xfffffaa000007947 */ /* 0x003fea000383ffff */
.L_x_308:
[----:B------:R-:W-:Y:S01]  /*10e0*/  HFMA2.MMA R16, -RZ, RZ, 0, 1.1920928955078125e-07 ;  /* 0x00000002ff107435 */ /* 0x000fe200000001ff */
[----:B------:R-:W-:Y:S01]  /*10f0*/  IMAD.MOV.U32 R19, RZ, RZ, R12 ;  /* 0x000000ffff137224 */ /* 0x000fe200078e000c */
[----:B------:R-:W-:Y:S02]  /*1100*/  MOV R17, 0x1f ;  /* 0x0000001f00117802 */ /* 0x000fe40000000f00 */
[----:B------:R-:W-:-:S02]  /*1110*/  MOV R14, 0xffffffff ;  /* 0xffffffff000e7802 */ /* 0x000fc40000000f00 */
[----:B------:R-:W-:Y:S02]  /*1120*/  MOV R8, 0x1140 ;  /* 0x0000114000087802 */ /* 0x000fe40000000f00 */
[----:B-123--:R-:W-:Y:S05]  /*1130*/  CALL.REL.NOINC `($__internal_19_$__cuda_sm70_shflsync_bfly_p) ;  /* 0x0000074000007944 */ /* 0x00efea0003c00000 */
[----:B0-----:R-:W-:Y:S01]  /*1140*/  HFMA2.MMA R17, -RZ, RZ, 0, 1.847743988037109375e-06 ;  /* 0x0000001fff117435 */ /* 0x001fe200000001ff */
[----:B-1----:R-:W-:Y:S01]  /*1150*/  FADD.FTZ R19, R12, R14 ;  /* 0x0000000e0c137221 */ /* 0x002fe20000010000 */
[----:B------:R-:W-:Y:S01]  /*1160*/  MOV R14, 0xffffffff ;  /* 0xffffffff000e7802 */ /* 0x000fe20000000f00 */
[----:B------:R-:W-:Y:S01]  /*1170*/  IMAD.MOV.U32 R16, RZ, RZ, 0x4 ;  /* 0x00000004ff107424 */ /* 0x000fe200078e00ff */
[----:B------:R-:W-:Y:S02]  /*1180*/  MOV R8, 0x11a0 ;  /* 0x000011a000087802 */ /* 0x000fe40000000f00 */
[----:B------:R-:W-:Y:S05]  /*1190*/  CALL.REL.NOINC `($__internal_19_$__cuda_sm70_shflsync_bfly_p) ;  /* 0x000006e000007944 */ /* 0x000fea0003c00000 */
[----:B0-----:R-:W-:Y:S01]  /*11a0*/  HFMA2.MMA R16, -RZ, RZ, 0, 4.76837158203125e-07 ;  /* 0x00000008ff107435 */ /* 0x001fe200000001ff */
[----:B-1----:R-:W-:Y:S01]  /*11b0*/  FADD.FTZ R19, R19, R14 ;  /* 0x0000000e13137221 */ /* 0x002fe20000010000 */
[----:B------:R-:W-:Y:S01]  /*11c0*/  MOV R14, 0xffffffff ;  /* 0xffffffff000e7802 */ /* 0x000fe20000000f00 */
[----:B------:R-:W-:Y:S01]  /*11d0*/  IMAD.MOV.U32 R17, RZ, RZ, 0x1f ;  /* 0x0000001fff117424 */ /* 0x000fe200078e00ff */
[----:B------:R-:W-:Y:S02]  /*11e0*/  MOV R8, 0x1200 ;  /* 0x0000120000087802 */ /* 0x000fe40000000f00 */
[----:B------:R-:W-:Y:S05]  /*11f0*/  CALL.REL.NOINC `($__internal_19_$__cuda_sm70_shflsync_bfly_p) ;  /* 0x0000068000007944 */ /* 0x000fea0003c00000 */
[----:B-1----:R-:W-:Y:S01]  /*1200*/  FADD.FTZ R12, R19, R14 ;  /* 0x0000000e130c7221 */ /* 0x002fe20000010000 */
[----:B0-----:R-:W-:Y:S01]  /*1210*/  HFMA2.MMA R16, -RZ, RZ, 0, 9.5367431640625e-07 ;  /* 0x00000010ff107435 */ /* 0x001fe200000001ff */
[----:B------:R-:W-:Y:S01]  /*1220*/  MOV R17, 0x1f ;  /* 0x0000001f00117802 */ /* 0x000fe20000000f00 */
[----:B------:R-:W-:Y:S01]  /*1230*/  IMAD.MOV.U32 R14, RZ, RZ, -0x1 ;  /* 0xffffffffff0e7424 */ /* 0x000fe200078e00ff */
[----:B------:R-:W-:-:S02]  /*1240*/  MOV R8, 0x1270 ;  /* 0x0000127000087802 */ /* 0x000fc40000000f00 */
[----:B------:R-:W-:Y:S02]  /*1250*/  MOV R19, R12 ;  /* 0x0000000c00137202 */ /* 0x000fe40000000f00 */
[----:B------:R-:W-:Y:S05]  /*1260*/  CALL.REL.NOINC `($__internal_19_$__cuda_sm70_shflsync_bfly_p) ;  /* 0x0000061000007944 */ /* 0x000fea0003c00000 */
[----:B0-----:R-:W-:Y:S01]  /*1270*/  HFMA2.MMA R17, -RZ, RZ, 0, 1.847743988037109375e-06 ;  /* 0x0000001fff117435 */ /* 0x001fe200000001ff */
[----:B-1----:R-:W-:Y:S01]  /*1280*/  MOV R15, R14 ;  /* 0x0000000e000f7202 */ /* 0x002fe20000000f00 */
[----:B------:R-:W-:Y:S01]  /*1290*/  IMAD.MOV.U32 R16, RZ, RZ, 0x1 ;  /* 0x00000001ff107424 */ /* 0x000fe200078e00ff */
[----:B------:R-:W-:Y:S02]  /*12a0*/  MOV R19, R13 ;  /* 0x0000000d00137202 */ /* 0x000fe40000000f00 */
[----:B------:R-:W-:Y:S02]  /*12b0*/  MOV R14, 0xffffffff ;  /* 0xffffffff000e7802 */ /* 0x000fe40000000f00 */
[----:B------:R-:W-:Y:S02]  /*12c0*/  MOV R8, 0x12e0 ;  /* 0x000012e000087802 */ /* 0x000fe40000000f00 */
[----:B------:R-:W-:Y:S05]  /*12d0*/  CALL.REL.NOINC `($__internal_19_$__cuda_sm70_shflsync_bfly_p) ;  /* 0x000005a000007944 */ /* 0x000fea0003c00000 */
[----:B0-----:R-:W-:Y:S01]  /*12e0*/  HFMA2.MMA R16, -RZ, RZ, 0, 1.1920928955078125e-07 ;  /* 0x00000002ff107435 */ /* 0x001fe200000001ff */
[----:B-1----:R-:W-:Y:S01]  /*12f0*/  FADD.FTZ R19, R13, R14 ;  /* 0x0000000e0d137221 */ /* 0x002fe20000010000 */
[----:B------:R-:W-:Y:S01]  /*1300*/  MOV R14, 0xffffffff ;  /* 0xffffffff000e7802 */ /* 0x000fe20000000f00 */
[----:B------:R-:W-:Y:S01]  /*1310*/  IMAD.MOV.U32 R17, RZ, RZ, 0x1f ;  /* 0x0000001fff117424 */ /* 0x000fe200078e00ff */
[----:B------:R-:W-:-:S02]  /*1320*/  MOV R8, 0x1340 ;  /* 0x0000134000087802 */ /* 0x000fc40000000f00 */
[----:B------:R-:W-:Y:S05]  /*1330*/  CALL.REL.NOINC `($__internal_19_$__cuda_sm70_shflsync_bfly_p) ;  /* 0x0000054000007944 */ /* 0x000fea0003c00000 */
[----:B0-----:R-:W-:Y:S01]  /*1340*/  HFMA2.MMA R16, -RZ, RZ, 0, 2.384185791015625e-07 ;  /* 0x00000004ff107435 */ /* 0x001fe200000001ff */
[----:B-1----:R-:W-:Y:S01]  /*1350*/  FADD.FTZ R19, R19, R14 ;  /* 0x0000000e13137221 */ /* 0x002fe20000010000 */
[----:B------:R-:W-:Y:S01]  /*1360*/  MOV R17, 0x1f ;  /* 0x0000001f00117802 */ /* 0x000fe20000000f00 */
[----:B------:R-:W-:Y:S01]  /*1370*/  IMAD.MOV.U32 R14, RZ, RZ, -0x1 ;  /* 0xffffffffff0e7424 */ /* 0x000fe200078e00ff */
[----:B------:R-:W-:-:S02]  /*1380*/  MOV R8, 0x13a0 ;  /* 0x000013a000087802 */ /* 0x000fc40000000f00 */
[----:B------:R-:W-:Y:S05]  /*1390*/  CALL.REL.NOINC `($__internal_19_$__cuda_sm70_shflsync_bfly_p) ;  /* 0x000004e000007944 */ /* 0x000fea0003c00000 */
[----:B0-----:R-:W-:Y:S01]  /*13a0*/  HFMA2.MMA R16, -RZ, RZ, 0, 4.76837158203125e-07 ;  /* 0x00000008ff107435 */ /* 0x001fe200000001ff */
[----:B-1----:R-:W-:Y:S01]  /*13b0*/  FADD.FTZ R19, R19, R14 ;  /* 0x0000000e13137221 */ /* 0x002fe20000010000 */
[----:B------:R-:W-:-:S02]  /*13c0*/  MOV R17, 0x1f ;  /* 0x0000001f00117802 */ /* 0x000fc40000000f00 */
[----:B------:R-:W-:Y:S02]  /*13d0*/  MOV R14, 0xffffffff ;  /* 0xffffffff000e7802 */ /* 0x000fe40000000f00 */
[----:B------:R-:W-:Y:S02]  /*13e0*/  MOV R8, 0x1400 ;  /* 0x0000140000087802 */ /* 0x000fe40000000f00 */
[----:B------:R-:W-:Y:S05]  /*13f0*/  CALL.REL.NOINC `($__internal_19_$__cuda_sm70_shflsync_bfly_p) ;  /* 0x0000048000007944 */ /* 0x000fea0003c00000 */
[----:B-1----:R-:W-:Y:S01]  /*1400*/  FADD.FTZ R13, R19, R14 ;  /* 0x0000000e130d7221 */ /* 0x002fe20000010000 */
[----:B0-----:R-:W-:Y:S01]  /*1410*/  HFMA2.MMA R17, -RZ, RZ, 0, 1.847743988037109375e-06 ;  /* 0x0000001fff117435 */ /* 0x001fe200000001ff */
[----:B------:R-:W-:Y:S01]  /*1420*/  IMAD.MOV.U32 R16, RZ, RZ, 0x10 ;  /* 0x00000010ff107424 */ /* 0x000fe200078e00ff */
[----:B------:R-:W-:Y:S02]  /*1430*/  MOV R14, 0xffffffff ;  /* 0xffffffff000e7802 */ /* 0x000fe40000000f00 */
[----:B------:R-:W-:Y:S02]  /*1440*/  MOV R19, R13 ;  /* 0x0000000d00137202 */ /* 0x000fe40000000f00 */
[----:B------:R-:W-:Y:S02]  /*1450*/  MOV R8, 0x1470 ;  /* 0x0000147000087802 */ /* 0x000fe40000000f00 */
[----:B------:R-:W-:Y:S05]  /*1460*/  CALL.REL.NOINC `($__internal_19_$__cuda_sm70_shflsync_bfly_p) ;  /* 0x0000041000007944 */ /* 0x000fea0003c00000 */
[----:B0-----:R-:W-:Y:S01]  /*1470*/  HFMA2.MMA R16, -RZ, RZ, 0, 5.9604644775390625e-08 ;  /* 0x00000001ff107435 */ /* 0x001fe200000001ff */
[----:B-1----:R-:W-:Y:S01]  /*1480*/  IMAD.MOV.U32 R18, RZ, RZ, R14 ;  /* 0x000000ffff127224 */ /* 0x002fe200078e000e */
[----:B------:R-:W-:Y:S01]  /*1490*/  MOV R19, R11 ;  /* 0x0000000b00137202 */ /* 0x000fe20000000f00 */
[----:B------:R-:W-:Y:S01]  /*14a0*/  IMAD.MOV.U32 R14, RZ, RZ, -0x1 ;  /* 0xffffffffff0e7424 */ /* 0x000fe200078e00ff */
[----:B------:R-:W-:-:S02]  /*14b0*/  MOV R17, 0x1f ;  /* 0x0000001f00117802 */ /* 0x000fc40000000f00 */
[----:B------:R-:W-:Y:S02]  /*14c0*/  MOV R8, 0x14e0 ;  /* 0x000014e000087802 */ /* 0x000fe40000000f00 */
[----:B------:R-:W-:Y:S05]  /*14d0*/  CALL.REL.NOINC `($__internal_19_$__cuda_sm70_shflsync_bfly_p) ;  /* 0x000003a000007944 */ /* 0x000fea0003c00000 */
[----:B0-----:R-:W-:Y:S01]  /*14e0*/  HFMA2.MMA R16, -RZ, RZ, 0, 1.1920928955078125e-07 ;  /* 0x00000002ff107435 */ /* 0x001fe200000001ff */
[----:B-1----:R-:W-:Y:S01]  /*14f0*/  FADD.FTZ R19, R11, R14 ;  /* 0x0000000e0b137221 */ /* 0x002fe20000010000 */
[----:B------:R-:W-:Y:S02]  /*1500*/  MOV R17, 0x1f ;  /* 0x0000001f00117802 */ /* 0x000fe40000000f00 */
[----:B------:R-:W-:Y:S02]  /*1510*/  MOV R14, 0xffffffff ;  /* 0xffffffff000e7802 */ /* 0x000fe40000000f00 */
[----:B------:R-:W-:Y:S02]  /*1520*/  MOV R8, 0x1540 ;  /* 0x0000154000087802 */ /* 0x000fe40000000f00 */
[----:B------:R-:W-:Y:S05]  /*1530*/  CALL.REL.NOINC `($__internal_19_$__cuda_sm70_shflsync_bfly_p) ;  /* 0x0000034000007944 */ /* 0x000fea0003c00000 */
[----:B0-----:R-:W-:Y:S01]  /*1540*/  HFMA2.MMA R17, -RZ, RZ, 0, 1.847743988037109375e-06 ;  /* 0x0000001fff117435 */ /* 0x001fe200000001ff */
[----:B-1----:R-:W-:Y:S01]  /*1550*/  FADD.FTZ R19, R19, R14 ;  /* 0x0000000e13137221 */ /* 0x002fe20000010000 */
[----:B------:R-:W-:Y:S01]  /*1560*/  MOV R14, 0xffffffff ;  /* 0xffffffff000e7802 */ /* 0x000fe20000000f00 */
[----:B------:R-:W-:Y:S01]  /*1570*/  IMAD.MOV.U32 R16, RZ, RZ, 0x4 ;  /* 0x00000004ff107424 */ /* 0x000fe200078e00ff */
[----:B------:R-:W-:-:S02]  /*1580*/  MOV R8, 0x15a0 ;  /* 0x000015a000087802 */ /* 0x000fc40000000f00 */
[----:B------:R-:W-:Y:S05]  /*1590*/  CALL.REL.NOINC `($__internal_19_$__cuda_sm70_shflsync_bfly_p) ;  /* 0x000002e000007944 */ /* 0x000fea0003c00000 */
[----:B0-----:R-:W-:Y:S01]  /*15a0*/  HFMA2.MMA R16, -RZ, RZ, 0, 4.76837158203125e-07 ;  /* 0x00000008ff107435 */ /* 0x001fe200000001ff */
[----:B-1----:R-:W-:Y:S01]  /*15b0*/  FADD.FTZ R19, R19, R14 ;  /* 0x0000000e13137221 */ /* 0x002fe20000010000 */
[----:B------:R-:W-:Y:S01]  /*15c0*/  MOV R14, 0xffffffff ;  /* 0xffffffff000e7802 */ /* 0x000fe20000000f00 */
[----:B------:R-:W-:Y:S01]  /*15d0*/  IMAD.MOV.U32 R17, RZ, RZ, 0x1f ;  /* 0x0000001fff117424 */ /* 0x000fe200078e00ff */
[----:B------:R-:W-:-:S02]  /*15e0*/  MOV R8, 0x1600 ;  /* 0x0000160000087802 */ /* 0x000fc40000000f00 */
        /* <DEDUP_REMOVED lines=33> */
[----:B0-----:R-:W-:Y:S01]  /*1800*/  HFMA2.MMA R17, -RZ, RZ, 0, 1.847743988037109375e-06 ;  /* 0x0000001fff117435 */ /* 0x001fe200000001ff */
[----:B-1----:R-:W-:Y:S01]  /*1810*/  FADD.FTZ R19, R19, R14 ;  /* 0x0000000e13137221 */ /* 0x002fe20000010000 */
[----:B------:R-:W-:Y:S01]  /*1820*/  MOV R14, 0xffffffff ;  /* 0xffffffff000e7802 */ /* 0x000fe20000000f00 */
[----:B------:R-:W-:Y:S01]  /*1830*/  IMAD.MOV.U32 R16, RZ, RZ, 0x10 ;  /* 0x00000010ff107424 */ /* 0x000fe200078e00ff */
[----:B------:R-:W-:Y:S02]  /*1840*/  MOV R8, 0x1860 ;  /* 0x0000186000087802 */ /* 0x000fe40000000f00 */
[----:B------:R-:W-:Y:S05]  /*1850*/  CALL.REL.NOINC `($__internal_19_$__cuda_sm70_shflsync_bfly_p) ;  /* 0x0000002000007944 */ /* 0x000fea0003c00000 */
[----:B-1----:R-:W-:Y:S01]  /*1860*/  MOV R8, R14 ;  /* 0x0000000e00087202 */ /* 0x002fe20000000f00 */
[----:B0-----:R-:W-:Y:S05]  /*1870*/  BRA `(.L_x_314) ;  /* 0xfffff54000007947 */ /* 0x001fea000383ffff */
        .weak           $__internal_19_$__cuda_sm70_shflsync_bfly_p
        .type           $__internal_19_$__cuda_sm70_shflsync_bfly_p,@function
        .size           $__internal_19_$__cuda_sm70_shflsync_bfly_p,(.L_x_1965 - $__internal_19_$__cuda_sm70_shflsync_bfly_p)
$__internal_19_$__cuda_sm70_shflsync_bfly_p:
[----:B------:R-:W-:Y:S01]  /*1880*/  HFMA2.MMA R9, -RZ, RZ, 0, 0 ;  /* 0x00000000ff097435 */ /* 0x000fe200000001ff */
[----:B------:R-:W-:Y:S04]  /*1890*/  WARPSYNC R14 ;  /* 0x0000000e00007348 */ /* 0x000fe80003800000 */
[----:B------:R0:W1:Y:S01]  /*18a0*/  SHFL.BFLY PT, R14, R19, R16, R17 ;  /* 0x0c000010130e7389 */ /* 0x00006200000e0011 */
[----:B------:R-:W-:Y:S05]  /*18b0*/  RET.REL.NODEC R8 `(_ZN10layer_norm40ln_parallel_residual_bwd_finalize_kernelINS_22Kernel_traits_finalizeILj512E6__halfS2_S2_S2_fjLb0ELj1024ELj4ENS_18Kernel_traits_baseILj512ES2_S2_S2_S2_fjLj1024EEEEELb0EEEvNS_9BwdParamsE) ;  /* 0xffffe74008007950 */ /* 0x000fea0003c3ffff */
.L_x_315:
        /* <DEDUP_REMOVED lines=12> */
.L_x_1965:


//--------------------- .text._ZN10layer_norm31ln_parallel_residual_bwd_kernelINS_13Kernel_traitsI6__halfS2_S2_S2_fjLj512ELj1ELj4ELj1ELj16ENS_18Kernel_traits_baseILj512ES2_S2_S2_S2_fjLj128EEEEELb1ELb1ELb0EEEvNS_9BwdParamsE --------------------------
	.section	.text._ZN10layer_norm31ln_parallel_residual_bwd_kernelINS_13Kernel_traitsI6__halfS2_S2_S2_fjLj512ELj1ELj4ELj1ELj16ENS_18Kernel_traits_baseILj512ES2_S2_S2_S2_fjLj128EEEEELb1ELb1ELb0EEEvNS_9BwdParamsE,"ax",@progbits
	.sectioninfo	@"SHI_REGISTERS=128"
	.align	128
        .global         _ZN10layer_norm31ln_parallel_residual_bwd_kernelINS_13Kernel_traitsI6__halfS2_S2_S2_fjLj512ELj1ELj4ELj1ELj16ENS_18Kernel_traits_baseILj512ES2_S2_S2_S2_fjLj128EEEEELb1ELb1ELb0EEEvNS_9BwdParamsE
        .type           _ZN10layer_norm31ln_parallel_residual_bwd_kernelINS_13Kernel_traitsI6__halfS2_S2_S2_fjLj512ELj1ELj4ELj1ELj16ENS_18Kernel_traits_baseILj512ES2_S2_S2_S2_fjLj128EEEEELb1ELb1ELb0EEEvNS_9BwdParamsE,@function
        .size           _ZN10layer_norm31ln_parallel_residual_bwd_kernelINS_13Kernel_traitsI6__halfS2_S2_S2_fjLj512ELj1ELj4ELj1ELj16ENS_18Kernel_traits_baseILj512ES2_S2_S2_S2_fjLj128EEEEELb1ELb1ELb0EEEvNS_9BwdParamsE,(.L_x_1966 - _ZN10layer_norm31ln_parallel_residual_bwd_kernelINS_13Kernel_traitsI6__halfS2_S2_S2_fjLj512ELj1ELj4ELj1ELj16ENS_18Kernel_traits_baseILj512ES2_S2_S2_S2_fjLj128EEEEELb1ELb1ELb0EEEvNS_9BwdParamsE)
        .other          _ZN10layer_norm31ln_parallel_residual_bwd_kernelINS_13Kernel_traitsI6__halfS2_S2_S2_fjLj512ELj1ELj4ELj1ELj16ENS_18Kernel_traits_baseILj512ES2_S2_S2_S2_fjLj128EEEEELb1ELb1ELb0EEEvNS_9BwdParamsE,@"STO_CUDA_ENTRY STV_DEFAULT"
_ZN10layer_norm31ln_parallel_residual_bwd_kernelINS_13Kernel_traitsI6__halfS2_S2_S2_fjLj512ELj1ELj4ELj1ELj16ENS_18Kernel_traits_baseILj512ES2_S2_S2_S2_fjLj128EEEEELb1ELb1ELb0EEEvNS_9BwdParamsE:
.text._ZN10layer_norm31ln_parallel_residual_bwd_kernelINS_13Kernel_traitsI6__halfS2_S2_S2_fjLj512ELj1ELj4ELj1ELj16ENS_18Kernel_traits_baseILj512ES2_S2_S2_S2_fjLj128EEEEELb1ELb1ELb0EEEvNS_9BwdParamsE:
        /* <DEDUP_REMOVED lines=41> */
[--C-:B-----5:R-:W-:Y:S01]  /*0290*/  HADD2.F32 R17, -RZ, R4.reuse.H0_H0 ;  /* 0x20000004ff117230 */ /* 0x120fe20000004100 */
[----:B------:R-:W-:Y:S01]  /*02a0*/  IMAD.MOV.U32 R25, RZ, RZ, RZ ;  /* 0x000000ffff197224 */ /* 0x000fe200078e00ff */
[----:B------:R-:W-:-:S02]  /*02b0*/  HADD2.F32 R16, -RZ, R4.H1_H1 ;  /* 0x30000004ff107230 */ /* 0x000fc40000004100 */
[--C-:B------:R-:W-:Y:S02]  /*02c0*/  HADD2.F32 R15, -RZ, R5.reuse.H0_H0 ;  /* 0x20000005ff0f7230 */ /* 0x100fe40000004100 */
[----:B------:R-:W-:Y:S02]  /*02d0*/  HADD2.F32 R14, -RZ, R5.H1_H1 ;  /* 0x30000005ff0e7230 */ /* 0x000fe40000004100 */
[--C-:B------:R-:W-:Y:S02]  /*02e0*/  HADD2.F32 R13, -RZ, R6.reuse.H0_H0 ;  /* 0x20000006ff0d7230 */ /* 0x100fe40000004100 */
[----:B------:R-:W-:Y:S02]  /*02f0*/  HADD2.F32 R12, -RZ, R6.H1_H1 ;  /* 0x30000006ff0c7230 */ /* 0x000fe40000004100 */
[--C-:B------:R-:W-:Y:S02]  /*0300*/  HADD2.F32 R11, -RZ, R7.reuse.H0_H0 ;  /* 0x20000007ff0b7230 */ /* 0x100fe40000004100 */
        /* <DEDUP_REMOVED lines=8> */
[----:B0-----:R-:W-:Y:S02]  /*0390*/  HADD2.F32 R2, -RZ, R23.H1_H1 ;  /* 0x30000017ff027230 */ /* 0x001fe40000004100 */
.L_x_328:
[----:B------:R-:W-:-:S10]  /*03a0*/  HFMA2.MMA R68, -RZ, RZ, 0, 2.384185791015625e-07 ;  /* 0x00000004ff447435 */ /* 0x000fd400000001ff */
[----:B------:R-:W-:-:S06]  /*03b0*/  IMAD.WIDE R70, R19, R68, c[0x0][0x1a0] ;  /* 0x0000680013467625 */ /* 0x000fcc00078e0244 */
[----:B------:R-:W2:Y:S01]  /*03c0*/  LDG.E R70, [R70.64] ;  /* 0x0000000446467981 */ /* 0x000ea2000c1e1900 */
[C---:B------:R-:W-:Y:S02]  /*03d0*/  IMAD R0, R19.reuse, c[0x0][0x168], RZ ;  /* 0x00005a0013007a24 */ /* 0x040fe400078e02ff */
[----:B------:R-:W-:-:S03]  /*03e0*/  IMAD.WIDE R68, R19, R68, c[0x0][0x1a8] ;  /* 0x00006a0013447625 */ /* 0x000fc600078e0244 */
[----:B------:R-:W-:Y:S01]  /*03f0*/  SHF.R.S32.HI R73, RZ, 0x1f, R0 ;  /* 0x0000001fff497819 */ /* 0x000fe20000011400 */
[----:B------:R-:W-:Y:S01]  /*0400*/  BSSY B1, `(.L_x_318) ;  /* 0x000006a000017945 */ /* 0x000fe20003800000 */
[----:B------:R-:W-:Y:S01]  /*0410*/  ISETP.NE.AND P0, PT, R18, RZ, PT ;  /* 0x000000ff1200720c */ /* 0x000fe20003f05270 */
[----:B------:R0:W5:Y:S01]  /*0420*/  LDG.E R77, [R68.64] ;  /* 0x00000004444d7981 */ /* 0x000162000c1e1900 */
[----:B------:R-:W-:Y:S01]  /*0430*/  LEA.HI R0, R73, R0, RZ, 0x3 ;  /* 0x0000000049007211 */ /* 0x000fe200078f18ff */
[----:B------:R-:W-:Y:S01]  /*0440*/  IMAD.MOV.U32 R117, RZ, RZ, RZ ;  /* 0x000000ffff757224 */ /* 0x000fe200078e00ff */
[----:B------:R-:W-:Y:S02]  /*0450*/  LOP3.LUT R73, R76, 0x1f, RZ, 0xc0, !PT ;  /* 0x0000001f4c497812 */ /* 0x000fe400078ec0ff */
[----:B------:R-:W-:Y:S02]  /*0460*/  MOV R120, RZ ;  /* 0x000000ff00787202 */ /* 0x000fe40000000f00 */
[----:B------:R-:W-:-:S02]  /*0470*/  LEA.HI.SX32 R0, R0, R73, 0x1d ;  /* 0x0000004900007211 */ /* 0x000fc400078feaff */
[----:B0-----:R-:W-:-:S03]  /*0480*/  P2R R68, PR, RZ, 0x1 ;  /* 0x00000001ff447803 */ /* 0x001fc60000000000 */
[----:B------:R-:W-:Y:S01]  /*0490*/  IMAD.MOV.U32 R121, RZ, RZ, R0 ;  /* 0x000000ffff797224 */ /* 0x000fe200078e0000 */
[----:B--2---:R-:W-:Y:S01]  /*04a0*/  FSEL R78, R70, RZ, !P0 ;  /* 0x000000ff464e7208 */ /* 0x004fe20004000000 */
[----:B------:R-:W-:Y:S05]  /*04b0*/  @!P4 BRA `(.L_x_319) ;  /* 0x000005e00000c947 */ /* 0x000fea0003800000 */
[C---:B------:R-:W-:Y:S02]  /*04c0*/  LEA R68, P0, R0.reuse, c[0x0][0x188], 0x4 ;  /* 0x0000620000447a11 */ /* 0x040fe400078020ff */
[----:B------:R-:W-:Y:S02]  /*04d0*/  MOV R73, 0x10 ;  /* 0x0000001000497802 */ /* 0x000fe40000000f00 */
[----:B------:R-:W-:-:S03]  /*04e0*/  LEA.HI.X R69, R0, c[0x0][0x18c], RZ, 0x4, P0 ;  /* 0x0000630000457a11 */ /* 0x000fc600000f24ff */
[----:B------:R-:W-:-:S03]  /*04f0*/  IMAD.WIDE.U32 R72, R0, R73, c[0x0][0x208] ;  /* 0x0000820000487625 */ /* 0x000fc600078e0049 */
[----:B------:R-:W2:Y:S04]  /*0500*/  LDG.E.128 R68, [R68.64] ;  /* 0x0000000444447981 */ /* 0x000ea8000c1e1d00 */
[----:B------:R-:W3:Y:S01]  /*0510*/  LDG.E.128 R72, [R72.64] ;  /* 0x0000000448487981 */ /* 0x000ee2000c1e1d00 */
[----:B------:R-:W-:Y:S01]  /*0520*/  ISETP.NE.U32.AND P0, PT, RZ, c[0x0][0x250], PT ;  /* 0x00009400ff007a0c */ /* 0x000fe20003f05070 */
[C---:B------:R-:W-:Y:S01]  /*0530*/  IMAD.SHL.U32 R82, R0.reuse, 0x8, RZ ;  /* 0x0000000800527824 */ /* 0x040fe200078e00ff */
[----:B------:R-:W-:Y:S02]  /*0540*/  SHF.L.U64.HI R79, R0, 0x3, RZ ;  /* 0x00000003004f7819 */ /* 0x000fe400000102ff */
[----:B------:R-:W-:Y:S02]  /*0550*/  ISETP.NE.AND.EX P0, PT, RZ, c[0x0][0x254], PT, P0 ;  /* 0x00009500ff007a0c */ /* 0x000fe40003f05300 */
[----:B------:R-:W-:-:S04]  /*0560*/  ISETP.NE.U32.AND P1, PT, RZ, c[0x0][0x218], PT ;  /* 0x00008600ff007a0c */ /* 0x000fc80003f25070 */
[----:B------:R-:W-:-:S07]  /*0570*/  ISETP.NE.AND.EX P1, PT, RZ, c[0x0][0x21c], PT, P1 ;  /* 0x00008700ff007a0c */ /* 0x000fce0003f25310 */
        /* <DEDUP_REMOVED lines=9> */
[----:B------:R-:W-:Y:S01]  /*0610*/  IADD3 R121, R0, 0x20, RZ ;  /* 0x0000002000797810 */ /* 0x000fe20007ffe0ff */
[--C-:B--2---:R-:W-:Y:S02]  /*0620*/  HADD2.F32 R79, -RZ, R68.reuse.H0_H0 ;  /* 0x20000044ff4f7230 */ /* 0x104fe40000004100 */
[----:B------:R-:W-:Y:S02]  /*0630*/  HADD2.F32 R95, -RZ, R69.H0_H0 ;  /* 0x20000045ff5f7230 */ /* 0x000fe40000004100 */
[----:B------:R-:W-:Y:S01]  /*0640*/  HADD2.F32 R93, -RZ, R68.H1_H1 ;  /* 0x30000044ff5d7230 */ /* 0x000fe20000004100 */
[----:B------:R-:W-:Y:S01]  /*0650*/  FADD.FTZ R68, -R78, R79 ;  /* 0x0000004f4e447221 */ /* 0x000fe20000010100 */
[----:B------:R-:W-:-:S02]  /*0660*/  HADD2.F32 R101, -RZ, R70.H0_H0 ;  /* 0x20000046ff657230 */ /* 0x000fc40000004100 */
[----:B------:R-:W-:Y:S01]  /*0670*/  HADD2.F32 R97, -RZ, R70.H1_H1 ;  /* 0x30000046ff617230 */ /* 0x000fe20000004100 */
[C---:B------:R-:W-:Y:S01]  /*0680*/  FADD.FTZ R70, -R78.reuse, R95 ;  /* 0x0000005f4e467221 */ /* 0x040fe20000010100 */
[--C-:B---3--:R-:W-:Y:S01]  /*0690*/  HADD2.F32 R88, -RZ, R72.reuse.H0_H0 ;  /* 0x20000048ff587230 */ /* 0x108fe20000004100 */
[----:B------:R-:W-:Y:S02]  /*06a0*/  FADD.FTZ R80, -R78, R93 ;  /* 0x0000005d4e507221 */ /* 0x000fe40000010100 */
[C---:B-----5:R-:W-:Y:S01]  /*06b0*/  FMUL.FTZ R79, R77.reuse, R68 ;  /* 0x000000444d4f7220 */ /* 0x060fe20000410000 */
[----:B------:R-:W-:Y:S01]  /*06c0*/  HADD2.F32 R72, -RZ, R72.H1_H1 ;  /* 0x30000048ff487230 */ /* 0x000fe20000004100 */
[C---:B0-----:R-:W-:Y:S02]  /*06d0*/  FMUL.FTZ R91, R77.reuse, R70 ;  /* 0x000000464d5b7220 */ /* 0x041fe40000410000 */
[----:B------:R-:W-:Y:S02]  /*06e0*/  FADD.FTZ R40, R40, R88 ;  /* 0x0000005828287221 */ /* 0x000fe40000010000 */
[----:B------:R-:W-:-:S02]  /*06f0*/  FMUL.FTZ R80, R77, R80 ;  /* 0x000000504d507220 */ /* 0x000fc40000410000 */
[-C--:B------:R-:W-:Y:S02]  /*0700*/  FFMA.FTZ R24, R79, R88.reuse, R24 ;  /* 0x000000584f187223 */ /* 0x080fe40000010018 */
[----:B------:R-:W-:Y:S01]  /*0710*/  FADD.FTZ R70, -R78, R101 ;  /* 0x000000654e467221 */ /* 0x000fe20000010100 */
[----:B------:R-:W-:Y:S01]  /*0720*/  HADD2.F32 R99, -RZ, R69.H1_H1 ;  /* 0x30000045ff637230 */ /* 0x000fe20000004100 */
[----:B------:R-:W-:Y:S01]  /*0730*/  FMUL.FTZ R88, R17, R88 ;  /* 0x0000005811587220 */ /* 0x000fe20000410000 */
[----:B------:R-:W-:Y:S01]  /*0740*/  HADD2.F32 R69, -RZ, R71.H0_H0 ;  /* 0x20000047ff457230 */ /* 0x000fe20000004100 */
[----:B------:R-:W-:Y:S01]  /*0750*/  FADD.FTZ R41, R41, R72 ;  /* 0x0000004829297221 */ /* 0x000fe20000010000 */
[----:B------:R-:W-:Y:S01]  /*0760*/  HADD2.F32 R92, -RZ, R73.H0_H0 ;  /* 0x20000049ff5c7230 */ /* 0x000fe20000004100 */
[-C--:B------:R-:W-:Y:S02]  /*0770*/  FFMA.FTZ R25, R80, R72.reuse, R25 ;  /* 0x0000004850197223 */ /* 0x080fe40000010019 */
[----:B------:R-:W-:-:S02]  /*0780*/  FMUL.FTZ R89, R16, R72 ;  /* 0x0000004810597220 */ /* 0x000fc40000410000 */
[----:B------:R-:W-:Y:S02]  /*0790*/  FMUL.FTZ R93, R77, R70 ;  /* 0x000000464d5d7220 */ /* 0x000fe40000410000 */
[----:B------:R-:W-:Y:S02]  /*07a0*/  FADD.FTZ R70, RZ, R88 ;  /* 0x00000058ff467221 */ /* 0x000fe40000010000 */
[----:B------:R-:W-:Y:S01]  /*07b0*/  FFMA.FTZ R72, R79, R88, RZ ;  /* 0x000000584f487223 */ /* 0x000fe200000100ff */
[----:B------:R-:W-:Y:S01]  /*07c0*/  HADD2.F32 R73, -RZ, R73.H1_H1 ;  /* 0x30000049ff497230 */ /* 0x000fe20000004100 */
[----:B------:R-:W-:Y:S02]  /*07d0*/  FADD.FTZ R42, R42, R92 ;  /* 0x0000005c2a2a7221 */ /* 0x000fe40000010000 */
[----:B------:R-:W-:Y:S02]  /*07e0*/  FFMA.FTZ R26, R91, R92, R26 ;  /* 0x0000005c5b1a7223 */ /* 0x000fe4000001001a */
[----:B------:R-:W-:-:S02]  /*07f0*/  FADD.FTZ R100, -R78, R69 ;  /* 0x000000454e647221 */ /* 0x000fc40000010100 */
[----:B------:R-:W-:Y:S02]  /*0800*/  FADD.FTZ R90, -R78, R99 ;  /* 0x000000634e5a7221 */ /* 0x000fe40000010100 */
[----:B------:R-:W-:Y:S02]  /*0810*/  FMUL.FTZ R92, R15, R92 ;  /* 0x0000005c0f5c7220 */ /* 0x000fe40000410000 */
[----:B------:R-:W-:Y:S02]  /*0820*/  FADD.FTZ R69, R70, R89 ;  /* 0x0000005946457221 */ /* 0x000fe40000010000 */
[----:B------:R-:W-:Y:S01]  /*0830*/  FFMA.FTZ R72, R80, R89, R72 ;  /* 0x0000005950487223 */ /* 0x000fe20000010048 */
[----:B------:R-:W-:Y:S01]  /*0840*/  HADD2.F32 R94, -RZ, R74.H0_H0 ;  /* 0x2000004aff5e7230 */ /* 0x000fe20000004100 */
[----:B------:R-:W-:Y:S02]  /*0850*/  FMUL.FTZ R90, R77, R90 ;  /* 0x0000005a4d5a7220 */ /* 0x000fe40000410000 */
[----:B------:R-:W-:-:S02]  /*0860*/  FMUL.FTZ R95, R14, R73 ;  /* 0x000000490e5f7220 */ /* 0x000fc40000410000 */
[----:B------:R-:W-:Y:S02]  /*0870*/  FADD.FTZ R70, R69, R92 ;  /* 0x0000005c45467221 */ /* 0x000fe40000010000 */
[----:B------:R-:W-:Y:S01]  /*0880*/  FFMA.FTZ R72, R91, R92, R72 ;  /* 0x0000005c5b487223 */ /* 0x000fe20000010048 */
[----:B------:R-:W-:Y:S01]  /*0890*/  HADD2.F32 R74, -RZ, R74.H1_H1 ;  /* 0x3000004aff4a7230 */ /* 0x000fe20000004100 */
[----:B------:R-:W-:Y:S02]  /*08a0*/  FADD.FTZ R44, R44, R94 ;  /* 0x0000005e2c2c7221 */ /* 0x000fe40000010000 */
[-C--:B------:R-:W-:Y:S02]  /*08b0*/  FFMA.FTZ R28, R93, R94.reuse, R28 ;  /* 0x0000005e5d1c7223 */ /* 0x080fe4000001001c */
[----:B------:R-:W-:Y:S02]  /*08c0*/  FADD.FTZ R96, -R78, R97 ;  /* 0x000000614e607221 */ /* 0x000fe40000010100 */
[----:B------:R-:W-:-:S02]  /*08d0*/  FMUL.FTZ R94, R13, R94 ;  /* 0x0000005e0d5e7220 */ /* 0x000fc40000410000 */
[----:B------:R-:W-:Y:S02]  /*08e0*/  FADD.FTZ R69, R70, R95 ;  /* 0x0000005f46457221 */ /* 0x000fe40000010000 */
[----:B------:R-:W-:Y:S01]  /*08f0*/  FFMA.FTZ R72, R90, R95, R72 ;  /* 0x0000005f5a487223 */ /* 0x000fe20000010048 */
[----:B------:R-:W-:Y:S01]  /*0900*/  HADD2.F32 R98, -RZ, R75.H0_H0 ;  /* 0x2000004bff627230 */ /* 0x000fe20000004100 */
[C---:B------:R-:W-:Y:S01]  /*0910*/  FMUL.FTZ R96, R77.reuse, R96 ;  /* 0x000000604d607220 */ /* 0x040fe20000410000 */
[----:B------:R-:W-:Y:S01]  /*0920*/  HADD2.F32 R71, -RZ, R71.H1_H1 ;  /* 0x30000047ff477230 */ /* 0x000fe20000004100 */
[----:B------:R-:W-:Y:S02]  /*0930*/  FMUL.FTZ R99, R77, R100 ;  /* 0x000000644d637220 */ /* 0x000fe40000410000 */
[----:B------:R-:W-:Y:S02]  /*0940*/  FMUL.FTZ R97, R12, R74 ;  /* 0x0000004a0c617220 */ /* 0x000fe40000410000 */
[----:B------:R-:W-:-:S02]  /*0950*/  FADD.FTZ R70, R69, R94 ;  /* 0x0000005e45467221 */ /* 0x000fc40000010000 */
[----:B------:R-:W-:Y:S01]  /*0960*/  FFMA.FTZ R72, R93, R94, R72 ;  /* 0x0000005e5d487223 */ /* 0x000fe20000010048 */
[----:B------:R-:W-:Y:S01]  /*0970*/  HADD2.F32 R68, -RZ, R75.H1_H1 ;  /* 0x3000004bff447230 */ /* 0x000fe20000004100 */
        /* <DEDUP_REMOVED lines=18> */
.L_x_319:
[----:B------:R-:W-:Y:S05]  /*0aa0*/  BSYNC B1 ;  /* 0x0000000000017941 */ /* 0x000fea0003800000 */
.L_x_318:
        /* <DEDUP_REMOVED lines=23> */
[----:B--2---:R-:W-:Y:S02]  /*0c20*/  HADD2.F32 R81, -RZ, R68.H0_H0 ;  /* 0x20000044ff517230 */ /* 0x004fe40000004100 */
[----:B------:R-:W-:-:S03]  /*0c30*/  HADD2.F32 R109, -RZ, R69.H0_H0 ;  /* 0x20000045ff6d7230 */ /* 0x000fc60000004100 */
[C---:B0-----:R-:W-:Y:S01]  /*0c40*/  FADD.FTZ R102, -R78.reuse, R81 ;  /* 0x000000514e667221 */ /* 0x041fe20000010100 */
[----:B------:R-:W-:Y:S02]  /*0c50*/  HADD2.F32 R111, -RZ, R70.H0_H0 ;  /* 0x20000046ff6f7230 */ /* 0x000fe40000004100 */
[----:B---3--:R-:W-:Y:S01]  /*0c60*/  HADD2.F32 R104, -RZ, R72.H0_H0 ;  /* 0x20000048ff687230 */ /* 0x008fe20000004100 */
[----:B-----5:R-:W-:Y:S01]  /*0c70*/  FMUL.FTZ R81, R77, R102 ;  /* 0x000000664d517220 */ /* 0x020fe20000410000 */
[----:B------:R-:W-:Y:S02]  /*0c80*/  HADD2.F32 R107, -RZ, R68.H1_H1 ;  /* 0x30000044ff6b7230 */ /* 0x000fe40000004100 */
[----:B------:R-:W-:Y:S01]  /*0c90*/  HADD2.F32 R69, -RZ, R69.H1_H1 ;  /* 0x30000045ff457230 */ /* 0x000fe20000004100 */
[C---:B------:R-:W-:Y:S01]  /*0ca0*/  FADD.FTZ R108, -R78.reuse, R109 ;  /* 0x0000006d4e6c7221 */ /* 0x040fe20000010100 */
[----:B------:R-:W-:Y:S01]  /*0cb0*/  HADD2.F32 R113, -RZ, R70.H1_H1 ;  /* 0x30000046ff717230 */ /* 0x000fe20000004100 */
[----:B------:R-:W-:Y:S01]  /*0cc0*/  FADD.FTZ R70, -R78, R111 ;  /* 0x0000006f4e467221 */ /* 0x000fe20000010100 */
[----:B------:R-:W-:Y:S01]  /*0cd0*/  HADD2.F32 R72, -RZ, R72.H1_H1 ;  /* 0x30000048ff487230 */ /* 0x000fe20000004100 */
[----:B------:R-:W-:-:S02]  /*0ce0*/  FADD.FTZ R36, R36, R104 ;  /* 0x0000006824247221 */ /* 0x000fc40000010000 */
[-C--:B------:R-:W-:Y:S02]  /*0cf0*/  FFMA.FTZ R60, R81, R104.reuse, R60 ;  /* 0x00000068513c7223 */ /* 0x080fe4000001003c */
[C---:B------:R-:W-:Y:S02]  /*0d00*/  FADD.FTZ R106, -R78.reuse, R107 ;  /* 0x0000006b4e6a7221 */ /* 0x040fe40000010100 */
[----:B------:R-:W-:Y:S02]  /*0d10*/  FMUL.FTZ R104, R9, R104 ;  /* 0x0000006809687220 */ /* 0x000fe40000410000 */
[----:B------:R-:W-:Y:S01]  /*0d20*/  FADD.FTZ R110, -R78, R69 ;  /* 0x000000454e6e7221 */ /* 0x000fe20000010100 */
[----:B------:R-:W-:Y:S01]  /*0d30*/  HADD2.F32 R69, -RZ, R73.H0_H0 ;  /* 0x20000049ff457230 */ /* 0x000fe20000004100 */
[C---:B------:R-:W-:Y:S01]  /*0d40*/  FMUL.FTZ R103, R77.reuse, R108 ;  /* 0x0000006c4d677220 */ /* 0x040fe20000410000 */
[--C-:B------:R-:W-:Y:S01]  /*0d50*/  HADD2.F32 R115, -RZ, R71.reuse.H0_H0 ;  /* 0x20000047ff737230 */ /* 0x100fe20000004100 */
[C---:B------:R-:W-:Y:S01]  /*0d60*/  FMUL.FTZ R109, R77.reuse, R70 ;  /* 0x000000464d6d7220 */ /* 0x040fe20000410000 */
[----:B------:R-:W-:Y:S01]  /*0d70*/  HADD2.F32 R71, -RZ, R71.H1_H1 ;  /* 0x30000047ff477230 */ /* 0x000fe20000004100 */
[----:B------:R-:W-:-:S02]  /*0d80*/  FMUL.FTZ R102, R77, R106 ;  /* 0x0000006a4d667220 */ /* 0x000fc40000410000 */
[----:B------:R-:W-:Y:S02]  /*0d90*/  FMUL.FTZ R105, R8, R72 ;  /* 0x0000004808697220 */ /* 0x000fe40000410000 */
[----:B------:R-:W-:Y:S02]  /*0da0*/  FADD.FTZ R70, R117, R104 ;  /* 0x0000006875467221 */ /* 0x000fe40000010000 */
[----:B------:R-:W-:Y:S01]  /*0db0*/  FFMA.FTZ R120, R81, R104, R120 ;  /* 0x0000006851787223 */ /* 0x000fe20000010078 */
[----:B------:R-:W-:Y:S01]  /*0dc0*/  HADD2.F32 R73, -RZ, R73.H1_H1 ;  /* 0x30000049ff497230 */ /* 0x000fe20000004100 */
[----:B------:R-:W-:Y:S02]  /*0dd0*/  FADD.FTZ R38, R38, R69 ;  /* 0x0000004526267221 */ /* 0x000fe40000010000 */
[-C--:B------:R-:W-:Y:S02]  /*0de0*/  FFMA.FTZ R62, R103, R69.reuse, R62 ;  /* 0x00000045673e7223 */ /* 0x080fe4000001003e */
[----:B------:R-:W-:-:S02]  /*0df0*/  FMUL.FTZ R108, R7, R69 ;  /* 0x00000045076c7220 */ /* 0x000fc40000410000 */
[----:B------:R-:W-:Y:S02]  /*0e00*/  FADD.FTZ R69, R70, R105 ;  /* 0x0000006946457221 */ /* 0x000fe40000010000 */
[----:B------:R-:W-:Y:S02]  /*0e10*/  FFMA.FTZ R120, R102, R105, R120 ;  /* 0x0000006966787223 */ /* 0x000fe40000010078 */
[----:B------:R-:W-:Y:S01]  /*0e20*/  FADD.FTZ R116, -R78, R71 ;  /* 0x000000474e747221 */ /* 0x000fe20000010100 */
[----:B------:R-:W-:Y:S01]  /*0e30*/  HADD2.F32 R71, -RZ, R74.H0_H0 ;  /* 0x2000004aff477230 */ /* 0x000fe20000004100 */
[----:B------:R-:W-:Y:S02]  /*0e40*/  FMUL.FTZ R106, R77, R110 ;  /* 0x0000006e4d6a7220 */ /* 0x000fe40000410000 */
[----:B------:R-:W-:Y:S02]  /*0e50*/  FMUL.FTZ R107, R6, R73 ;  /* 0x00000049066b7220 */ /* 0x000fe40000410000 */
[----:B------:R-:W-:-:S02]  /*0e60*/  FADD.FTZ R70, R69, R108 ;  /* 0x0000006c45467221 */ /* 0x000fc40000010000 */
[----:B------:R-:W-:Y:S01]  /*0e70*/  FFMA.FTZ R120, R103, R108, R120 ;  /* 0x0000006c67787223 */ /* 0x000fe20000010078 */
[----:B------:R-:W-:Y:S01]  /*0e80*/  HADD2.F32 R74, -RZ, R74.H1_H1 ;  /* 0x3000004aff4a7230 */ /* 0x000fe20000004100 */
[C---:B------:R-:W-:Y:S02]  /*0e90*/  FADD.FTZ R68, -R78.reuse, R115 ;  /* 0x000000734e447221 */ /* 0x040fe40000010100 */
[----:B------:R-:W-:Y:S02]  /*0ea0*/  FADD.FTZ R112, -R78, R113 ;  /* 0x000000714e707221 */ /* 0x000fe40000010100 */
[----:B------:R-:W-:Y:S02]  /*0eb0*/  FMUL.FTZ R110, R5, R71 ;  /* 0x00000047056e7220 */ /* 0x000fe40000410000 */
[----:B------:R-:W-:Y:S02]  /*0ec0*/  FADD.FTZ R69, R70, R107 ;  /* 0x0000006b46457221 */ /* 0x000fe40000010000 */
[----:B------:R-:W-:Y:S01]  /*0ed0*/  FFMA.FTZ R120, R106, R107, R120 ;  /* 0x0000006b6a787223 */ /* 0x000fe20000010078 */
[----:B------:R-:W-:Y:S01]  /*0ee0*/  HADD2.F32 R114, -RZ, R75.H0_H0 ;  /* 0x2000004bff727230 */ /* 0x000fe20000004100 */
[----:B------:R-:W-:-:S02]  /*0ef0*/  FMUL.FTZ R113, R77, R68 ;  /* 0x000000444d717220 */ /* 0x000fc40000410000 */
[----:B------:R-:W-:Y:S02]  /*0f00*/  FMUL.FTZ R112, R77, R112 ;  /* 0x000000704d707220 */ /* 0x000fe40000410000 */
[----:B------:R-:W-:Y:S02]  /*0f10*/  FMUL.FTZ R111, R4, R74 ;  /* 0x0000004a046f7220 */ /* 0x000fe40000410000 */
[----:B------:R-:W-:Y:S02]  /*0f20*/  FADD.FTZ R68, R69, R110 ;  /* 0x0000006e45447221 */ /* 0x000fe40000010000 */
[----:B------:R-:W-:Y:S01]  /*0f30*/  FFMA.FTZ R120, R109, R110, R120 ;  /* 0x0000006e6d787223 */ /* 0x000fe20000010078 */
[----:B------:R-:W-:Y:S01]  /*0f40*/  HADD2.F32 R75, -RZ, R75.H1_H1 ;  /* 0x3000004bff4b7230 */ /* 0x000fe20000004100 */
[----:B------:R-:W-:Y:S02]  /*0f50*/  FADD.FTZ R66, R66, R114 ;  /* 0x0000007242427221 */ /* 0x000fe40000010000 */
[----:B------:R-:W-:-:S02]  /*0f60*/  FFMA.FTZ R50, R113, R114, R50 ;  /* 0x0000007271327223 */ /* 0x000fc40000010032 */
[----:B------:R-:W-:Y:S02]  /*0f70*/  FMUL.FTZ R114, R3, R114 ;  /* 0x0000007203727220 */ /* 0x000fe40000410000 */
        /* <DEDUP_REMOVED lines=18> */
.L_x_321:
[----:B------:R-:W-:Y:S05]  /*10a0*/  BSYNC B1 ;  /* 0x0000000000017941 */ /* 0x000fea0003800000 */
.L_x_320:
[----:B------:R-:W-:Y:S05]  /*10b0*/  BRA.DIV ~URZ, `(.L_x_322) ;  /* 0x00001bb27f007947 */ /* 0x000fea000b800000 */
[----:B------:R0:W1:Y:S02]  /*10c0*/  SHFL.BFLY PT, R74, R117, 0x1, 0x1f ;  /* 0x0c201f00754a7f89 */ /* 0x00006400000e0000 */
.L_x_329:
        /* <DEDUP_REMOVED lines=18> */
.L_x_330:
        /* <DEDUP_REMOVED lines=9> */
[----:B------:R-:W-:Y:S02]  /*1280*/  FSEL R69, R78, RZ, !P1 ;  /* 0x000000ff4e457208 */ /* 0x000fe40004800000 */
[----:B------:R-:W-:Y:S02]  /*1290*/  ISETP.NE.U32.AND P1, PT, RZ, c[0x0][0x258], PT ;  /* 0x00009600ff007a0c */ /* 0x000fe40003f25070 */
[----:B------:R-:W-:Y:S01]  /*12a0*/  ISETP.NE.U32.AND P2, PT, RZ, c[0x0][0x250], PT ;  /* 0x00009400ff007a0c */ /* 0x000fe20003f45070 */
[-CC-:B------:R-:W-:Y:S01]  /*12b0*/  FFMA.FTZ R70, R80, R120.reuse, R69.reuse ;  /* 0x0000007850467223 */ /* 0x180fe20000010045 */
[----:B------:R-:W-:Y:S01]  /*12c0*/  ISETP.NE.AND.EX P1, PT, RZ, c[0x0][0x25c], PT, P1 ;  /* 0x00009700ff007a0c */ /* 0x000fe20003f25310 */
[----:B------:R-:W-:Y:S01]  /*12d0*/  FFMA.FTZ R71, R79, R120, R69 ;  /* 0x000000784f477223 */ /* 0x000fe20000010045 */
[----:B------:R-:W-:Y:S01]  /*12e0*/  ISETP.NE.AND.EX P2, PT, RZ, c[0x0][0x254], PT, P2 ;  /* 0x00009500ff007a0c */ /* 0x000fe20003f45320 */
[----:B------:R-:W-:Y:S02]  /*12f0*/  FADD.FTZ R70, R89, -R70 ;  /* 0x8000004659467221 */ /* 0x000fe40000010000 */
[----:B------:R-:W-:Y:S01]  /*1300*/  FADD.FTZ R68, R88, -R71 ;  /* 0x8000004758447221 */ /* 0x000fe20000010000 */
[----:B------:R-:W-:Y:S01]  /*1310*/  @P0 HADD2.F32 R71, -RZ, R52.H1_H1 ;  /* 0x30000034ff470230 */ /* 0x000fe20000004100 */
[C---:B-----5:R-:W-:Y:S01]  /*1320*/  FMUL.FTZ R122, R77.reuse, R70 ;  /* 0x000000464d7a7220 */ /* 0x060fe20000410000 */
[----:B0-----:R-:W-:Y:S01]  /*1330*/  @P0 HADD2.F32 R75, -RZ, R54.H1_H1 ;  /* 0x30000036ff4b0230 */ /* 0x001fe20000004100 */
[----:B------:R-:W-:Y:S01]  /*1340*/  FMUL.FTZ R123, R77, R68 ;  /* 0x000000444d7b7220 */ /* 0x000fe20000410000 */
[----:B------:R-:W-:Y:S01]  /*1350*/  @P0 HADD2.F32 R68, -RZ, R52.H0_H0 ;  /* 0x20000034ff440230 */ /* 0x000fe20000004100 */
[----:B------:R-:W-:-:S02]  /*1360*/  @P0 FADD.FTZ R122, R122, R71 ;  /* 0x000000477a7a0221 */ /* 0x000fc40000010000 */
[-C--:B------:R-:W-:Y:S02]  /*1370*/  FFMA.FTZ R71, R91, R120.reuse, R69 ;  /* 0x000000785b477223 */ /* 0x080fe40000010045 */
[----:B------:R-:W-:Y:S01]  /*1380*/  @P0 FADD.FTZ R123, R123, R68 ;  /* 0x000000447b7b0221 */ /* 0x000fe20000010000 */
[----:B------:R-:W-:Y:S01]  /*1390*/  @P2 LOP3.LUT P6, RZ, R119, 0xff0000, RZ, 0xc0, !PT ;  /* 0x00ff000077ff2812 */ /* 0x000fe200078cc0ff */
[----:B------:R-:W-:Y:S01]  /*13a0*/  FADD.FTZ R74, R92, -R71 ;  /* 0x800000475c4a7221 */ /* 0x000fe20000010000 */
[----:B------:R-:W-:Y:S01]  /*13b0*/  @P0 HADD2.F32 R71, -RZ, R53.H0_H0 ;  /* 0x20000035ff470230 */ /* 0x000fe20000004100 */
[----:B------:R-:W-:Y:S02]  /*13c0*/  FFMA.FTZ R68, R90, R120, R69 ;  /* 0x000000785a447223 */ /* 0x000fe40000010045 */
[----:B------:R-:W-:Y:S02]  /*13d0*/  FMUL.FTZ R74, R77, R74 ;  /* 0x0000004a4d4a7220 */ /* 0x000fe40000410000 */
[----:B------:R-:W-:Y:S01]  /*13e0*/  FADD.FTZ R72, R95, -R68 ;  /* 0x800000445f487221 */ /* 0x000fe20000010000 */
[----:B------:R-:W-:Y:S01]  /*13f0*/  @P1 F2FP.PACK_AB R68, RZ, R123 ;  /* 0x0000007bff44123e */ /* 0x000fe200000000ff */
[----:B------:R-:W-:-:S02]  /*1400*/  @P0 FADD.FTZ R74, R74, R71 ;  /* 0x000000474a4a0221 */ /* 0x000fc40000010000 */
[----:B------:R-:W-:Y:S01]  /*1410*/  FFMA.FTZ R73, R93, R120, R69 ;  /* 0x000000785d497223 */ /* 0x000fe20000010045 */
[----:B------:R-:W-:Y:S01]  /*1420*/  @P1 PRMT R56, R68, 0x7610, R56 ;  /* 0x0000761044381816 */ /* 0x000fe20000000038 */
[----:B------:R-:W-:Y:S01]  /*1430*/  FMUL.FTZ R121, R77, R72 ;  /* 0x000000484d797220 */ /* 0x000fe20000410000 */
[----:B------:R-:W-:Y:S01]  /*1440*/  @P2 MOV R68, R118 ;  /* 0x0000007600442202 */ /* 0x000fe20000000f00 */
[----:B------:R-:W-:Y:S01]  /*1450*/  @P0 HADD2.F32 R72, -RZ, R53.H1_H1 ;  /* 0x30000035ff480230 */ /* 0x000fe20000004100 */
[----:B------:R-:W-:Y:S01]  /*1460*/  @P1 F2FP.PACK_AB R71, RZ, R74 ;  /* 0x0000004aff47123e */ /* 0x000fe200000000ff */
[----:B------:R-:W-:Y:S01]  /*1470*/  FMUL.FTZ R123, R123, c[0x0][0x1e8] ;  /* 0x00007a007b7b7a20 */ /* 0x000fe20000410000 */
[----:B------:R-:W-:Y:S01]  /*1480*/  @P2 LOP3.LUT P5, RZ, R68, 0xff, RZ, 0xc0, !PT ;  /* 0x000000ff44ff2812 */ /* 0x000fe200078ac0ff */
[----:B------:R-:W-:Y:S01]  /*1490*/  FADD.FTZ R70, R94, -R73 ;  /* 0x800000495e467221 */ /* 0x000fe20000010000 */
[----:B------:R-:W-:Y:S01]  /*14a0*/  @P1 PRMT R57, R71, 0x7610, R57 ;  /* 0x0000761047391816 */ /* 0x000fe20000000039 */
[----:B------:R-:W-:Y:S01]  /*14b0*/  FFMA.FTZ R124, R96, R120, R69 ;  /* 0x00000078607c7223 */ /* 0x000fe20000010045 */
[----:B------:R-:W-:Y:S01]  /*14c0*/  @P0 HADD2.F32 R73, -RZ, R54.H0_H0 ;  /* 0x20000036ff490230 */ /* 0x000fe20000004100 */
[----:B------:R-:W-:Y:S01]  /*14d0*/  @P1 F2FP.PACK_AB R71, RZ, R122 ;  /* 0x0000007aff47123e */ /* 0x000fe200000000ff */
[----:B------:R-:W-:Y:S01]  /*14e0*/  FMUL.FTZ R70, R77, R70 ;  /* 0x000000464d467220 */ /* 0x000fe20000410000 */
[----:B------:R-:W-:Y:S01]  /*14f0*/  @P2 FSEL R68, R123, RZ, P5 ;  /* 0x000000ff7b442208 */ /* 0x000fe20002800000 */
[----:B------:R-:W-:Y:S01]  /*1500*/  @P0 FADD.FTZ R121, R121, R72 ;  /* 0x0000004879790221 */ /* 0x000fe20000010000 */
[----:B------:R-:W-:Y:S01]  /*1510*/  @P2 LOP3.LUT P5, RZ, R118, 0xff00, RZ, 0xc0, !PT ;  /* 0x0000ff0076ff2812 */ /* 0x000fe200078ac0ff */
[----:B------:R-:W-:Y:S01]  /*1520*/  FMUL.FTZ R122, R122, c[0x0][0x1e8] ;  /* 0x00007a007a7a7a20 */ /* 0x000fe20000410000 */
[----:B------:R-:W-:Y:S01]  /*1530*/  @P1 PRMT R56, R56, 0x5410, R71 ;  /* 0x0000541038381816 */ /* 0x000fe20000000047 */
[----:B------:R-:W-:Y:S01]  /*1540*/  FADD.FTZ R124, R97, -R124 ;  /* 0x8000007c617c7221 */ /* 0x000fe20000010000 */
[----:B------:R-:W-:Y:S01]  /*1550*/  @P1 F2FP.PACK_AB R72, RZ, R121 ;  /* 0x00000079ff48123e */ /* 0x000fe200000000ff */
[----:B------:R-:W-:Y:S01]  /*1560*/  @P0 FADD.FTZ R70, R70, R73 ;  /* 0x0000004946460221 */ /* 0x000fe20000010000 */
[----:B------:R-:W-:Y:S01]  /*1570*/  @P2 FSEL R71, R122, RZ, P5 ;  /* 0x000000ff7a472208 */ /* 0x000fe20002800000 */
[----:B------:R-:W-:Y:S01]  /*1580*/  FMUL.FTZ R74, R74, c[0x0][0x1e8] ;  /* 0x00007a004a4a7a20 */ /* 0x000fe20000410000 */
[----:B------:R-:W-:Y:S01]  /*1590*/  @P2 LOP3.LUT P5, RZ, R118, 0xff0000, RZ, 0xc0, !PT ;  /* 0x00ff000076ff2812 */ /* 0x000fe200078ac0ff */
[----:B------:R-:W-:Y:S01]  /*15a0*/  FMUL.FTZ R124, R77, R124 ;  /* 0x0000007c4d7c7220 */ /* 0x000fe20000410000 */
[----:B------:R-:W-:Y:S01]  /*15b0*/  @P1 F2FP.PACK_AB R73, RZ, R70 ;  /* 0x00000046ff49123e */ /* 0x000fe200000000ff */
[----:B------:R-:W-:Y:S01]  /*15c0*/  FMUL.FTZ R70, R70, c[0x0][0x1e8] ;  /* 0x00007a0046467a20 */ /* 0x000fe20000410000 */
[----:B------:R-:W-:Y:S01]  /*15d0*/  @P1 PRMT R57, R57, 0x5410, R72 ;  /* 0x0000541039391816 */ /* 0x000fe20000000048 */
[----:B------:R-:W-:Y:S01]  /*15e0*/  @P0 FADD.FTZ R124, R124, R75 ;  /* 0x0000004b7c7c0221 */ /* 0x000fe20000010000 */
[----:B------:R-:W-:Y:S01]  /*15f0*/  @P2 FSEL R72, R74, RZ, P5 ;  /* 0x000000ff4a482208 */ /* 0x000fe20002800000 */
[----:B------:R-:W-:Y:S01]  /*1600*/  FMUL.FTZ R121, R121, c[0x0][0x1e8] ;  /* 0x00007a0079797a20 */ /* 0x000fe20000410000 */
[----:B------:R-:W-:-:S02]  /*1610*/  @P2 LOP3.LUT P5, RZ, R119, 0xff, RZ, 0xc0, !PT ;  /* 0x000000ff77ff2812 */ /* 0x000fc400078ac0ff */
[----:B------:R-:W-:Y:S02]  /*1620*/  @P1 PRMT R58, R73, 0x7610, R58 ;  /* 0x00007610493a1816 */ /* 0x000fe4000000003a */
[----:B------:R-:W-:Y:S02]  /*1630*/  @P2 F2FP.PACK_AB R68, RZ, R68 ;  /* 0x00000044ff44223e */ /* 0x000fe400000000ff */
[----:B------:R-:W-:Y:S02]  /*1640*/  @P2 FSEL R73, R70, RZ, P5 ;  /* 0x000000ff46492208 */ /* 0x000fe40002800000 */
[----:B------:R-:W-:Y:S01]  /*1650*/  @P1 F2FP.PACK_AB R75, RZ, R124 ;  /* 0x0000007cff4b123e */ /* 0x000fe200000000ff */
[----:B------:R-:W-:Y:S01]  /*1660*/  FMUL.FTZ R124, R124, c[0x0][0x1e8] ;  /* 0x00007a007c7c7a20 */ /* 0x000fe20000410000 */
[----:B------:R-:W-:Y:S02]  /*1670*/  @P2 LOP3.LUT P5, RZ, R118, 0xff000000, RZ, 0xc0, !PT ;  /* 0xff00000076ff2812 */ /* 0x000fe400078ac0ff */
[----:B------:R-:W-:-:S02]  /*1680*/  @P2 F2FP.PACK_AB R71, RZ, R71 ;  /* 0x00000047ff47223e */ /* 0x000fc400000000ff */
[----:B------:R-:W-:Y:S01]  /*1690*/  @P2 PRMT R32, R68, 0x7610, R32 ;  /* 0x0000761044202816 */ /* 0x000fe20000000020 */
[----:B------:R-:W-:Y:S01]  /*16a0*/  IMAD.MOV.U32 R68, RZ, RZ, R82 ;  /* 0x000000ffff447224 */ /* 0x000fe200078e0052 */
[----:B------:R-:W-:Y:S02]  /*16b0*/  @P1 PRMT R58, R58, 0x5410, R75 ;  /* 0x000054103a3a1816 */ /* 0x000fe4000000004b */
[----:B------:R-:W-:Y:S02]  /*16c0*/  @P2 FSEL R75, R121, RZ, P5 ;  /* 0x000000ff794b2208 */ /* 0x000fe40002800000 */
[----:B------:R-:W-:Y:S02]  /*16d0*/  @P2 LOP3.LUT P5, RZ, R119, 0xff00, RZ, 0xc0, !PT ;  /* 0x0000ff0077ff2812 */ /* 0x000fe400078ac0ff */
[----:B------:R-:W-:Y:S01]  /*16e0*/  @P2 PRMT R32, R32, 0x5410, R71 ;  /* 0x0000541020202816 */ /* 0x000fe20000000047 */
[-CC-:B------:R-:W-:Y:S01]  /*16f0*/  FFMA.FTZ R71, R99, R120.reuse, R69.reuse ;  /* 0x0000007863477223 */ /* 0x180fe20000010045 */
[----:B------:R-:W-:Y:S01]  /*1700*/  @P2 FSEL R117, R124, RZ, P5 ;  /* 0x000000ff7c752208 */ /* 0x000fe20002800000 */
[----:B------:R-:W-:Y:S01]  /*1710*/  FFMA.FTZ R69, R101, R120, R69 ;  /* 0x0000007865457223 */ /* 0x000fe20000010045 */
[----:B------:R-:W-:Y:S01]  /*1720*/  LOP3.LUT P5, RZ, R68, 0xff, RZ, 0xc0, !PT ;  /* 0x000000ff44ff7812 */ /* 0x000fe200078ac0ff */
[----:B------:R-:W-:Y:S01]  /*1730*/  FADD.FTZ R68, R98, -R71 ;  /* 0x8000004762447221 */ /* 0x000fe20000010000 */
[----:B------:R-:W-:Y:S01]  /*1740*/  @P0 HADD2.F32 R71, -RZ, R55.H0_H0 ;  /* 0x20000037ff470230 */ /* 0x000fe20000004100 */
[----:B------:R-:W-:-:S02]  /*1750*/  @P2 F2FP.PACK_AB R72, RZ, R72 ;  /* 0x00000048ff48223e */ /* 0x000fc400000000ff */
[----:B------:R-:W-:Y:S01]  /*1760*/  FMUL.FTZ R68, R77, R68 ;  /* 0x000000444d447220 */ /* 0x000fe20000410000 */
[----:B------:R-:W-:Y:S02]  /*1770*/  @P2 F2FP.PACK_AB R73, RZ, R73 ;  /* 0x00000049ff49223e */ /* 0x000fe400000000ff */
[----:B------:R-:W-:Y:S01]  /*1780*/  @P2 PRMT R33, R72, 0x7610, R33 ;  /* 0x0000761048212816 */ /* 0x000fe20000000021 */
[----:B------:R-:W-:Y:S01]  /*1790*/  @P0 FADD.FTZ R68, R68, R71 ;  /* 0x0000004744440221 */ /* 0x000fe20000010000 */
[----:B------:R-:W-:Y:S01]  /*17a0*/  @P2 PRMT R34, R73, 0x7610, R34 ;  /* 0x0000761049222816 */ /* 0x000fe20000000022 */
[----:B------:R-:W-:Y:S01]  /*17b0*/  FADD.FTZ R72, R100, -R69 ;  /* 0x8000004564487221 */ /* 0x000fe20000010000 */
[----:B------:R-:W-:Y:S01]  /*17c0*/  @P0 HADD2.F32 R69, -RZ, R55.H1_H1 ;  /* 0x30000037ff450230 */ /* 0x000fe20000004100 */
[----:B------:R-:W-:Y:S01]  /*17d0*/  HFMA2.MMA R73, -RZ, RZ, 0, 9.5367431640625e-07 ;  /* 0x00000010ff497435 */ /* 0x000fe200000001ff */
[----:B------:R-:W-:Y:S01]  /*17e0*/  @P1 F2FP.PACK_AB R71, RZ, R68 ;  /* 0x00000044ff47123e */ /* 0x000fe200000000ff */
[----:B------:R-:W-:Y:S01]  /*17f0*/  FMUL.FTZ R72, R77, R72 ;  /* 0x000000484d487220 */ /* 0x000fe20000410000 */
[----:B------:R-:W-:-:S02]  /*1800*/  @P2 F2FP.PACK_AB R75, RZ, R75 ;  /* 0x0000004bff4b223e */ /* 0x000fc400000000ff */
[----:B------:R-:W-:Y:S01]  /*1810*/  @P1 PRMT R59, R71, 0x7610, R59 ;  /* 0x00007610473b1816 */ /* 0x000fe2000000003b */
[----:B------:R-:W-:Y:S01]  /*1820*/  FMUL.FTZ R71, R68, c[0x0][0x1e8] ;  /* 0x00007a0044477a20 */ /* 0x000fe20000410000 */
[----:B------:R-:W-:Y:S01]  /*1830*/  FSEL R123, R123, RZ, P5 ;  /* 0x000000ff7b7b7208 */ /* 0x000fe20002800000 */
[----:B------:R-:W-:Y:S01]  /*1840*/  @P0 FADD.FTZ R72, R72, R69 ;  /* 0x0000004548480221 */ /* 0x000fe20000010000 */
[----:B------:R-:W-:Y:S02]  /*1850*/  ISETP.NE.U32.AND P0, PT, RZ, c[0x0][0x258], PT ;  /* 0x00009600ff007a0c */ /* 0x000fe40003f05070 */
[----:B------:R-:W-:Y:S02]  /*1860*/  @P2 FSEL R68, R71, RZ, P6 ;  /* 0x000000ff47442208 */ /* 0x000fe40003000000 */
[----:B------:R-:W-:Y:S02]  /*1870*/  ISETP.NE.AND.EX P0, PT, RZ, c[0x0][0x25c], PT, P0 ;  /* 0x00009700ff007a0c */ /* 0x000fe40003f05300 */
[----:B------:R-:W-:-:S02]  /*1880*/  @P2 F2FP.PACK_AB R68, RZ, R68 ;  /* 0x00000044ff44223e */ /* 0x000fc400000000ff */
[----:B------:R-:W-:Y:S02]  /*1890*/  @P2 F2FP.PACK_AB R117, RZ, R117 ;  /* 0x00000075ff75223e */ /* 0x000fe400000000ff */
[----:B------:R-:W-:Y:S02]  /*18a0*/  @P2 PRMT R35, R68, 0x7610, R35 ;  /* 0x0000761044232816 */ /* 0x000fe40000000023 */
[----:B------:R-:W-:Y:S02]  /*18b0*/  @P1 F2FP.PACK_AB R68, RZ, R72 ;  /* 0x00000048ff44123e */ /* 0x000fe400000000ff */
        /* <DEDUP_REMOVED lines=11> */
[----:B------:R-:W-:Y:S02]  /*1970*/  F2FP.PACK_AB R70, R125, R70 ;  /* 0x000000467d46723e */ /* 0x000fe400000000ff */
        /* <DEDUP_REMOVED lines=11> */
[----:B------:R-:W-:Y:S02]  /*1a30*/  F2FP.PACK_AB R69, R69, R74 ;  /* 0x0000004a4545723e */ /* 0x000fe400000000ff */
[----:B------:R-:W-:Y:S02]  /*1a40*/  @P2 LEA R74, P0, R0, c[0x0][0x250], 0x4 ;  /* 0x00009400004a2a11 */ /* 0x000fe400078020ff */
[----:B------:R-:W-:Y:S02]  /*1a50*/  @P2 F2FP.PACK_AB R121, RZ, R121 ;  /* 0x00000079ff79223e */ /* 0x000fe400000000ff */
[----:B------:R-:W-:Y:S01]  /*1a60*/  F2FP.PACK_AB R71, R72, R71 ;  /* 0x000000474847723e */ /* 0x000fe200000000ff */
[----:B------:R-:W-:Y:S01]  /*1a70*/  IMAD.WIDE.U32 R72, R0, R73, c[0x0][0x248] ;  /* 0x0000920000487625 */ /* 0x000fe200078e0049 */
[----:B------:R-:W-:Y:S02]  /*1a80*/  F2FP.PACK_AB R68, R68, R123 ;  /* 0x0000007b4444723e */ /* 0x000fe400000000ff */
[----:B------:R-:W-:-:S02]  /*1a90*/  @P2 LEA.HI.X R75, R0, c[0x0][0x254], RZ, 0x4, P0 ;  /* 0x00009500004b2a11 */ /* 0x000fc400000f24ff */
[----:B------:R-:W-:Y:S01]  /*1aa0*/  @P2 PRMT R35, R35, 0x5410, R121 ;  /* 0x0000541023232816 */ /* 0x000fe20000000079 */
[----:B------:R0:W-:Y:S01]  /*1ab0*/  STG.E.128 [R72.64], R68 ;  /* 0x0000004448007986 */ /* 0x0001e2000c101d04 */
[----:B------:R-:W-:-:S03]  /*1ac0*/  IADD3 R0, R0, 0x20, RZ ;  /* 0x0000002000007810 */ /* 0x000fc60007ffe0ff */
[----:B------:R0:W-:Y:S04]  /*1ad0*/  @P2 STG.E.128 [R74.64], R32 ;  /* 0x000000204a002986 */ /* 0x0001e8000c101d04 */
.L_x_325:
[----:B------:R-:W-:Y:S05]  /*1ae0*/  BSYNC B1 ;  /* 0x0000000000017941 */ /* 0x000fea0003800000 */
.L_x_324:
[----:B------:R-:W-:Y:S01]  /*1af0*/  BSSY B1, `(.L_x_326) ;  /* 0x000008a000017945 */ /* 0x000fe20003800000 */
[----:B------:R-:W-:Y:S05]  /*1b00*/  @!P3 BRA `(.L_x_327) ;  /* 0x000008800000b947 */ /* 0x000fea0003800000 */
[----:B------:R-:W-:Y:S01]  /*1b10*/  ISETP.NE.AND P0, PT, R18, RZ, PT ;  /* 0x000000ff1200720c */ /* 0x000fe20003f05270 */
[----:B------:R-:W-:Y:S01]  /*1b20*/  IMAD.MOV.U32 R121, RZ, RZ, 0x10 ;  /* 0x00000010ff797424 */ /* 0x000fe200078e00ff */
        /* <DEDUP_REMOVED lines=17> */
[----:B------:R-:W-:Y:S01]  /*1c40*/  @P1 HADD2.F32 R68, -RZ, R20.H0_H0 ;  /* 0x20000014ff441230 */ /* 0x000fe20000004100 */
[----:B------:R-:W-:Y:S01]  /*1c50*/  FADD.FTZ R122, R110, -R75 ;  /* 0x8000004b6e7a7221 */ /* 0x000fe20000010000 */
[----:B------:R-:W-:Y:S01]  /*1c60*/  @P1 HADD2.F32 R75, -RZ, R22.H0_H0 ;  /* 0x20000016ff4b1230 */ /* 0x000fe20000004100 */
[----:B------:R-:W-:Y:S01]  /*1c70*/  FADD.FTZ R70, R111, -R70 ;  /* 0x800000466f467221 */ /* 0x000fe20000010000 */
[----:B------:R-:W-:Y:S01]  /*1c80*/  @P2 LOP3.LUT P6, RZ, R84, 0xff0000, RZ, 0xc0, !PT ;  /* 0x00ff000054ff2812 */ /* 0x000fe200078cc0ff */
[----:B------:R-:W-:-:S02]  /*1c90*/  @P1 FADD.FTZ R73, R73, R68 ;  /* 0x0000004449491221 */ /* 0x000fc40000010000 */
[----:B------:R-:W-:Y:S01]  /*1ca0*/  FADD.FTZ R74, R108, -R71 ;  /* 0x800000476c4a7221 */ /* 0x000fe20000010000 */
[----:B------:R-:W-:Y:S01]  /*1cb0*/  @P1 HADD2.F32 R71, -RZ, R21.H0_H0 ;  /* 0x20000015ff471230 */ /* 0x000fe20000004100 */
[C---:B------:R-:W-:Y:S02]  /*1cc0*/  FMUL.FTZ R68, R77.reuse, R122 ;  /* 0x0000007a4d447220 */ /* 0x040fe40000410000 */
[----:B------:R-:W-:Y:S02]  /*1cd0*/  FADD.FTZ R124, R114, -R69 ;  /* 0x80000045727c7221 */ /* 0x000fe40000010000 */
[C---:B------:R-:W-:Y:S01]  /*1ce0*/  FMUL.FTZ R69, R77.reuse, R70 ;  /* 0x000000464d457220 */ /* 0x040fe20000410000 */
[----:B------:R-:W-:Y:S01]  /*1cf0*/  @P0 F2FP.PACK_AB R70, RZ, R73 ;  /* 0x00000049ff46023e */ /* 0x000fe200000000ff */
[----:B------:R-:W-:Y:S02]  /*1d00*/  FMUL.FTZ R74, R77, R74 ;  /* 0x0000004a4d4a7220 */ /* 0x000fe40000410000 */
[----:B------:R-:W-:Y:S01]  /*1d10*/  @P1 FADD.FTZ R68, R68, R75 ;  /* 0x0000004b44441221 */ /* 0x000fe20000010000 */
[----:B------:R-:W-:Y:S01]  /*1d20*/  @P0 PRMT R56, R70, 0x7610, R56 ;  /* 0x0000761046380816 */ /* 0x000fe20000000038 */
[----:B------:R-:W-:-:S02]  /*1d30*/  FADD.FTZ R72, R105, -R72 ;  /* 0x8000004869487221 */ /* 0x000fc40000010000 */
[----:B------:R-:W-:Y:S02]  /*1d40*/  FADD.FTZ R78, R107, -R78 ;  /* 0x8000004e6b4e7221 */ /* 0x000fe40000010000 */
[----:B------:R-:W-:Y:S02]  /*1d50*/  FADD.FTZ R75, R115, -R120 ;  /* 0x80000078734b7221 */ /* 0x000fe40000010000 */
[----:B------:R-:W-:Y:S02]  /*1d60*/  @P1 FADD.FTZ R74, R74, R71 ;  /* 0x000000474a4a1221 */ /* 0x000fe40000010000 */
[C---:B------:R-:W-:Y:S02]  /*1d70*/  FMUL.FTZ R120, R77.reuse, R72 ;  /* 0x000000484d787220 */ /* 0x040fe40000410000 */
[C---:B------:R-:W-:Y:S01]  /*1d80*/  FMUL.FTZ R122, R77.reuse, R78 ;  /* 0x0000004e4d7a7220 */ /* 0x040fe20000410000 */
[----:B------:R-:W-:Y:S01]  /*1d90*/  @P1 HADD2.F32 R78, -RZ, R22.H1_H1 ;  /* 0x30000016ff4e1230 */ /* 0x000fe20000004100 */
[----:B------:R-:W-:-:S02]  /*1da0*/  FMUL.FTZ R71, R77, R124 ;  /* 0x0000007c4d477220 */ /* 0x000fc40000410000 */
[----:B------:R-:W-:Y:S01]  /*1db0*/  FMUL.FTZ R72, R77, R75 ;  /* 0x0000004b4d487220 */ /* 0x000fe20000410000 */
[----:B------:R-:W-:Y:S01]  /*1dc0*/  @P0 F2FP.PACK_AB R77, RZ, R68 ;  /* 0x00000044ff4d023e */ /* 0x000fe200000000ff */
[----:B------:R-:W-:Y:S01]  /*1dd0*/  @P2 IMAD.MOV.U32 R70, RZ, RZ, R84 ;  /* 0x000000ffff462224 */ /* 0x000fe200078e0054 */
[----:B------:R-:W-:Y:S01]  /*1de0*/  @P0 F2FP.PACK_AB R75, RZ, R74 ;  /* 0x0000004aff4b023e */ /* 0x000fe200000000ff */
[----:B------:R-:W-:Y:S01]  /*1df0*/  FMUL.FTZ R73, R73, c[0x0][0x1e8] ;  /* 0x00007a0049497a20 */ /* 0x000fe20000410000 */
[----:B------:R-:W-:Y:S01]  /*1e00*/  @P0 PRMT R58, R77, 0x7610, R58 ;  /* 0x000076104d3a0816 */ /* 0x000fe2000000003a */
[----:B------:R-:W-:Y:S01]  /*1e10*/  @P1 HADD2.F32 R77, -RZ, R21.H1_H1 ;  /* 0x30000015ff4d1230 */ /* 0x000fe20000004100 */
[----:B------:R-:W-:Y:S01]  /*1e20*/  @P2 LOP3.LUT P5, RZ, R70, 0xff, RZ, 0xc0, !PT ;  /* 0x000000ff46ff2812 */ /* 0x000fe200078ac0ff */
[----:B------:R-:W-:Y:S01]  /*1e30*/  @P1 FADD.FTZ R69, R69, R78 ;  /* 0x0000004e45451221 */ /* 0x000fe20000010000 */
[----:B------:R-:W-:Y:S01]  /*1e40*/  @P0 PRMT R57, R75, 0x7610, R57 ;  /* 0x000076104b390816 */ /* 0x000fe20000000039 */
[----:B------:R-:W-:Y:S01]  /*1e50*/  @P1 HADD2.F32 R75, -RZ, R20.H1_H1 ;  /* 0x30000014ff4b1230 */ /* 0x000fe20000004100 */
[----:B------:R-:W-:Y:S01]  /*1e60*/  @P2 FSEL R70, R73, RZ, P5 ;  /* 0x000000ff49462208 */ /* 0x000fe20002800000 */
[----:B------:R-:W-:Y:S01]  /*1e70*/  @P1 FADD.FTZ R122, R122, R77 ;  /* 0x0000004d7a7a1221 */ /* 0x000fe20000010000 */
[----:B------:R-:W-:Y:S01]  /*1e80*/  @P2 LOP3.LUT P5, RZ, R84, 0xff000000, RZ, 0xc0, !PT ;  /* 0xff00000054ff2812 */ /* 0x000fe200078ac0ff */
[----:B------:R-:W-:Y:S01]  /*1e90*/  FMUL.FTZ R123, R69, c[0x0][0x1e8] ;  /* 0x00007a00457b7a20 */ /* 0x000fe20000410000 */
[----:B------:R-:W-:Y:S01]  /*1ea0*/  @P2 F2FP.PACK_AB R70, RZ, R70 ;  /* 0x00000046ff46223e */ /* 0x000fe200000000ff */
[----:B------:R-:W-:Y:S01]  /*1eb0*/  @P1 FADD.FTZ R120, R120, R75 ;  /* 0x0000004b78781221 */ /* 0x000fe20000010000 */
[----:B------:R-:W-:Y:S01]  /*1ec0*/  @P0 F2FP.PACK_AB R78, RZ, R122 ;  /* 0x0000007aff4e023e */ /* 0x000fe200000000ff */
[----:B------:R-:W-:Y:S01]  /*1ed0*/  FMUL.FTZ R122, R122, c[0x0][0x1e8] ;  /* 0x00007a007a7a7a20 */ /* 0x000fe20000410000 */
[----:B------:R-:W-:Y:S01]  /*1ee0*/  @P2 PRMT R32, R70, 0x7610, R32 ;  /* 0x0000761046202816 */ /* 0x000fe20000000020 */
[----:B------:R-:W-:Y:S01]  /*1ef0*/  FMUL.FTZ R70, R68, c[0x0][0x1e8] ;  /* 0x00007a0044467a20 */ /* 0x000fe20000410000 */
[----:B------:R-:W-:Y:S01]  /*1f00*/  MOV R68, R86 ;  /* 0x0000005600447202 */ /* 0x000fe20000000f00 */
[----:B------:R-:W-:Y:S01]  /*1f10*/  FMUL.FTZ R74, R74, c[0x0][0x1e8] ;  /* 0x00007a004a4a7a20 */ /* 0x000fe20000410000 */
[----:B------:R-:W-:-:S02]  /*1f20*/  @P0 PRMT R57, R57, 0x5410, R78 ;  /* 0x0000541039390816 */ /* 0x000fc4000000004e */
[----:B------:R-:W-:Y:S02]  /*1f30*/  @P2 FSEL R78, R122, RZ, P5 ;  /* 0x000000ff7a4e2208 */ /* 0x000fe40002800000 */
[----:B------:R-:W-:Y:S01]  /*1f40*/  @P0 F2FP.PACK_AB R117, RZ, R69 ;  /* 0x00000045ff75023e */ /* 0x000fe200000000ff */
[--C-:B------:R-:W-:Y:S01]  /*1f50*/  @P1 HADD2.F32 R69, -RZ, R23.reuse.H1_H1 ;  /* 0x30000017ff451230 */ /* 0x100fe20000004100 */
[----:B------:R-:W-:Y:S01]  /*1f60*/  LOP3.LUT P5, RZ, R68, 0xff, RZ, 0xc0, !PT ;  /* 0x000000ff44ff7812 */ /* 0x000fe200078ac0ff */
[----:B------:R-:W-:Y:S01]  /*1f70*/  @P1 HADD2.F32 R68, -RZ, R23.H0_H0 ;  /* 0x20000017ff441230 */ /* 0x000fe20000004100 */
[----:B------:R-:W-:Y:S02]  /*1f80*/  @P2 FSEL R77, R74, RZ, P6 ;  /* 0x000000ff4a4d2208 */ /* 0x000fe40003000000 */
[----:B------:R-:W-:Y:S01]  /*1f90*/  @P1 FADD.FTZ R72, R72, R69 ;  /* 0x0000004548481221 */ /* 0x000fe20000010000 */
[----:B------:R-:W-:Y:S01]  /*1fa0*/  @P0 F2FP.PACK_AB R75, RZ, R120 ;  /* 0x00000078ff4b023e */ /* 0x000fe200000000ff */
[----:B------:R-:W-:Y:S01]  /*1fb0*/  @P1 FADD.FTZ R71, R71, R68 ;  /* 0x0000004447471221 */ /* 0x000fe20000010000 */
[----:B------:R-:W-:Y:S01]  /*1fc0*/  ISETP.NE.U32.AND P1, PT, RZ, c[0x0][0x258], PT ;  /* 0x00009600ff007a0c */ /* 0x000fe20003f25070 */
[----:B------:R-:W-:Y:S01]  /*1fd0*/  FMUL.FTZ R120, R120, c[0x0][0x1e8] ;  /* 0x00007a0078787a20 */ /* 0x000fe20000410000 */
[----:B------:R-:W-:-:S02]  /*1fe0*/  @P2 F2FP.PACK_AB R77, RZ, R77 ;  /* 0x0000004dff4d223e */ /* 0x000fc400000000ff */
[----:B------:R-:W-:Y:S02]  /*1ff0*/  ISETP.NE.AND.EX P1, PT, RZ, c[0x0][0x25c], PT, P1 ;  /* 0x00009700ff007a0c */ /* 0x000fe40003f25310 */
[----:B------:R-:W-:Y:S02]  /*2000*/  @P0 F2FP.PACK_AB R68, RZ, R71 ;  /* 0x00000047ff44023e */ /* 0x000fe400000000ff */
[----:B------:R-:W-:Y:S02]  /*2010*/  @P2 LOP3.LUT P6, RZ, R84, 0xff00, RZ, 0xc0, !PT ;  /* 0x0000ff0054ff2812 */ /* 0x000fe400078cc0ff */
[----:B------:R-:W-:Y:S02]  /*2020*/  @P0 F2FP.PACK_AB R69, RZ, R72 ;  /* 0x00000048ff45023e */ /* 0x000fe400000000ff */
[----:B------:R-:W-:Y:S02]  /*2030*/  @P0 PRMT R59, R68, 0x7610, R59 ;  /* 0x00007610443b0816 */ /* 0x000fe4000000003b */
[----:B------:R-:W-:-:S02]  /*2040*/  @P2 PRMT R33, R77, 0x7610, R33 ;  /* 0x000076104d212816 */ /* 0x000fc40000000021 */
[----:B------:R-:W-:Y:S02]  /*2050*/  @P2 FSEL R77, R120, RZ, P6 ;  /* 0x000000ff784d2208 */ /* 0x000fe40003000000 */
[----:B------:R-:W-:Y:S01]  /*2060*/  @P0 PRMT R59, R59, 0x5410, R69 ;  /* 0x000054103b3b0816 */ /* 0x000fe20000000045 */
[----:B------:R-:W-:Y:S01]  /*2070*/  @P1 IMAD.WIDE.U32 R68, R0, R121, c[0x0][0x258] ;  /* 0x0000960000441625 */ /* 0x000fe200078e0079 */
[----:B------:R-:W-:Y:S02]  /*2080*/  @P0 PRMT R56, R56, 0x5410, R75 ;  /* 0x0000541038380816 */ /* 0x000fe4000000004b */
[----:B------:R-:W-:Y:S02]  /*2090*/  @P0 PRMT R58, R58, 0x5410, R117 ;  /* 0x000054103a3a0816 */ /* 0x000fe40000000075 */
[----:B------:R-:W-:Y:S02]  /*20a0*/  @P2 LOP3.LUT P6, RZ, R85, 0xff, RZ, 0xc0, !PT ;  /* 0x000000ff55ff2812 */ /* 0x000fe400078cc0ff */
[----:B------:R-:W-:Y:S01]  /*20b0*/  LOP3.LUT P0, RZ, R87, 0xff, RZ, 0xc0, !PT ;  /* 0x000000ff57ff7812 */ /* 0x000fe2000780c0ff */
[----:B------:R0:W-:Y:S01]  /*20c0*/  @P1 STG.E.128 [R68.64], R56 ;  /* 0x0000003844001986 */ /* 0x0001e2000c101d04 */
[----:B------:R-:W-:-:S02]  /*20d0*/  @P2 FSEL R75, R70, RZ, P6 ;  /* 0x000000ff464b2208 */ /* 0x000fc40003000000 */
[----:B------:R-:W-:Y:S02]  /*20e0*/  @P2 LOP3.LUT P6, RZ, R85, 0xff00, RZ, 0xc0, !PT ;  /* 0x0000ff0055ff2812 */ /* 0x000fe400078cc0ff */
[----:B------:R-:W-:Y:S02]  /*20f0*/  LOP3.LUT P1, RZ, R87, 0xff00, RZ, 0xc0, !PT ;  /* 0x0000ff0057ff7812 */ /* 0x000fe4000782c0ff */
[C---:B------:R-:W-:Y:S02]  /*2100*/  @P2 FSEL R117, R123.reuse, RZ, P6 ;  /* 0x000000ff7b752208 */ /* 0x040fe40003000000 */
[----:B------:R-:W-:Y:S02]  /*2110*/  FSEL R123, R123, RZ, P1 ;  /* 0x000000ff7b7b7208 */ /* 0x000fe40000800000 */
[C---:B------:R-:W-:Y:S02]  /*2120*/  LOP3.LUT P1, RZ, R86.reuse, 0xff0000, RZ, 0xc0, !PT ;  /* 0x00ff000056ff7812 */ /* 0x040fe4000782c0ff */
[----:B------:R-:W-:-:S02]  /*2130*/  LOP3.LUT P6, RZ, R86, 0xff000000, RZ, 0xc0, !PT ;  /* 0xff00000056ff7812 */ /* 0x000fc400078cc0ff */
[----:B------:R-:W-:Y:S02]  /*2140*/  FSEL R70, R70, RZ, P0 ;  /* 0x000000ff46467208 */ /* 0x000fe40000000000 */
[----:B------:R-:W-:Y:S02]  /*2150*/  LOP3.LUT P0, RZ, R86, 0xff00, RZ, 0xc0, !PT ;  /* 0x0000ff0056ff7812 */ /* 0x000fe4000780c0ff */
[----:B------:R-:W-:Y:S02]  /*2160*/  FSEL R74, R74, RZ, P1 ;  /* 0x000000ff4a4a7208 */ /* 0x000fe40000800000 */
[----:B0-----:R-:W-:Y:S02]  /*2170*/  FSEL R69, R122, RZ, P6 ;  /* 0x000000ff7a457208 */ /* 0x001fe40003000000 */
[----:B------:R-:W-:Y:S01]  /*2180*/  FSEL R68, R120, RZ, P0 ;  /* 0x000000ff78447208 */ /* 0x000fe20000000000 */
[----:B------:R-:W-:Y:S01]  /*2190*/  FMUL.FTZ R120, R72, c[0x0][0x1e8] ;  /* 0x00007a0048787a20 */ /* 0x000fe20000410000 */
[----:B------:R-:W-:Y:S01]  /*21a0*/  F2FP.PACK_AB R69, R69, R74 ;  /* 0x0000004a4545723e */ /* 0x000fe200000000ff */
[----:B------:R-:W-:Y:S01]  /*21b0*/  FMUL.FTZ R74, R71, c[0x0][0x1e8] ;  /* 0x00007a00474a7a20 */ /* 0x000fe20000410000 */
[----:B------:R-:W-:-:S02]  /*21c0*/  LOP3.LUT P0, RZ, R87, 0xff0000, RZ, 0xc0, !PT ;  /* 0x00ff000057ff7812 */ /* 0x000fc4000780c0ff */
[----:B------:R-:W-:Y:S02]  /*21d0*/  LOP3.LUT P1, RZ, R87, 0xff000000, RZ, 0xc0, !PT ;  /* 0xff00000057ff7812 */ /* 0x000fe4000782c0ff */
[----:B------:R-:W-:Y:S02]  /*21e0*/  FSEL R73, R73, RZ, P5 ;  /* 0x000000ff49497208 */ /* 0x000fe40002800000 */
[----:B------:R-:W-:Y:S02]  /*21f0*/  FSEL R71, R74, RZ, P0 ;  /* 0x000000ff4a477208 */ /* 0x000fe40000000000 */
[----:B------:R-:W-:Y:S02]  /*2200*/  FSEL R72, R120, RZ, P1 ;  /* 0x000000ff78487208 */ /* 0x000fe40000800000 */
[----:B------:R-:W-:Y:S02]  /*2210*/  @P2 LOP3.LUT P0, RZ, R85, 0xff0000, RZ, 0xc0, !PT ;  /* 0x00ff000055ff2812 */ /* 0x000fe4000780c0ff */
[----:B------:R-:W-:-:S02]  /*2220*/  F2FP.PACK_AB R68, R68, R73 ;  /* 0x000000494444723e */ /* 0x000fc400000000ff */
[----:B------:R-:W-:Y:S01]  /*2230*/  F2FP.PACK_AB R71, R72, R71 ;  /* 0x000000474847723e */ /* 0x000fe200000000ff */
[----:B------:R-:W-:Y:S01]  /*2240*/  IMAD.WIDE.U32 R72, R0, R121, c[0x0][0x248] ;  /* 0x0000920000487625 */ /* 0x000fe200078e0079 */
[----:B------:R-:W-:Y:S02]  /*2250*/  F2FP.PACK_AB R70, R123, R70 ;  /* 0x000000467b46723e */ /* 0x000fe400000000ff */
[----:B------:R-:W-:Y:S02]  /*2260*/  @P2 LOP3.LUT P1, RZ, R85, 0xff000000, RZ, 0xc0, !PT ;  /* 0xff00000055ff2812 */ /* 0x000fe4000782c0ff */
[----:B------:R-:W-:Y:S01]  /*2270*/  @P2 FSEL R74, R74, RZ, P0 ;  /* 0x000000ff4a4a2208 */ /* 0x000fe20000000000 */
[----:B------:R0:W-:Y:S01]  /*2280*/  STG.E.128 [R72.64], R68 ;  /* 0x0000004448007986 */ /* 0x0001e2000c101d04 */
[----:B------:R-:W-:Y:S02]  /*2290*/  @P2 F2FP.PACK_AB R75, RZ, R75 ;  /* 0x0000004bff4b223e */ /* 0x000fe400000000ff */
[----:B------:R-:W-:-:S02]  /*22a0*/  @P2 FSEL R120, R120, RZ, P1 ;  /* 0x000000ff78782208 */ /* 0x000fc40000800000 */
[----:B------:R-:W-:Y:S02]  /*22b0*/  @P2 F2FP.PACK_AB R77, RZ, R77 ;  /* 0x0000004dff4d223e */ /* 0x000fe400000000ff */
[----:B------:R-:W-:Y:S02]  /*22c0*/  @P2 F2FP.PACK_AB R78, RZ, R78 ;  /* 0x0000004eff4e223e */ /* 0x000fe400000000ff */
[----:B------:R-:W-:Y:S02]  /*22d0*/  @P2 F2FP.PACK_AB R117, RZ, R117 ;  /* 0x00000075ff75223e */ /* 0x000fe400000000ff */
[----:B------:R-:W-:Y:S02]  /*22e0*/  @P2 F2FP.PACK_AB R120, RZ, R120 ;  /* 0x00000078ff78223e */ /* 0x000fe400000000ff */
[----:B------:R-:W-:Y:S02]  /*22f0*/  @P2 PRMT R34, R75, 0x7610, R34 ;  /* 0x000076104b222816 */ /* 0x000fe40000000022 */
[----:B------:R-:W-:-:S02]  /*2300*/  @P2 PRMT R32, R32, 0x5410, R77 ;  /* 0x0000541020202816 */ /* 0x000fc4000000004d */
[----:B------:R-:W-:Y:S02]  /*2310*/  @P2 PRMT R33, R33, 0x5410, R78 ;  /* 0x0000541021212816 */ /* 0x000fe4000000004e */
[----:B0-----:R-:W-:Y:S02]  /*2320*/  @P2 F2FP.PACK_AB R73, RZ, R74 ;  /* 0x0000004aff49223e */ /* 0x001fe400000000ff */
[C---:B------:R-:W-:Y:S02]  /*2330*/  @P2 LEA R74, P0, R0.reuse, c[0x0][0x250], 0x4 ;  /* 0x00009400004a2a11 */ /* 0x040fe400078020ff */
[----:B------:R-:W-:Y:S02]  /*2340*/  @P2 PRMT R35, R73, 0x7610, R35 ;  /* 0x0000761049232816 */ /* 0x000fe40000000023 */
[----:B------:R-:W-:Y:S02]  /*2350*/  @P2 LEA.HI.X R75, R0, c[0x0][0x254], RZ, 0x4, P0 ;  /* 0x00009500004b2a11 */ /* 0x000fe400000f24ff */
[----:B------:R-:W-:-:S02]  /*2360*/  @P2 PRMT R34, R34, 0x5410, R117 ;  /* 0x0000541022222816 */ /* 0x000fc40000000075 */
[----:B------:R-:W-:-:S05]  /*2370*/  @P2 PRMT R35, R35, 0x5410, R120 ;  /* 0x0000541023232816 */ /* 0x000fca0000000078 */
[----:B------:R0:W-:Y:S02]  /*2380*/  @P2 STG.E.128 [R74.64], R32 ;  /* 0x000000204a002986 */ /* 0x0001e4000c101d04 */
.L_x_327:
[----:B------:R-:W-:Y:S05]  /*2390*/  BSYNC B1 ;  /* 0x0000000000017941 */ /* 0x000fea0003800000 */
.L_x_326:
[----:B------:R-:W-:-:S05]  /*23a0*/  MOV R0, c[0x0][0x160] ;  /* 0x0000580000007a02 */ /* 0x000fca0000000f00 */
[----:B------:R-:W-:-:S05]  /*23b0*/  IMAD R19, R0, 0x4, R19 ;  /* 0x0000000400137824 */ /* 0x000fca00078e0213 */
[----:B------:R-:W-:-:S13]  /*23c0*/  ISETP.GE.AND P0, PT, R19, c[0x0][0x164], PT ;  /* 0x0000590013007a0c */ /* 0x000fda0003f06270 */
[----:B0----5:R-:W-:Y:S01]  /*23d0*/  @P0 CALL.REL.NOINC `(.L_x_317) ;  /* 0x0000001000000944 */ /* 0x021fe20003c00000 */
[----:B------:R-:W-:Y:S05]  /*23e0*/  BRA `(.L_x_328) ;  /* 0xffffdfb000007947 */ /* 0x000fea000383ffff */
.L_x_317:
[----:B0-----:R-:W-:Y:S05]  /*23f0*/  BSYNC B0 ;  /* 0x0000000000007941 */ /* 0x001fea0003800000 */
.L_x_316:
        /* <DEDUP_REMOVED lines=99> */
[----:B------:R-:W-:-:S02]  /*2a30*/  FADD.FTZ R0, RZ, R0 ;  /* 0x00000000ff007221 */ /* 0x000fc40000010000 */
[----:B------:R-:W-:Y:S02]  /*2a40*/  @P2 IMAD.X R21, RZ, RZ, R21, P5 ;  /* 0x000000ffff152224 */ /* 0x000fe400028e0615 */
[----:B------:R-:W-:Y:S02]  /*2a50*/  FADD.FTZ R19, R19, R22 ;  /* 0x0000001613137221 */ /* 0x000fe40000010000 */
        /* <DEDUP_REMOVED lines=10> */
[----:B------:R-:W-:Y:S01]  /*2b00*/  @P1 MOV R2, R14 ;  /* 0x0000000e00021202 */ /* 0x000fe20000000f00 */
        /* <DEDUP_REMOVED lines=22> */
.L_x_322:
[----:B------:R-:W-:Y:S01]  /*2c70*/  HFMA2.MMA R72, -RZ, RZ, 0, 5.9604644775390625e-08 ;  /* 0x00000001ff487435 */ /* 0x000fe200000001ff */
[----:B------:R-:W-:Y:S01]  /*2c80*/  MOV R73, R117 ;  /* 0x0000007500497202 */ /* 0x000fe20000000f00 */
[----:B------:R-:W-:Y:S01]  /*2c90*/  IMAD.MOV.U32 R70, RZ, RZ, 0x1f ;  /* 0x0000001fff467424 */ /* 0x000fe200078e00ff */
[----:B------:R-:W-:-:S02]  /*2ca0*/  MOV R71, 0xffffffff ;  /* 0xffffffff00477802 */ /* 0x000fc40000000f00 */
[----:B------:R-:W-:Y:S02]  /*2cb0*/  MOV R68, 0x2cd0 ;  /* 0x00002cd000447802 */ /* 0x000fe40000000f00 */
[----:B-----5:R-:W-:Y:S05]  /*2cc0*/  CALL.REL.NOINC `($__internal_20_$__cuda_sm70_shflsync_bfly_p) ;  /* 0x0000046000007944 */ /* 0x020fea0003c00000 */
[----:B-1----:R-:W-:Y:S01]  /*2cd0*/  MOV R74, R71 ;  /* 0x00000047004a7202 */ /* 0x002fe20000000f00 */
[----:B0-----:R-:W-:Y:S05]  /*2ce0*/  BRA `(.L_x_329) ;  /* 0xffffe3e000007947 */ /* 0x001fea000383ffff */
.L_x_323:
[----:B------:R-:W-:Y:S01]  /*2cf0*/  HFMA2.MMA R72, -RZ, RZ, 0, 5.9604644775390625e-08 ;  /* 0x00000001ff487435 */ /* 0x000fe200000001ff */
[----:B------:R-:W-:Y:S01]  /*2d00*/  IMAD.MOV.U32 R73, RZ, RZ, R120 ;  /* 0x000000ffff497224 */ /* 0x000fe200078e0078 */
[----:B------:R-:W-:Y:S01]  /*2d10*/  MOV R70, 0x1f ;  /* 0x0000001f00467802 */ /* 0x000fe20000000f00 */
[----:B------:R-:W-:Y:S01]  /*2d20*/  IMAD.MOV.U32 R71, RZ, RZ, -0x1 ;  /* 0xffffffffff477424 */ /* 0x000fe200078e00ff */
[----:B------:R-:W-:Y:S02]  /*2d30*/  MOV R68, 0x2d50 ;  /* 0x00002d5000447802 */ /* 0x000fe40000000f00 */
[----:B01---5:R-:W-:Y:S05]  /*2d40*/  CALL.REL.NOINC `($__internal_20_$__cuda_sm70_shflsync_bfly_p) ;  /* 0x000003e000007944 */ /* 0x023fea0003c00000 */
[----:B------:R-:W-:Y:S01]  /*2d50*/  FADD.FTZ R117, R74, R117 ;  /* 0x000000754a757221 */ /* 0x000fe20000010000 */
[----:B0-----:R-:W-:Y:S01]  /*2d60*/  HFMA2.MMA R72, -RZ, RZ, 0, 1.1920928955078125e-07 ;  /* 0x00000002ff487435 */ /* 0x001fe200000001ff */
[----:B-1----:R-:W-:Y:S01]  /*2d70*/  FADD.FTZ R120, R120, R71 ;  /* 0x0000004778787221 */ /* 0x002fe20000010000 */
[----:B------:R-:W-:Y:S01]  /*2d80*/  MOV R70, 0x1f ;  /* 0x0000001f00467802 */ /* 0x000fe20000000f00 */
[----:B------:R-:W-:Y:S01]  /*2d90*/  IMAD.MOV.U32 R71, RZ, RZ, -0x1 ;  /* 0xffffffffff477424 */ /* 0x000fe200078e00ff */
[----:B------:R-:W-:-:S02]  /*2da0*/  MOV R73, R117 ;  /* 0x0000007500497202 */ /* 0x000fc40000000f00 */
[----:B------:R-:W-:Y:S02]  /*2db0*/  MOV R68, 0x2dd0 ;  /* 0x00002dd000447802 */ /* 0x000fe40000000f00 */
[----:B------:R-:W-:Y:S05]  /*2dc0*/  CALL.REL.NOINC `($__internal_20_$__cuda_sm70_shflsync_bfly_p) ;  /* 0x0000036000007944 */ /* 0x000fea0003c00000 */
[----:B0-----:R-:W-:Y:S01]  /*2dd0*/  HFMA2.MMA R72, -RZ, RZ, 0, 1.1920928955078125e-07 ;  /* 0x00000002ff487435 */ /* 0x001fe200000001ff */
[----:B-1----:R-:W-:Y:S01]  /*2de0*/  MOV R74, R71 ;  /* 0x00000047004a7202 */ /* 0x002fe20000000f00 */
[----:B------:R-:W-:Y:S01]  /*2df0*/  IMAD.MOV.U32 R73, RZ, RZ, R120 ;  /* 0x000000ffff497224 */ /* 0x000fe200078e0078 */
[----:B------:R-:W-:Y:S01]  /*2e00*/  MOV R70, 0x1f ;  /* 0x0000001f00467802 */ /* 0x000fe20000000f00 */
[----:B------:R-:W-:Y:S01]  /*2e10*/  IMAD.MOV.U32 R71, RZ, RZ, -0x1 ;  /* 0xffffffffff477424 */ /* 0x000fe200078e00ff */
[----:B------:R-:W-:Y:S02]  /*2e20*/  MOV R68, 0x2e40 ;  /* 0x00002e4000447802 */ /* 0x000fe40000000f00 */
[----:B------:R-:W-:Y:S05]  /*2e30*/  CALL.REL.NOINC `($__internal_20_$__cuda_sm70_shflsync_bfly_p) ;  /* 0x000002f000007944 */ /* 0x000fea0003c00000 */
[----:B------:R-:W-:Y:S01]  /*2e40*/  FADD.FTZ R117, R74, R117 ;  /* 0x000000754a757221 */ /* 0x000fe20000010000 */
[----:B0-----:R-:W-:Y:S01]  /*2e50*/  HFMA2.MMA R72, -RZ, RZ, 0, 2.384185791015625e-07 ;  /* 0x00000004ff487435 */ /* 0x001fe200000001ff */
[----:B-1----:R-:W-:Y:S01]  /*2e60*/  FADD.FTZ R120, R120, R71 ;  /* 0x0000004778787221 */ /* 0x002fe20000010000 */
[----:B------:R-:W-:Y:S01]  /*2e70*/  MOV R70, 0x1f ;  /* 0x0000001f00467802 */ /* 0x000fe20000000f00 */
[----:B------:R-:W-:Y:S01]  /*2e80*/  IMAD.MOV.U32 R71, RZ, RZ, -0x1 ;  /* 0xffffffffff477424 */ /* 0x000fe200078e00ff */
[----:B------:R-:W-:-:S02]  /*2e90*/  MOV R73, R117 ;  /* 0x0000007500497202 */ /* 0x000fc40000000f00 */
[----:B------:R-:W-:Y:S02]  /*2ea0*/  MOV R68, 0x2ec0 ;  /* 0x00002ec000447802 */ /* 0x000fe40000000f00 */
[----:B------:R-:W-:Y:S05]  /*2eb0*/  CALL.REL.NOINC `($__internal_20_$__cuda_sm70_shflsync_bfly_p) ;  /* 0x0000027000007944 */ /* 0x000fea0003c00000 */
[----:B0-----:R-:W-:Y:S01]  /*2ec0*/  HFMA2.MMA R72, -RZ, RZ, 0, 2.384185791015625e-07 ;  /* 0x00000004ff487435 */ /* 0x001fe200000001ff */
[----:B-1----:R-:W-:Y:S01]  /*2ed0*/  MOV R74, R71 ;  /* 0x00000047004a7202 */ /* 0x002fe20000000f00 */
[----:B------:R-:W-:Y:S01]  /*2ee0*/  IMAD.MOV.U32 R73, RZ, RZ, R120 ;  /* 0x000000ffff497224 */ /* 0x000fe200078e0078 */
[----:B------:R-:W-:Y:S01]  /*2ef0*/  MOV R70, 0x1f ;  /* 0x0000001f00467802 */ /* 0x000fe20000000f00 */
[----:B------:R-:W-:Y:S01]  /*2f00*/  IMAD.MOV.U32 R71, RZ, RZ, -0x1 ;  /* 0xffffffffff477424 */ /* 0x000fe200078e00ff */
[----:B------:R-:W-:Y:S02]  /*2f10*/  MOV R68, 0x2f30 ;  /* 0x00002f3000447802 */ /* 0x000fe40000000f00 */
[----:B------:R-:W-:Y:S05]  /*2f20*/  CALL.REL.NOINC `($__internal_20_$__cuda_sm70_shflsync_bfly_p) ;  /* 0x0000020000007944 */ /* 0x000fea0003c00000 */
[----:B------:R-:W-:Y:S01]  /*2f30*/  FADD.FTZ R117, R74, R117 ;  /* 0x000000754a757221 */ /* 0x000fe20000010000 */
[----:B0-----:R-:W-:Y:S01]  /*2f40*/  HFMA2.MMA R72, -RZ, RZ, 0, 4.76837158203125e-07 ;  /* 0x00000008ff487435 */ /* 0x001fe200000001ff */
[----:B-1----:R-:W-:Y:S01]  /*2f50*/  FADD.FTZ R120, R120, R71 ;  /* 0x0000004778787221 */ /* 0x002fe20000010000 */
[----:B------:R-:W-:Y:S01]  /*2f60*/  MOV R70, 0x1f ;  /* 0x0000001f00467802 */ /* 0x000fe20000000f00 */
[----:B------:R-:W-:Y:S01]  /*2f70*/  IMAD.MOV.U32 R71, RZ, RZ, -0x1 ;  /* 0xffffffffff477424 */ /* 0x000fe200078e00ff */
[----:B------:R-:W-:-:S02]  /*2f80*/  MOV R73, R117 ;  /* 0x0000007500497202 */ /* 0x000fc40000000f00 */
[----:B------:R-:W-:Y:S02]  /*2f90*/  MOV R68, 0x2fb0 ;  /* 0x00002fb000447802 */ /* 0x000fe40000000f00 */
[----:B------:R-:W-:Y:S05]  /*2fa0*/  CALL.REL.NOINC `($__internal_20_$__cuda_sm70_shflsync_bfly_p) ;  /* 0x0000018000007944 */ /* 0x000fea0003c00000 */
[----:B0-----:R-:W-:Y:S01]  /*2fb0*/  HFMA2.MMA R72, -RZ, RZ, 0, 4.76837158203125e-07 ;  /* 0x00000008ff487435 */ /* 0x001fe200000001ff */
[----:B-1----:R-:W-:Y:S01]  /*2fc0*/  MOV R74, R71 ;  /* 0x00000047004a7202 */ /* 0x002fe20000000f00 */
[----:B------:R-:W-:Y:S01]  /*2fd0*/  IMAD.MOV.U32 R73, RZ, RZ, R120 ;  /* 0x000000ffff497224 */ /* 0x000fe200078e0078 */
[----:B------:R-:W-:Y:S01]  /*2fe0*/  MOV R70, 0x1f ;  /* 0x0000001f00467802 */ /* 0x000fe20000000f00 */
[----:B------:R-:W-:Y:S01]  /*2ff0*/  IMAD.MOV.U32 R71, RZ, RZ, -0x1 ;  /* 0xffffffffff477424 */ /* 0x000fe200078e00ff */
[----:B------:R-:W-:Y:S02]  /*3000*/  MOV R68, 0x3020 ;  /* 0x0000302000447802 */ /* 0x000fe40000000f00 */
[----:B------:R-:W-:Y:S05]  /*3010*/  CALL.REL.NOINC `($__internal_20_$__cuda_sm70_shflsync_bfly_p) ;  /* 0x0000011000007944 */ /* 0x000fea0003c00000 */
[----:B------:R-:W-:Y:S01]  /*3020*/  FADD.FTZ R74, R74, R117 ;  /* 0x000000754a4a7221 */ /* 0x000fe20000010000 */
[----:B0-----:R-:W-:Y:S01]  /*3030*/  HFMA2.MMA R72, -RZ, RZ, 0, 9.5367431640625e-07 ;  /* 0x00000010ff487435 */ /* 0x001fe200000001ff */
[----:B-1----:R-:W-:Y:S01]  /*3040*/  FADD.FTZ R75, R120, R71 ;  /* 0x00000047784b7221 */ /* 0x002fe20000010000 */
[----:B------:R-:W-:Y:S01]  /*3050*/  MOV R70, 0x1f ;  /* 0x0000001f00467802 */ /* 0x000fe20000000f00 */
[----:B------:R-:W-:Y:S01]  /*3060*/  IMAD.MOV.U32 R71, RZ, RZ, -0x1 ;  /* 0xffffffffff477424 */ /* 0x000fe200078e00ff */
[----:B------:R-:W-:-:S02]  /*3070*/  MOV R73, R74 ;  /* 0x0000004a00497202 */ /* 0x000fc40000000f00 */
[----:B------:R-:W-:Y:S02]  /*3080*/  MOV R68, 0x30a0 ;  /* 0x000030a000447802 */ /* 0x000fe40000000f00 */
[----:B------:R-:W-:Y:S05]  /*3090*/  CALL.REL.NOINC `($__internal_20_$__cuda_sm70_shflsync_bfly_p) ;  /* 0x0000009000007944 */ /* 0x000fea0003c00000 */
[----:B0-----:R-:W-:Y:S01]  /*30a0*/  HFMA2.MMA R72, -RZ, RZ, 0, 9.5367431640625e-07 ;  /* 0x00000010ff487435 */ /* 0x001fe200000001ff */
[----:B-1----:R-:W-:Y:S01]  /*30b0*/  MOV R117, R71 ;  /* 0x0000004700757202 */ /* 0x002fe20000000f00 */
[----:B------:R-:W-:Y:S01]  /*30c0*/  IMAD.MOV.U32 R73, RZ, RZ, R75 ;  /* 0x000000ffff497224 */ /* 0x000fe200078e004b */
[----:B------:R-:W-:Y:S01]  /*30d0*/  MOV R70, 0x1f ;  /* 0x0000001f00467802 */ /* 0x000fe20000000f00 */
[----:B------:R-:W-:Y:S01]  /*30e0*/  IMAD.MOV.U32 R71, RZ, RZ, -0x1 ;  /* 0xffffffffff477424 */ /* 0x000fe200078e00ff */
[----:B------:R-:W-:Y:S02]  /*30f0*/  MOV R68, 0x3110 ;  /* 0x0000311000447802 */ /* 0x000fe40000000f00 */
[----:B------:R-:W-:Y:S05]  /*3100*/  CALL.REL.NOINC `($__internal_20_$__cuda_sm70_shflsync_bfly_p) ;  /* 0x0000002000007944 */ /* 0x000fea0003c00000 */
[----:B01----:R-:W-:Y:S01]  /*3110*/  MOV R72, R71 ;  /* 0x0000004700487202 */ /* 0x003fe20000000f00 */
[----:B------:R-:W-:Y:S05]  /*3120*/  BRA `(.L_x_330) ;  /* 0xffffe0c000007947 */ /* 0x000fea000383ffff */
        .weak           $__internal_20_$__cuda_sm70_shflsync_bfly_p
        .type           $__internal_20_$__cuda_sm70_shflsync_bfly_p,@function
        .size           $__internal_20_$__cuda_sm70_shflsync_bfly_p,(.L_x_1966 - $__internal_20_$__cuda_sm70_shflsync_bfly_p)
$__internal_20_$__cuda_sm70_shflsync_bfly_p:
[----:B------:R-:W-:Y:S01]  /*3130*/  HFMA2.MMA R69, -RZ, RZ, 0, 0 ;  /* 0x00000000ff457435 */ /* 0x000fe200000001ff */
[----:B------:R-:W-:Y:S04]  /*3140*/  WARPSYNC R71 ;  /* 0x0000004700007348 */ /* 0x000fe80003800000 */
[----:B------:R0:W1:Y:S01]  /*3150*/  SHFL.BFLY PT, R71, R73, R72, R70 ;  /* 0x0c00004849477389 */ /* 0x00006200000e0046 */
[----:B------:R-:W-:Y:S05]  /*3160*/  RET.REL.NODEC R68 `(_ZN10layer_norm31ln_parallel_residual_bwd_kernelINS_13Kernel_traitsI6__halfS2_S2_S2_fjLj512ELj1ELj4ELj1ELj16ENS_18Kernel_traits_baseILj512ES2_S2_S2_S2_fjLj128EEEEELb1ELb1ELb0EEEvNS_9BwdParamsE) ;  /* 0xffffce9044007950 */ /* 0x000fea0003c3ffff */
.L_x_331:
        /* <DEDUP_REMOVED lines=9> */
.L_x_1966:


//--------------------- .text._ZN10layer_norm22ln_bwd_finalize_kernelINS_22Kernel_traits_finalizeILj512E6__halfS2_S2_S2_fjLb0ELj1024ELj4ENS_18Kernel_traits_baseILj512ES2_S2_S2_S2_fjLj1024EEEEELb0ELb1EEEvNS_9BwdParamsE --------------------------
	.section	.text._ZN10layer_norm22ln_bwd_finalize_kernelINS_22Kernel_traits_finalizeILj512E6__halfS2_S2_S2_fjLb0ELj1024ELj4ENS_18Kernel_traits_baseILj512ES2_S2_S2_S2_fjLj1024EEEEELb0ELb1EEEvNS_9BwdParamsE,"ax",@progbits
	.sectioninfo	@"SHI_REGISTERS=32"
	.align	128
        .global         _ZN10layer_norm22ln_bwd_finalize_kernelINS_22Kernel_traits_finalizeILj512E6__halfS2_S2_S2_fjLb0ELj1024ELj4ENS_18Kernel_traits_baseILj512ES2_S2_S2_S2_fjLj1024EEEEELb0ELb1EEEvNS_9BwdParamsE
        .type           _ZN10layer_norm22ln_bwd_finalize_kernelINS_22Kernel_traits_finalizeILj512E6__halfS2_S2_S2_fjLb0ELj1024ELj4ENS_18Kernel_traits_baseILj512ES2_S2_S2_S2_fjLj1024EEEEELb0ELb1EEEvNS_9BwdParamsE,@function
        .size           _ZN10layer_norm22ln_bwd_finalize_kernelINS_22Kernel_traits_finalizeILj512E6__halfS2_S2_S2_fjLb0ELj1024ELj4ENS_18Kernel_traits_baseILj512ES2_S2_S2_S2_fjLj1024EEEEELb0ELb1EEEvNS_9BwdParamsE,(.L_x_1967 - _ZN10layer_norm22ln_bwd_finalize_kernelINS_22Kernel_traits_finalizeILj512E6__halfS2_S2_S2_fjLb0ELj1024ELj4ENS_18Kernel_traits_baseILj512ES2_S2_S2_S2_fjLj1024EEEEELb0ELb1EEEvNS_9BwdParamsE)
        .other          _ZN10layer_norm22ln_bwd_finalize_kernelINS_22Kernel_traits_finalizeILj512E6__halfS2_S2_S2_fjLb0ELj1024ELj4ENS_18Kernel_traits_baseILj512ES2_S2_S2_S2_fjLj1024EEEEELb0ELb1EEEvNS_9BwdParamsE,@"STO_CUDA_ENTRY STV_DEFAULT"
_ZN10layer_norm22ln_bwd_finalize_kernelINS_22Kernel_traits_finalizeILj512E6__halfS2_S2_S2_fjLb0ELj1024ELj4ENS_18Kernel_traits_baseILj512ES2_S2_S2_S2_fjLj1024EEEEELb0ELb1EEEvNS_9BwdParamsE:
.text._ZN10layer_norm22ln_bwd_finalize_kernelINS_22Kernel_traits_finalizeILj512E6__halfS2_S2_S2_fjLb0ELj1024ELj4ENS_18Kernel_traits_baseILj512ES2_S2_S2_S2_fjLj1024EEEEELb0ELb1EEEvNS_9BwdParamsE:
        /* <DEDUP_REMOVED lines=19> */
.L_x_344:
        /* <DEDUP_REMOVED lines=27> */
.L_x_336:
        /* <DEDUP_REMOVED lines=35> */
.L_x_335:
[----:B------:R-:W-:Y:S05]  /*0510*/  BSYNC B1 ;  /* 0x0000000000017941 */ /* 0x000fea0003800000 */
.L_x_334:
        /* <DEDUP_REMOVED lines=23> */
.L_x_338:
[----:B------:R-:W-:Y:S05]  /*0690*/  BSYNC B1 ;  /* 0x0000000000017941 */ /* 0x000fea0003800000 */
.L_x_337:
        /* <DEDUP_REMOVED lines=10> */
.L_x_333:
[----:B------:R-:W-:Y:S05]  /*0740*/  BSYNC B0 ;  /* 0x0000000000007941 */ /* 0x000fea0003800000 */
.L_x_332:
        /* <DEDUP_REMOVED lines=11> */
.L_x_345:
        /* <DEDUP_REMOVED lines=18> */
.L_x_346:
[----:B------:R-:W-:Y:S01]  /*0920*/  @!P1 SHF.R.U32.HI R2, RZ, 0x3, R0 ;  /* 0x00000003ff029819 */ /* 0x000fe20000011600 */
[----:B---3--:R-:W-:Y:S02]  /*0930*/  FADD.FTZ R5, R5, R10 ;  /* 0x0000000a05057221 */ /* 0x008fe40000010000 */
[----:B--2---:R-:W-:Y:S01]  /*0940*/  FADD.FTZ R7, R7, R4 ;  /* 0x0000000407077221 */ /* 0x004fe20000010000 */
[----:B------:R-:W-:-:S05]  /*0950*/  @!P1 LOP3.LUT R2, R2, 0x1ffffffc, RZ, 0xc0, !PT ;  /* 0x1ffffffc02029812 */ /* 0x000fca00078ec0ff */
[----:B------:R2:W-:Y:S04]  /*0960*/  @!P1 STS [R2+0x2000], R5 ;  /* 0x0020000502009388 */ /* 0x0005e80000000800 */
[----:B------:R2:W-:Y:S02]  /*0970*/  @!P1 STS [R2+0x2080], R7 ;  /* 0x0020800702009388 */ /* 0x0005e40000000800 */
.L_x_339:
[----:B0-----:R-:W-:Y:S01]  /*0980*/  WARPSYNC 0xffffffff ;  /* 0xffffffff00007948 */ /* 0x001fe20003800000 */
[----:B------:R-:W-:Y:S06]  /*0990*/  BAR.SYNC.DEFER_BLOCKING 0x0 ;  /* 0x0000000000007b1d */ /* 0x000fec0000010000 */
[----:B------:R-:W-:Y:S01]  /*09a0*/  BSSY B0, `(.L_x_342) ;  /* 0x000000b000007945 */ /* 0x000fe20003800000 */
[----:B------:R-:W-:Y:S05]  /*09b0*/  @!P0 BRA `(.L_x_343) ;  /* 0x0000009000008947 */ /* 0x000fea0003800000 */
[----:B--2---:R-:W0:Y:S01]  /*09c0*/  LDS.64 R2, [R16.X8+0x2000] ;  /* 0x0020000010027984 */ /* 0x004e220000008a00 */
[----:B------:R-:W-:-:S03]  /*09d0*/  HFMA2.MMA R6, -RZ, RZ, 0, 2.384185791015625e-07 ;  /* 0x00000004ff067435 */ /* 0x000fc600000001ff */
[----:B-1----:R-:W1:Y:S01]  /*09e0*/  LDS.64 R4, [R16.X8+0x2080] ;  /* 0x0020800010047984 */ /* 0x002e620000008a00 */
[----:B0-----:R-:W-:-:S06]  /*09f0*/  F2FP.PACK_AB R7, R3, R2 ;  /* 0x000000020307723e */ /* 0x001fcc00000000ff */
[----:B------:R-:W-:Y:S01]  /*0a00*/  IMAD.WIDE.U32 R2, R19, R6, c[0x0][0x268] ;  /* 0x00009a0013027625 */ /* 0x000fe200078e0006 */
[----:B-1----:R-:W-:-:S03]  /*0a10*/  F2FP.PACK_AB R9, R5, R4 ;  /* 0x000000040509723e */ /* 0x002fc600000000ff */
[----:B------:R-:W-:Y:S01]  /*0a20*/  IMAD.WIDE.U32 R4, R19, R6, c[0x0][0x260] ;  /* 0x0000980013047625 */ /* 0x000fe200078e0006 */
[----:B------:R0:W-:Y:S04]  /*0a30*/  STG.E [R2.64], R7 ;  /* 0x0000000702007986 */ /* 0x0001e8000c101904 */
[----:B------:R0:W-:Y:S02]  /*0a40*/  STG.E [R4.64], R9 ;  /* 0x0000000904007986 */ /* 0x0001e4000c101904 */
.L_x_343:
[----:B------:R-:W-:Y:S05]  /*0a50*/  BSYNC B0 ;  /* 0x0000000000007941 */ /* 0x000fea0003800000 */
.L_x_342:
[C---:B------:R-:W-:Y:S02]  /*0a60*/  ISETP.GT.U32.AND P1, PT, R18.reuse, -0x201, PT ;  /* 0xfffffdff1200780c */ /* 0x040fe40003f24070 */
[----:B------:R-:W-:Y:S02]  /*0a70*/  IADD3 R18, R18, 0x200, RZ ;  /* 0x0000020012127810 */ /* 0x000fe40007ffe0ff */
[----:B------:R-:W-:-:S09]  /*0a80*/  IADD3 R19, R19, 0x100, RZ ;  /* 0x0000010013137810 */ /* 0x000fd20007ffe0ff */
[----:B012---:R-:W-:Y:S05]  /*0a90*/  @P1 BRA `(.L_x_344) ;  /* 0xfffff69000001947 */ /* 0x007fea000383ffff */
[----:B------:R-:W-:Y:S05]  /*0aa0*/  EXIT ;  /* 0x000000000000794d */ /* 0x000fea0003800000 */
.L_x_340:
[----:B--2---:R-:W-:Y:S01]  /*0ab0*/  IMAD.MOV.U32 R10, RZ, RZ, R4 ;  /* 0x000000ffff0a7224 */ /* 0x004fe200078e0004 */
[----:B------:R-:W-:Y:S01]  /*0ac0*/  MOV R9, 0x1 ;  /* 0x0000000100097802 */ /* 0x000fe20000000f00 */
[----:B------:R-:W-:Y:S01]  /*0ad0*/  IMAD.MOV.U32 R6, RZ, RZ, 0x1f ;  /* 0x0000001fff067424 */ /* 0x000fe200078e00ff */
[----:B------:R-:W-:Y:S02]  /*0ae0*/  MOV R11, 0xffffffff ;  /* 0xffffffff000b7802 */ /* 0x000fe40000000f00 */
[----:B------:R-:W-:Y:S02]  /*0af0*/  MOV R2, 0xb10 ;  /* 0x00000b1000027802 */ /* 0x000fe40000000f00 */
[----:B01----:R-:W-:Y:S05]  /*0b00*/  CALL.REL.NOINC `($__internal_21_$__cuda_sm70_shflsync_bfly_p) ;  /* 0x000003c000007944 */ /* 0x003fea0003c00000 */
[----:B-1----:R-:W-:Y:S01]  /*0b10*/  IMAD.MOV.U32 R3, RZ, RZ, R6 ;  /* 0x000000ffff037224 */ /* 0x002fe200078e0006 */
[----:B0-----:R-:W-:Y:S05]  /*0b20*/  BRA `(.L_x_345) ;  /* 0xfffffcd000007947 */ /* 0x001fea000383ffff */
.L_x_341:
[----:B------:R-:W-:Y:S01]  /*0b30*/  HFMA2.MMA R6, -RZ, RZ, 0, 1.847743988037109375e-06 ;  /* 0x0000001fff067435 */ /* 0x000fe200000001ff */
[----:B------:R-:W-:Y:S01]  /*0b40*/  MOV R10, R13 ;  /* 0x0000000d000a7202 */ /* 0x000fe20000000f00 */
[----:B------:R-:W-:Y:S01]  /*0b50*/  IMAD.MOV.U32 R9, RZ, RZ, 0x2 ;  /* 0x00000002ff097424 */ /* 0x000fe200078e00ff */
[----:B------:R-:W-:Y:S01]  /*0b60*/  MOV R2, 0xb90 ;  /* 0x00000b9000027802 */ /* 0x000fe20000000f00 */
[----:B------:R-:W-:-:S02]  /*0b70*/  IMAD.MOV.U32 R11, RZ, RZ, -0x1 ;  /* 0xffffffffff0b7424 */ /* 0x000fc400078e00ff */
[----:B012---:R-:W-:Y:S05]  /*0b80*/  CALL.REL.NOINC `($__internal_21_$__cuda_sm70_shflsync_bfly_p) ;  /* 0x0000034000007944 */ /* 0x007fea0003c00000 */
[----:B01----:R-:W-:Y:S01]  /*0b90*/  FADD.FTZ R10, R13, R6 ;  /* 0x000000060d0a7221 */ /* 0x003fe20000010000 */
[----:B------:R-:W-:Y:S01]  /*0ba0*/  HFMA2.MMA R6, -RZ, RZ, 0, 1.847743988037109375e-06 ;  /* 0x0000001fff067435 */ /* 0x000fe200000001ff */
[----:B------:R-:W-:Y:S01]  /*0bb0*/  MOV R9, 0x4 ;  /* 0x0000000400097802 */ /* 0x000fe20000000f00 */
[----:B------:R-:W-:Y:S01]  /*0bc0*/  IMAD.MOV.U32 R11, RZ, RZ, -0x1 ;  /* 0xffffffffff0b7424 */ /* 0x000fe200078e00ff */
[----:B------:R-:W-:-:S03]  /*0bd0*/  MOV R2, 0xbf0 ;  /* 0x00000bf000027802 */ /* 0x000fc60000000f00 */
[----:B------:R-:W-:Y:S05]  /*0be0*/  CALL.REL.NOINC `($__internal_21_$__cuda_sm70_shflsync_bfly_p) ;  /* 0x000002e000007944 */ /* 0x000fea0003c00000 */
[----:B01----:R-:W-:Y:S01]  /*0bf0*/  FADD.FTZ R10, R10, R6 ;  /* 0x000000060a0a7221 */ /* 0x003fe20000010000 */
[----:B------:R-:W-:Y:S01]  /*0c00*/  HFMA2.MMA R6, -RZ, RZ, 0, 1.847743988037109375e-06 ;  /* 0x0000001fff067435 */ /* 0x000fe200000001ff */
[----:B------:R-:W-:Y:S01]  /*0c10*/  MOV R9, 0x8 ;  /* 0x0000000800097802 */ /* 0x000fe20000000f00 */
[----:B------:R-:W-:Y:S01]  /*0c20*/  IMAD.MOV.U32 R11, RZ, RZ, -0x1 ;  /* 0xffffffffff0b7424 */ /* 0x000fe200078e00ff */
[----:B------:R-:W-:-:S03]  /*0c30*/  MOV R2, 0xc50 ;  /* 0x00000c5000027802 */ /* 0x000fc60000000f00 */
[----:B------:R-:W-:Y:S05]  /*0c40*/  CALL.REL.NOINC `($__internal_21_$__cuda_sm70_shflsync_bfly_p) ;  /* 0x0000028000007944 */ /* 0x000fea0003c00000 */
[----:B-1----:R-:W-:Y:S01]  /*0c50*/  FADD.FTZ R4, R10, R6 ;  /* 0x000000060a047221 */ /* 0x002fe20000010000 */
[----:B------:R-:W-:Y:S01]  /*0c60*/  HFMA2.MMA R6, -RZ, RZ, 0, 1.847743988037109375e-06 ;  /* 0x0000001fff067435 */ /* 0x000fe200000001ff */
[----:B0-----:R-:W-:Y:S01]  /*0c70*/  MOV R9, 0x10 ;  /* 0x0000001000097802 */ /* 0x001fe20000000f00 */
[----:B------:R-:W-:Y:S01]  /*0c80*/  IMAD.MOV.U32 R11, RZ, RZ, -0x1 ;  /* 0xffffffffff0b7424 */ /* 0x000fe200078e00ff */
[----:B------:R-:W-:-:S02]  /*0c90*/  MOV R2, 0xcc0 ;  /* 0x00000cc000027802 */ /* 0x000fc40000000f00 */
[----:B------:R-:W-:Y:S02]  /*0ca0*/  MOV R10, R4 ;  /* 0x00000004000a7202 */ /* 0x000fe40000000f00 */
[----:B------:R-:W-:Y:S05]  /*0cb0*/  CALL.REL.NOINC `($__internal_21_$__cuda_sm70_shflsync_bfly_p) ;  /* 0x0000021000007944 */ /* 0x000fea0003c00000 */
[----:B0-----:R-:W-:Y:S01]  /*0cc0*/  HFMA2.MMA R9, -RZ, RZ, 0, 5.9604644775390625e-08 ;  /* 0x00000001ff097435 */ /* 0x001fe200000001ff */
[----:B-1----:R-:W-:Y:S01]  /*0cd0*/  MOV R7, R6 ;  /* 0x0000000600077202 */ /* 0x002fe20000000f00 */
[----:B------:R-:W-:Y:S01]  /*0ce0*/  IMAD.MOV.U32 R10, RZ, RZ, R5 ;  /* 0x000000ffff0a7224 */ /* 0x000fe200078e0005 */
[----:B------:R-:W-:Y:S01]  /*0cf0*/  MOV R6, 0x1f ;  /* 0x0000001f00067802 */ /* 0x000fe20000000f00 */
[----:B------:R-:W-:Y:S01]  /*0d00*/  IMAD.MOV.U32 R11, RZ, RZ, -0x1 ;  /* 0xffffffffff0b7424 */ /* 0x000fe200078e00ff */
[----:B------:R-:W-:Y:S02]  /*0d10*/  MOV R2, 0xd30 ;  /* 0x00000d3000027802 */ /* 0x000fe40000000f00 */
[----:B------:R-:W-:Y:S05]  /*0d20*/  CALL.REL.NOINC `($__internal_21_$__cuda_sm70_shflsync_bfly_p) ;  /* 0x000001a000007944 */ /* 0x000fea0003c00000 */
[----:B0-----:R-:W-:Y:S01]  /*0d30*/  HFMA2.MMA R9, -RZ, RZ, 0, 1.1920928955078125e-07 ;  /* 0x00000002ff097435 */ /* 0x001fe200000001ff */
[----:B-1----:R-:W-:Y:S01]  /*0d40*/  FADD.FTZ R10, R5, R6 ;  /* 0x00000006050a7221 */ /* 0x002fe20000010000 */
[----:B------:R-:W-:Y:S01]  /*0d50*/  MOV R6, 0x1f ;  /* 0x0000001f00067802 */ /* 0x000fe20000000f00 */
[----:B------:R-:W-:Y:S01]  /*0d60*/  IMAD.MOV.U32 R11, RZ, RZ, -0x1 ;  /* 0xffffffffff0b7424 */ /* 0x000fe200078e00ff */
[----:B------:R-:W-:Y:S02]  /*0d70*/  MOV R2, 0xd90 ;  /* 0x00000d9000027802 */ /* 0x000fe40000000f00 */
[----:B------:R-:W-:Y:S05]  /*0d80*/  CALL.REL.NOINC `($__internal_21_$__cuda_sm70_shflsync_bfly_p) ;  /* 0x0000014000007944 */ /* 0x000fea0003c00000 */
[----:B0-----:R-:W-:Y:S01]  /*0d90*/  HFMA2.MMA R9, -RZ, RZ, 0, 2.384185791015625e-07 ;  /* 0x00000004ff097435 */ /* 0x001fe200000001ff */
[----:B-1----:R-:W-:Y:S01]  /*0da0*/  FADD.FTZ R10, R10, R6 ;  /* 0x000000060a0a7221 */ /* 0x002fe20000010000 */
[----:B------:R-:W-:Y:S01]  /*0db0*/  MOV R6, 0x1f ;  /* 0x0000001f00067802 */ /* 0x000fe20000000f00 */
[----:B------:R-:W-:Y:S01]  /*0dc0*/  IMAD.MOV.U32 R11, RZ, RZ, -0x1 ;  /* 0xffffffffff0b7424 */ /* 0x000fe200078e00ff */
[----:B------:R-:W-:-:S02]  /*0dd0*/  MOV R2, 0xdf0 ;  /* 0x00000df000027802 */ /* 0x000fc40000000f00 */
[----:B------:R-:W-:Y:S05]  /*0de0*/  CALL.REL.NOINC `($__internal_21_$__cuda_sm70_shflsync_bfly_p) ;  /* 0x000000e000007944 */ /* 0x000fea0003c00000 */
[----:B0-----:R-:W-:Y:S01]  /*0df0*/  HFMA2.MMA R9, -RZ, RZ, 0, 4.76837158203125e-07 ;  /* 0x00000008ff097435 */ /* 0x001fe200000001ff */
[----:B-1----:R-:W-:Y:S01]  /*0e00*/  FADD.FTZ R10, R10, R6 ;  /* 0x000000060a0a7221 */ /* 0x002fe20000010000 */
[----:B------:R-:W-:Y:S01]  /*0e10*/  MOV R6, 0x1f ;  /* 0x0000001f00067802 */ /* 0x000fe20000000f00 */
[----:B------:R-:W-:Y:S01]  /*0e20*/  IMAD.MOV.U32 R11, RZ, RZ, -0x1 ;  /* 0xffffffffff0b7424 */ /* 0x000fe200078e00ff */
[----:B------:R-:W-:-:S02]  /*0e30*/  MOV R2, 0xe50 ;  /* 0x00000e5000027802 */ /* 0x000fc40000000f00 */
[----:B------:R-:W-:Y:S05]  /*0e40*/  CALL.REL.NOINC `($__internal_21_$__cuda_sm70_shflsync_bfly_p) ;  /* 0x0000008000007944 */ /* 0x000fea0003c00000 */
[----:B0-----:R-:W-:Y:S01]  /*0e50*/  HFMA2.MMA R9, -RZ, RZ, 0, 9.5367431640625e-07 ;  /* 0x00000010ff097435 */ /* 0x001fe200000001ff */
[----:B-1----:R-:W-:Y:S01]  /*0e60*/  FADD.FTZ R10, R10, R6 ;  /* 0x000000060a0a7221 */ /* 0x002fe20000010000 */
[----:B------:R-:W-:Y:S01]  /*0e70*/  MOV R6, 0x1f ;  /* 0x0000001f00067802 */ /* 0x000fe20000000f00 */
[----:B------:R-:W-:Y:S01]  /*0e80*/  IMAD.MOV.U32 R11, RZ, RZ, -0x1 ;  /* 0xffffffffff0b7424 */ /* 0x000fe200078e00ff */
[----:B------:R-:W-:-:S02]  /*0e90*/  MOV R2, 0xeb0 ;  /* 0x00000eb000027802 */ /* 0x000fc40000000f00 */
[----:B------:R-:W-:Y:S05]  /*0ea0*/  CALL.REL.NOINC `($__internal_21_$__cuda_sm70_shflsync_bfly_p) ;  /* 0x0000002000007944 */ /* 0x000fea0003c00000 */
[----:B-1----:R-:W-:Y:S01]  /*0eb0*/  MOV R5, R6 ;  /* 0x0000000600057202 */ /* 0x002fe20000000f00 */
[----:B0-----:R-:W-:Y:S05]  /*0ec0*/  BRA `(.L_x_346) ;  /* 0xfffffa5000007947 */ /* 0x001fea000383ffff */
        .weak           $__internal_21_$__cuda_sm70_shflsync_bfly_p
        .type           $__internal_21_$__cuda_sm70_shflsync_bfly_p,@function
        .size           $__internal_21_$__cuda_sm70_shflsync_bfly_p,(.L_x_1967 - $__internal_21_$__cuda_sm70_shflsync_bfly_p)
$__internal_21_$__cuda_sm70_shflsync_bfly_p:
[----:B------:R-:W-:Y:S01]  /*0ed0*/  HFMA2.MMA R3, -RZ, RZ, 0, 0 ;  /* 0x00000000ff037435 */ /* 0x000fe200000001ff */
[----:B------:R-:W-:Y:S04]  /*0ee0*/  WARPSYNC R11 ;  /* 0x0000000b00007348 */ /* 0x000fe80003800000 */
[----:B------:R0:W1:Y:S01]  /*0ef0*/  SHFL.BFLY PT, R6, R10, R9, R6 ;  /* 0x0c0000090a067389 */ /* 0x00006200000e0006 */
[----:B------:R-:W-:Y:S05]  /*0f00*/  RET.REL.NODEC R2 `(_ZN10layer_norm22ln_bwd_finalize_kernelINS_22Kernel_traits_finalizeILj512E6__halfS2_S2_S2_fjLb0ELj1024ELj4ENS_18Kernel_traits_baseILj512ES2_S2_S2_S2_fjLj1024EEEEELb0ELb1EEEvNS_9BwdParamsE) ;  /* 0xfffff0f002007950 */ /* 0x000fea0003c3ffff */
.L_x_347:
        /* <DEDUP_REMOVED lines=15> */
.L_x_1967:


//--------------------- .text._ZN10layer_norm40ln_parallel_residual_bwd_finalize_kernelINS_22Kernel_traits_finalizeILj512E6__halfS2_S2_S2_fjLb0ELj1024ELj4ENS_18Kernel_traits_baseILj512ES2_S2_S2_S2_fjLj1024EEEEELb1EEEvNS_9BwdParamsE --------------------------
	.section	.text._ZN10layer_norm40ln_parallel_residual_bwd_finalize_kernelINS_22Kernel_traits_finalizeILj512E6__halfS2_S2_S2_fjLb0ELj1024ELj4ENS_18Kernel_traits_baseILj512ES2_S2_S2_S2_fjLj1024EEEEELb1EEEvNS_9BwdParamsE,"ax",@progbits
	.sectioninfo	@"SHI_REGISTERS=32"
	.align	128
        .global         _ZN10layer_norm40ln_parallel_residual_bwd_finalize_kernelINS_22Kernel_traits_finalizeILj512E6__halfS2_S2_S2_fjLb0ELj1024ELj4ENS_18Kernel_traits_baseILj512ES2_S2_S2_S2_fjLj1024EEEEELb1EEEvNS_9BwdParamsE
        .type           _ZN10layer_norm40ln_parallel_residual_bwd_finalize_kernelINS_22Kernel_traits_finalizeILj512E6__halfS2_S2_S2_fjLb0ELj1024ELj4ENS_18Kernel_traits_baseILj512ES2_S2_S2_S2_fjLj1024EEEEELb1EEEvNS_9BwdParamsE,@function
        .size           _ZN10layer_norm40ln_parallel_residual_bwd_finalize_kernelINS_22Kernel_traits_finalizeILj512E6__halfS2_S2_S2_fjLb0ELj1024ELj4ENS_18Kernel_traits_baseILj512ES2_S2_S2_S2_fjLj1024EEEEELb1EEEvNS_9BwdParamsE,(.L_x_1968 - _ZN10layer_norm40ln_parallel_residual_bwd_finalize_kernelINS_22Kernel_traits_finalizeILj512E6__halfS2_S2_S2_fjLb0ELj1024ELj4ENS_18Kernel_traits_baseILj512ES2_S2_S2_S2_fjLj1024EEEEELb1EEEvNS_9BwdParamsE)
        .other          _ZN10layer_norm40ln_parallel_residual_bwd_finalize_kernelINS_22Kernel_traits_finalizeILj512E6__halfS2_S2_S2_fjLb0ELj1024ELj4ENS_18Kernel_traits_baseILj512ES2_S2_S2_S2_fjLj1024EEEEELb1EEEvNS_9BwdParamsE,@"STO_CUDA_ENTRY STV_DEFAULT"
_ZN10layer_norm40ln_parallel_residual_bwd_finalize_kernelINS_22Kernel_traits_finalizeILj512E6__halfS2_S2_S2_fjLb0ELj1024ELj4ENS_18Kernel_traits_baseILj512ES2_S2_S2_S2_fjLj1024EEEEELb1EEEvNS_9BwdParamsE:
.text._ZN10layer_norm40ln_parallel_residual_bwd_finalize_kernelINS_22Kernel_traits_finalizeILj512E6__halfS2_S2_S2_fjLb0ELj1024ELj4ENS_18Kernel_traits_baseILj512ES2_S2_S2_S2_fjLj1024EEEEELb1EEEvNS_9BwdParamsE:
        /* <DEDUP_REMOVED lines=19> */
.L_x_361:
        /* <DEDUP_REMOVED lines=37> */
.L_x_352:
        /* <DEDUP_REMOVED lines=59> */
.L_x_351:
[----:B------:R-:W-:Y:S05]  /*0730*/  BSYNC B1 ;  /* 0x0000000000017941 */ /* 0x000fea0003800000 */
.L_x_350:
        /* <DEDUP_REMOVED lines=35> */
.L_x_354:
[----:B------:R-:W-:Y:S05]  /*0970*/  BSYNC B1 ;  /* 0x0000000000017941 */ /* 0x000fea0003800000 */
.L_x_353:
        /* <DEDUP_REMOVED lines=16> */
.L_x_349:
[----:B------:R-:W-:Y:S05]  /*0a80*/  BSYNC B0 ;  /* 0x0000000000007941 */ /* 0x000fea0003800000 */
.L_x_348:
        /* <DEDUP_REMOVED lines=14> */
.L_x_362:
        /* <DEDUP_REMOVED lines=36> */
.L_x_363:
        /* <DEDUP_REMOVED lines=11> */
.L_x_355:
        /* <DEDUP_REMOVED lines=23> */
.L_x_359:
[----:B------:R-:W-:Y:S05]  /*0fd0*/  BSYNC B0 ;  /* 0x0000000000007941 */ /* 0x000fea0003800000 */
.L_x_358:
[C---:B------:R-:W-:Y:S02]  /*0fe0*/  ISETP.GT.U32.AND P1, PT, R4.reuse, -0x201, PT ;  /* 0xfffffdff0400780c */ /* 0x040fe40003f24070 */
[----:B------:R-:W-:-:S02]  /*0ff0*/  IADD3 R4, R4, 0x200, RZ ;  /* 0x0000020004047810 */ /* 0x000fc40007ffe0ff */
[----:B------:R-:W-:-:S09]  /*1000*/  IADD3 R5, R5, 0x100, RZ ;  /* 0x0000010005057810 */ /* 0x000fd20007ffe0ff */
[----:B0-----:R-:W-:Y:S01]  /*1010*/  @!P1 CALL.REL.NOINC `(.L_x_360) ;  /* 0x0000001000009944 */ /* 0x001fe20003c00000 */
[----:B------:R-:W-:Y:S05]  /*1020*/  BRA `(.L_x_361) ;  /* 0xfffff10000007947 */ /* 0x000fea000383ffff */
.L_x_360:
[----:B------:R-:W-:Y:S05]  /*1030*/  EXIT ;  /* 0x000000000000794d */ /* 0x000fea0003800000 */
.L_x_356:
[----:B------:R-:W-:Y:S01]  /*1040*/  HFMA2.MMA R17, -RZ, RZ, 0, 1.847743988037109375e-06 ;  /* 0x0000001fff117435 */ /* 0x000fe200000001ff */
[----:B----4-:R-:W-:Y:S01]  /*1050*/  MOV R19, R12 ;  /* 0x0000000c00137202 */ /* 0x010fe20000000f00 */
[----:B------:R-:W-:Y:S01]  /*1060*/  IMAD.MOV.U32 R16, RZ, RZ, 0x1 ;  /* 0x00000001ff107424 */ /* 0x000fe200078e00ff */
[----:B------:R-:W-:Y:S02]  /*1070*/  MOV R14, 0xffffffff ;  /* 0xffffffff000e7802 */ /* 0x000fe40000000f00 */
[----:B------:R-:W-:Y:S02]  /*1080*/  MOV R8, 0x10a0 ;  /* 0x000010a000087802 */ /* 0x000fe40000000f00 */
[----:B0123--:R-:W-:Y:S05]  /*1090*/  CALL.REL.NOINC `($__internal_22_$__cuda_sm70_shflsync_bfly_p) ;  /* 0x000007b000007944 */ /* 0x00ffea0003c00000 */
[----:B01----:R-:W-:Y:S05]  /*10a0*/  BRA `(.L_x_362) ;  /* 0xfffffac000007947 */ /* 0x003fea000383ffff */
.L_x_357:
[----:B------:R-:W-:Y:S01]  /*10b0*/  HFMA2.MMA R17, -RZ, RZ, 0, 1.847743988037109375e-06 ;  /* 0x0000001fff117435 */ /* 0x000fe200000001ff */
[----:B------:R-:W-:Y:S01]  /*10c0*/  MOV R19, R12 ;  /* 0x0000000c00137202 */ /* 0x000fe20000000f00 */
[----:B------:R-:W-:Y:S01]  /*10d0*/  IMAD.MOV.U32 R16, RZ, RZ, 0x2 ;  /* 0x00000002ff107424 */ /* 0x000fe200078e00ff */
[----:B------:R-:W-:Y:S02]  /*10e0*/  MOV R14, 0xffffffff ;  /* 0xffffffff000e7802 */ /* 0x000fe40000000f00 */
[----:B------:R-:W-:-:S02]  /*10f0*/  MOV R8, 0x1110 ;  /* 0x0000111000087802 */ /* 0x000fc40000000f00 */
[----:B-123--:R-:W-:Y:S05]  /*1100*/  CALL.REL.NOINC `($__internal_22_$__cuda_sm70_shflsync_bfly_p) ;  /* 0x0000074000007944 */ /* 0x00efea0003c00000 */
[----:B0-----:R-:W-:Y:S01]  /*1110*/  HFMA2.MMA R16, -RZ, RZ, 0, 2.384185791015625e-07 ;  /* 0x00000004ff107435 */ /* 0x001fe200000001ff */
[----:B-1----:R-:W-:Y:S01]  /*1120*/  FADD.FTZ R19, R12, R14 ;  /* 0x0000000e0c137221 */ /* 0x002fe20000010000 */
[----:B------:R-:W-:Y:S01]  /*1130*/  MOV R14, 0xffffffff ;  /* 0xffffffff000e7802 */ /* 0x000fe20000000f00 */
[----:B------:R-:W-:Y:S01]  /*1140*/  IMAD.MOV.U32 R17, RZ, RZ, 0x1f ;  /* 0x0000001fff117424 */ /* 0x000fe200078e00ff */
[----:B------:R-:W-:-:S02]  /*1150*/  MOV R8, 0x1170 ;  /* 0x0000117000087802 */ /* 0x000fc40000000f00 */
[----:B------:R-:W-:Y:S05]  /*1160*/  CALL.REL.NOINC `($__internal_22_$__cuda_sm70_shflsync_bfly_p) ;  /* 0x000006e000007944 */ /* 0x000fea0003c00000 */
[----:B0-----:R-:W-:Y:S01]  /*1170*/  HFMA2.MMA R16, -RZ, RZ, 0, 4.76837158203125e-07 ;  /* 0x00000008ff107435 */ /* 0x001fe200000001ff */
[----:B-1----:R-:W-:Y:S01]  /*1180*/  FADD.FTZ R19, R19, R14 ;  /* 0x0000000e13137221 */ /* 0x002fe20000010000 */
[----:B------:R-:W-:Y:S01]  /*1190*/  MOV R17, 0x1f ;  /* 0x0000001f00117802 */ /* 0x000fe20000000f00 */
[----:B------:R-:W-:Y:S01]  /*11a0*/  IMAD.MOV.U32 R14, RZ, RZ, -0x1 ;  /* 0xffffffffff0e7424 */ /* 0x000fe200078e00ff */
[----:B------:R-:W-:-:S02]  /*11b0*/  MOV R8, 0x11d0 ;  /* 0x000011d000087802 */ /* 0x000fc40000000f00 */
[----:B------:R-:W-:Y:S05]  /*11c0*/  CALL.REL.NOINC `($__internal_22_$__cuda_sm70_shflsync_bfly_p) ;  /* 0x0000068000007944 */ /* 0x000fea0003c00000 */
[----:B-1----:R-:W-:Y:S01]  /*11d0*/  FADD.FTZ R12, R19, R14 ;  /* 0x0000000e130c7221 */ /* 0x002fe20000010000 */
[----:B0-----:R-:W-:Y:S01]  /*11e0*/  HFMA2.MMA R16, -RZ, RZ, 0, 9.5367431640625e-07 ;  /* 0x00000010ff107435 */ /* 0x001fe200000001ff */
[----:B------:R-:W-:-:S02]  /*11f0*/  MOV R17, 0x1f ;  /* 0x0000001f00117802 */ /* 0x000fc40000000f00 */
[----:B------:R-:W-:Y:S01]  /*1200*/  MOV R14, 0xffffffff ;  /* 0xffffffff000e7802 */ /* 0x000fe20000000f00 */
[----:B------:R-:W-:Y:S01]  /*1210*/  IMAD.MOV.U32 R19, RZ, RZ, R12 ;  /* 0x000000ffff137224 */ /* 0x000fe200078e000c */
[----:B------:R-:W-:Y:S02]  /*1220*/  MOV R8, 0x1240 ;  /* 0x0000124000087802 */ /* 0x000fe40000000f00 */
[----:B------:R-:W-:Y:S05]  /*1230*/  CALL.REL.NOINC `($__internal_22_$__cuda_sm70_shflsync_bfly_p) ;  /* 0x0000061000007944 */ /* 0x000fea0003c00000 */
[----:B0-----:R-:W-:Y:S01]  /*1240*/  HFMA2.MMA R16, -RZ, RZ, 0, 5.9604644775390625e-08 ;  /* 0x00000001ff107435 */ /* 0x001fe200000001ff */
[----:B-1----:R-:W-:Y:S01]  /*1250*/  MOV R15, R14 ;  /* 0x0000000e000f7202 */ /* 0x002fe20000000f00 */
[----:B------:R-:W-:Y:S01]  /*1260*/  IMAD.MOV.U32 R17, RZ, RZ, 0x1f ;  /* 0x0000001fff117424 */ /* 0x000fe200078e00ff */
[----:B------:R-:W-:Y:S02]  /*1270*/  MOV R19, R13 ;  /* 0x0000000d00137202 */ /* 0x000fe40000000f00 */
[----:B------:R-:W-:Y:S02]  /*1280*/  MOV R14, 0xffffffff ;  /* 0xffffffff000e7802 */ /* 0x000fe40000000f00 */
[----:B------:R-:W-:Y:S02]  /*1290*/  MOV R8, 0x12b0 ;  /* 0x000012b000087802 */ /* 0x000fe40000000f00 */
[----:B------:R-:W-:Y:S05]  /*12a0*/  CALL.REL.NOINC `($__internal_22_$__cuda_sm70_shflsync_bfly_p) ;  /* 0x000005a000007944 */ /* 0x000fea0003c00000 */
[----:B0-----:R-:W-:Y:S01]  /*12b0*/  HFMA2.MMA R16, -RZ, RZ, 0, 1.1920928955078125e-07 ;  /* 0x00000002ff107435 */ /* 0x001fe200000001ff */
[----:B-1----:R-:W-:Y:S01]  /*12c0*/  FADD.FTZ R19, R13, R14 ;  /* 0x0000000e0d137221 */ /* 0x002fe20000010000 */
[----:B------:R-:W-:Y:S01]  /*12d0*/  MOV R17, 0x1f ;  /* 0x0000001f00117802 */ /* 0x000fe20000000f00 */
[----:B------:R-:W-:Y:S01]  /*12e0*/  IMAD.MOV.U32 R14, RZ, RZ, -0x1 ;  /* 0xffffffffff0e7424 */ /* 0x000fe200078e00ff */
[----:B------:R-:W-:-:S02]  /*12f0*/  MOV R8, 0x1310 ;  /* 0x0000131000087802 */ /* 0x000fc40000000f00 */
[----:B------:R-:W-:Y:S05]  /*1300*/  CALL.REL.NOINC `($__internal_22_$__cuda_sm70_shflsync_bfly_p) ;  /* 0x0000054000007944 */ /* 0x000fea0003c00000 */
[----:B0-----:R-:W-:Y:S01]  /*1310*/  HFMA2.MMA R16, -RZ, RZ, 0, 2.384185791015625e-07 ;  /* 0x00000004ff107435 */ /* 0x001fe200000001ff */
[----:B-1----:R-:W-:Y:S01]  /*1320*/  FADD.FTZ R19, R19, R14 ;  /* 0x0000000e13137221 */ /* 0x002fe20000010000 */
[----:B------:R-:W-:-:S02]  /*1330*/  MOV R17, 0x1f ;  /* 0x0000001f00117802 */ /* 0x000fc40000000f00 */
[----:B------:R-:W-:Y:S02]  /*1340*/  MOV R14, 0xffffffff ;  /* 0xffffffff000e7802 */ /* 0x000fe40000000f00 */
[----:B------:R-:W-:Y:S02]  /*1350*/  MOV R8, 0x1370 ;  /* 0x0000137000087802 */ /* 0x000fe40000000f00 */
[----:B------:R-:W-:Y:S05]  /*1360*/  CALL.REL.NOINC `($__internal_22_$__cuda_sm70_shflsync_bfly_p) ;  /* 0x000004e000007944 */ /* 0x000fea0003c00000 */
[----:B0-----:R-:W-:Y:S01]  /*1370*/  HFMA2.MMA R17, -RZ, RZ, 0, 1.847743988037109375e-06 ;  /* 0x0000001fff117435 */ /* 0x001fe200000001ff */
[----:B-1----:R-:W-:Y:S01]  /*1380*/  FADD.FTZ R19, R19, R14 ;  /* 0x0000000e13137221 */ /* 0x002fe20000010000 */
[----:B------:R-:W-:Y:S01]  /*1390*/  MOV R14, 0xffffffff ;  /* 0xffffffff000e7802 */ /* 0x000fe20000000f00 */
[----:B------:R-:W-:Y:S01]  /*13a0*/  IMAD.MOV.U32 R16, RZ, RZ, 0x8 ;  /* 0x00000008ff107424 */ /* 0x000fe200078e00ff */
[----:B------:R-:W-:Y:S02]  /*13b0*/  MOV R8, 0x13d0 ;  /* 0x000013d000087802 */ /* 0x000fe40000000f00 */
[----:B------:R-:W-:Y:S05]  /*13c0*/  CALL.REL.NOINC `($__internal_22_$__cuda_sm70_shflsync_bfly_p) ;  /* 0x0000048000007944 */ /* 0x000fea0003c00000 */
[----:B-1----:R-:W-:Y:S01]  /*13d0*/  FADD.FTZ R13, R19, R14 ;  /* 0x0000000e130d7221 */ /* 0x002fe20000010000 */
[----:B0-----:R-:W-:Y:S01]  /*13e0*/  HFMA2.MMA R16, -RZ, RZ, 0, 9.5367431640625e-07 ;  /* 0x00000010ff107435 */ /* 0x001fe200000001ff */
[----:B------:R-:W-:Y:S01]  /*13f0*/  IMAD.MOV.U32 R17, RZ, RZ, 0x1f ;  /* 0x0000001fff117424 */ /* 0x000fe200078e00ff */
[----:B------:R-:W-:Y:S02]  /*1400*/  MOV R14, 0xffffffff ;  /* 0xffffffff000e7802 */ /* 0x000fe40000000f00 */
[----:B------:R-:W-:-:S02]  /*1410*/  MOV R19, R13 ;  /* 0x0000000d00137202 */ /* 0x000fc40000000f00 */
[----:B------:R-:W-:Y:S02]  /*1420*/  MOV R8, 0x1440 ;  /* 0x0000144000087802 */ /* 0x000fe40000000f00 */
[----:B------:R-:W-:Y:S05]  /*1430*/  CALL.REL.NOINC `($__internal_22_$__cuda_sm70_shflsync_bfly_p) ;  /* 0x0000041000007944 */ /* 0x000fea0003c00000 */
[----:B0-----:R-:W-:Y:S01]  /*1440*/  HFMA2.MMA R16, -RZ, RZ, 0, 5.9604644775390625e-08 ;  /* 0x00000001ff107435 */ /* 0x001fe200000001ff */
[----:B-1----:R-:W-:Y:S01]  /*1450*/  MOV R18, R14 ;  /* 0x0000000e00127202 */ /* 0x002fe20000000f00 */
[----:B------:R-:W-:Y:S01]  /*1460*/  IMAD.MOV.U32 R19, RZ, RZ, R11 ;  /* 0x000000ffff137224 */ /* 0x000fe200078e000b */
[----:B------:R-:W-:Y:S02]  /*1470*/  MOV R17, 0x1f ;  /* 0x0000001f00117802 */ /* 0x000fe40000000f00 */
[----:B------:R-:W-:Y:S02]  /*1480*/  MOV R14, 0xffffffff ;  /* 0xffffffff000e7802 */ /* 0x000fe40000000f00 */
[----:B------:R-:W-:Y:S02]  /*1490*/  MOV R8, 0x14b0 ;  /* 0x000014b000087802 */ /* 0x000fe40000000f00 */
[----:B------:R-:W-:Y:S05]  /*14a0*/  CALL.REL.NOINC `($__internal_22_$__cuda_sm70_shflsync_bfly_p) ;  /* 0x000003a000007944 */ /* 0x000fea0003c00000 */
[----:B0-----:R-:W-:Y:S01]  /*14b0*/  HFMA2.MMA R17, -RZ, RZ, 0, 1.847743988037109375e-06 ;  /* 0x0000001fff117435 */ /* 0x001fe200000001ff */
[----:B-1----:R-:W-:Y:S01]  /*14c0*/  FADD.FTZ R19, R11, R14 ;  /* 0x0000000e0b137221 */ /* 0x002fe20000010000 */
[----:B------:R-:W-:Y:S01]  /*14d0*/  MOV R14, 0xffffffff ;  /* 0xffffffff000e7802 */ /* 0x000fe20000000f00 */
[----:B------:R-:W-:Y:S01]  /*14e0*/  IMAD.MOV.U32 R16, RZ, RZ, 0x2 ;  /* 0x00000002ff107424 */ /* 0x000fe200078e00ff */
[----:B------:R-:W-:-:S02]  /*14f0*/  MOV R8, 0x1510 ;  /* 0x0000151000087802 */ /* 0x000fc40000000f00 */
[----:B------:R-:W-:Y:S05]  /*1500*/  CALL.REL.NOINC `($__internal_22_$__cuda_sm70_shflsync_bfly_p) ;  /* 0x0000034000007944 */ /* 0x000fea0003c00000 */
        /* <DEDUP_REMOVED lines=44> */
[----:B0-----:R-:W-:Y:S01]  /*17d0*/  HFMA2.MMA R16, -RZ, RZ, 0, 9.5367431640625e-07 ;  /* 0x00000010ff107435 */ /* 0x001fe200000001ff */
[----:B-1----:R-:W-:Y:S01]  /*17e0*/  FADD.FTZ R19, R19, R14 ;  /* 0x0000000e13137221 */ /* 0x002fe20000010000 */
[----:B------:R-:W-:Y:S01]  /*17f0*/  MOV R14, 0xffffffff ;  /* 0xffffffff000e7802 */ /* 0x000fe20000000f00 */
[----:B------:R-:W-:Y:S01]  /*1800*/  IMAD.MOV.U32 R17, RZ, RZ, 0x1f ;  /* 0x0000001fff117424 */ /* 0x000fe200078e00ff */
[----:B------:R-:W-:-:S02]  /*1810*/  MOV R8, 0x1830 ;  /* 0x0000183000087802 */ /* 0x000fc40000000f00 */
[----:B------:R-:W-:Y:S05]  /*1820*/  CALL.REL.NOINC `($__internal_22_$__cuda_sm70_shflsync_bfly_p) ;  /* 0x0000002000007944 */ /* 0x000fea0003c00000 */
[----:B-1----:R-:W-:Y:S01]  /*1830*/  MOV R8, R14 ;  /* 0x0000000e00087202 */ /* 0x002fe20000000f00 */
[----:B0-----:R-:W-:Y:S05]  /*1840*/  BRA `(.L_x_363) ;  /* 0xfffff56000007947 */ /* 0x001fea000383ffff */
        .weak           $__internal_22_$__cuda_sm70_shflsync_bfly_p
        .type           $__internal_22_$__cuda_sm70_shflsync_bfly_p,@function
        .size           $__internal_22_$__cuda_sm70_shflsync_bfly_p,(.L_x_1968 - $__internal_22_$__cuda_sm70_shflsync_bfly_p)
$__internal_22_$__cuda_sm70_shflsync_bfly_p:
[----:B------:R-:W-:Y:S01]  /*1850*/  HFMA2.MMA R9, -RZ, RZ, 0, 0 ;  /* 0x00000000ff097435 */ /* 0x000fe200000001ff */
[----:B------:R-:W-:Y:S04]  /*1860*/  WARPSYNC R14 ;  /* 0x0000000e00007348 */ /* 0x000fe80003800000 */
[----:B------:R0:W1:Y:S01]  /*1870*/  SHFL.BFLY PT, R14, R19, R16, R17 ;  /* 0x0c000010130e7389 */ /* 0x00006200000e0011 */
[----:B------:R-:W-:Y:S05]  /*1880*/  RET.REL.NODEC R8 `(_ZN10layer_norm40ln_parallel_residual_bwd_finalize_kernelINS_22Kernel_traits_finalizeILj512E6__halfS2_S2_S2_fjLb0ELj1024ELj4ENS_18Kernel_traits_baseILj512ES2_S2_S2_S2_fjLj1024EEEEELb1EEEvNS_9BwdParamsE) ;  /* 0xffffe77008007950 */ /* 0x000fea0003c3ffff */
.L_x_364:
        /* <DEDUP_REMOVED lines=15> */
.L_x_1968:


//--------------------- .text._ZN10layer_norm31ln_parallel_residual_bwd_kernelINS_13Kernel_traitsI6__halfS2_S2_S2_fjLj512ELj1ELj4ELj1ELj16ENS_18Kernel_traits_baseILj512ES2_S2_S2_S2_fjLj128EEEEELb1ELb1ELb1EEEvNS_9BwdParamsE --------------------------
	.section	.text._ZN10layer_norm31ln_parallel_residual_bwd_kernelINS_13Kernel_traitsI6__halfS2_S2_S2_fjLj512ELj1ELj4ELj1ELj16ENS_18Kernel_traits_baseILj512ES2_S2_S2_S2_fjLj128EEEEELb1ELb1ELb1EEEvNS_9BwdParamsE,"ax",@progbits
	.sectioninfo	@"SHI_REGISTERS=128"
	.align	128
        .global         _ZN10layer_norm31ln_parallel_residual_bwd_kernelINS_13Kernel_traitsI6__halfS2_S2_S2_fjLj512ELj1ELj4ELj1ELj16ENS_18Kernel_traits_baseILj512ES2_S2_S2_S2_fjLj128EEEEELb1ELb1ELb1EEEvNS_9BwdParamsE
        .type           _ZN10layer_norm31ln_parallel_residual_bwd_kernelINS_13Kernel_traitsI6__halfS2_S2_S2_fjLj512ELj1ELj4ELj1ELj16ENS_18Kernel_traits_baseILj512ES2_S2_S2_S2_fjLj128EEEEELb1ELb1ELb1EEEvNS_9BwdParamsE,@function
        .size           _ZN10layer_norm31ln_parallel_residual_bwd_kernelINS_13Kernel_traitsI6__halfS2_S2_S2_fjLj512ELj1ELj4ELj1ELj16ENS_18Kernel_traits_baseILj512ES2_S2_S2_S2_fjLj128EEEEELb1ELb1ELb1EEEvNS_9BwdParamsE,(.L_x_1969 - _ZN10layer_norm31ln_parallel_residual_bwd_kernelINS_13Kernel_traitsI6__halfS2_S2_S2_fjLj512ELj1ELj4ELj1ELj16ENS_18Kernel_traits_baseILj512ES2_S2_S2_S2_fjLj128EEEEELb1ELb1ELb1EEEvNS_9BwdParamsE)
        .other          _ZN10layer_norm31ln_parallel_residual_bwd_kernelINS_13Kernel_traitsI6__halfS2_S2_S2_fjLj512ELj1ELj4ELj1ELj16ENS_18Kernel_traits_baseILj512ES2_S2_S2_S2_fjLj128EEEEELb1ELb1ELb1EEEvNS_9BwdParamsE,@"STO_CUDA_ENTRY STV_DEFAULT"
_ZN10layer_norm31ln_parallel_residual_bwd_kernelINS_13Kernel_traitsI6__halfS2_S2_S2_fjLj512ELj1ELj4ELj1ELj16ENS_18Kernel_traits_baseILj512ES2_S2_S2_S2_fjLj128EEEEELb1ELb1ELb1EEEvNS_9BwdParamsE:
.text._ZN10layer_norm31ln_parallel_residual_bwd_kernelINS_13Kernel_traitsI6__halfS2_S2_S2_fjLj512ELj1ELj4ELj1ELj16ENS_18Kernel_traits_baseILj512ES2_S2_S2_S2_fjLj128EEEEELb1ELb1ELb1EEEvNS_9BwdParamsE:
        /* <DEDUP_REMOVED lines=26> */
.L_x_366:
[----:B------:R-:W-:-:S04]  /*01a0*/  SHF.L.U32 R2, R0, 0x4, RZ ;  /* 0x0000000400027819 */ /* 0x000fc800000006ff */
[----:B------:R-:W-:-:S04]  /*01b0*/  LOP3.LUT R2, R2, 0x1f0, RZ, 0xc0, !PT ;  /* 0x000001f002027812 */ /* 0x000fc800078ec0ff */
[----:B------:R-:W-:-:S04]  /*01c0*/  IADD3 R2, P0, R2, c[0x0][0x1b0], RZ ;  /* 0x00006c0002027a10 */ /* 0x000fc80007f1e0ff */
[----:B------:R-:W-:-:S05]  /*01d0*/  IADD3.X R3, RZ, c[0x0][0x1b4], RZ, P0, !PT ;  /* 0x00006d00ff037a10 */ /* 0x000fca00007fe4ff */
        /* <DEDUP_REMOVED lines=21> */
[----:B------:R-:W-:Y:S02]  /*0330*/  HADD2.F32 R86, -RZ, R87.H0_H0 ;  /* 0x20000057ff567230 */ /* 0x000fe40000004100 */
        /* <DEDUP_REMOVED lines=10> */
[--C-:B------:R-:W-:Y:S02]  /*03e0*/  HADD2.F32 R66, -RZ, R84.reuse.H0_H0 ;  /* 0x20000054ff427230 */ /* 0x100fe40000004100 */
[----:B------:R-:W-:Y:S02]  /*03f0*/  HADD2.F32 R67, -RZ, R84.H1_H1 ;  /* 0x30000054ff437230 */ /* 0x000fe40000004100 */
[----:B------:R-:W-:-:S02]  /*0400*/  HADD2.F32 R68, -RZ, R85.H0_H0 ;  /* 0x20000055ff447230 */ /* 0x000fc40000004100 */
[----:B------:R-:W-:Y:S02]  /*0410*/  HADD2.F32 R69, -RZ, R85.H1_H1 ;  /* 0x30000055ff457230 */ /* 0x000fe40000004100 */
[----:B-1----:R-:W-:Y:S02]  /*0420*/  HADD2.F32 R87, -RZ, R87.H1_H1 ;  /* 0x30000057ff577230 */ /* 0x002fe40000004100 */
.L_x_372:
[----:B------:R-:W-:Y:S01]  /*0430*/  IMAD R40, R65, c[0x0][0x168], RZ ;  /* 0x00005a0041287a24 */ /* 0x000fe200078e02ff */
[----:B------:R-:W-:Y:S02]  /*0440*/  LOP3.LUT R100, R0, 0x1f, RZ, 0xc0, !PT ;  /* 0x0000001f00647812 */ /* 0x000fe400078ec0ff */
[----:B------:R-:W-:Y:S02]  /*0450*/  MOV R81, 0x10 ;  /* 0x0000001000517802 */ /* 0x000fe40000000f00 */
[----:B------:R-:W-:-:S04]  /*0460*/  SHF.R.S32.HI R41, RZ, 0x1f, R40 ;  /* 0x0000001fff297819 */ /* 0x000fc80000011428 */
[----:B------:R-:W-:-:S04]  /*0470*/  LEA.HI R41, R41, R40, RZ, 0x3 ;  /* 0x0000002829297211 */ /* 0x000fc800078f18ff */
[----:B------:R-:W-:Y:S02]  /*0480*/  LEA.HI.SX32 R100, R41, R100, 0x1d ;  /* 0x0000006429647211 */ /* 0x000fe400078feaff */
[----:B------:R-:W-:Y:S02]  /*0490*/  MOV R82, 0x4 ;  /* 0x0000000400527802 */ /* 0x000fe40000000f00 */
[C---:B------:R-:W-:Y:S01]  /*04a0*/  IADD3 R84, R100.reuse, 0x20, RZ ;  /* 0x0000002064547810 */ /* 0x040fe20007ffe0ff */
[C---:B------:R-:W-:Y:S01]  /*04b0*/  IMAD.WIDE.U32 R40, R100.reuse, R81, c[0x0][0x188] ;  /* 0x0000620064287625 */ /* 0x040fe200078e0051 */
[----:B------:R-:W-:-:S03]  /*04c0*/  IADD3 R101, R100, 0x20, RZ ;  /* 0x0000002064657810 */ /* 0x000fc60007ffe0ff */
[-C--:B------:R-:W-:Y:S02]  /*04d0*/  IMAD.WIDE.U32 R44, R100, R81.reuse, c[0x0][0x208] ;  /* 0x00008200642c7625 */ /* 0x080fe400078e0051 */
[----:B------:R-:W2:Y:S02]  /*04e0*/  LDG.E.128 R40, [R40.64] ;  /* 0x0000000428287981 */ /* 0x000ea4000c1e1d00 */
[----:B------:R-:W-:Y:S02]  /*04f0*/  IMAD.WIDE R76, R65, R82, c[0x0][0x1a0] ;  /* 0x00006800414c7625 */ /* 0x000fe400078e0252 */
[----:B------:R-:W3:Y:S02]  /*0500*/  LDG.E.128 R44, [R44.64] ;  /* 0x000000042c2c7981 */ /* 0x000ee4000c1e1d00 */
[-C--:B------:R-:W-:Y:S02]  /*0510*/  IMAD.WIDE.U32 R48, R84, R81.reuse, c[0x0][0x188] ;  /* 0x0000620054307625 */ /* 0x080fe400078e0051 */
[----:B------:R0:W4:Y:S02]  /*0520*/  LDG.E R103, [R76.64] ;  /* 0x000000044c677981 */ /* 0x000124000c1e1900 */
[----:B------:R-:W-:-:S02]  /*0530*/  IMAD.WIDE.U32 R52, R101, R81, c[0x0][0x208] ;  /* 0x0000820065347625 */ /* 0x000fc400078e0051 */
[----:B------:R-:W3:Y:S02]  /*0540*/  LDG.E.128 R48, [R48.64] ;  /* 0x0000000430307981 */ /* 0x000ee4000c1e1d00 */
[----:B------:R-:W-:Y:S02]  /*0550*/  IMAD.WIDE R82, R65, R82, c[0x0][0x1a8] ;  /* 0x00006a0041527625 */ /* 0x000fe400078e0252 */
[----:B------:R-:W3:Y:S04]  /*0560*/  LDG.E.128 R52, [R52.64] ;  /* 0x0000000434347981 */ /* 0x000ee8000c1e1d00 */
[----:B------:R1:W3:Y:S01]  /*0570*/  LDG.E R102, [R82.64] ;  /* 0x0000000452667981 */ /* 0x0002e2000c1e1900 */
[----:B------:R-:W-:Y:S02]  /*0580*/  ISETP.NE.U32.AND P0, PT, RZ, c[0x0][0x250], PT ;  /* 0x00009400ff007a0c */ /* 0x000fe40003f05070 */
[----:B------:R-:W-:-:S02]  /*0590*/  MOV R85, 0x8 ;  /* 0x0000000800557802 */ /* 0x000fc40000000f00 */
[----:B------:R-:W-:Y:S02]  /*05a0*/  ISETP.NE.AND.EX P0, PT, RZ, c[0x0][0x254], PT, P0 ;  /* 0x00009500ff007a0c */ /* 0x000fe40003f05300 */
[----:B------:R-:W-:Y:S01]  /*05b0*/  ISETP.NE.U32.AND P1, PT, RZ, c[0x0][0x218], PT ;  /* 0x00008600ff007a0c */ /* 0x000fe20003f25070 */
[----:B-1----:R-:W-:-:S03]  /*05c0*/  IMAD.WIDE.U32 R82, R100, R85, c[0x0][0x190] ;  /* 0x0000640064527625 */ /* 0x002fc600078e0055 */
[----:B------:R-:W-:-:S03]  /*05d0*/  ISETP.NE.AND.EX P1, PT, RZ, c[0x0][0x21c], PT, P1 ;  /* 0x00008700ff007a0c */ /* 0x000fc60003f25310 */
[----:B------:R-:W5:Y:S04]  /*05e0*/  LDG.E.64 R82, [R82.64] ;  /* 0x0000000452527981 */ /* 0x000f68000c1e1b00 */
[----:B------:R-:W-:-:S04]  /*05f0*/  @P0 IMAD.WIDE.U32 R90, R100, R85, c[0x0][0x198] ;  /* 0x00006600645a0625 */ /* 0x000fc800078e0055 */
[-C--:B0-----:R-:W-:Y:S01]  /*0600*/  @P0 IMAD.WIDE.U32 R76, R84, R85.reuse, c[0x0][0x198] ;  /* 0x00006600544c0625 */ /* 0x081fe200078e0055 */
[----:B------:R-:W-:Y:S01]  /*0610*/  ISETP.NE.AND P2, PT, R98, RZ, PT ;  /* 0x000000ff6200720c */ /* 0x000fe20003f45270 */
[----:B------:R2:W5:Y:S02]  /*0620*/  @P0 LDG.E.64 R74, [R90.64] ;  /* 0x000000045a4a0981 */ /* 0x000564000c1e1b00 */
[----:B------:R-:W-:Y:S02]  /*0630*/  IMAD.WIDE.U32 R84, R84, R85, c[0x0][0x190] ;  /* 0x0000640054547625 */ /* 0x000fe400078e0055 */
[----:B------:R0:W5:Y:S02]  /*0640*/  @P0 LDG.E.64 R72, [R76.64] ;  /* 0x000000044c480981 */ /* 0x000164000c1e1b00 */
[----:B------:R-:W-:Y:S02]  /*0650*/  @P1 IMAD.WIDE.U32 R78, R100, R81, c[0x0][0x218] ;  /* 0x00008600644e1625 */ /* 0x000fe400078e0051 */
[----:B------:R-:W5:Y:S02]  /*0660*/  LDG.E.64 R84, [R84.64] ;  /* 0x0000000454547981 */ /* 0x000f64000c1e1b00 */
[----:B------:R-:W-:-:S02]  /*0670*/  @P1 IMAD.WIDE.U32 R80, R81, R101, c[0x0][0x218] ;  /* 0x0000860051501625 */ /* 0x000fc400078e0065 */
[----:B------:R1:W5:Y:S04]  /*0680*/  @P1 LDG.E.128 R24, [R78.64] ;  /* 0x000000044e181981 */ /* 0x000368000c1e1d00 */
[----:B------:R0:W5:Y:S01]  /*0690*/  @P1 LDG.E.128 R28, [R80.64] ;  /* 0x00000004501c1981 */ /* 0x000162000c1e1d00 */
[--C-:B--2---:R-:W-:Y:S02]  /*06a0*/  HADD2.F32 R90, -RZ, R40.reuse.H0_H0 ;  /* 0x20000028ff5a7230 */ /* 0x104fe40000004100 */
[----:B------:R-:W-:Y:S02]  /*06b0*/  HADD2.F32 R112, -RZ, R40.H1_H1 ;  /* 0x30000028ff707230 */ /* 0x000fe40000004100 */
[--C-:B------:R-:W-:Y:S02]  /*06c0*/  HADD2.F32 R40, -RZ, R41.reuse.H0_H0 ;  /* 0x20000029ff287230 */ /* 0x100fe40000004100 */
[----:B------:R-:W-:-:S02]  /*06d0*/  HADD2.F32 R104, -RZ, R41.H1_H1 ;  /* 0x30000029ff687230 */ /* 0x000fc40000004100 */
[----:B------:R-:W-:Y:S01]  /*06e0*/  HADD2.F32 R108, -RZ, R42.H1_H1 ;  /* 0x3000002aff6c7230 */ /* 0x000fe20000004100 */
[----:B----4-:R-:W-:Y:S01]  /*06f0*/  FSEL R41, R103, RZ, !P2 ;  /* 0x000000ff67297208 */ /* 0x010fe20005000000 */
[--C-:B---3--:R-:W-:Y:S02]  /*0700*/  HADD2.F32 R111, -RZ, R44.reuse.H0_H0 ;  /* 0x2000002cff6f7230 */ /* 0x108fe40000004100 */
[----:B------:R-:W-:Y:S02]  /*0710*/  HADD2.F32 R107, -RZ, R44.H1_H1 ;  /* 0x3000002cff6b7230 */ /* 0x000fe40000004100 */
[----:B------:R-:W-:Y:S01]  /*0720*/  HADD2.F32 R44, -RZ, R48.H0_H0 ;  /* 0x20000030ff2c7230 */ /* 0x000fe20000004100 */
[----:B------:R-:W-:Y:S01]  /*0730*/  FADD.FTZ R125, -R41, R108 ;  /* 0x0000006c297d7221 */ /* 0x000fe20000010100 */
[----:B------:R-:W-:Y:S02]  /*0740*/  HADD2.F32 R106, -RZ, R42.H0_H0 ;  /* 0x2000002aff6a7230 */ /* 0x000fe40000004100 */
[----:B0-----:R-:W-:-:S02]  /*0750*/  HADD2.F32 R77, -RZ, R46.H0_H0 ;  /* 0x2000002eff4d7230 */ /* 0x001fc40000004100 */
[----:B------:R-:W-:Y:S01]  /*0760*/  HADD2.F32 R76, -RZ, R46.H1_H1 ;  /* 0x3000002eff4c7230 */ /* 0x000fe20000004100 */
[C---:B-1----:R-:W-:Y:S01]  /*0770*/  FADD.FTZ R79, -R41.reuse, R44 ;  /* 0x0000002c294f7221 */ /* 0x042fe20000010100 */
[--C-:B------:R-:W-:Y:S02]  /*0780*/  HADD2.F32 R114, -RZ, R43.reuse.H1_H1 ;  /* 0x3000002bff727230 */ /* 0x100fe40000004100 */
[----:B------:R-:W-:Y:S01]  /*0790*/  HADD2.F32 R46, -RZ, R48.H1_H1 ;  /* 0x30000030ff2e7230 */ /* 0x000fe20000004100 */
[C---:B------:R-:W-:Y:S01]  /*07a0*/  FADD.FTZ R48, -R41.reuse, R90 ;  /* 0x0000005a29307221 */ /* 0x040fe20000010100 */
[----:B------:R-:W-:Y:S02]  /*07b0*/  HADD2.F32 R110, -RZ, R43.H0_H0 ;  /* 0x2000002bff6e7230 */ /* 0x000fe40000004100 */
[--C-:B------:R-:W-:Y:S02]  /*07c0*/  HADD2.F32 R119, -RZ, R52.reuse.H0_H0 ;  /* 0x20000034ff777230 */ /* 0x100fe40000004100 */
[----:B------:R-:W-:Y:S01]  /*07d0*/  HADD2.F32 R44, -RZ, R52.H1_H1 ;  /* 0x30000034ff2c7230 */ /* 0x000fe20000004100 */
[----:B------:R-:W-:Y:S01]  /*07e0*/  FADD.FTZ R105, -R41, R106 ;  /* 0x0000006a29697221 */ /* 0x000fe20000010100 */
[----:B------:R-:W-:-:S02]  /*07f0*/  HADD2.F32 R113, -RZ, R54.H0_H0 ;  /* 0x20000036ff717230 */ /* 0x000fc40000004100 */
[----:B------:R-:W-:Y:S01]  /*0800*/  HADD2.F32 R52, -RZ, R54.H1_H1 ;  /* 0x30000036ff347230 */ /* 0x000fe20000004100 */
[C---:B------:R-:W-:Y:S01]  /*0810*/  FMUL.FTZ R54, R102.reuse, R125 ;  /* 0x0000007d66367220 */ /* 0x040fe20000410000 */
[--C-:B------:R-:W-:Y:S01]  /*0820*/  HADD2.F32 R116, -RZ, R49.reuse.H0_H0 ;  /* 0x20000031ff747230 */ /* 0x100fe20000004100 */
[C---:B------:R-:W-:Y:S01]  /*0830*/  FADD.FTZ R112, -R41.reuse, R112 ;  /* 0x0000007029707221 */ /* 0x040fe20000010100 */
[----:B------:R-:W-:Y:S01]  /*0840*/  HADD2.F32 R118, -RZ, R49.H1_H1 ;  /* 0x30000031ff767230 */ /* 0x000fe20000004100 */
[C---:B------:R-:W-:Y:S01]  /*0850*/  FADD.FTZ R49, -R41.reuse, R104 ;  /* 0x0000006829317221 */ /* 0x040fe20000010100 */
[--C-:B------:R-:W-:Y:S01]  /*0860*/  HADD2.F32 R122, -RZ, R51.reuse.H0_H0 ;  /* 0x20000033ff7a7230 */ /* 0x100fe20000004100 */
[C---:B------:R-:W-:Y:S01]  /*0870*/  FADD.FTZ R121, -R41.reuse, R114 ;  /* 0x0000007229797221 */ /* 0x040fe20000010100 */
[----:B------:R-:W-:Y:S01]  /*0880*/  HADD2.F32 R124, -RZ, R51.H1_H1 ;  /* 0x30000033ff7c7230 */ /* 0x000fe20000004100 */
[C---:B------:R-:W-:Y:S01]  /*0890*/  FMUL.FTZ R48, R102.reuse, R48 ;  /* 0x0000003066307220 */ /* 0x040fe20000410000 */
[--C-:B------:R-:W-:Y:S01]  /*08a0*/  HADD2.F32 R51, -RZ, R55.reuse.H0_H0 ;  /* 0x20000037ff337230 */ /* 0x100fe20000004100 */
[C---:B------:R-:W-:Y:S01]  /*08b0*/  FADD.FTZ R109, -R41.reuse, R40 ;  /* 0x00000028296d7221 */ /* 0x040fe20000010100 */
[----:B------:R-:W-:Y:S01]  /*08c0*/  HADD2.F32 R40, -RZ, R55.H1_H1 ;  /* 0x30000037ff287230 */ /* 0x000fe20000004100 */
[C---:B------:R-:W-:Y:S01]  /*08d0*/  FADD.FTZ R123, -R41.reuse, R110 ;  /* 0x0000006e297b7221 */ /* 0x040fe20000010100 */
[----:B------:R-:W-:Y:S01]  /*08e0*/  HADD2.F32 R78, -RZ, R45.H1_H1 ;  /* 0x3000002dff4e7230 */ /* 0x000fe20000004100 */
[----:B------:R-:W-:Y:S01]  /*08f0*/  FADD.FTZ R117, -R41, R46 ;  /* 0x0000002e29757221 */ /* 0x000fe20000010100 */
[--C-:B------:R-:W-:Y:S01]  /*0900*/  HADD2.F32 R42, -RZ, R47.reuse.H1_H1 ;  /* 0x3000002fff2a7230 */ /* 0x100fe20000004100 */
[----:B------:R-:W-:Y:S01]  /*0910*/  FMUL.FTZ R105, R102, R105 ;  /* 0x0000006966697220 */ /* 0x000fe20000410000 */
[----:B------:R-:W-:Y:S01]  /*0920*/  HADD2.F32 R43, -RZ, R47.H0_H0 ;  /* 0x2000002fff2b7230 */ /* 0x000fe20000004100 */
[----:B------:R-:W-:Y:S01]  /*0930*/  FADD.FTZ R13, R76, R13 ;  /* 0x0000000d4c0d7221 */ /* 0x000fe20000010000 */
[--C-:B------:R-:W-:Y:S01]  /*0940*/  HADD2.F32 R120, -RZ, R50.reuse.H0_H0 ;  /* 0x20000032ff787230 */ /* 0x100fe20000004100 */
[-C--:B------:R-:W-:Y:S01]  /*0950*/  FFMA.FTZ R57, R54, R76.reuse, R57 ;  /* 0x0000004c36397223 */ /* 0x080fe20000010039 */
[--C-:B------:R-:W-:Y:S01]  /*0960*/  HADD2.F32 R115, -RZ, R53.reuse.H0_H0 ;  /* 0x20000035ff737230 */ /* 0x100fe20000004100 */
[----:B------:R-:W-:Y:S01]  /*0970*/  FMUL.FTZ R55, R71, R76 ;  /* 0x0000004c47377220 */ /* 0x000fe20000410000 */
[----:B------:R-:W-:Y:S01]  /*0980*/  HADD2.F32 R46, -RZ, R53.H1_H1 ;  /* 0x30000035ff2e7230 */ /* 0x000fe20000004100 */
[----:B------:R-:W-:Y:S01]  /*0990*/  FADD.FTZ R64, R111, R64 ;  /* 0x000000406f407221 */ /* 0x000fe20000010000 */
[----:B------:R-:W-:Y:S01]  /*09a0*/  HADD2.F32 R50, -RZ, R50.H1_H1 ;  /* 0x30000032ff327230 */ /* 0x000fe20000004100 */
[----:B------:R-:W-:-:S02]  /*09b0*/  FMUL.FTZ R112, R102, R112 ;  /* 0x0000007066707220 */ /* 0x000fc40000410000 */
[----:B------:R-:W-:Y:S02]  /*09c0*/  FFMA.FTZ R99, R48, R111, R99 ;  /* 0x0000006f30637223 */ /* 0x000fe40000010063 */
[C---:B------:R-:W-:Y:S02]  /*09d0*/  FMUL.FTZ R110, R102.reuse, R49 ;  /* 0x00000031666e7220 */ /* 0x040fe40000410000 */
[----:B------:R-:W-:Y:S01]  /*09e0*/  FMUL.FTZ R76, R102, R121 ;  /* 0x00000079664c7220 */ /* 0x000fe20000410000 */
[----:B------:R-:W-:Y:S01]  /*09f0*/  HADD2.F32 R80, -RZ, R45.H0_H0 ;  /* 0x2000002dff507230 */ /* 0x000fe20000004100 */
[----:B------:R-:W-:Y:S02]  /*0a00*/  FMUL.FTZ R111, R66, R111 ;  /* 0x0000006f426f7220 */ /* 0x000fe40000410000 */
[C---:B------:R-:W-:Y:S02]  /*0a10*/  FMUL.FTZ R53, R102.reuse, R123 ;  /* 0x0000007b66357220 */ /* 0x040fe40000410000 */
        /* <DEDUP_REMOVED lines=10> */
[-C--:B------:R-:W-:Y:S02]  /*0ac0*/  FFMA.FTZ R23, R76, R42.reuse, R23 ;  /* 0x0000002a4c177223 */ /* 0x080fe40000010017 */
[----:B------:R-:W-:Y:S02]  /*0ad0*/  FMUL.FTZ R77, R87, R42 ;  /* 0x0000002a574d7220 */ /* 0x000fe40000410000 */
[----:B------:R-:W-:-:S02]  /*0ae0*/  FMUL.FTZ R79, R102, R79 ;  /* 0x0000004f664f7220 */ /* 0x000fc40000410000 */
[----:B------:R-:W-:Y:S02]  /*0af0*/  FMUL.FTZ R107, R67, R107 ;  /* 0x0000006b436b7220 */ /* 0x000fe40000410000 */
[----:B------:R-:W-:Y:S02]  /*0b00*/  FADD.FTZ R10, R43, R10 ;  /* 0x0000000a2b0a7221 */ /* 0x000fe40000010000 */
[-C--:B------:R-:W-:Y:S02]  /*0b10*/  FFMA.FTZ R22, R53, R43.reuse, R22 ;  /* 0x0000002b35167223 */ /* 0x080fe40000010016 */
[----:B------:R-:W-:Y:S02]  /*0b20*/  FMUL.FTZ R78, R86, R43 ;  /* 0x0000002b564e7220 */ /* 0x000fe40000410000 */
[----:B------:R-:W-:Y:S02]  /*0b30*/  FADD.FTZ R42, RZ, R111 ;  /* 0x0000006fff2a7221 */ /* 0x000fe40000010000 */
[----:B------:R-:W-:-:S02]  /*0b40*/  FADD.FTZ R47, -R41, R50 ;  /* 0x00000032292f7221 */ /* 0x000fc40000010100 */
[----:B------:R-:W-:Y:S02]  /*0b50*/  FFMA.FTZ R43, R48, R111, RZ ;  /* 0x0000006f302b7223 */ /* 0x000fe400000100ff */
        /* <DEDUP_REMOVED lines=9> */
[----:B------:R-:W-:Y:S02]  /*0bf0*/  FFMA.FTZ R104, R109, R50, R43 ;  /* 0x000000326d687223 */ /* 0x000fe4000001002b */
[----:B------:R-:W-:-:S02]  /*0c00*/  FADD.FTZ R81, -R41, R116 ;  /* 0x0000007429517221 */ /* 0x000fc40000010100 */
[----:B------:R-:W-:Y:S02]  /*0c10*/  FMUL.FTZ R42, R102, R117 ;  /* 0x00000075662a7220 */ /* 0x000fe40000410000 */
[----:B------:R-:W-:Y:S02]  /*0c20*/  FADD.FTZ R117, R90, R49 ;  /* 0x000000315a757221 */ /* 0x000fe40000010000 */
[----:B------:R-:W-:Y:S02]  /*0c30*/  FFMA.FTZ R104, R110, R49, R104 ;  /* 0x000000316e687223 */ /* 0x000fe40000010068 */
[----:B------:R-:W-:Y:S02]  /*0c40*/  FADD.FTZ R9, R44, R9 ;  /* 0x000000092c097221 */ /* 0x000fe40000010000 */
[-C--:B------:R-:W-:Y:S02]  /*0c50*/  FFMA.FTZ R21, R42, R44.reuse, R21 ;  /* 0x0000002c2a157223 */ /* 0x080fe40000010015 */
[----:B------:R-:W-:-:S02]  /*0c60*/  FMUL.FTZ R43, R89, R44 ;  /* 0x0000002c592b7220 */ /* 0x000fc40000410000 */
        /* <DEDUP_REMOVED lines=8> */
[----:B------:R-:W-:Y:S02]  /*0cf0*/  FADD.FTZ R45, -R41, R118 ;  /* 0x00000076292d7221 */ /* 0x000fe40000010100 */
        /* <DEDUP_REMOVED lines=17> */
[----:B------:R-:W-:Y:S02]  /*0e10*/  FADD.FTZ R114, R113, R90 ;  /* 0x0000005a71727221 */ /* 0x000fe40000010000 */
[----:B------:R-:W-:Y:S02]  /*0e20*/  FFMA.FTZ R106, R81, R90, R106 ;  /* 0x0000005a516a7223 */ /* 0x000fe4000001006a */
[----:B------:R-:W-:Y:S02]  /*0e30*/  FMUL.FTZ R46, R102, R47 ;  /* 0x0000002f662e7220 */ /* 0x000fe40000410000 */
[----:B------:R-:W-:-:S02]  /*0e40*/  FADD.FTZ R113, R114, R45 ;  /* 0x0000002d72717221 */ /* 0x000fc40000010000 */
[----:B------:R-:W-:Y:S02]  /*0e50*/  FFMA.FTZ R106, R44, R45, R106 ;  /* 0x0000002d2c6a7223 */ /* 0x000fe4000001006a */
[----:B------:R-:W-:Y:S02]  /*0e60*/  FADD.FTZ R103, -R41, R122 ;  /* 0x0000007a29677221 */ /* 0x000fe40000010100 */
[----:B------:R-:W-:Y:S02]  /*0e70*/  FADD.FTZ R5, R52, R5 ;  /* 0x0000000534057221 */ /* 0x000fe40000010000 */
[-C--:B------:R-:W-:Y:S02]  /*0e80*/  FFMA.FTZ R17, R46, R52.reuse, R17 ;  /* 0x000000342e117223 */ /* 0x080fe40000010011 */
[----:B------:R-:W-:Y:S02]  /*0e90*/  FMUL.FTZ R47, R95, R52 ;  /* 0x000000345f2f7220 */ /* 0x000fe40000410000 */
[----:B------:R-:W-:-:S02]  /*0ea0*/  FADD.FTZ R52, R113, R104 ;  /* 0x0000006871347221 */ /* 0x000fc40000010000 */
[----:B------:R-:W-:Y:S02]  /*0eb0*/  FFMA.FTZ R113, R91, R104, R106 ;  /* 0x000000685b717223 */ /* 0x000fe4000001006a */
[----:B------:R-:W-:Y:S02]  /*0ec0*/  FMUL.FTZ R103, R102, R103 ;  /* 0x0000006766677220 */ /* 0x000fe40000410000 */
[----:B------:R-:W-:Y:S02]  /*0ed0*/  FMUL.FTZ R106, R96, R51 ;  /* 0x00000033606a7220 */ /* 0x000fe40000410000 */
[----:B------:R-:W-:Y:S02]  /*0ee0*/  FADD.FTZ R115, R52, R47 ;  /* 0x0000002f34737221 */ /* 0x000fe40000010000 */
[----:B------:R-:W-:Y:S02]  /*0ef0*/  FADD.FTZ R41, -R41, R124 ;  /* 0x0000007c29297221 */ /* 0x000fe40000010100 */
[----:B------:R-:W-:-:S02]  /*0f00*/  FFMA.FTZ R113, R46, R47, R113 ;  /* 0x0000002f2e717223 */ /* 0x000fc40000010071 */
[----:B------:R-:W-:Y:S02]  /*0f10*/  FADD.FTZ R2, R51, R2 ;  /* 0x0000000233027221 */ /* 0x000fe40000010000 */
[----:B------:R-:W-:Y:S02]  /*0f20*/  FFMA.FTZ R14, R103, R51, R14 ;  /* 0x00000033670e7223 */ /* 0x000fe4000001000e */
[----:B------:R-:W-:Y:S02]  /*0f30*/  FMUL.FTZ R51, R97, R40 ;  /* 0x0000002861337220 */ /* 0x000fe40000410000 */
[----:B------:R-:W-:Y:S02]  /*0f40*/  FADD.FTZ R114, R115, R106 ;  /* 0x0000006a73727221 */ /* 0x000fe40000010000 */
[----:B------:R-:W-:Y:S02]  /*0f50*/  FMUL.FTZ R52, R102, R41 ;  /* 0x0000002966347220 */ /* 0x000fe40000410000 */
[----:B------:R-:W-:-:S02]  /*0f60*/  FFMA.FTZ R113, R103, R106, R113 ;  /* 0x0000006a67717223 */ /* 0x000fc40000010071 */
[----:B------:R-:W-:Y:S02]  /*0f70*/  FADD.FTZ R120, R114, R51 ;  /* 0x0000003372787221 */ /* 0x000fe40000010000 */
[----:B------:R-:W-:Y:S02]  /*0f80*/  FADD.FTZ R3, R40, R3 ;  /* 0x0000000328037221 */ /* 0x000fe40000010000 */
[C---:B------:R-:W-:Y:S02]  /*0f90*/  FFMA.FTZ R15, R52.reuse, R40, R15 ;  /* 0x00000028340f7223 */ /* 0x040fe4000001000f */
[----:B------:R-:W-:Y:S01]  /*0fa0*/  FFMA.FTZ R114, R52, R51, R113 ;  /* 0x0000003334727223 */ /* 0x000fe20000010071 */
[----:B------:R-:W-:Y:S05]  /*0fb0*/  BRA.DIV ~URZ, `(.L_x_369) ;  /* 0x000019a27f007947 */ /* 0x000fea000b800000 */
[----:B------:R0:W1:Y:S02]  /*0fc0*/  SHFL.BFLY PT, R113, R120, 0x1, 0x1f ;  /* 0x0c201f0078717f89 */ /* 0x00006400000e0000 */
.L_x_373:
        /* <DEDUP_REMOVED lines=15> */
[----:B0-----:R0:W1:Y:S01]  /*10c0*/  SHFL.BFLY PT, R120, R113, 0x10, 0x1f ;  /* 0x0e001f0071787f89 */ /* 0x00106200000e0000 */
[----:B--2---:R-:W-:-:S05]  /*10d0*/  FADD.FTZ R114, R115, R118 ;  /* 0x0000007673727221 */ /* 0x004fca0000010000 */
[----:B------:R0:W2:Y:S02]  /*10e0*/  SHFL.BFLY PT, R41, R114, 0x10, 0x1f ;  /* 0x0e001f0072297f89 */ /* 0x0000a400000e0000 */
.L_x_374:
[----:B-1----:R-:W-:Y:S01]  /*10f0*/  FADD.FTZ R120, R120, R113 ;  /* 0x0000007178787221 */ /* 0x002fe20000010000 */
[----:B0----5:R-:W-:Y:S01]  /*1100*/  MOV R113, R82 ;  /* 0x0000005200717202 */ /* 0x021fe20000000f00 */
[----:B--2---:R-:W-:Y:S01]  /*1110*/  FADD.FTZ R40, R41, R114 ;  /* 0x0000007229287221 */ /* 0x004fe20000010000 */
[----:B------:R-:W-:Y:S01]  /*1120*/  @P0 MOV R114, R74 ;  /* 0x0000004a00720202 */ /* 0x000fe20000000f00 */
[----:B------:R-:W-:Y:S01]  /*1130*/  FMUL.FTZ R120, R120, c[0x0][0x1e0] ;  /* 0x0000780078787a20 */ /* 0x000fe20000410000 */
[----:B------:R-:W-:Y:S01]  /*1140*/  LOP3.LUT P5, RZ, R113, 0xff, RZ, 0xc0, !PT ;  /* 0x000000ff71ff7812 */ /* 0x000fe200078ac0ff */
[----:B------:R-:W-:Y:S01]  /*1150*/  FMUL.FTZ R40, R40, c[0x0][0x1e0] ;  /* 0x0000780028287a20 */ /* 0x000fe20000410000 */
[----:B------:R-:W-:Y:S01]  /*1160*/  @P0 LOP3.LUT P6, RZ, R114, 0xff, RZ, 0xc0, !PT ;  /* 0x000000ff72ff0812 */ /* 0x000fe200078cc0ff */
[----:B------:R-:W-:Y:S01]  /*1170*/  @P1 HADD2.F32 R115, -RZ, R25.H0_H0 ;  /* 0x20000019ff731230 */ /* 0x000fe20000004100 */
[----:B------:R-:W-:Y:S02]  /*1180*/  FSEL R41, R120, RZ, !P2 ;  /* 0x000000ff78297208 */ /* 0x000fe40005000000 */
[----:B------:R-:W-:-:S02]  /*1190*/  LOP3.LUT P3, RZ, R82, 0xff00, RZ, 0xc0, !PT ;  /* 0x0000ff0052ff7812 */ /* 0x000fc4000786c0ff */
[----:B------:R-:W-:Y:S01]  /*11a0*/  LOP3.LUT P4, RZ, R82, 0xff0000, RZ, 0xc0, !PT ;  /* 0x00ff000052ff7812 */ /* 0x000fe2000788c0ff */
[-CC-:B------:R-:W-:Y:S01]  /*11b0*/  FFMA.FTZ R48, R48, R40.reuse, R41.reuse ;  /* 0x0000002830307223 */ /* 0x180fe20000010029 */
[----:B------:R-:W-:Y:S01]  /*11c0*/  @P0 LOP3.LUT P2, RZ, R74, 0xff00, RZ, 0xc0, !PT ;  /* 0x0000ff004aff0812 */ /* 0x000fe2000784c0ff */
[-CC-:B------:R-:W-:Y:S02]  /*11d0*/  FFMA.FTZ R112, R112, R40.reuse, R41.reuse ;  /* 0x0000002870707223 */ /* 0x180fe40000010029 */
[-CC-:B------:R-:W-:Y:S02]  /*11e0*/  FFMA.FTZ R109, R109, R40.reuse, R41.reuse ;  /* 0x000000286d6d7223 */ /* 0x180fe40000010029 */
[----:B------:R-:W-:Y:S01]  /*11f0*/  FADD.FTZ R111, R111, -R48 ;  /* 0x800000306f6f7221 */ /* 0x000fe20000010000 */
[----:B------:R-:W-:Y:S01]  /*1200*/  @P1 HADD2.F32 R48, -RZ, R24.H0_H0 ;  /* 0x20000018ff301230 */ /* 0x000fe20000004100 */
[----:B------:R-:W-:Y:S02]  /*1210*/  FFMA.FTZ R110, R110, R40, R41 ;  /* 0x000000286e6e7223 */ /* 0x000fe40000010029 */
[----:B------:R-:W-:-:S02]  /*1220*/  FADD.FTZ R107, R107, -R112 ;  /* 0x800000706b6b7221 */ /* 0x000fc40000010000 */
[----:B------:R-:W-:Y:S01]  /*1230*/  FADD.FTZ R109, R50, -R109 ;  /* 0x8000006d326d7221 */ /* 0x000fe20000010000 */
[----:B------:R-:W-:Y:S01]  /*1240*/  @P1 HADD2.F32 R50, -RZ, R25.H1_H1 ;  /* 0x30000019ff321230 */ /* 0x000fe20000004100 */
[C---:B------:R-:W-:Y:S02]  /*1250*/  FMUL.FTZ R113, R102.reuse, R111 ;  /* 0x0000006f66717220 */ /* 0x040fe40000410000 */
[----:B------:R-:W-:Y:S01]  /*1260*/  FADD.FTZ R117, R49, -R110 ;  /* 0x8000006e31757221 */ /* 0x000fe20000010000 */
[----:B------:R-:W-:Y:S01]  /*1270*/  @P1 HADD2.F32 R49, -RZ, R24.H1_H1 ;  /* 0x30000018ff311230 */ /* 0x000fe20000004100 */
[C---:B------:R-:W-:Y:S02]  /*1280*/  FMUL.FTZ R114, R102.reuse, R107 ;  /* 0x0000006b66727220 */ /* 0x040fe40000410000 */
[----:B------:R-:W-:Y:S02]  /*1290*/  FMUL.FTZ R112, R102, R109 ;  /* 0x0000006d66707220 */ /* 0x000fe40000410000 */
[----:B------:R-:W-:-:S02]  /*12a0*/  @P1 FADD.FTZ R113, R113, R48 ;  /* 0x0000003071711221 */ /* 0x000fc40000010000 */
[----:B------:R-:W-:Y:S02]  /*12b0*/  FMUL.FTZ R111, R102, R117 ;  /* 0x00000075666f7220 */ /* 0x000fe40000410000 */
[----:B------:R-:W-:Y:S02]  /*12c0*/  @P1 FADD.FTZ R114, R114, R49 ;  /* 0x0000003172721221 */ /* 0x000fe40000010000 */
[----:B------:R-:W-:Y:S02]  /*12d0*/  @P1 FADD.FTZ R112, R112, R115 ;  /* 0x0000007370701221 */ /* 0x000fe40000010000 */
[----:B------:R-:W-:Y:S02]  /*12e0*/  FMUL.FTZ R49, R113, c[0x0][0x1e8] ;  /* 0x00007a0071317a20 */ /* 0x000fe40000410000 */
[----:B------:R-:W-:Y:S02]  /*12f0*/  @P1 FADD.FTZ R111, R111, R50 ;  /* 0x000000326f6f1221 */ /* 0x000fe40000010000 */
[----:B------:R-:W-:Y:S01]  /*1300*/  FMUL.FTZ R48, R114, c[0x0][0x1e8] ;  /* 0x00007a0072307a20 */ /* 0x000fe20000410000 */
[----:B------:R-:W-:Y:S01]  /*1310*/  FSEL R110, R49, RZ, P5 ;  /* 0x000000ff316e7208 */ /* 0x000fe20002800000 */
[----:B------:R-:W-:Y:S01]  /*1320*/  FMUL.FTZ R50, R112, c[0x0][0x1e8] ;  /* 0x00007a0070327a20 */ /* 0x000fe20000410000 */
[----:B------:R-:W-:Y:S01]  /*1330*/  @P0 LOP3.LUT P5, RZ, R74, 0xff0000, RZ, 0xc0, !PT ;  /* 0x00ff00004aff0812 */ /* 0x000fe200078ac0ff */
[-CC-:B------:R-:W-:Y:S01]  /*1340*/  FFMA.FTZ R54, R54, R40.reuse, R41.reuse ;  /* 0x0000002836367223 */ /* 0x180fe20000010029 */
[----:B------:R-:W-:Y:S01]  /*1350*/  FSEL R107, R48, RZ, P3 ;  /* 0x000000ff306b7208 */ /* 0x000fe20001800000 */
[-CC-:B------:R-:W-:Y:S01]  /*1360*/  FFMA.FTZ R121, R103, R40.reuse, R41.reuse ;  /* 0x0000002867797223 */ /* 0x180fe20000010029 */
[----:B------:R-:W-:Y:S01]  /*1370*/  FSEL R109, R50, RZ, P4 ;  /* 0x000000ff326d7208 */ /* 0x000fe20002000000 */
[----:B------:R-:W-:Y:S01]  /*1380*/  FADD.FTZ R55, R55, -R54 ;  /* 0x8000003637377221 */ /* 0x000fe20000010000 */
[----:B------:R-:W-:Y:S01]  /*1390*/  @P0 FSEL R48, R48, RZ, P2 ;  /* 0x000000ff30300208 */ /* 0x000fe20001000000 */
[--C-:B------:R-:W-:Y:S01]  /*13a0*/  @P1 HADD2.F32 R54, -RZ, R26.reuse.H0_H0 ;  /* 0x2000001aff361230 */ /* 0x100fe20000004100 */
[----:B------:R-:W-:Y:S01]  /*13b0*/  @P0 FSEL R50, R50, RZ, P5 ;  /* 0x000000ff32320208 */ /* 0x000fe20002800000 */
[-CC-:B------:R-:W-:Y:S01]  /*13c0*/  FFMA.FTZ R76, R76, R40.reuse, R41.reuse ;  /* 0x000000284c4c7223 */ /* 0x180fe20000010029 */
[----:B------:R-:W-:Y:S01]  /*13d0*/  LOP3.LUT P3, RZ, R83, 0xff, RZ, 0xc0, !PT ;  /* 0x000000ff53ff7812 */ /* 0x000fe2000786c0ff */
[-C--:B------:R-:W-:Y:S01]  /*13e0*/  FFMA.FTZ R115, R53, R40.reuse, R41 ;  /* 0x0000002835737223 */ /* 0x080fe20000010029 */
[----:B------:R-:W-:Y:S01]  /*13f0*/  LOP3.LUT P2, RZ, R83, 0xff00, RZ, 0xc0, !PT ;  /* 0x0000ff0053ff7812 */ /* 0x000fe2000784c0ff */
[----:B------:R-:W-:Y:S01]  /*1400*/  FADD.FTZ R77, R77, -R76 ;  /* 0x8000004c4d4d7221 */ /* 0x000fe20000010000 */
[C---:B------:R-:W-:Y:S01]  /*1410*/  LOP3.LUT P4, RZ, R83.reuse, 0xff0000, RZ, 0xc0, !PT ;  /* 0x00ff000053ff7812 */ /* 0x040fe2000788c0ff */
[----:B------:R-:W-:Y:S01]  /*1420*/  FADD.FTZ R115, R78, -R115 ;  /* 0x800000734e737221 */ /* 0x000fe20000010000 */
[----:B------:R-:W-:Y:S01]  /*1430*/  LOP3.LUT P5, RZ, R83, 0xff000000, RZ, 0xc0, !PT ;  /* 0xff00000053ff7812 */ /* 0x000fe200078ac0ff */
[-CC-:B------:R-:W-:Y:S01]  /*1440*/  FFMA.FTZ R83, R105, R40.reuse, R41.reuse ;  /* 0x0000002869537223 */ /* 0x180fe20000010029 */
[----:B------:R-:W-:Y:S01]  /*1450*/  @P0 FSEL R49, R49, RZ, P6 ;  /* 0x000000ff31310208 */ /* 0x000fe20003000000 */
[----:B------:R-:W-:Y:S01]  /*1460*/  FFMA.FTZ R81, R81, R40, R41 ;  /* 0x0000002851517223 */ /* 0x000fe20000010029 */
[----:B------:R-:W-:Y:S01]  /*1470*/  LOP3.LUT P6, RZ, R82, 0xff000000, RZ, 0xc0, !PT ;  /* 0xff00000052ff7812 */ /* 0x000fe200078cc0ff */
[----:B------:R-:W-:Y:S01]  /*1480*/  FADD.FTZ R83, R108, -R83 ;  /* 0x800000536c537221 */ /* 0x000fe20000010000 */
[----:B------:R-:W-:Y:S01]  /*1490*/  MOV R105, R84 ;  /* 0x0000005400697202 */ /* 0x000fe20000000f00 */
[----:B------:R-:W-:Y:S01]  /*14a0*/  FMUL.FTZ R82, R111, c[0x0][0x1e8] ;  /* 0x00007a006f527a20 */ /* 0x000fe20000410000 */
[--C-:B------:R-:W-:Y:S01]  /*14b0*/  @P1 HADD2.F32 R53, -RZ, R27.reuse.H1_H1 ;  /* 0x3000001bff351230 */ /* 0x100fe20000004100 */
[C---:B------:R-:W-:Y:S01]  /*14c0*/  FMUL.FTZ R103, R102.reuse, R83 ;  /* 0x0000005366677220 */ /* 0x040fe20000410000 */
[----:B------:R-:W-:Y:S01]  /*14d0*/  @P1 HADD2.F32 R76, -RZ, R27.H0_H0 ;  /* 0x2000001bff4c1230 */ /* 0x000fe20000004100 */
[----:B------:R-:W-:Y:S01]  /*14e0*/  FMUL.FTZ R119, R102, R55 ;  /* 0x0000003766777220 */ /* 0x000fe20000410000 */
[----:B------:R-:W-:Y:S01]  /*14f0*/  FSEL R108, R82, RZ, P6 ;  /* 0x000000ff526c7208 */ /* 0x000fe20003000000 */
[----:B------:R-:W-:Y:S01]  /*1500*/  @P1 FADD.FTZ R103, R103, R54 ;  /* 0x0000003667671221 */ /* 0x000fe20000010000 */
[----:B------:R-:W-:Y:S01]  /*1510*/  @P0 LOP3.LUT P6, RZ, R74, 0xff000000, RZ, 0xc0, !PT ;  /* 0xff0000004aff0812 */ /* 0x000fe200078cc0ff */
[----:B------:R-:W-:Y:S01]  /*1520*/  @P1 HADD2.F32 R54, -RZ, R26.H1_H1 ;  /* 0x3000001aff361230 */ /* 0x000fe20000004100 */
[----:B------:R-:W-:Y:S01]  /*1530*/  FMUL.FTZ R118, R102, R77 ;  /* 0x0000004d66767220 */ /* 0x000fe20000410000 */
[----:B------:R-:W-:Y:S01]  /*1540*/  @P1 HADD2.F32 R78, -RZ, R28.H0_H0 ;  /* 0x2000001cff4e1230 */ /* 0x000fe20000004100 */
[----:B------:R-:W-:Y:S01]  /*1550*/  FMUL.FTZ R83, R103, c[0x0][0x1e8] ;  /* 0x00007a0067537a20 */ /* 0x000fe20000410000 */
[----:B------:R-:W-:Y:S01]  /*1560*/  @P0 FSEL R82, R82, RZ, P6 ;  /* 0x000000ff52520208 */ /* 0x000fe20003000000 */
[-CC-:B------:R-:W-:Y:S01]  /*1570*/  FFMA.FTZ R79, R79, R40.reuse, R41.reuse ;  /* 0x000000284f4f7223 */ /* 0x180fe20000010029 */
[----:B------:R-:W-:Y:S01]  /*1580*/  LOP3.LUT P6, RZ, R105, 0xff, RZ, 0xc0, !PT ;  /* 0x000000ff69ff7812 */ /* 0x000fe200078cc0ff */
[----:B------:R-:W-:Y:S01]  /*1590*/  FFMA.FTZ R91, R91, R40, R41 ;  /* 0x000000285b5b7223 */ /* 0x000fe20000010029 */
[----:B------:R-:W-:Y:S01]  /*15a0*/  FSEL R105, R83, RZ, P3 ;  /* 0x000000ff53697208 */ /* 0x000fe20001800000 */
[----:B------:R-:W-:Y:S01]  /*15b0*/  FADD.FTZ R81, R90, -R81 ;  /* 0x800000515a517221 */ /* 0x000fe20000010000 */
[----:B------:R-:W-:Y:S01]  /*15c0*/  @P0 LOP3.LUT P3, RZ, R75, 0xff, RZ, 0xc0, !PT ;  /* 0x000000ff4bff0812 */ /* 0x000fe2000786c0ff */
[----:B------:R-:W-:Y:S01]  /*15d0*/  FMUL.FTZ R115, R102, R115 ;  /* 0x0000007366737220 */ /* 0x000fe20000410000 */
[----:B------:R-:W-:Y:S01]  /*15e0*/  @P0 F2FP.PACK_AB R49, RZ, R49 ;  /* 0x00000031ff31023e */ /* 0x000fe200000000ff */
[----:B------:R-:W-:Y:S01]  /*15f0*/  @P1 FADD.FTZ R119, R119, R54 ;  /* 0x0000003677771221 */ /* 0x000fe20000010000 */
[----:B------:R-:W-:Y:S01]  /*1600*/  @P0 FSEL R83, R83, RZ, P3 ;  /* 0x000000ff53530208 */ /* 0x000fe20001800000 */
[----:B------:R-:W-:Y:S01]  /*1610*/  @P1 FADD.FTZ R118, R118, R53 ;  /* 0x0000003576761221 */ /* 0x000fe20000010000 */
[----:B------:R-:W-:Y:S01]  /*1620*/  @P1 HADD2.F32 R53, -RZ, R29.H0_H0 ;  /* 0x2000001dff351230 */ /* 0x000fe20000004100 */
[----:B------:R-:W-:Y:S01]  /*1630*/  FADD.FTZ R79, R80, -R79 ;  /* 0x8000004f504f7221 */ /* 0x000fe20000010000 */
[----:B------:R-:W-:Y:S01]  /*1640*/  @P0 LOP3.LUT P3, RZ, R75, 0xff00, RZ, 0xc0, !PT ;  /* 0x0000ff004bff0812 */ /* 0x000fe2000786c0ff */
[----:B------:R-:W-:Y:S01]  /*1650*/  FADD.FTZ R91, R104, -R91 ;  /* 0x8000005b685b7221 */ /* 0x000fe20000010000 */
[----:B------:R-:W-:Y:S01]  /*1660*/  @P1 HADD2.F32 R54, -RZ, R30.H0_H0 ;  /* 0x2000001eff361230 */ /* 0x000fe20000004100 */
[----:B------:R-:W-:Y:S01]  /*1670*/  @P1 FADD.FTZ R115, R115, R76 ;  /* 0x0000004c73731221 */ /* 0x000fe20000010000 */
[----:B------:R-:W-:Y:S01]  /*1680*/  @P0 F2FP.PACK_AB R50, RZ, R50 ;  /* 0x00000032ff32023e */ /* 0x000fe200000000ff */
[C---:B------:R-:W-:Y:S01]  /*1690*/  FMUL.FTZ R80, R102.reuse, R81 ;  /* 0x0000005166507220 */ /* 0x040fe20000410000 */
[----:B------:R-:W-:Y:S01]  /*16a0*/  @P0 F2FP.PACK_AB R83, RZ, R83 ;  /* 0x00000053ff53023e */ /* 0x000fe200000000ff */
[----:B------:R-:W-:Y:S01]  /*16b0*/  FMUL.FTZ R90, R119, c[0x0][0x1e8] ;  /* 0x00007a00775a7a20 */ /* 0x000fe20000410000 */
[----:B------:R-:W-:Y:S01]  /*16c0*/  @P0 F2FP.PACK_AB R48, RZ, R48 ;  /* 0x00000030ff30023e */ /* 0x000fe200000000ff */
[----:B------:R-:W-:Y:S01]  /*16d0*/  FMUL.FTZ R81, R102, R91 ;  /* 0x0000005b66517220 */ /* 0x000fe20000410000 */
[----:B------:R-:W-:Y:S01]  /*16e0*/  @P0 PRMT R36, R49, 0x7610, R36 ;  /* 0x0000761031240816 */ /* 0x000fe20000000024 */
[----:B------:R-:W-:Y:S01]  /*16f0*/  @P1 FADD.FTZ R80, R80, R53 ;  /* 0x0000003550501221 */ /* 0x000fe20000010000 */
[----:B------:R-:W-:Y:S01]  /*1700*/  FSEL R104, R90, RZ, P2 ;  /* 0x000000ff5a687208 */ /* 0x000fe20001000000 */
[----:B------:R-:W-:Y:S01]  /*1710*/  FMUL.FTZ R91, R115, c[0x0][0x1e8] ;  /* 0x00007a00735b7a20 */ /* 0x000fe20000410000 */
[C---:B------:R-:W-:Y:S01]  /*1720*/  @P0 LOP3.LUT P2, RZ, R75.reuse, 0xff0000, RZ, 0xc0, !PT ;  /* 0x00ff00004bff0812 */ /* 0x040fe2000784c0ff */
[----:B------:R-:W-:Y:S01]  /*1730*/  FMUL.FTZ R79, R102, R79 ;  /* 0x0000004f664f7220 */ /* 0x000fe20000410000 */
[----:B------:R-:W-:Y:S01]  /*1740*/  @P0 FSEL R90, R90, RZ, P3 ;  /* 0x000000ff5a5a0208 */ /* 0x000fe20001800000 */
[----:B------:R-:W-:Y:S01]  /*1750*/  FMUL.FTZ R53, R118, c[0x0][0x1e8] ;  /* 0x00007a0076357a20 */ /* 0x000fe20000410000 */
[----:B------:R-:W-:Y:S01]  /*1760*/  @P0 LOP3.LUT P3, RZ, R75, 0xff000000, RZ, 0xc0, !PT ;  /* 0xff0000004bff0812 */ /* 0x000fe2000786c0ff */
[----:B------:R-:W-:Y:S01]  /*1770*/  @P1 FADD.FTZ R79, R79, R78 ;  /* 0x0000004e4f4f1221 */ /* 0x000fe20000010000 */
[----:B------:R-:W-:Y:S01]  /*1780*/  FSEL R116, R91, RZ, P4 ;  /* 0x000000ff5b747208 */ /* 0x000fe20002000000 */
[----:B------:R-:W-:Y:S01]  /*1790*/  @P1 FADD.FTZ R81, R81, R54 ;  /* 0x0000003651511221 */ /* 0x000fe20000010000 */
[----:B------:R-:W-:Y:S01]  /*17a0*/  @P0 FSEL R91, R91, RZ, P2 ;  /* 0x000000ff5b5b0208 */ /* 0x000fe20001000000 */
[----:B------:R-:W-:Y:S01]  /*17b0*/  FMUL.FTZ R54, R80, c[0x0][0x1e8] ;  /* 0x00007a0050367a20 */ /* 0x000fe20000410000 */
[----:B------:R-:W-:Y:S01]  /*17c0*/  FSEL R117, R53, RZ, P5 ;  /* 0x000000ff35757208 */ /* 0x000fe20002800000 */
[----:B------:R-:W-:Y:S01]  /*17d0*/  FMUL.FTZ R55, R81, c[0x0][0x1e8] ;  /* 0x00007a0051377a20 */ /* 0x000fe20000410000 */
[----:B------:R-:W-:Y:S01]  /*17e0*/  LOP3.LUT P4, RZ, R84, 0xff00, RZ, 0xc0, !PT ;  /* 0x0000ff0054ff7812 */ /* 0x000fe2000788c0ff */
[----:B------:R-:W-:Y:S01]  /*17f0*/  FADD.FTZ R121, R106, -R121 ;  /* 0x800000796a797221 */ /* 0x000fe20000010000 */
[C---:B------:R-:W-:Y:S01]  /*1800*/  LOP3.LUT P2, RZ, R84.reuse, 0xff0000, RZ, 0xc0, !PT ;  /* 0x00ff000054ff7812 */ /* 0x040fe2000784c0ff */
[--C-:B------:R-:W-:Y:S01]  /*1810*/  @P1 HADD2.F32 R106, -RZ, R31.reuse.H0_H0 ;  /* 0x2000001fff6a1230 */ /* 0x100fe20000004100 */
[----:B------:R-:W-:Y:S01]  /*1820*/  LOP3.LUT P5, RZ, R84, 0xff000000, RZ, 0xc0, !PT ;  /* 0xff00000054ff7812 */ /* 0x000fe200078ac0ff */
[-CC-:B------:R-:W-:Y:S01]  /*1830*/  FFMA.FTZ R42, R42, R40.reuse, R41.reuse ;  /* 0x000000282a2a7223 */ /* 0x180fe20000010029 */
[----:B------:R-:W-:Y:S01]  /*1840*/  @P0 FSEL R84, R53, RZ, P3 ;  /* 0x000000ff35540208 */ /* 0x000fe20001800000 */
[----:B------:R-:W-:Y:S01]  /*1850*/  FMUL.FTZ R53, R79, c[0x0][0x1e8] ;  /* 0x00007a004f357a20 */ /* 0x000fe20000410000 */
[----:B------:R-:W-:Y:S01]  /*1860*/  LOP3.LUT P3, RZ, R85, 0xff, RZ, 0xc0, !PT ;  /* 0x000000ff55ff7812 */ /* 0x000fe2000786c0ff */
[-CC-:B------:R-:W-:Y:S01]  /*1870*/  FFMA.FTZ R44, R44, R40.reuse, R41.reuse ;  /* 0x000000282c2c7223 */ /* 0x180fe20000010029 */
[----:B------:R-:W-:Y:S01]  /*1880*/  FSEL R77, R54, RZ, P2 ;  /* 0x000000ff364d7208 */ /* 0x000fe20001000000 */
[-CC-:B------:R-:W-:Y:S01]  /*1890*/  FFMA.FTZ R46, R46, R40.reuse, R41.reuse ;  /* 0x000000282e2e7223 */ /* 0x180fe20000010029 */
[----:B------:R-:W-:Y:S01]  /*18a0*/  FSEL R76, R53, RZ, P6 ;  /* 0x000000ff354c7208 */ /* 0x000fe20003000000 */
[----:B------:R-:W-:Y:S01]  /*18b0*/  FFMA.FTZ R40, R52, R40, R41 ;  /* 0x0000002834287223 */ /* 0x000fe20000010029 */
[----:B------:R-:W-:Y:S01]  /*18c0*/  FSEL R78, R55, RZ, P3 ;  /* 0x000000ff374e7208 */ /* 0x000fe20001800000 */
[----:B------:R-:W-:Y:S01]  /*18d0*/  FADD.FTZ R43, R43, -R42 ;  /* 0x8000002a2b2b7221 */ /* 0x000fe20000010000 */
[----:B------:R-:W-:Y:S01]  /*18e0*/  LOP3.LUT P6, RZ, R85, 0xff00, RZ, 0xc0, !PT ;  /* 0x0000ff0055ff7812 */ /* 0x000fe200078cc0ff */
[----:B------:R-:W-:Y:S01]  /*18f0*/  FADD.FTZ R51, R51, -R40 ;  /* 0x8000002833337221 */ /* 0x000fe20000010000 */
[----:B------:R-:W-:Y:S01]  /*1900*/  LOP3.LUT P2, RZ, R85, 0xff0000, RZ, 0xc0, !PT ;  /* 0x00ff000055ff7812 */ /* 0x000fe2000784c0ff */
[----:B------:R-:W-:Y:S01]  /*1910*/  IMAD R40, R65, c[0x0][0x168], RZ ;  /* 0x00005a0041287a24 */ /* 0x000fe200078e02ff */
[----:B------:R-:W-:Y:S01]  /*1920*/  LOP3.LUT P3, RZ, R85, 0xff000000, RZ, 0xc0, !PT ;  /* 0xff00000055ff7812 */ /* 0x000fe2000786c0ff */
[----:B------:R-:W-:Y:S01]  /*1930*/  FMUL.FTZ R85, R102, R121 ;  /* 0x0000007966557220 */ /* 0x000fe20000410000 */
[----:B------:R-:W-:Y:S01]  /*1940*/  LOP3.LUT R42, R0, 0x1f, RZ, 0xc0, !PT ;  /* 0x0000001f002a7812 */ /* 0x000fe200078ec0ff */
[----:B------:R-:W-:Y:S01]  /*1950*/  FADD.FTZ R45, R45, -R44 ;  /* 0x8000002c2d2d7221 */ /* 0x000fe20000010000 */
[----:B------:R-:W-:Y:S01]  /*1960*/  SHF.R.S32.HI R41, RZ, 0x1f, R40 ;  /* 0x0000001fff297819 */ /* 0x000fe20000011428 */
[----:B------:R-:W-:Y:S01]  /*1970*/  @P1 FADD.FTZ R85, R85, R106 ;  /* 0x0000006a55551221 */ /* 0x000fe20000010000 */
[----:B------:R-:W-:Y:S01]  /*1980*/  @P0 F2FP.PACK_AB R91, RZ, R91 ;  /* 0x0000005bff5b023e */ /* 0x000fe200000000ff */
[----:B------:R-:W-:Y:S01]  /*1990*/  FADD.FTZ R47, R47, -R46 ;  /* 0x8000002e2f2f7221 */ /* 0x000fe20000010000 */
[----:B------:R-:W-:Y:S01]  /*19a0*/  @P0 F2FP.PACK_AB R82, RZ, R82 ;  /* 0x00000052ff52023e */ /* 0x000fe200000000ff */
[----:B------:R-:W-:Y:S01]  /*19b0*/  FMUL.FTZ R52, R85, c[0x0][0x1e8] ;  /* 0x00007a0055347a20 */ /* 0x000fe20000410000 */
[----:B------:R-:W-:Y:S01]  /*19c0*/  @P0 F2FP.PACK_AB R90, RZ, R90 ;  /* 0x0000005aff5a023e */ /* 0x000fe200000000ff */
[C---:B------:R-:W-:Y:S01]  /*19d0*/  FMUL.FTZ R122, R102.reuse, R43 ;  /* 0x0000002b667a7220 */ /* 0x040fe20000410000 */
[----:B------:R-:W-:Y:S01]  /*19e0*/  @P1 HADD2.F32 R43, -RZ, R31.H1_H1 ;  /* 0x3000001fff2b1230 */ /* 0x000fe20000004100 */
[----:B------:R-:W-:Y:S01]  /*19f0*/  FMUL.FTZ R121, R102, R45 ;  /* 0x0000002d66797220 */ /* 0x000fe20000410000 */
[----:B------:R-:W-:Y:S01]  /*1a00*/  FSEL R106, R52, RZ, P2 ;  /* 0x000000ff346a7208 */ /* 0x000fe20001000000 */
[C---:B------:R-:W-:Y:S01]  /*1a10*/  FMUL.FTZ R120, R102.reuse, R47 ;  /* 0x0000002f66787220 */ /* 0x040fe20000410000 */
[----:B------:R-:W-:Y:S01]  /*1a20*/  ISETP.NE.U32.AND P2, PT, RZ, c[0x0][0x258], PT ;  /* 0x00009600ff007a0c */ /* 0x000fe20003f45070 */
[----:B------:R-:W-:Y:S01]  /*1a30*/  FMUL.FTZ R102, R102, R51 ;  /* 0x0000003366667220 */ /* 0x000fe20000410000 */
[----:B------:R-:W-:Y:S01]  /*1a40*/  LEA.HI R51, R41, R40, RZ, 0x3 ;  /* 0x0000002829337211 */ /* 0x000fe200078f18ff */
[----:B------:R-:W-:Y:S01]  /*1a50*/  @P1 HADD2.F32 R41, -RZ, R28.H1_H1 ;  /* 0x3000001cff291230 */ /* 0x000fe20000004100 */
[----:B------:R-:W-:Y:S01]  /*1a60*/  ISETP.NE.AND.EX P2, PT, RZ, c[0x0][0x25c], PT, P2 ;  /* 0x00009700ff007a0c */ /* 0x000fe20003f45320 */
[----:B------:R-:W-:Y:S01]  /*1a70*/  @P1 HADD2.F32 R40, -RZ, R29.H1_H1 ;  /* 0x3000001dff281230 */ /* 0x000fe20000004100 */
[----:B------:R-:W-:Y:S01]  /*1a80*/  @P1 FADD.FTZ R102, R102, R43 ;  /* 0x0000002b66661221 */ /* 0x000fe20000010000 */
[----:B------:R-:W-:Y:S01]  /*1a90*/  LEA.HI.SX32 R51, R51, R42, 0x1d ;  /* 0x0000002a33337211 */ /* 0x000fe200078feaff */
[----:B------:R-:W-:Y:S01]  /*1aa0*/  @P1 FADD.FTZ R122, R122, R41 ;  /* 0x000000297a7a1221 */ /* 0x000fe20000010000 */
[----:B------:R-:W-:Y:S01]  /*1ab0*/  @P1 HADD2.F32 R41, -RZ, R30.H1_H1 ;  /* 0x3000001eff291230 */ /* 0x000fe20000004100 */
[----:B------:R-:W-:Y:S01]  /*1ac0*/  @P1 FADD.FTZ R121, R121, R40 ;  /* 0x0000002879791221 */ /* 0x000fe20000010000 */
[----:B------:R-:W-:-:S02]  /*1ad0*/  @P0 MOV R40, R72 ;  /* 0x0000004800280202 */ /* 0x000fc40000000f00 */
[----:B------:R-:W-:Y:S01]  /*1ae0*/  F2FP.PACK_AB R43, R117, R116 ;  /* 0x00000074752b723e */ /* 0x000fe200000000ff */
[----:B------:R-:W-:Y:S01]  /*1af0*/  @P1 FADD.FTZ R120, R120, R41 ;  /* 0x0000002978781221 */ /* 0x000fe20000010000 */
[----:B------:R-:W-:Y:S02]  /*1b00*/  @P0 LOP3.LUT P1, RZ, R40, 0xff, RZ, 0xc0, !PT ;  /* 0x000000ff28ff0812 */ /* 0x000fe4000782c0ff */
[----:B------:R-:W-:Y:S02]  /*1b10*/  @P2 F2FP.PACK_AB R103, RZ, R103 ;  /* 0x00000067ff67223e */ /* 0x000fe400000000ff */
[----:B------:R-:W-:Y:S02]  /*1b20*/  @P2 F2FP.PACK_AB R113, RZ, R113 ;  /* 0x00000071ff71223e */ /* 0x000fe400000000ff */
[----:B------:R-:W-:Y:S01]  /*1b30*/  @P2 PRMT R34, R103, 0x7610, R34 ;  /* 0x0000761067222816 */ /* 0x000fe20000000022 */
[----:B------:R-:W-:Y:S01]  /*1b40*/  HFMA2.MMA R103, -RZ, RZ, 0, 9.5367431640625e-07 ;  /* 0x00000010ff677435 */ /* 0x000fe200000001ff */
[----:B------:R-:W-:-:S02]  /*1b50*/  @P2 F2FP.PACK_AB R112, RZ, R112 ;  /* 0x00000070ff70223e */ /* 0x000fc400000000ff */
[----:B------:R-:W-:Y:S02]  /*1b60*/  @P2 F2FP.PACK_AB R115, RZ, R115 ;  /* 0x00000073ff73223e */ /* 0x000fe400000000ff */
[----:B------:R-:W-:Y:S02]  /*1b70*/  @P2 F2FP.PACK_AB R114, RZ, R114 ;  /* 0x00000072ff72223e */ /* 0x000fe400000000ff */
[----:B------:R-:W-:Y:S02]  /*1b80*/  @P2 F2FP.PACK_AB R111, RZ, R111 ;  /* 0x0000006fff6f223e */ /* 0x000fe400000000ff */
[----:B------:R-:W-:Y:S01]  /*1b90*/  @P2 F2FP.PACK_AB R119, RZ, R119 ;  /* 0x00000077ff77223e */ /* 0x000fe200000000ff */
[CC--:B------:R-:W-:Y:S01]  /*1ba0*/  @P2 IMAD.WIDE.U32 R44, R100.reuse, R103.reuse, c[0x0][0x258] ;  /* 0x00009600642c2625 */ /* 0x0c0fe200078e0067 */
[----:B------:R-:W-:Y:S02]  /*1bb0*/  @P2 F2FP.PACK_AB R118, RZ, R118 ;  /* 0x00000076ff76223e */ /* 0x000fe400000000ff */
[----:B------:R-:W-:Y:S01]  /*1bc0*/  @P2 PRMT R32, R113, 0x7610, R32 ;  /* 0x0000761071202816 */ /* 0x000fe20000000020 */
[----:B------:R-:W-:Y:S01]  /*1bd0*/  IMAD.WIDE.U32 R46, R100, R103, c[0x0][0x248] ;  /* 0x00009200642e7625 */ /* 0x000fe200078e0067 */
[----:B------:R-:W-:-:S02]  /*1be0*/  @P2 PRMT R33, R112, 0x7610, R33 ;  /* 0x0000761070212816 */ /* 0x000fc40000000021 */
[----:B------:R-:W-:Y:S02]  /*1bf0*/  @P2 PRMT R35, R115, 0x7610, R35 ;  /* 0x0000761073232816 */ /* 0x000fe40000000023 */
[----:B------:R-:W-:Y:S02]  /*1c00*/  @P2 PRMT R32, R32, 0x5410, R114 ;  /* 0x0000541020202816 */ /* 0x000fe40000000072 */
[----:B------:R-:W-:Y:S02]  /*1c10*/  @P2 PRMT R33, R33, 0x5410, R111 ;  /* 0x0000541021212816 */ /* 0x000fe4000000006f */
[----:B------:R-:W-:Y:S02]  /*1c20*/  @P2 PRMT R34, R34, 0x5410, R119 ;  /* 0x0000541022222816 */ /* 0x000fe40000000077 */
[----:B------:R-:W-:Y:S02]  /*1c30*/  @P2 PRMT R35, R35, 0x5410, R118 ;  /* 0x0000541023232816 */ /* 0x000fe40000000076 */
[----:B------:R-:W-:-:S02]  /*1c40*/  F2FP.PACK_AB R42, R104, R105 ;  /* 0x00000069682a723e */ /* 0x000fc400000000ff */
[----:B------:R-:W-:Y:S01]  /*1c50*/  F2FP.PACK_AB R41, R108, R109 ;  /* 0x0000006d6c29723e */ /* 0x000fe200000000ff */
[----:B------:R0:W-:Y:S01]  /*1c60*/  @P2 STG.E.128 [R44.64], R32 ;  /* 0x000000202c002986 */ /* 0x0001e2000c101d04 */
[----:B------:R-:W-:Y:S02]  /*1c70*/  F2FP.PACK_AB R40, R107, R110 ;  /* 0x0000006e6b28723e */ /* 0x000fe400000000ff */
[----:B------:R-:W-:Y:S02]  /*1c80*/  @P2 F2FP.PACK_AB R105, RZ, R79 ;  /* 0x0000004fff69223e */ /* 0x000fe400000000ff */
[----:B------:R-:W-:Y:S01]  /*1c90*/  @P2 F2FP.PACK_AB R104, RZ, R80 ;  /* 0x00000050ff68223e */ /* 0x000fe200000000ff */
[----:B------:R1:W-:Y:S01]  /*1ca0*/  STG.E.128 [R46.64], R40 ;  /* 0x000000282e007986 */ /* 0x0003e2000c101d04 */
[----:B------:R-:W-:Y:S02]  /*1cb0*/  @P2 F2FP.PACK_AB R81, RZ, R81 ;  /* 0x00000051ff51223e */ /* 0x000fe400000000ff */
[----:B------:R-:W-:-:S02]  /*1cc0*/  @P2 F2FP.PACK_AB R85, RZ, R85 ;  /* 0x00000055ff55223e */ /* 0x000fc400000000ff */
[----:B------:R-:W-:Y:S01]  /*1cd0*/  @P2 F2FP.PACK_AB R80, RZ, R102 ;  /* 0x00000066ff50223e */ /* 0x000fe200000000ff */
[----:B------:R-:W-:Y:S01]  /*1ce0*/  FMUL.FTZ R102, R102, c[0x0][0x1e8] ;  /* 0x00007a0066667a20 */ /* 0x000fe20000410000 */
[----:B------:R-:W-:Y:S02]  /*1cf0*/  @P0 F2FP.PACK_AB R84, RZ, R84 ;  /* 0x00000054ff54023e */ /* 0x000fe400000000ff */
[----:B------:R-:W-:Y:S02]  /*1d00*/  @P0 PRMT R37, R50, 0x7610, R37 ;  /* 0x0000761032250816 */ /* 0x000fe40000000025 */
[----:B------:R-:W-:Y:S02]  /*1d10*/  @P0 PRMT R38, R83, 0x7610, R38 ;  /* 0x0000761053260816 */ /* 0x000fe40000000026 */
[----:B------:R-:W-:Y:S02]  /*1d20*/  @P0 PRMT R39, R91, 0x7610, R39 ;  /* 0x000076105b270816 */ /* 0x000fe40000000027 */
[----:B0-----:R-:W-:-:S02]  /*1d30*/  @P2 PRMT R32, R105, 0x7610, R32 ;  /* 0x0000761069202816 */ /* 0x001fc40000000020 */
[----:B------:R-:W-:Y:S01]  /*1d40*/  @P2 F2FP.PACK_AB R45, RZ, R121 ;  /* 0x00000079ff2d223e */ /* 0x000fe200000000ff */
[----:B------:R-:W-:Y:S01]  /*1d50*/  FMUL.FTZ R121, R121, c[0x0][0x1e8] ;  /* 0x00007a0079797a20 */ /* 0x000fe20000410000 */
[----:B-1----:R-:W-:Y:S01]  /*1d60*/  @P2 F2FP.PACK_AB R47, RZ, R122 ;  /* 0x0000007aff2f223e */ /* 0x002fe200000000ff */
[----:B------:R-:W-:Y:S01]  /*1d70*/  FMUL.FTZ R122, R122, c[0x0][0x1e8] ;  /* 0x00007a007a7a7a20 */ /* 0x000fe20000410000 */
[----:B------:R-:W-:Y:S01]  /*1d80*/  @P2 F2FP.PACK_AB R79, RZ, R120 ;  /* 0x00000078ff4f223e */ /* 0x000fe200000000ff */
[----:B------:R-:W-:Y:S01]  /*1d90*/  FMUL.FTZ R120, R120, c[0x0][0x1e8] ;  /* 0x00007a0078787a20 */ /* 0x000fe20000410000 */
[----:B------:R-:W-:Y:S02]  /*1da0*/  @P2 PRMT R33, R104, 0x7610, R33 ;  /* 0x0000761068212816 */ /* 0x000fe40000000021 */
[----:B------:R-:W-:Y:S02]  /*1db0*/  @P2 PRMT R34, R81, 0x7610, R34 ;  /* 0x0000761051222816 */ /* 0x000fe40000000022 */
[----:B------:R-:W-:-:S02]  /*1dc0*/  @P2 PRMT R35, R85, 0x7610, R35 ;  /* 0x0000761055232816 */ /* 0x000fc40000000023 */
[----:B------:R-:W-:Y:S01]  /*1dd0*/  @P0 PRMT R36, R36, 0x5410, R48 ;  /* 0x0000541024240816 */ /* 0x000fe20000000030 */
[-C--:B------:R-:W-:Y:S01]  /*1de0*/  @P0 IMAD.WIDE.U32 R48, R100, R103.reuse, c[0x0][0x250] ;  /* 0x0000940064300625 */ /* 0x080fe200078e0067 */
        /* <DEDUP_REMOVED lines=17> */
[C---:B------:R-:W-:Y:S02]  /*1f00*/  @P0 LOP3.LUT P1, RZ, R73.reuse, 0xff, RZ, 0xc0, !PT ;  /* 0x000000ff49ff0812 */ /* 0x040fe4000782c0ff */
[----:B------:R-:W-:Y:S02]  /*1f10*/  @P0 LOP3.LUT P3, RZ, R73, 0xff0000, RZ, 0xc0, !PT ;  /* 0x00ff000049ff0812 */ /* 0x000fe4000786c0ff */
[----:B------:R-:W-:Y:S02]  /*1f20*/  FSEL R41, R120, RZ, P6 ;  /* 0x000000ff78297208 */ /* 0x000fe40003000000 */
[----:B------:R-:W-:-:S02]  /*1f30*/  FSEL R40, R121, RZ, P5 ;  /* 0x000000ff79287208 */ /* 0x000fc40002800000 */
[----:B------:R-:W-:Y:S02]  /*1f40*/  IADD3 R44, R51, 0x20, RZ ;  /* 0x00000020332c7810 */ /* 0x000fe40007ffe0ff */
[----:B0-----:R-:W-:Y:S02]  /*1f50*/  @P0 FSEL R48, R122, RZ, P2 ;  /* 0x000000ff7a300208 */ /* 0x001fe40001000000 */
[----:B------:R-:W-:Y:S01]  /*1f60*/  @P0 FSEL R49, R121, RZ, P4 ;  /* 0x000000ff79310208 */ /* 0x000fe20002000000 */
[----:B------:R-:W-:Y:S01]  /*1f70*/  IMAD.WIDE.U32 R44, R103, R44, c[0x0][0x248] ;  /* 0x00009200672c7625 */ /* 0x000fe200078e002c */
[C---:B------:R-:W-:Y:S02]  /*1f80*/  @P0 LOP3.LUT P2, RZ, R73.reuse, 0xff00, RZ, 0xc0, !PT ;  /* 0x0000ff0049ff0812 */ /* 0x040fe4000784c0ff */
[----:B------:R-:W-:Y:S02]  /*1f90*/  @P0 LOP3.LUT P4, RZ, R73, 0xff000000, RZ, 0xc0, !PT ;  /* 0xff00000049ff0812 */ /* 0x000fe4000788c0ff */
[----:B------:R-:W-:-:S02]  /*1fa0*/  @P0 FSEL R55, R55, RZ, P1 ;  /* 0x000000ff37370208 */ /* 0x000fc40000800000 */
[----:B------:R-:W-:Y:S02]  /*1fb0*/  @P0 FSEL R52, R52, RZ, P3 ;  /* 0x000000ff34340208 */ /* 0x000fe40001800000 */
[----:B------:R-:W-:Y:S02]  /*1fc0*/  F2FP.PACK_AB R42, R41, R78 ;  /* 0x0000004e292a723e */ /* 0x000fe400000000ff */
[----:B------:R-:W-:Y:S02]  /*1fd0*/  F2FP.PACK_AB R41, R40, R77 ;  /* 0x0000004d2829723e */ /* 0x000fe400000000ff */
[----:B------:R-:W-:Y:S02]  /*1fe0*/  F2FP.PACK_AB R43, R43, R106 ;  /* 0x0000006a2b2b723e */ /* 0x000fe400000000ff */
[----:B------:R-:W-:Y:S02]  /*1ff0*/  F2FP.PACK_AB R40, R107, R76 ;  /* 0x0000004c6b28723e */ /* 0x000fe400000000ff */
[----:B------:R-:W-:-:S02]  /*2000*/  @P0 F2FP.PACK_AB R53, RZ, R53 ;  /* 0x00000035ff35023e */ /* 0x000fc400000000ff */
[----:B------:R-:W-:Y:S01]  /*2010*/  @P0 F2FP.PACK_AB R54, RZ, R54 ;  /* 0x00000036ff36023e */ /* 0x000fe200000000ff */
[----:B------:R0:W-:Y:S01]  /*2020*/  STG.E.128 [R44.64], R40 ;  /* 0x000000282c007986 */ /* 0x0001e2000c101d04 */
[----:B------:R-:W-:Y:S02]  /*2030*/  @P0 FSEL R120, R120, RZ, P2 ;  /* 0x000000ff78780208 */ /* 0x000fe40001000000 */
[----:B------:R-:W-:Y:S02]  /*2040*/  @P0 FSEL R102, R102, RZ, P4 ;  /* 0x000000ff66660208 */ /* 0x000fe40002000000 */
[----:B------:R-:W-:Y:S02]  /*2050*/  @P0 F2FP.PACK_AB R55, RZ, R55 ;  /* 0x00000037ff37023e */ /* 0x000fe400000000ff */
[----:B------:R-:W-:Y:S02]  /*2060*/  @P0 F2FP.PACK_AB R52, RZ, R52 ;  /* 0x00000034ff34023e */ /* 0x000fe400000000ff */
[----:B------:R-:W-:-:S02]  /*2070*/  @P0 F2FP.PACK_AB R48, RZ, R48 ;  /* 0x00000030ff30023e */ /* 0x000fc400000000ff */
[----:B------:R-:W-:Y:S02]  /*2080*/  @P0 F2FP.PACK_AB R49, RZ, R49 ;  /* 0x00000031ff31023e */ /* 0x000fe400000000ff */
[----:B------:R-:W-:Y:S02]  /*2090*/  @P0 F2FP.PACK_AB R120, RZ, R120 ;  /* 0x00000078ff78023e */ /* 0x000fe400000000ff */
[----:B------:R-:W-:Y:S02]  /*20a0*/  @P0 F2FP.PACK_AB R102, RZ, R102 ;  /* 0x00000066ff66023e */ /* 0x000fe400000000ff */
[----:B------:R-:W-:Y:S01]  /*20b0*/  @P0 PRMT R36, R53, 0x7610, R36 ;  /* 0x0000761035240816 */ /* 0x000fe20000000024 */
[----:B0-----:R-:W-:Y:S01]  /*20c0*/  @P0 IMAD.WIDE.U32 R40, R101, R103, c[0x0][0x250] ;  /* 0x0000940065280625 */ /* 0x001fe200078e0067 */
[----:B------:R-:W-:Y:S02]  /*20d0*/  @P0 PRMT R37, R54, 0x7610, R37 ;  /* 0x0000761036250816 */ /* 0x000fe40000000025 */
[----:B------:R-:W-:-:S02]  /*20e0*/  @P0 PRMT R38, R55, 0x7610, R38 ;  /* 0x0000761037260816 */ /* 0x000fc40000000026 */
[----:B------:R-:W-:Y:S02]  /*20f0*/  @P0 PRMT R39, R52, 0x7610, R39 ;  /* 0x0000761034270816 */ /* 0x000fe40000000027 */
[----:B------:R-:W-:Y:S02]  /*2100*/  MOV R42, c[0x0][0x160] ;  /* 0x00005800002a7a02 */ /* 0x000fe40000000f00 */
[----:B------:R-:W-:Y:S02]  /*2110*/  @P0 PRMT R36, R36, 0x5410, R48 ;  /* 0x0000541024240816 */ /* 0x000fe40000000030 */
[----:B------:R-:W-:Y:S02]  /*2120*/  @P0 PRMT R37, R37, 0x5410, R49 ;  /* 0x0000541025250816 */ /* 0x000fe40000000031 */
[----:B------:R-:W-:Y:S02]  /*2130*/  @P0 PRMT R38, R38, 0x5410, R120 ;  /* 0x0000541026260816 */ /* 0x000fe40000000078 */
[----:B------:R-:W-:-:S02]  /*2140*/  @P0 PRMT R39, R39, 0x5410, R102 ;  /* 0x0000541027270816 */ /* 0x000fc40000000066 */
[----:B------:R-:W-:-:S03]  /*2150*/  LEA R65, R42, R65, 0x2 ;  /* 0x000000412a417211 */ /* 0x000fc600078e10ff */
[----:B------:R0:W-:Y:S01]  /*2160*/  @P0 STG.E.128 [R40.64], R36 ;  /* 0x0000002428000986 */ /* 0x0001e2000c101d04 */
[----:B------:R-:W-:-:S13]  /*2170*/  ISETP.GE.AND P0, PT, R65, c[0x0][0x164], PT ;  /* 0x0000590041007a0c */ /* 0x000fda0003f06270 */
[----:B0-----:R-:W-:Y:S01]  /*2180*/  @P0 CALL.REL.NOINC `(.L_x_371) ;  /* 0x0000001000000944 */ /* 0x001fe20003c00000 */
[----:B------:R-:W-:Y:S05]  /*2190*/  BRA `(.L_x_372) ;  /* 0xffffe29000007947 */ /* 0x000fea000383ffff */
.L_x_371:
[----:B------:R-:W-:Y:S05]  /*21a0*/  BSYNC B1 ;  /* 0x0000000000017941 */ /* 0x000fea0003800000 */
.L_x_368:
        /* <DEDUP_REMOVED lines=22> */
.L_x_367:
[----:B------:R-:W-:Y:S05]  /*2310*/  BSYNC B0 ;  /* 0x0000000000007941 */ /* 0x000fea0003800000 */
.L_x_365:
        /* <DEDUP_REMOVED lines=48> */
[----:B------:R0:W-:Y:S04]  /*2620*/  STS.128 [R2+0x410], R12 ;  /* 0x0004100c02007388 */ /* 0x0001e80000000c00 */
[----:B------:R-:W-:Y:S01]  /*2630*/  BAR.SYNC.DEFER_BLOCKING 0x0 ;  /* 0x0000000000007b1d */ /* 0x000fe20000010000 */
[----:B0-----:R-:W-:Y:S01]  /*2640*/  IADD3 R2, P0, R37, R0, RZ ;  /* 0x0000000025027210 */ /* 0x001fe20007f1e0ff */
[----:B----4-:R-:W-:-:S03]  /*2650*/  FADD.FTZ R13, R5, R34 ;  /* 0x00000022050d7221 */ /* 0x010fc60000010000 */
[----:B------:R-:W-:Y:S02]  /*2660*/  IADD3.X R3, RZ, RZ, RZ, P0, !PT ;  /* 0x000000ffff037210 */ /* 0x000fe400007fe4ff */
[----:B------:R-:W-:Y:S01]  /*2670*/  SHF.L.U32 R4, R2, 0x2, RZ ;  /* 0x0000000202047819 */ /* 0x000fe200000006ff */
        /* <DEDUP_REMOVED lines=23> */
[----:B----4-:R-:W-:Y:S01]  /*27f0*/  SHF.L.U64.HI R0, R2, 0x2, R3 ;  /* 0x0000000202007819 */ /* 0x010fe20000010203 */
[----:B------:R-:W-:Y:S01]  /*2800*/  FADD.FTZ R20, R29, R20 ;  /* 0x000000141d147221 */ /* 0x000fe20000010000 */
[C---:B------:R-:W-:Y:S02]  /*2810*/  IADD3 R2, P0, R4.reuse, c[0x0][0x228], RZ ;  /* 0x00008a0004027a10 */ /* 0x040fe40007f1e0ff */
[----:B------:R-:W-:Y:S01]  /*2820*/  IADD3 R4, P1, R4, c[0x0][0x220], RZ ;  /* 0x0000880004047a10 */ /* 0x000fe20007f3e0ff */
[----:B------:R-:W-:Y:S01]  /*2830*/  FADD.FTZ R26, R35, R26 ;  /* 0x0000001a231a7221 */ /* 0x000fe20000010000 */
[C---:B------:R-:W-:Y:S01]  /*2840*/  IADD3.X R3, R0.reuse, c[0x0][0x22c], RZ, P0, !PT ;  /* 0x00008b0000037a10 */ /* 0x040fe200007fe4ff */
[----:B------:R-:W-:Y:S01]  /*2850*/  FADD.FTZ R12, R31, R12 ;  /* 0x0000000c1f0c7221 */ /* 0x000fe20000010000 */
[----:B------:R-:W-:Y:S01]  /*2860*/  IADD3.X R5, R0, c[0x0][0x224], RZ, P1, !PT ;  /* 0x0000890000057a10 */ /* 0x000fe20000ffe4ff */
[----:B------:R-:W-:-:S02]  /*2870*/  FADD.FTZ R23, R20, R23 ;  /* 0x0000001714177221 */ /* 0x000fc40000010000 */
[----:B0-----:R-:W-:-:S03]  /*2880*/  FADD.FTZ R15, R24, R15 ;  /* 0x0000000f180f7221 */ /* 0x001fc60000010000 */
[----:B------:R-:W-:Y:S01]  /*2890*/  STG.E [R2.64], R23 ;  /* 0x0000001702007986 */ /* 0x000fe2000c101904 */
[----:B-1----:R-:W-:-:S03]  /*28a0*/  FADD.FTZ R21, R26, R21 ;  /* 0x000000151a157221 */ /* 0x002fc60000010000 */
[----:B------:R-:W-:Y:S01]  /*28b0*/  STG.E [R4.64], R9 ;  /* 0x0000000904007986 */ /* 0x000fe2000c101904 */
[----:B--2---:R-:W-:Y:S02]  /*28c0*/  FADD.FTZ R25, R12, R25 ;  /* 0x000000190c197221 */ /* 0x004fe40000010000 */
        /* <DEDUP_REMOVED lines=9> */
.L_x_369:
[----:B------:R-:W-:Y:S01]  /*2960*/  HFMA2.MMA R116, -RZ, RZ, 0, 1.847743988037109375e-06 ;  /* 0x0000001fff747435 */ /* 0x000fe200000001ff */
[----:B------:R-:W-:Y:S01]  /*2970*/  MOV R118, R120 ;  /* 0x0000007800767202 */ /* 0x000fe20000000f00 */
[----:B------:R-:W-:Y:S01]  /*2980*/  IMAD.MOV.U32 R117, RZ, RZ, 0x1 ;  /* 0x00000001ff757424 */ /* 0x000fe200078e00ff */
[----:B------:R-:W-:-:S02]  /*2990*/  MOV R115, 0xffffffff ;  /* 0xffffffff00737802 */ /* 0x000fc40000000f00 */
[----:B------:R-:W-:Y:S02]  /*29a0*/  MOV R40, 0x29c0 ;  /* 0x000029c000287802 */ /* 0x000fe40000000f00 */
[----:B-----5:R-:W-:Y:S05]  /*29b0*/  CALL.REL.NOINC `($__internal_23_$__cuda_sm70_shflsync_bfly_p) ;  /* 0x0000046000007944 */ /* 0x020fea0003c00000 */
[----:B-1----:R-:W-:Y:S01]  /*29c0*/  MOV R113, R115 ;  /* 0x0000007300717202 */ /* 0x002fe20000000f00 */
[----:B0-----:R-:W-:Y:S05]  /*29d0*/  BRA `(.L_x_373) ;  /* 0xffffe5f000007947 */ /* 0x001fea000383ffff */
.L_x_370:
[----:B------:R-:W-:Y:S01]  /*29e0*/  HFMA2.MMA R117, -RZ, RZ, 0, 5.9604644775390625e-08 ;  /* 0x00000001ff757435 */ /* 0x000fe200000001ff */
[----:B------:R-:W-:Y:S02]  /*29f0*/  MOV R118, R114 ;  /* 0x0000007200767202 */ /* 0x000fe40000000f00 */
[----:B------:R-:W-:Y:S02]  /*2a00*/  MOV R116, 0x1f ;  /* 0x0000001f00747802 */ /* 0x000fe40000000f00 */
[----:B------:R-:W-:Y:S02]  /*2a10*/  MOV R115, 0xffffffff ;  /* 0xffffffff00737802 */ /* 0x000fe40000000f00 */
[----:B------:R-:W-:Y:S02]  /*2a20*/  MOV R40, 0x2a40 ;  /* 0x00002a4000287802 */ /* 0x000fe40000000f00 */
[----:B01---5:R-:W-:Y:S05]  /*2a30*/  CALL.REL.NOINC `($__internal_23_$__cuda_sm70_shflsync_bfly_p) ;  /* 0x000003e000007944 */ /* 0x023fea0003c00000 */
[----:B------:R-:W-:Y:S01]  /*2a40*/  FADD.FTZ R120, R120, R113 ;  /* 0x0000007178787221 */ /* 0x000fe20000010000 */
[----:B0-----:R-:W-:Y:S01]  /*2a50*/  HFMA2.MMA R117, -RZ, RZ, 0, 1.1920928955078125e-07 ;  /* 0x00000002ff757435 */ /* 0x001fe200000001ff */
[----:B-1----:R-:W-:Y:S01]  /*2a60*/  FADD.FTZ R114, R114, R115 ;  /* 0x0000007372727221 */ /* 0x002fe20000010000 */
[----:B------:R-:W-:-:S02]  /*2a70*/  MOV R116, 0x1f ;  /* 0x0000001f00747802 */ /* 0x000fc40000000f00 */
[----:B------:R-:W-:Y:S02]  /*2a80*/  MOV R115, 0xffffffff ;  /* 0xffffffff00737802 */ /* 0x000fe40000000f00 */
[----:B------:R-:W-:Y:S02]  /*2a90*/  MOV R118, R120 ;  /* 0x0000007800767202 */ /* 0x000fe40000000f00 */
[----:B------:R-:W-:Y:S02]  /*2aa0*/  MOV R40, 0x2ac0 ;  /* 0x00002ac000287802 */ /* 0x000fe40000000f00 */
[----:B------:R-:W-:Y:S05]  /*2ab0*/  CALL.REL.NOINC `($__internal_23_$__cuda_sm70_shflsync_bfly_p) ;  /* 0x0000036000007944 */ /* 0x000fea0003c00000 */
[----:B0-----:R-:W-:Y:S01]  /*2ac0*/  HFMA2.MMA R117, -RZ, RZ, 0, 1.1920928955078125e-07 ;  /* 0x00000002ff757435 */ /* 0x001fe200000001ff */
[----:B-1----:R-:W-:Y:S02]  /*2ad0*/  MOV R113, R115 ;  /* 0x0000007300717202 */ /* 0x002fe40000000f00 */
[----:B------:R-:W-:Y:S02]  /*2ae0*/  MOV R118, R114 ;  /* 0x0000007200767202 */ /* 0x000fe40000000f00 */
[----:B------:R-:W-:Y:S02]  /*2af0*/  MOV R116, 0x1f ;  /* 0x0000001f00747802 */ /* 0x000fe40000000f00 */
[----:B------:R-:W-:-:S02]  /*2b00*/  MOV R115, 0xffffffff ;  /* 0xffffffff00737802 */ /* 0x000fc40000000f00 */
[----:B------:R-:W-:Y:S02]  /*2b10*/  MOV R40, 0x2b30 ;  /* 0x00002b3000287802 */ /* 0x000fe40000000f00 */
[----:B------:R-:W-:Y:S05]  /*2b20*/  CALL.REL.NOINC `($__internal_23_$__cuda_sm70_shflsync_bfly_p) ;  /* 0x000002f000007944 */ /* 0x000fea0003c00000 */
[----:B------:R-:W-:Y:S01]  /*2b30*/  FADD.FTZ R120, R113, R120 ;  /* 0x0000007871787221 */ /* 0x000fe20000010000 */
[----:B0-----:R-:W-:Y:S01]  /*2b40*/  HFMA2.MMA R117, -RZ, RZ, 0, 2.384185791015625e-07 ;  /* 0x00000004ff757435 */ /* 0x001fe200000001ff */
[----:B-1----:R-:W-:Y:S01]  /*2b50*/  FADD.FTZ R114, R114, R115 ;  /* 0x0000007372727221 */ /* 0x002fe20000010000 */
[----:B------:R-:W-:Y:S02]  /*2b60*/  MOV R116, 0x1f ;  /* 0x0000001f00747802 */ /* 0x000fe40000000f00 */
[----:B------:R-:W-:Y:S02]  /*2b70*/  MOV R115, 0xffffffff ;  /* 0xffffffff00737802 */ /* 0x000fe40000000f00 */
[----:B------:R-:W-:Y:S02]  /*2b80*/  MOV R118, R120 ;  /* 0x0000007800767202 */ /* 0x000fe40000000f00 */
[----:B------:R-:W-:Y:S02]  /*2b90*/  MOV R40, 0x2bb0 ;  /* 0x00002bb000287802 */ /* 0x000fe40000000f00 */
[----:B------:R-:W-:Y:S05]  /*2ba0*/  CALL.REL.NOINC `($__internal_23_$__cuda_sm70_shflsync_bfly_p) ;  /* 0x0000027000007944 */ /* 0x000fea0003c00000 */
[----:B0-----:R-:W-:Y:S01]  /*2bb0*/  HFMA2.MMA R116, -RZ, RZ, 0, 1.847743988037109375e-06 ;  /* 0x0000001fff747435 */ /* 0x001fe200000001ff */
[----:B-1----:R-:W-:Y:S01]  /*2bc0*/  MOV R113, R115 ;  /* 0x0000007300717202 */ /* 0x002fe20000000f00 */
[----:B------:R-:W-:Y:S01]  /*2bd0*/  IMAD.MOV.U32 R117, RZ, RZ, 0x4 ;  /* 0x00000004ff757424 */ /* 0x000fe200078e00ff */
[----:B------:R-:W-:-:S02]  /*2be0*/  MOV R118, R114 ;  /* 0x0000007200767202 */ /* 0x000fc40000000f00 */
[----:B------:R-:W-:Y:S02]  /*2bf0*/  MOV R115, 0xffffffff ;  /* 0xffffffff00737802 */ /* 0x000fe40000000f00 */
[----:B------:R-:W-:Y:S02]  /*2c00*/  MOV R40, 0x2c20 ;  /* 0x00002c2000287802 */ /* 0x000fe40000000f00 */
[----:B------:R-:W-:Y:S05]  /*2c10*/  CALL.REL.NOINC `($__internal_23_$__cuda_sm70_shflsync_bfly_p) ;  /* 0x0000020000007944 */ /* 0x000fea0003c00000 */
[----:B------:R-:W-:Y:S01]  /*2c20*/  FADD.FTZ R120, R113, R120 ;  /* 0x0000007871787221 */ /* 0x000fe20000010000 */
[----:B0-----:R-:W-:Y:S01]  /*2c30*/  HFMA2.MMA R117, -RZ, RZ, 0, 4.76837158203125e-07 ;  /* 0x00000008ff757435 */ /* 0x001fe200000001ff */
[----:B-1----:R-:W-:Y:S01]  /*2c40*/  FADD.FTZ R114, R114, R115 ;  /* 0x0000007372727221 */ /* 0x002fe20000010000 */
[----:B------:R-:W-:Y:S02]  /*2c50*/  MOV R116, 0x1f ;  /* 0x0000001f00747802 */ /* 0x000fe40000000f00 */
[----:B------:R-:W-:Y:S02]  /*2c60*/  MOV R115, 0xffffffff ;  /* 0xffffffff00737802 */ /* 0x000fe40000000f00 */
[----:B------:R-:W-:Y:S02]  /*2c70*/  MOV R118, R120 ;  /* 0x0000007800767202 */ /* 0x000fe40000000f00 */
[----:B------:R-:W-:-:S02]  /*2c80*/  MOV R40, 0x2ca0 ;  /* 0x00002ca000287802 */ /* 0x000fc40000000f00 */
[----:B------:R-:W-:Y:S05]  /*2c90*/  CALL.REL.NOINC `($__internal_23_$__cuda_sm70_shflsync_bfly_p) ;  /* 0x0000018000007944 */ /* 0x000fea0003c00000 */
[----:B0-----:R-:W-:Y:S01]  /*2ca0*/  HFMA2.MMA R117, -RZ, RZ, 0, 4.76837158203125e-07 ;  /* 0x00000008ff757435 */ /* 0x001fe200000001ff */
[----:B-1----:R-:W-:-:S02]  /*2cb0*/  MOV R113, R115 ;  /* 0x0000007300717202 */ /* 0x002fc40000000f00 */
[----:B------:R-:W-:Y:S02]  /*2cc0*/  MOV R118, R114 ;  /* 0x0000007200767202 */ /* 0x000fe40000000f00 */
[----:B------:R-:W-:Y:S02]  /*2cd0*/  MOV R116, 0x1f ;  /* 0x0000001f00747802 */ /* 0x000fe40000000f00 */
[----:B------:R-:W-:Y:S02]  /*2ce0*/  MOV R115, 0xffffffff ;  /* 0xffffffff00737802 */ /* 0x000fe40000000f00 */
[----:B------:R-:W-:Y:S02]  /*2cf0*/  MOV R40, 0x2d10 ;  /* 0x00002d1000287802 */ /* 0x000fe40000000f00 */
[----:B------:R-:W-:Y:S05]  /*2d00*/  CALL.REL.NOINC `($__internal_23_$__cuda_sm70_shflsync_bfly_p) ;  /* 0x0000011000007944 */ /* 0x000fea0003c00000 */
[----:B------:R-:W-:Y:S01]  /*2d10*/  FADD.FTZ R113, R113, R120 ;  /* 0x0000007871717221 */ /* 0x000fe20000010000 */
[----:B0-----:R-:W-:Y:S01]  /*2d20*/  HFMA2.MMA R117, -RZ, RZ, 0, 9.5367431640625e-07 ;  /* 0x00000010ff757435 */ /* 0x001fe200000001ff */
[----:B-1----:R-:W-:Y:S01]  /*2d30*/  FADD.FTZ R114, R114, R115 ;  /* 0x0000007372727221 */ /* 0x002fe20000010000 */
[----:B------:R-:W-:Y:S02]  /*2d40*/  MOV R116, 0x1f ;  /* 0x0000001f00747802 */ /* 0x000fe40000000f00 */
[----:B------:R-:W-:-:S02]  /*2d50*/  MOV R115, 0xffffffff ;  /* 0xffffffff00737802 */ /* 0x000fc40000000f00 */
[----:B------:R-:W-:Y:S02]  /*2d60*/  MOV R118, R113 ;  /* 0x0000007100767202 */ /* 0x000fe40000000f00 */
[----:B------:R-:W-:Y:S02]  /*2d70*/  MOV R40, 0x2d90 ;  /* 0x00002d9000287802 */ /* 0x000fe40000000f00 */
[----:B------:R-:W-:Y:S05]  /*2d80*/  CALL.REL.NOINC `($__internal_23_$__cuda_sm70_shflsync_bfly_p) ;  /* 0x0000009000007944 */ /* 0x000fea0003c00000 */
[----:B0-----:R-:W-:Y:S01]  /*2d90*/  HFMA2.MMA R117, -RZ, RZ, 0, 9.5367431640625e-07 ;  /* 0x00000010ff757435 */ /* 0x001fe200000001ff */
[----:B-1----:R-:W-:Y:S02]  /*2da0*/  MOV R120, R115 ;  /* 0x0000007300787202 */ /* 0x002fe40000000f00 */
[----:B------:R-:W-:Y:S02]  /*2db0*/  MOV R118, R114 ;  /* 0x0000007200767202 */ /* 0x000fe40000000f00 */
[----:B------:R-:W-:Y:S02]  /*2dc0*/  MOV R116, 0x1f ;  /* 0x0000001f00747802 */ /* 0x000fe40000000f00 */
[----:B------:R-:W-:Y:S02]  /*2dd0*/  MOV R115, 0xffffffff ;  /* 0xffffffff00737802 */ /* 0x000fe40000000f00 */
[----:B------:R-:W-:-:S02]  /*2de0*/  MOV R40, 0x2e00 ;  /* 0x00002e0000287802 */ /* 0x000fc40000000f00 */
[----:B------:R-:W-:Y:S05]  /*2df0*/  CALL.REL.NOINC `($__internal_23_$__cuda_sm70_shflsync_bfly_p) ;  /* 0x0000002000007944 */ /* 0x000fea0003c00000 */
[----:B-1----:R-:W-:Y:S01]  /*2e00*/  MOV R41, R115 ;  /* 0x0000007300297202 */ /* 0x002fe20000000f00 */
[----:B0-----:R-:W-:Y:S05]  /*2e10*/  BRA `(.L_x_374) ;  /* 0xffffe2d000007947 */ /* 0x001fea000383ffff */
        .weak           $__internal_23_$__cuda_sm70_shflsync_bfly_p
        .type           $__internal_23_$__cuda_sm70_shflsync_bfly_p,@function
        .size           $__internal_23_$__cuda_sm70_shflsync_bfly_p,(.L_x_1969 - $__internal_23_$__cuda_sm70_shflsync_bfly_p)
$__internal_23_$__cuda_sm70_shflsync_bfly_p:
[----:B------:R-:W-:Y:S01]  /*2e20*/  HFMA2.MMA R41, -RZ, RZ, 0, 0 ;  /* 0x00000000ff297435 */ /* 0x000fe200000001ff */
[----:B------:R-:W-:Y:S04]  /*2e30*/  WARPSYNC R115 ;  /* 0x0000007300007348 */ /* 0x000fe80003800000 */
[----:B------:R0:W1:Y:S01]  /*2e40*/  SHFL.BFLY PT, R115, R118, R117, R116 ;  /* 0x0c00007576737389 */ /* 0x00006200000e0074 */
[----:B------:R-:W-:Y:S05]  /*2e50*/  RET.REL.NODEC R40 `(_ZN10layer_norm31ln_parallel_residual_bwd_kernelINS_13Kernel_traitsI6__halfS2_S2_S2_fjLj512ELj1ELj4ELj1ELj16ENS_18Kernel_traits_baseILj512ES2_S2_S2_S2_fjLj128EEEEELb1ELb1ELb1EEEvNS_9BwdParamsE) ;  /* 0xffffd1a028007950 */ /* 0x000fea0003c3ffff */
.L_x_375:
        /* <DEDUP_REMOVED lines=10> */
.L_x_1969:


//--------------------- .text._ZN10layer_norm31ln_parallel_residual_bwd_kernelINS_13Kernel_traitsIf13__nv_bfloat16S2_S2_fjLj512ELj1ELj4ELj1ELj16ENS_18Kernel_traits_baseILj512EfS2_S2_S2_fjLj128EEEEELb0ELb0ELb0EEEvNS_9BwdParamsE --------------------------
	.section	.text._ZN10layer_norm31ln_parallel_residual_bwd_kernelINS_13Kernel_traitsIf13__nv_bfloat16S2_S2_fjLj512ELj1ELj4ELj1ELj16ENS_18Kernel_traits_baseILj512EfS2_S2_S2_fjLj128EEEEELb0ELb0ELb0EEEvNS_9BwdParamsE,"ax",@progbits
	.sectioninfo	@"SHI_REGISTERS=168"
	.align	128
        .global         _ZN10layer_norm31ln_parallel_residual_bwd_kernelINS_13Kernel_traitsIf13__nv_bfloat16S2_S2_fjLj512ELj1ELj4ELj1ELj16ENS_18Kernel_traits_baseILj512EfS2_S2_S2_fjLj128EEEEELb0ELb0ELb0EEEvNS_9BwdParamsE
        .type           _ZN10layer_norm31ln_parallel_residual_bwd_kernelINS_13Kernel_traitsIf13__nv_bfloat16S2_S2_fjLj512ELj1ELj4ELj1ELj16ENS_18Kernel_traits_baseILj512EfS2_S2_S2_fjLj128EEEEELb0ELb0ELb0EEEvNS_9BwdParamsE,@function
        .size           _ZN10layer_norm31ln_parallel_residual_bwd_kernelINS_13Kernel_traitsIf13__nv_bfloat16S2_S2_fjLj512ELj1ELj4ELj1ELj16ENS_18Kernel_traits_baseILj512EfS2_S2_S2_fjLj128EEEEELb0ELb0ELb0EEEvNS_9BwdParamsE,(.L_x_1970 - _ZN10layer_norm31ln_parallel_residual_bwd_kernelINS_13Kernel_traitsIf13__nv_bfloat16S2_S2_fjLj512ELj1ELj4ELj1ELj16ENS_18Kernel_traits_baseILj512EfS2_S2_S2_fjLj128EEEEELb0ELb0ELb0EEEvNS_9BwdParamsE)
        .other          _ZN10layer_norm31ln_parallel_residual_bwd_kernelINS_13Kernel_traitsIf13__nv_bfloat16S2_S2_fjLj512ELj1ELj4ELj1ELj16ENS_18Kernel_traits_baseILj512EfS2_S2_S2_fjLj128EEEEELb0ELb0ELb0EEEvNS_9BwdParamsE,@"STO_CUDA_ENTRY STV_DEFAULT"
_ZN10layer_norm31ln_parallel_residual_bwd_kernelINS_13Kernel_traitsIf13__nv_bfloat16S2_S2_fjLj512ELj1ELj4ELj1ELj16ENS_18Kernel_traits_baseILj512EfS2_S2_S2_fjLj128EEEEELb0ELb0ELb0EEEvNS_9BwdParamsE:
.text._ZN10layer_norm31ln_parallel_residual_bwd_kernelINS_13Kernel_traitsIf13__nv_bfloat16S2_S2_fjLj512ELj1ELj4ELj1ELj16ENS_18Kernel_traits_baseILj512EfS2_S2_S2_fjLj128EEEEELb0ELb0ELb0EEEvNS_9BwdParamsE:
        /* <DEDUP_REMOVED lines=18> */
[----:B------:R0:W5:Y:S03]  /*0120*/  @P3 LDG.E.128 R108, [R6.64+0x10] ;  /* 0x00001004066c3981 */ /* 0x000166000c1e1d00 */
[----:B------:R-:W-:Y:S01]  /*0130*/  @P4 IMAD.WIDE.U32 R12, R12, R13, c[0x0][0x1b8] ;  /* 0x00006e000c0c4625 */ /* 0x000fe200078e000d */
[----:B------:R0:W5:Y:S04]  /*0140*/  @P3 LDG.E.128 R104, [R8.64] ;  /* 0x0000000408683981 */ /* 0x000168000c1e1d00 */
[----:B------:R0:W5:Y:S04]  /*0150*/  @P3 LDG.E.128 R100, [R8.64+0x10] ;  /* 0x0000100408643981 */ /* 0x000168000c1e1d00 */
[----:B------:R0:W5:Y:S04]  /*0160*/  @P4 LDG.E.128 R96, [R10.64] ;  /* 0x000000040a604981 */ /* 0x000168000c1e1d00 */
[----:B------:R0:W5:Y:S04]  /*0170*/  @P4 LDG.E.128 R92, [R10.64+0x10] ;  /* 0x000010040a5c4981 */ /* 0x000168000c1e1d00 */
[----:B------:R0:W5:Y:S04]  /*0180*/  @P4 LDG.E.128 R88, [R12.64] ;  /* 0x000000040c584981 */ /* 0x000168000c1e1d00 */
[----:B------:R0:W5:Y:S01]  /*0190*/  @P4 LDG.E.128 R84, [R12.64+0x10] ;  /* 0x000010040c544981 */ /* 0x000162000c1e1d00 */
[----:B------:R-:W-:Y:S01]  /*01a0*/  SHF.R.U32.HI R3, RZ, 0x5, R4 ;  /* 0x00000005ff037819 */ /* 0x000fe20000011604 */
[----:B------:R-:W-:Y:S01]  /*01b0*/  BSSY B0, `(.L_x_376) ;  /* 0x0000207000007945 */ /* 0x000fe20003800000 */
[----:B------:R-:W-:Y:S01]  /*01c0*/  CS2R R80, SRZ ;  /* 0x0000000000507805 */ /* 0x000fe2000001ff00 */
[----:B------:R-:W1:Y:S01]  /*01d0*/  S2R R0, SR_CTAID.X ;  /* 0x0000000000007919 */ /* 0x000e620000002500 */
        /* <DEDUP_REMOVED lines=23> */
[----:B-1----:R-:W-:Y:S01]  /*0350*/  LEA R3, R0, R3, 0x2 ;  /* 0x0000000300037211 */ /* 0x002fe200078e10ff */
[----:B------:R-:W-:Y:S01]  /*0360*/  CS2R R32, SRZ ;  /* 0x0000000000207805 */ /* 0x000fe2000001ff00 */
[----:B------:R-:W-:Y:S01]  /*0370*/  CS2R R34, SRZ ;  /* 0x0000000000227805 */ /* 0x000fe2000001ff00 */
[----:B------:R-:W-:Y:S01]  /*0380*/  CS2R R28, SRZ ;  /* 0x00000000001c7805 */ /* 0x000fe2000001ff00 */
[----:B------:R-:W-:Y:S01]  /*0390*/  ISETP.GE.AND P0, PT, R3, c[0x0][0x164], PT ;  /* 0x0000590003007a0c */ /* 0x000fe20003f06270 */
[----:B------:R-:W-:Y:S01]  /*03a0*/  CS2R R30, SRZ ;  /* 0x00000000001e7805 */ /* 0x000fe2000001ff00 */
[----:B------:R-:W-:Y:S01]  /*03b0*/  CS2R R24, SRZ ;  /* 0x0000000000187805 */ /* 0x000fe2000001ff00 */
[----:B------:R-:W-:Y:S01]  /*03c0*/  CS2R R26, SRZ ;  /* 0x00000000001a7805 */ /* 0x000fe2000001ff00 */
[----:B------:R-:W-:Y:S01]  /*03d0*/  CS2R R20, SRZ ;  /* 0x0000000000147805 */ /* 0x000fe2000001ff00 */
[----:B------:R-:W-:-:S08]  /*03e0*/  CS2R R22, SRZ ;  /* 0x0000000000167805 */ /* 0x000fd0000001ff00 */
[----:B------:R-:W-:Y:S05]  /*03f0*/  @P0 BRA `(.L_x_377) ;  /* 0x00001e2000000947 */ /* 0x000fea0003800000 */
[----:B0-----:R-:W0:Y:S01]  /*0400*/  LDC.U8 R2, c[0x0][0x1f0] ;  /* 0x00007c00ff027b82 */ /* 0x001e220000000000 */
[----:B------:R-:W-:-:S07]  /*0410*/  HFMA2.MMA R81, -RZ, RZ, 0, 0 ;  /* 0x00000000ff517435 */ /* 0x000fce00000001ff */
.L_x_388:
[----:B------:R-:W-:-:S05]  /*0420*/  MOV R124, 0x4 ;  /* 0x00000004007c7802 */ /* 0x000fca0000000f00 */
[----:B------:R-:W-:-:S04]  /*0430*/  IMAD.WIDE R126, R3, R124, c[0x0][0x1a0] ;  /* 0x00006800037e7625 */ /* 0x000fc800078e027c */
[C---:B------:R-:W-:Y:S01]  /*0440*/  IMAD.WIDE R124, R3.reuse, R124, c[0x0][0x1a8] ;  /* 0x00006a00037c7625 */ /* 0x040fe200078e027c */
[----:B-----5:R1:W5:Y:S04]  /*0450*/  LDG.E R149, [R126.64] ;  /* 0x000000047e957981 */ /* 0x020368000c1e1900 */
        /* <DEDUP_REMOVED lines=11> */
[----:B-1----:R-:W-:-:S04]  /*0510*/  LEA R124, P0, R0, c[0x0][0x188], 0x4 ;  /* 0x00006200007c7a11 */ /* 0x002fc800078020ff */
        /* <DEDUP_REMOVED lines=12> */
[----:B0-----:R-:W-:Y:S02]  /*05e0*/  ISETP.NE.AND P0, PT, R2, RZ, PT ;  /* 0x000000ff0200720c */ /* 0x001fe40003f05270 */
[----:B------:R-:W-:Y:S02]  /*05f0*/  IADD3 R159, R0, 0x20, RZ ;  /* 0x00000020009f7810 */ /* 0x000fe40007ffe0ff */
[----:B-----5:R-:W-:Y:S02]  /*0600*/  FSEL R160, R149, RZ, !P0 ;  /* 0x000000ff95a07208 */ /* 0x020fe40004000000 */
[--C-:B--2---:R-:W-:Y:S02]  /*0610*/  PRMT R11, RZ, 0x5410, R124.reuse ;  /* 0x00005410ff0b7816 */ /* 0x104fe4000000007c */
[--C-:B-1----:R-:W-:Y:S02]  /*0620*/  PRMT R139, RZ, 0x5410, R125.reuse ;  /* 0x00005410ff8b7816 */ /* 0x102fe4000000007d */
[----:B------:R-:W-:Y:S01]  /*0630*/  PRMT R137, RZ, 0x7610, R124 ;  /* 0x00007610ff897816 */ /* 0x000fe2000000007c */
[----:B------:R-:W-:Y:S01]  /*0640*/  FADD.FTZ R138, R11, -R160 ;  /* 0x800000a00b8a7221 */ /* 0x000fe20000010000 */
        /* <DEDUP_REMOVED lines=9> */
[C---:B------:R-:W-:Y:S01]  /*06e0*/  FADD.FTZ R156, -R160.reuse, R147 ;  /* 0x00000093a09c7221 */ /* 0x040fe20000010100 */
[--C-:B----4-:R-:W-:Y:S01]  /*06f0*/  PRMT R125, RZ, 0x5410, R132.reuse ;  /* 0x00005410ff7d7816 */ /* 0x110fe20000000084 */
[C---:B------:R-:W-:Y:S01]  /*0700*/  FADD.FTZ R124, -R160.reuse, R153 ;  /* 0x00000099a07c7221 */ /* 0x040fe20000010100 */
[----:B------:R-:W-:Y:S01]  /*0710*/  PRMT R132, RZ, 0x7610, R132 ;  /* 0x00007610ff847816 */ /* 0x000fe20000000084 */
[----:B------:R-:W-:Y:S01]  /*0720*/  FADD.FTZ R160, -R160, R127 ;  /* 0x0000007fa0a07221 */ /* 0x000fe20000010100 */
[--C-:B---3--:R-:W-:Y:S01]  /*0730*/  PRMT R127, RZ, 0x5410, R128.reuse ;  /* 0x00005410ff7f7816 */ /* 0x108fe20000000080 */
[C---:B------:R-:W-:Y:S01]  /*0740*/  FMUL.FTZ R11, R5.reuse, R138 ;  /* 0x0000008a050b7220 */ /* 0x040fe20000410000 */
[----:B------:R-:W-:Y:S01]  /*0750*/  PRMT R128, RZ, 0x7610, R128 ;  /* 0x00007610ff807816 */ /* 0x000fe20000000080 */
[----:B------:R-:W-:-:S02]  /*0760*/  FMUL.FTZ R144, R5, R144 ;  /* 0x0000009005907220 */ /* 0x000fc40000410000 */
[-C--:B------:R-:W-:Y:S02]  /*0770*/  FMUL.FTZ R138, R104, R127.reuse ;  /* 0x0000007f688a7220 */ /* 0x080fe40000410000 */
[----:B------:R-:W-:Y:S02]  /*0780*/  FADD.FTZ R32, R32, R127 ;  /* 0x0000007f20207221 */ /* 0x000fe40000010000 */
[----:B------:R-:W-:Y:S01]  /*0790*/  FFMA.FTZ R48, R11, R127, R48 ;  /* 0x0000007f0b307223 */ /* 0x000fe20000010030 */
[----:B------:R-:W-:Y:S01]  /*07a0*/  PRMT R127, RZ, 0x5410, R129 ;  /* 0x00005410ff7f7816 */ /* 0x000fe20000000081 */
[----:B------:R-:W-:Y:S02]  /*07b0*/  FMUL.FTZ R139, R105, R128 ;  /* 0x00000080698b7220 */ /* 0x000fe40000410000 */
[----:B------:R-:W-:Y:S02]  /*07c0*/  FADD.FTZ R64, R64, R125 ;  /* 0x0000007d40407221 */ /* 0x000fe40000010000 */
[----:B------:R-:W-:-:S02]  /*07d0*/  FFMA.FTZ R80, R11, R125, R80 ;  /* 0x0000007d0b507223 */ /* 0x000fc40000010050 */
[----:B------:R-:W-:Y:S01]  /*07e0*/  FFMA.FTZ R138, R112, R125, R138 ;  /* 0x0000007d708a7223 */ /* 0x000fe2000001008a */
[----:B------:R-:W-:Y:S01]  /*07f0*/  PRMT R125, RZ, 0x5410, R133 ;  /* 0x00005410ff7d7816 */ /* 0x000fe20000000085 */
[----:B------:R-:W-:Y:S02]  /*0800*/  FADD.FTZ R65, R65, R132 ;  /* 0x0000008441417221 */ /* 0x000fe40000010000 */
[-C--:B------:R-:W-:Y:S02]  /*0810*/  FFMA.FTZ R81, R144, R132.reuse, R81 ;  /* 0x0000008490517223 */ /* 0x080fe40000010051 */
[----:B------:R-:W-:Y:S02]  /*0820*/  FFMA.FTZ R139, R113, R132, R139 ;  /* 0x00000084718b7223 */ /* 0x000fe4000001008b */
[----:B------:R-:W-:Y:S01]  /*0830*/  FMUL.FTZ R137, R5, R154 ;  /* 0x0000009a05897220 */ /* 0x000fe20000410000 */
[----:B------:R-:W-:Y:S01]  /*0840*/  PRMT R154, RZ, 0x7610, R129 ;  /* 0x00007610ff9a7816 */ /* 0x000fe20000000081 */
[----:B------:R-:W-:-:S02]  /*0850*/  FMUL.FTZ R132, R106, R127 ;  /* 0x0000007f6a847220 */ /* 0x000fc40000410000 */
[----:B------:R-:W-:Y:S02]  /*0860*/  FADD.FTZ R66, R66, R125 ;  /* 0x0000007d42427221 */ /* 0x000fe40000010000 */
[-C--:B------:R-:W-:Y:S02]  /*0870*/  FFMA.FTZ R82, R137, R125.reuse, R82 ;  /* 0x0000007d89527223 */ /* 0x080fe40000010052 */
[----:B------:R-:W-:Y:S01]  /*0880*/  FFMA.FTZ R132, R114, R125, R132 ;  /* 0x0000007d72847223 */ /* 0x000fe20000010084 */
[----:B------:R-:W-:Y:S01]  /*0890*/  PRMT R125, RZ, 0x5410, R130 ;  /* 0x00005410ff7d7816 */ /* 0x000fe20000000082 */
[----:B------:R-:W-:Y:S01]  /*08a0*/  FADD.FTZ R33, R33, R128 ;  /* 0x0000008021217221 */ /* 0x000fe20000010000 */
[----:B------:R-:W-:Y:S01]  /*08b0*/  PRMT R130, RZ, 0x7610, R130 ;  /* 0x00007610ff827816 */ /* 0x000fe20000000082 */
[----:B------:R-:W-:Y:S01]  /*08c0*/  FFMA.FTZ R49, R144, R128, R49 ;  /* 0x0000008090317223 */ /* 0x000fe20000010031 */
[----:B------:R-:W-:Y:S01]  /*08d0*/  PRMT R128, RZ, 0x7610, R133 ;  /* 0x00007610ff807816 */ /* 0x000fe20000000085 */
[C---:B------:R-:W-:Y:S01]  /*08e0*/  FMUL.FTZ R145, R5.reuse, R126 ;  /* 0x0000007e05917220 */ /* 0x040fe20000410000 */
[--C-:B------:R-:W-:Y:S01]  /*08f0*/  PRMT R133, RZ, 0x5410, R134.reuse ;  /* 0x00005410ff857816 */ /* 0x100fe20000000086 */
[----:B------:R-:W-:Y:S01]  /*0900*/  FMUL.FTZ R148, R5, R148 ;  /* 0x0000009405947220 */ /* 0x000fe20000410000 */
[----:B------:R-:W-:Y:S01]  /*0910*/  PRMT R134, RZ, 0x7610, R134 ;  /* 0x00007610ff867816 */ /* 0x000fe20000000086 */
[----:B------:R-:W-:-:S02]  /*0920*/  FMUL.FTZ R126, R100, R125 ;  /* 0x0000007d647e7220 */ /* 0x000fc40000410000 */
[----:B------:R-:W-:Y:S02]  /*0930*/  FADD.FTZ R60, R60, R133 ;  /* 0x000000853c3c7221 */ /* 0x000fe40000010000 */
[----:B------:R-:W-:Y:S02]  /*0940*/  FFMA.FTZ R76, R145, R133, R76 ;  /* 0x00000085914c7223 */ /* 0x000fe4000001004c */
[----:B------:R-:W-:Y:S02]  /*0950*/  FADD.FTZ R34, R34, R127 ;  /* 0x0000007f22227221 */ /* 0x000fe40000010000 */
[----:B------:R-:W-:Y:S01]  /*0960*/  FFMA.FTZ R50, R137, R127, R50 ;  /* 0x0000007f89327223 */ /* 0x000fe20000010032 */
[----:B------:R-:W-:Y:S01]  /*0970*/  PRMT R127, RZ, 0x5410, R131 ;  /* 0x00005410ff7f7816 */ /* 0x000fe20000000083 */
[----:B------:R-:W-:Y:S02]  /*0980*/  FMUL.FTZ R147, R107, R154 ;  /* 0x0000009a6b937220 */ /* 0x000fe40000410000 */
[----:B------:R-:W-:-:S02]  /*0990*/  FADD.FTZ R35, R35, R154 ;  /* 0x0000009a23237221 */ /* 0x000fc40000010000 */
[----:B------:R-:W-:Y:S02]  /*09a0*/  FFMA.FTZ R51, R148, R154, R51 ;  /* 0x0000009a94337223 */ /* 0x000fe40000010033 */
[----:B------:R-:W-:Y:S01]  /*09b0*/  FFMA.FTZ R133, R108, R133, R126 ;  /* 0x000000856c857223 */ /* 0x000fe2000001007e */
[----:B------:R-:W-:Y:S01]  /*09c0*/  PRMT R126, RZ, 0x7610, R131 ;  /* 0x00007610ff7e7816 */ /* 0x000fe20000000083 */
[----:B------:R-:W-:Y:S02]  /*09d0*/  FMUL.FTZ R156, R5, R156 ;  /* 0x0000009c059c7220 */ /* 0x000fe40000410000 */
[----:B------:R-:W-:Y:S02]  /*09e0*/  FMUL.FTZ R154, R101, R130 ;  /* 0x00000082659a7220 */ /* 0x000fe40000410000 */
[----:B------:R-:W-:Y:S02]  /*09f0*/  FADD.FTZ R28, R28, R125 ;  /* 0x0000007d1c1c7221 */ /* 0x000fe40000010000 */
[----:B------:R-:W-:Y:S01]  /*0a00*/  FFMA.FTZ R44, R145, R125, R44 ;  /* 0x0000007d912c7223 */ /* 0x000fe2000001002c */
[--C-:B------:R-:W-:Y:S01]  /*0a10*/  PRMT R125, RZ, 0x5410, R135.reuse ;  /* 0x00005410ff7d7816 */ /* 0x100fe20000000087 */
[----:B------:R-:W-:Y:S01]  /*0a20*/  FMUL.FTZ R153, R5, R124 ;  /* 0x0000007c05997220 */ /* 0x000fe20000410000 */
[----:B------:R-:W-:Y:S01]  /*0a30*/  PRMT R124, RZ, 0x7610, R135 ;  /* 0x00007610ff7c7816 */ /* 0x000fe20000000087 */
[----:B------:R-:W-:-:S02]  /*0a40*/  FADD.FTZ R61, R61, R134 ;  /* 0x000000863d3d7221 */ /* 0x000fc40000010000 */
[-C--:B------:R-:W-:Y:S02]  /*0a50*/  FFMA.FTZ R77, R156, R134.reuse, R77 ;  /* 0x000000869c4d7223 */ /* 0x080fe4000001004d */
[----:B------:R-:W-:Y:S02]  /*0a60*/  FFMA.FTZ R154, R109, R134, R154 ;  /* 0x000000866d9a7223 */ /* 0x000fe4000001009a */
[----:B------:R-:W-:Y:S02]  /*0a70*/  FMUL.FTZ R134, R102, R127 ;  /* 0x0000007f66867220 */ /* 0x000fe40000410000 */
[----:B------:R-:W-:Y:S02]  /*0a80*/  FMUL.FTZ R160, R5, R160 ;  /* 0x000000a005a07220 */ /* 0x000fe40000410000 */
[----:B------:R-:W-:Y:S02]  /*0a90*/  FMUL.FTZ R135, R103, R126 ;  /* 0x0000007e67877220 */ /* 0x000fe40000410000 */
[----:B------:R-:W-:-:S02]  /*0aa0*/  FADD.FTZ R62, R62, R125 ;  /* 0x0000007d3e3e7221 */ /* 0x000fc40000010000 */
[-C--:B------:R-:W-:Y:S02]  /*0ab0*/  FFMA.FTZ R78, R153, R125.reuse, R78 ;  /* 0x0000007d994e7223 */ /* 0x080fe4000001004e */
[----:B------:R-:W-:Y:S02]  /*0ac0*/  FFMA.FTZ R134, R110, R125, R134 ;  /* 0x0000007d6e867223 */ /* 0x000fe40000010086 */
[----:B------:R-:W-:Y:S02]  /*0ad0*/  FADD.FTZ R63, R63, R124 ;  /* 0x0000007c3f3f7221 */ /* 0x000fe40000010000 */
[-C--:B------:R-:W-:Y:S02]  /*0ae0*/  FFMA.FTZ R79, R160, R124.reuse, R79 ;  /* 0x0000007ca04f7223 */ /* 0x080fe4000001004f */
[----:B------:R-:W-:Y:S02]  /*0af0*/  FFMA.FTZ R135, R111, R124, R135 ;  /* 0x0000007c6f877223 */ /* 0x000fe40000010087 */
[----:B------:R-:W-:-:S02]  /*0b00*/  FADD.FTZ R124, RZ, R138 ;  /* 0x0000008aff7c7221 */ /* 0x000fc40000010000 */
[----:B------:R-:W-:Y:S02]  /*0b10*/  FFMA.FTZ R125, R11, R138, RZ ;  /* 0x0000008a0b7d7223 */ /* 0x000fe400000100ff */
[----:B------:R-:W-:Y:S02]  /*0b20*/  FADD.FTZ R30, R30, R127 ;  /* 0x0000007f1e1e7221 */ /* 0x000fe40000010000 */
[----:B------:R-:W-:Y:S02]  /*0b30*/  FFMA.FTZ R46, R153, R127, R46 ;  /* 0x0000007f992e7223 */ /* 0x000fe4000001002e */
        /* <DEDUP_REMOVED lines=21> */
.L_x_379:
[----:B-1----:R-:W-:Y:S05]  /*0c90*/  BSYNC B1 ;  /* 0x0000000000017941 */ /* 0x002fea0003800000 */
.L_x_378:
        /* <DEDUP_REMOVED lines=15> */
[----:B0-----:R-:W-:-:S04]  /*0d90*/  ISETP.NE.AND P0, PT, R2, RZ, PT ;  /* 0x000000ff0200720c */ /* 0x001fc80003f05270 */
[----:B-----5:R-:W-:Y:S02]  /*0da0*/  FSEL R149, R149, RZ, !P0 ;  /* 0x000000ff95957208 */ /* 0x020fe40004000000 */
[--C-:B--2---:R-:W-:Y:S02]  /*0db0*/  PRMT R6, RZ, 0x5410, R140.reuse ;  /* 0x00005410ff067816 */ /* 0x104fe4000000008c */
[----:B------:R-:W-:Y:S02]  /*0dc0*/  PRMT R140, RZ, 0x7610, R140 ;  /* 0x00007610ff8c7816 */ /* 0x000fe4000000008c */
[----:B------:R-:W-:Y:S01]  /*0dd0*/  PRMT R7, RZ, 0x5410, R142 ;  /* 0x00005410ff077816 */ /* 0x000fe2000000008e */
[C---:B------:R-:W-:Y:S01]  /*0de0*/  FADD.FTZ R6, -R149.reuse, R6 ;  /* 0x0000000695067221 */ /* 0x040fe20000010100 */
[----:B---3--:R-:W-:Y:S01]  /*0df0*/  PRMT R9, RZ, 0x5410, R124 ;  /* 0x00005410ff097816 */ /* 0x008fe2000000007c */
[C---:B------:R-:W-:Y:S01]  /*0e00*/  FADD.FTZ R136, -R149.reuse, R140 ;  /* 0x0000008c95887221 */ /* 0x040fe20000010100 */
[----:B------:R-:W-:Y:S01]  /*0e10*/  PRMT R124, RZ, 0x7610, R124 ;  /* 0x00007610ff7c7816 */ /* 0x000fe2000000007c */
[----:B------:R-:W-:Y:S01]  /*0e20*/  FADD.FTZ R140, -R149, R7 ;  /* 0x00000007958c7221 */ /* 0x000fe20000010100 */
[----:B----4-:R-:W-:Y:S01]  /*0e30*/  PRMT R7, RZ, 0x5410, R128 ;  /* 0x00005410ff077816 */ /* 0x010fe20000000080 */
[C---:B------:R-:W-:Y:S01]  /*0e40*/  FMUL.FTZ R6, R5.reuse, R6 ;  /* 0x0000000605067220 */ /* 0x040fe20000410000 */
[--C-:B------:R-:W-:Y:S01]  /*0e50*/  PRMT R8, RZ, 0x5410, R141.reuse ;  /* 0x00005410ff087816 */ /* 0x100fe2000000008d */
[----:B------:R-:W-:Y:S01]  /*0e60*/  FMUL.FTZ R10, R88, R9 ;  /* 0x00000009580a7220 */ /* 0x000fe20000410000 */
[----:B------:R-:W-:Y:S01]  /*0e70*/  PRMT R146, RZ, 0x7610, R141 ;  /* 0x00007610ff927816 */ /* 0x000fe2000000008d */
[----:B------:R-:W-:Y:S01]  /*0e80*/  FADD.FTZ R56, R56, R7 ;  /* 0x0000000738387221 */ /* 0x000fe20000010000 */
[--C-:B------:R-:W-:Y:S01]  /*0e90*/  PRMT R152, RZ, 0x5410, R143.reuse ;  /* 0x00005410ff987816 */ /* 0x100fe2000000008f */
[-C--:B------:R-:W-:Y:S01]  /*0ea0*/  FFMA.FTZ R72, R6, R7.reuse, R72 ;  /* 0x0000000706487223 */ /* 0x080fe20000010048 */
[----:B------:R-:W-:Y:S01]  /*0eb0*/  PRMT R158, RZ, 0x7610, R143 ;  /* 0x00007610ff9e7816 */ /* 0x000fe2000000008f */
[----:B------:R-:W-:Y:S01]  /*0ec0*/  FFMA.FTZ R7, R96, R7, R10 ;  /* 0x0000000760077223 */ /* 0x000fe2000001000a */
[----:B------:R-:W-:Y:S01]  /*0ed0*/  PRMT R10, RZ, 0x7610, R128 ;  /* 0x00007610ff0a7816 */ /* 0x000fe20000000080 */
[----:B------:R-:W-:Y:S01]  /*0ee0*/  FADD.FTZ R24, R24, R9 ;  /* 0x0000000918187221 */ /* 0x000fe20000010000 */
[----:B------:R-:W-:Y:S01]  /*0ef0*/  PRMT R143, RZ, 0x5410, R125 ;  /* 0x00005410ff8f7816 */ /* 0x000fe2000000007d */
[----:B------:R-:W-:Y:S01]  /*0f00*/  FFMA.FTZ R40, R6, R9, R40 ;  /* 0x0000000906287223 */ /* 0x000fe20000010028 */
[--C-:B------:R-:W-:Y:S01]  /*0f10*/  PRMT R141, RZ, 0x5410, R129.reuse ;  /* 0x00005410ff8d7816 */ /* 0x100fe20000000081 */
[----:B------:R-:W-:Y:S01]  /*0f20*/  FMUL.FTZ R136, R5, R136 ;  /* 0x0000008805887220 */ /* 0x000fe20000410000 */
[----:B------:R-:W-:Y:S01]  /*0f30*/  PRMT R150, RZ, 0x7610, R142 ;  /* 0x00007610ff967816 */ /* 0x000fe2000000008e */
[----:B------:R-:W-:Y:S01]  /*0f40*/  FMUL.FTZ R9, R89, R124 ;  /* 0x0000007c59097220 */ /* 0x000fe20000410000 */
[----:B------:R-:W-:Y:S01]  /*0f50*/  PRMT R142, RZ, 0x7610, R129 ;  /* 0x00007610ff8e7816 */ /* 0x000fe20000000081 */
[----:B------:R-:W-:Y:S01]  /*0f60*/  FADD.FTZ R8, -R149, R8 ;  /* 0x0000000895087221 */ /* 0x000fe20000010100 */
[----:B------:R-:W-:Y:S01]  /*0f70*/  PRMT R129, RZ, 0x5410, R126 ;  /* 0x00005410ff817816 */ /* 0x000fe2000000007e */
[----:B------:R-:W-:Y:S01]  /*0f80*/  FADD.FTZ R57, R57, R10 ;  /* 0x0000000a39397221 */ /* 0x000fe20000010000 */
[----:B------:R-:W-:Y:S01]  /*0f90*/  PRMT R126, RZ, 0x7610, R126 ;  /* 0x00007610ff7e7816 */ /* 0x000fe2000000007e */
[----:B------:R-:W-:-:S02]  /*0fa0*/  FFMA.FTZ R73, R136, R10, R73 ;  /* 0x0000000a88497223 */ /* 0x000fc40000010049 */
[----:B------:R-:W-:Y:S02]  /*0fb0*/  FADD.FTZ R25, R25, R124 ;  /* 0x0000007c19197221 */ /* 0x000fe40000010000 */
[----:B------:R-:W-:Y:S01]  /*0fc0*/  FFMA.FTZ R41, R136, R124, R41 ;  /* 0x0000007c88297223 */ /* 0x000fe20000010029 */
[----:B------:R-:W-:Y:S01]  /*0fd0*/  PRMT R124, RZ, 0x7610, R125 ;  /* 0x00007610ff7c7816 */ /* 0x000fe2000000007d */
[----:B------:R-:W-:Y:S02]  /*0fe0*/  FADD.FTZ R146, -R149, R146 ;  /* 0x0000009295927221 */ /* 0x000fe40000010100 */
[----:B------:R-:W-:Y:S02]  /*0ff0*/  FFMA.FTZ R10, R97, R10, R9 ;  /* 0x0000000a610a7223 */ /* 0x000fe40000010009 */
[----:B------:R-:W-:Y:S02]  /*1000*/  FMUL.FTZ R9, R5, R8 ;  /* 0x0000000805097220 */ /* 0x000fe40000410000 */
[----:B------:R-:W-:-:S02]  /*1010*/  FMUL.FTZ R8, R90, R143 ;  /* 0x0000008f5a087220 */ /* 0x000fc40000410000 */
[----:B------:R-:W-:Y:S02]  /*1020*/  FMUL.FTZ R146, R5, R146 ;  /* 0x0000009205927220 */ /* 0x000fe40000410000 */
[----:B------:R-:W-:Y:S02]  /*1030*/  FMUL.FTZ R125, R91, R124 ;  /* 0x0000007c5b7d7220 */ /* 0x000fe40000410000 */
[----:B------:R-:W-:Y:S02]  /*1040*/  FADD.FTZ R58, R58, R141 ;  /* 0x0000008d3a3a7221 */ /* 0x000fe40000010000 */
[-C--:B------:R-:W-:Y:S02]  /*1050*/  FFMA.FTZ R74, R9, R141.reuse, R74 ;  /* 0x0000008d094a7223 */ /* 0x080fe4000001004a */
[----:B------:R-:W-:Y:S02]  /*1060*/  FFMA.FTZ R8, R98, R141, R8 ;  /* 0x0000008d62087223 */ /* 0x000fe40000010008 */
[----:B------:R-:W-:-:S02]  /*1070*/  FMUL.FTZ R141, R5, R140 ;  /* 0x0000008c058d7220 */ /* 0x000fc40000410000 */
[----:B------:R-:W-:Y:S02]  /*1080*/  FADD.FTZ R59, R59, R142 ;  /* 0x0000008e3b3b7221 */ /* 0x000fe40000010000 */
[-C--:B------:R-:W-:Y:S02]  /*1090*/  FFMA.FTZ R75, R146, R142.reuse, R75 ;  /* 0x0000008e924b7223 */ /* 0x080fe4000001004b */
[----:B------:R-:W-:Y:S01]  /*10a0*/  FFMA.FTZ R142, R99, R142, R125 ;  /* 0x0000008e638e7223 */ /* 0x000fe2000001007d */
[--C-:B------:R-:W-:Y:S01]  /*10b0*/  PRMT R125, RZ, 0x5410, R130.reuse ;  /* 0x00005410ff7d7816 */ /* 0x100fe20000000082 */
[-C--:B------:R-:W-:Y:S01]  /*10c0*/  FMUL.FTZ R140, R84, R129.reuse ;  /* 0x00000081548c7220 */ /* 0x080fe20000410000 */
[----:B------:R-:W-:Y:S01]  /*10d0*/  PRMT R130, RZ, 0x7610, R130 ;  /* 0x00007610ff827816 */ /* 0x000fe20000000082 */
        /* <DEDUP_REMOVED lines=8> */
[----:B------:R-:W-:Y:S02]  /*1160*/  FMUL.FTZ R151, R5, R152 ;  /* 0x0000009805977220 */ /* 0x000fe40000410000 */
[----:B------:R-:W-:Y:S02]  /*1170*/  FMUL.FTZ R152, R86, R129 ;  /* 0x0000008156987220 */ /* 0x000fe40000410000 */
[----:B------:R-:W-:-:S02]  /*1180*/  FADD.FTZ R150, -R149, R150 ;  /* 0x0000009695967221 */ /* 0x000fc40000010100 */
[----:B------:R-:W-:Y:S02]  /*1190*/  FADD.FTZ R54, R54, R125 ;  /* 0x0000007d36367221 */ /* 0x000fe40000010000 */
[-C--:B------:R-:W-:Y:S02]  /*11a0*/  FFMA.FTZ R70, R151, R125.reuse, R70 ;  /* 0x0000007d97467223 */ /* 0x080fe40000010046 */
[----:B------:R-:W-:Y:S02]  /*11b0*/  FFMA.FTZ R152, R94, R125, R152 ;  /* 0x0000007d5e987223 */ /* 0x000fe40000010098 */
        /* <DEDUP_REMOVED lines=8> */
[----:B------:R-:W-:-:S02]  /*1240*/  FADD.FTZ R21, R21, R126 ;  /* 0x0000007e15157221 */ /* 0x000fc40000010000 */
[----:B------:R-:W-:Y:S01]  /*1250*/  FFMA.FTZ R37, R150, R126, R37 ;  /* 0x0000007e96257223 */ /* 0x000fe20000010025 */
[----:B------:R-:W-:Y:S01]  /*1260*/  PRMT R126, RZ, 0x7610, R127 ;  /* 0x00007610ff7e7816 */ /* 0x000fe2000000007f */
[----:B------:R-:W-:Y:S02]  /*1270*/  FADD.FTZ R158, -R149, R158 ;  /* 0x0000009e959e7221 */ /* 0x000fe40000010100 */
[----:B------:R-:W-:Y:S02]  /*1280*/  FADD.FTZ R125, R125, R8 ;  /* 0x000000087d7d7221 */ /* 0x000fe40000010000 */
[----:B------:R-:W-:Y:S02]  /*1290*/  FFMA.FTZ R157, R9, R8, R157 ;  /* 0x00000008099d7223 */ /* 0x000fe4000001009d */
[----:B------:R-:W-:Y:S02]  /*12a0*/  FADD.FTZ R27, R27, R124 ;  /* 0x0000007c1b1b7221 */ /* 0x000fe40000010000 */
[----:B------:R-:W-:Y:S01]  /*12b0*/  FFMA.FTZ R43, R146, R124, R43 ;  /* 0x0000007c922b7223 */ /* 0x000fe2000001002b */
[----:B------:R-:W-:Y:S01]  /*12c0*/  PRMT R124, RZ, 0x7610, R131 ;  /* 0x00007610ff7c7816 */ /* 0x000fe20000000083 */
[----:B------:R-:W-:-:S02]  /*12d0*/  FMUL.FTZ R158, R5, R158 ;  /* 0x0000009e059e7220 */ /* 0x000fc40000410000 */
[----:B------:R-:W-:Y:S02]  /*12e0*/  FMUL.FTZ R155, R87, R126 ;  /* 0x0000007e579b7220 */ /* 0x000fe40000410000 */
[----:B------:R-:W-:Y:S02]  /*12f0*/  FADD.FTZ R125, R125, R142 ;  /* 0x0000008e7d7d7221 */ /* 0x000fe40000010000 */
[----:B------:R-:W-:Y:S02]  /*1300*/  FFMA.FTZ R157, R146, R142, R157 ;  /* 0x0000008e929d7223 */ /* 0x000fe4000001009d */
[----:B------:R-:W-:Y:S02]  /*1310*/  FADD.FTZ R55, R55, R124 ;  /* 0x0000007c37377221 */ /* 0x000fe40000010000 */
[-C--:B------:R-:W-:Y:S02]  /*1320*/  FFMA.FTZ R71, R158, R124.reuse, R71 ;  /* 0x0000007c9e477223 */ /* 0x080fe40000010047 */
[----:B------:R-:W-:-:S02]  /*1330*/  FFMA.FTZ R155, R95, R124, R155 ;  /* 0x0000007c5f9b7223 */ /* 0x000fc4000001009b */
        /* <DEDUP_REMOVED lines=15> */
.L_x_381:
[----:B------:R-:W-:Y:S05]  /*1430*/  BSYNC B1 ;  /* 0x0000000000017941 */ /* 0x000fea0003800000 */
.L_x_380:
[----:B------:R-:W-:Y:S05]  /*1440*/  BRA.DIV ~URZ, `(.L_x_382) ;  /* 0x00001e227f007947 */ /* 0x000fea000b800000 */
[----:B------:R1:W2:Y:S02]  /*1450*/  SHFL.BFLY PT, R131, R162, 0x1, 0x1f ;  /* 0x0c201f00a2837f89 */ /* 0x0002a400000e0000 */
.L_x_395:
[----:B------:R-:W-:Y:S05]  /*1460*/  BRA.DIV ~URZ, `(.L_x_383) ;  /* 0x00001e827f007947 */ /* 0x000fea000b800000 */
[----:B------:R-:W3:Y:S01]  /*1470*/  SHFL.BFLY PT, R124, R157, 0x1, 0x1f ;  /* 0x0c201f009d7c7f89 */ /* 0x000ee200000e0000 */
[----:B-12---:R-:W-:-:S05]  /*1480*/  FADD.FTZ R162, R131, R162 ;  /* 0x000000a283a27221 */ /* 0x006fca0000010000 */
[----:B------:R-:W1:Y:S01]  /*1490*/  SHFL.BFLY PT, R125, R162, 0x2, 0x1f ;  /* 0x0c401f00a27d7f89 */ /* 0x000e6200000e0000 */
[----:B---3--:R-:W-:-:S05]  /*14a0*/  FADD.FTZ R124, R124, R157 ;  /* 0x0000009d7c7c7221 */ /* 0x008fca0000010000 */
        /* <DEDUP_REMOVED lines=10> */
[----:B-----5:R1:W3:Y:S01]  /*1550*/  SHFL.BFLY PT, R149, R130, 0x10, 0x1f ;  /* 0x0e001f0082957f89 */ /* 0x0202e200000e0000 */
[----:B--2---:R-:W-:-:S05]  /*1560*/  FADD.FTZ R131, R128, R131 ;  /* 0x0000008380837221 */ /* 0x004fca0000010000 */
[----:B------:R1:W2:Y:S02]  /*1570*/  SHFL.BFLY PT, R124, R131, 0x10, 0x1f ;  /* 0x0e001f00837c7f89 */ /* 0x0002a400000e0000 */
.L_x_396:
[----:B---3--:R-:W-:Y:S01]  /*1580*/  FADD.FTZ R149, R149, R130 ;  /* 0x0000008295957221 */ /* 0x008fe20000010000 */
[----:B0-----:R-:W-:Y:S01]  /*1590*/  ISETP.NE.AND P0, PT, R2, RZ, PT ;  /* 0x000000ff0200720c */ /* 0x001fe20003f05270 */
[----:B--2---:R-:W-:Y:S01]  /*15a0*/  FADD.FTZ R124, R124, R131 ;  /* 0x000000837c7c7221 */ /* 0x004fe20000010000 */
        /* <DEDUP_REMOVED lines=14> */
[C---:B------:R-:W-:Y:S01]  /*1690*/  FMUL.FTZ R125, R5.reuse, R124 ;  /* 0x0000007c057d7220 */ /* 0x040fe20000410000 */
[----:B------:R-:W-:Y:S01]  /*16a0*/  ISETP.NE.AND.EX P0, PT, RZ, c[0x0][0x25c], PT, P0 ;  /* 0x00009700ff007a0c */ /* 0x000fe20003f05300 */
[----:B------:R-:W-:-:S06]  /*16b0*/  FMUL.FTZ R128, R5, R126 ;  /* 0x0000007e05807220 */ /* 0x000fcc0000410000 */
[--C-:B------:R-:W-:Y:S02]  /*16c0*/  @P2 PRMT R124, RZ, 0x5410, R17.reuse ;  /* 0x00005410ff7c2816 */ /* 0x100fe40000000011 */
[----:B------:R-:W-:Y:S02]  /*16d0*/  @P2 PRMT R127, RZ, 0x7610, R17 ;  /* 0x00007610ff7f2816 */ /* 0x000fe40000000011 */
[----:B------:R-:W-:Y:S01]  /*16e0*/  @P2 PRMT R129, RZ, 0x5410, R18 ;  /* 0x00005410ff812816 */ /* 0x000fe20000000012 */
[----:B------:R-:W-:Y:S02]  /*16f0*/  @P2 FADD.FTZ R125, R125, R124 ;  /* 0x0000007c7d7d2221 */ /* 0x000fe40000010000 */
[--C-:B------:R-:W-:Y:S02]  /*1700*/  FFMA.FTZ R124, R145, R149, R162.reuse ;  /* 0x00000095917c7223 */ /* 0x100fe400000100a2 */
[----:B------:R-:W-:Y:S01]  /*1710*/  @P2 FADD.FTZ R128, R128, R127 ;  /* 0x0000007f80802221 */ /* 0x000fe20000010000 */
[----:B-1----:R-:W-:Y:S01]  /*1720*/  @P1 F2FP.BF16.PACK_AB R131, RZ, R125 ;  /* 0x0000007dff83123e */ /* 0x002fe200000010ff */
        /* <DEDUP_REMOVED lines=12> */
[----:B------:R-:W-:-:S02]  /*17f0*/  @P0 F2FP.BF16.PACK_AB R124, RZ, R128 ;  /* 0x00000080ff7c023e */ /* 0x000fc400000010ff */
[----:B------:R-:W-:Y:S01]  /*1800*/  @P0 PRMT R117, R130, 0x7610, R117 ;  /* 0x0000761082750816 */ /* 0x000fe20000000075 */
[----:B------:R-:W-:Y:S01]  /*1810*/  FFMA.FTZ R130, R144, R149, R162 ;  /* 0x0000009590827223 */ /* 0x000fe200000100a2 */
[-C--:B------:R-:W-:Y:S02]  /*1820*/  @P0 F2FP.BF16.PACK_AB R128, RZ, R126.reuse ;  /* 0x0000007eff80023e */ /* 0x080fe400000010ff */
[----:B------:R-:W-:Y:S01]  /*1830*/  @P1 F2FP.BF16.PACK_AB R161, RZ, R126 ;  /* 0x0000007effa1123e */ /* 0x000fe200000010ff */
[----:B------:R-:W-:Y:S01]  /*1840*/  FADD.FTZ R130, R139, -R130 ;  /* 0x800000828b827221 */ /* 0x000fe20000010000 */
[-C--:B------:R-:W-:Y:S02]  /*1850*/  @P0 F2FP.BF16.PACK_AB R129, RZ, R127.reuse ;  /* 0x0000007fff81023e */ /* 0x080fe400000010ff */
[----:B------:R-:W-:Y:S01]  /*1860*/  @P1 F2FP.BF16.PACK_AB R159, RZ, R127 ;  /* 0x0000007fff9f123e */ /* 0x000fe200000010ff */
[----:B------:R-:W-:Y:S01]  /*1870*/  FMUL.FTZ R164, R5, R130 ;  /* 0x0000008205a47220 */ /* 0x000fe20000410000 */
[----:B------:R-:W-:Y:S01]  /*1880*/  F2FP.BF16.PACK_AB R126, R127, R126 ;  /* 0x0000007e7f7e723e */ /* 0x000fe200000010ff */
[-C--:B------:R-:W-:Y:S01]  /*1890*/  FFMA.FTZ R127, R11, R149.reuse, R162 ;  /* 0x000000950b7f7223 */ /* 0x080fe200000100a2 */
[----:B------:R-:W-:Y:S01]  /*18a0*/  @P0 PRMT R118, R128, 0x7610, R118 ;  /* 0x0000761080760816 */ /* 0x000fe20000000076 */
[-C--:B------:R-:W-:Y:S01]  /*18b0*/  FFMA.FTZ R130, R160, R149.reuse, R162 ;  /* 0x00000095a0827223 */ /* 0x080fe200000100a2 */
[----:B------:R-:W-:Y:S01]  /*18c0*/  @P2 PRMT R131, RZ, 0x5410, R19 ;  /* 0x00005410ff832816 */ /* 0x000fe20000000013 */
[----:B------:R-:W-:Y:S01]  /*18d0*/  FADD.FTZ R128, R138, -R127 ;  /* 0x8000007f8a807221 */ /* 0x000fe20000010000 */
[----:B------:R-:W-:Y:S01]  /*18e0*/  @P2 PRMT R127, RZ, 0x7610, R16 ;  /* 0x00007610ff7f2816 */ /* 0x000fe20000000010 */
[----:B------:R-:W-:Y:S01]  /*18f0*/  FADD.FTZ R130, R135, -R130 ;  /* 0x8000008287827221 */ /* 0x000fe20000010000 */
[----:B------:R-:W-:Y:S01]  /*1900*/  @P0 PRMT R118, R118, 0x5410, R129 ;  /* 0x0000541076760816 */ /* 0x000fe20000000081 */
[----:B------:R-:W-:Y:S01]  /*1910*/  FMUL.FTZ R163, R5, R128 ;  /* 0x0000008005a37220 */ /* 0x000fe20000410000 */
[----:B------:R-:W-:Y:S01]  /*1920*/  @P2 PRMT R128, RZ, 0x5410, R16 ;  /* 0x00005410ff802816 */ /* 0x000fe20000000010 */
[----:B------:R-:W-:Y:S01]  /*1930*/  @P2 FADD.FTZ R164, R164, R127 ;  /* 0x0000007fa4a42221 */ /* 0x000fe20000010000 */
[----:B------:R-:W-:Y:S01]  /*1940*/  HFMA2.MMA R129, -RZ, RZ, 0, 9.5367431640625e-07 ;  /* 0x00000010ff817435 */ /* 0x000fe200000001ff */
[----:B------:R-:W-:Y:S01]  /*1950*/  FFMA.FTZ R127, R153, R149, R162 ;  /* 0x00000095997f7223 */ /* 0x000fe200000100a2 */
[----:B------:R-:W-:Y:S01]  /*1960*/  @P0 PRMT R117, R117, 0x5410, R124 ;  /* 0x0000541075750816 */ /* 0x000fe2000000007c */
[----:B------:R-:W-:Y:S01]  /*1970*/  @P2 FADD.FTZ R163, R163, R128 ;  /* 0x00000080a3a32221 */ /* 0x000fe20000010000 */
[----:B------:R-:W-:Y:S01]  /*1980*/  @P1 PRMT R122, R161, 0x7610, R122 ;  /* 0x00007610a17a1816 */ /* 0x000fe2000000007a */
[----:B------:R-:W-:Y:S01]  /*1990*/  FADD.FTZ R128, R134, -R127 ;  /* 0x8000007f86807221 */ /* 0x000fe20000010000 */
[----:B------:R-:W-:Y:S01]  /*19a0*/  @P1 F2FP.BF16.PACK_AB R161, RZ, R164 ;  /* 0x000000a4ffa1123e */ /* 0x000fe200000010ff */
[C---:B------:R-:W-:Y:S01]  /*19b0*/  FMUL.FTZ R127, R5.reuse, R130 ;  /* 0x00000082057f7220 */ /* 0x040fe20000410000 */
[----:B------:R-:W-:Y:S01]  /*19c0*/  @P2 PRMT R130, RZ, 0x7610, R19 ;  /* 0x00007610ff822816 */ /* 0x000fe20000000013 */
[----:B------:R-:W-:Y:S01]  /*19d0*/  FMUL.FTZ R128, R5, R128 ;  /* 0x0000008005807220 */ /* 0x000fe20000410000 */
[----:B------:R-:W-:-:S02]  /*19e0*/  F2FP.BF16.PACK_AB R124, R164, R163 ;  /* 0x000000a3a47c723e */ /* 0x000fc400000010ff */
[----:B------:R-:W-:Y:S01]  /*19f0*/  @P1 PRMT R121, R121, 0x5410, R157 ;  /* 0x0000541079791816 */ /* 0x000fe2000000009d */
[----:B------:R-:W-:Y:S01]  /*1a00*/  @P2 FADD.FTZ R128, R128, R131 ;  /* 0x0000008380802221 */ /* 0x000fe20000010000 */
[-C--:B------:R-:W-:Y:S01]  /*1a10*/  @P1 F2FP.BF16.PACK_AB R131, RZ, R163.reuse ;  /* 0x000000a3ff83123e */ /* 0x080fe200000010ff */
[----:B------:R-:W-:Y:S01]  /*1a20*/  @P2 FADD.FTZ R127, R127, R130 ;  /* 0x000000827f7f2221 */ /* 0x000fe20000010000 */
[----:B------:R-:W-:Y:S02]  /*1a30*/  ISETP.NE.U32.AND P2, PT, RZ, c[0x0][0x258], PT ;  /* 0x00009600ff007a0c */ /* 0x000fe40003f45070 */
[----:B------:R-:W-:Y:S02]  /*1a40*/  @P0 F2FP.BF16.PACK_AB R130, RZ, R163 ;  /* 0x000000a3ff82023e */ /* 0x000fe400000010ff */
[----:B------:R-:W-:Y:S02]  /*1a50*/  ISETP.NE.AND.EX P2, PT, RZ, c[0x0][0x25c], PT, P2 ;  /* 0x00009700ff007a0c */ /* 0x000fe40003f45320 */
[----:B------:R-:W-:-:S02]  /*1a60*/  @P0 PRMT R116, R130, 0x7610, R116 ;  /* 0x0000761082740816 */ /* 0x000fc40000000074 */
[----:B------:R-:W-:Y:S02]  /*1a70*/  @P0 F2FP.BF16.PACK_AB R130, RZ, R128 ;  /* 0x00000080ff82023e */ /* 0x000fe400000010ff */
[----:B------:R-:W-:Y:S02]  /*1a80*/  @P1 PRMT R120, R131, 0x7610, R120 ;  /* 0x0000761083781816 */ /* 0x000fe40000000078 */
[----:B------:R-:W-:Y:S02]  /*1a90*/  @P0 PRMT R119, R130, 0x7610, R119 ;  /* 0x0000761082770816 */ /* 0x000fe40000000077 */
[----:B------:R-:W-:Y:S02]  /*1aa0*/  @P0 F2FP.BF16.PACK_AB R130, RZ, R164 ;  /* 0x000000a4ff82023e */ /* 0x000fe400000010ff */
[----:B------:R-:W-:Y:S02]  /*1ab0*/  @P0 F2FP.BF16.PACK_AB R131, RZ, R127 ;  /* 0x0000007fff83023e */ /* 0x000fe400000010ff */
[----:B------:R-:W-:-:S02]  /*1ac0*/  @P0 PRMT R116, R116, 0x5410, R130 ;  /* 0x0000541074740816 */ /* 0x000fc40000000082 */
[----:B------:R-:W-:Y:S01]  /*1ad0*/  @P0 PRMT R119, R119, 0x5410, R131 ;  /* 0x0000541077770816 */ /* 0x000fe20000000083 */
[----:B------:R-:W-:Y:S01]  /*1ae0*/  @P2 IMAD.WIDE.U32 R130, R0, R129, c[0x0][0x258] ;  /* 0x0000960000822625 */ /* 0x000fe200078e0081 */
[----:B------:R-:W-:Y:S02]  /*1af0*/  @P1 F2FP.BF16.PACK_AB R165, RZ, R128 ;  /* 0x00000080ffa5123e */ /* 0x000fe400000010ff */
[----:B------:R-:W-:Y:S02]  /*1b00*/  @P1 PRMT R122, R122, 0x5410, R159 ;  /* 0x000054107a7a1816 */ /* 0x000fe4000000009f */
[----:B------:R0:W-:Y:S01]  /*1b10*/  @P2 STG.E.128 [R130.64], R116 ;  /* 0x0000007482002986 */ /* 0x0001e2000c101d04 */
[----:B------:R-:W-:Y:S02]  /*1b20*/  @P1 PRMT R123, R165, 0x7610, R123 ;  /* 0x00007610a57b1816 */ /* 0x000fe4000000007b */
[----:B------:R-:W-:Y:S02]  /*1b30*/  @P1 PRMT R120, R120, 0x5410, R161 ;  /* 0x0000541078781816 */ /* 0x000fe400000000a1 */
[----:B0-----:R-:W-:-:S02]  /*1b40*/  @P1 F2FP.BF16.PACK_AB R131, RZ, R127 ;  /* 0x0000007fff83123e */ /* 0x001fc400000010ff */
[C---:B------:R-:W-:Y:S02]  /*1b50*/  @P1 LEA R130, P0, R0.reuse, c[0x0][0x250], 0x4 ;  /* 0x0000940000821a11 */ /* 0x040fe400078020ff */
[----:B------:R-:W-:Y:S01]  /*1b60*/  F2FP.BF16.PACK_AB R127, R127, R128 ;  /* 0x000000807f7f723e */ /* 0x000fe200000010ff */
[C---:B------:R-:W-:Y:S01]  /*1b70*/  IMAD.WIDE.U32 R128, R0.reuse, R129, c[0x0][0x248] ;  /* 0x0000920000807625 */ /* 0x040fe200078e0081 */
[----:B------:R-:W-:Y:S02]  /*1b80*/  @P1 PRMT R123, R123, 0x5410, R131 ;  /* 0x000054107b7b1816 */ /* 0x000fe40000000083 */
[C---:B------:R-:W-:Y:S02]  /*1b90*/  @P1 LEA.HI.X R131, R0.reuse, c[0x0][0x254], RZ, 0x4, P0 ;  /* 0x0000950000831a11 */ /* 0x040fe400000f24ff */
[----:B------:R0:W-:Y:S01]  /*1ba0*/  STG.E.128 [R128.64], R124 ;  /* 0x0000007c80007986 */ /* 0x0001e2000c101d04 */
[----:B------:R-:W-:-:S03]  /*1bb0*/  IADD3 R0, R0, 0x20, RZ ;  /* 0x0000002000007810 */ /* 0x000fc60007ffe0ff */
[----:B------:R0:W-:Y:S04]  /*1bc0*/  @P1 STG.E.128 [R130.64], R120 ;  /* 0x0000007882001986 */ /* 0x0001e8000c101d04 */
.L_x_385:
[----:B------:R-:W-:Y:S05]  /*1bd0*/  BSYNC B1 ;  /* 0x0000000000017941 */ /* 0x000fea0003800000 */
.L_x_384:
        /* <DEDUP_REMOVED lines=10> */
[----:B-1----:R-:W-:-:S02]  /*1c80*/  FADD.FTZ R130, R142, -R129 ;  /* 0x800000818e827221 */ /* 0x002fc40000010000 */
[----:B------:R-:W-:Y:S02]  /*1c90*/  FADD.FTZ R126, R10, -R125 ;  /* 0x8000007d0a7e7221 */ /* 0x000fe40000010000 */
[----:B------:R-:W-:Y:S02]  /*1ca0*/  FMUL.FTZ R125, R5, R128 ;  /* 0x00000080057d7220 */ /* 0x000fe40000410000 */
[-CC-:B------:R-:W-:Y:S02]  /*1cb0*/  FFMA.FTZ R131, R141, R149.reuse, R162.reuse ;  /* 0x000000958d837223 */ /* 0x180fe400000100a2 */
[----:B------:R-:W-:Y:S01]  /*1cc0*/  FMUL.FTZ R128, R5, R130 ;  /* 0x0000008205807220 */ /* 0x000fe20000410000 */
[----:B------:R-:W-:Y:S01]  /*1cd0*/  @P0 PRMT R130, RZ, 0x5410, R13 ;  /* 0x00005410ff820816 */ /* 0x000fe2000000000d */
[-CC-:B------:R-:W-:Y:S02]  /*1ce0*/  FFMA.FTZ R124, R6, R149.reuse, R162.reuse ;  /* 0x00000095067c7223 */ /* 0x180fe400000100a2 */
[----:B------:R-:W-:-:S02]  /*1cf0*/  FFMA.FTZ R164, R150, R149, R162 ;  /* 0x0000009596a47223 */ /* 0x000fc400000100a2 */
[-CC-:B------:R-:W-:Y:S02]  /*1d00*/  FFMA.FTZ R157, R151, R149.reuse, R162.reuse ;  /* 0x00000095979d7223 */ /* 0x180fe400000100a2 */
[----:B------:R-:W-:Y:S02]  /*1d10*/  FFMA.FTZ R149, R158, R149, R162 ;  /* 0x000000959e957223 */ /* 0x000fe400000100a2 */
[----:B------:R-:W-:Y:S01]  /*1d20*/  FADD.FTZ R162, R140, -R131 ;  /* 0x800000838ca27221 */ /* 0x000fe20000010000 */
[----:B------:R-:W-:Y:S01]  /*1d30*/  @P0 PRMT R131, RZ, 0x7610, R14 ;  /* 0x00007610ff830816 */ /* 0x000fe2000000000e */
[----:B------:R-:W-:Y:S01]  /*1d40*/  @P0 FADD.FTZ R125, R125, R130 ;  /* 0x000000827d7d0221 */ /* 0x000fe20000010000 */
[----:B------:R-:W-:Y:S01]  /*1d50*/  @P0 PRMT R130, RZ, 0x5410, R14 ;  /* 0x00005410ff820816 */ /* 0x000fe2000000000e */
[----:B------:R-:W-:Y:S02]  /*1d60*/  FMUL.FTZ R163, R5, R162 ;  /* 0x000000a205a37220 */ /* 0x000fe40000410000 */
[----:B------:R-:W-:-:S02]  /*1d70*/  FADD.FTZ R124, R7, -R124 ;  /* 0x8000007c077c7221 */ /* 0x000fc40000010000 */
[----:B------:R-:W-:Y:S02]  /*1d80*/  FADD.FTZ R164, R143, -R164 ;  /* 0x800000a48fa47221 */ /* 0x000fe40000010000 */
[----:B------:R-:W-:Y:S02]  /*1d90*/  FADD.FTZ R157, R152, -R157 ;  /* 0x8000009d989d7221 */ /* 0x000fe40000010000 */
[----:B------:R-:W-:Y:S02]  /*1da0*/  FADD.FTZ R129, R155, -R149 ;  /* 0x800000959b817221 */ /* 0x000fe40000010000 */
[----:B------:R-:W-:Y:S01]  /*1db0*/  @P0 FADD.FTZ R163, R163, R130 ;  /* 0x00000082a3a30221 */ /* 0x000fe20000010000 */
[----:B------:R-:W-:Y:S01]  /*1dc0*/  @P0 PRMT R130, RZ, 0x5410, R12 ;  /* 0x00005410ff820816 */ /* 0x000fe2000000000c */
[C---:B------:R-:W-:Y:S02]  /*1dd0*/  FMUL.FTZ R127, R5.reuse, R124 ;  /* 0x0000007c057f7220 */ /* 0x040fe40000410000 */
[----:B------:R-:W-:-:S02]  /*1de0*/  FMUL.FTZ R124, R5, R126 ;  /* 0x0000007e057c7220 */ /* 0x000fc40000410000 */
[C---:B------:R-:W-:Y:S02]  /*1df0*/  FMUL.FTZ R126, R5.reuse, R164 ;  /* 0x000000a4057e7220 */ /* 0x040fe40000410000 */
[C---:B------:R-:W-:Y:S02]  /*1e00*/  FMUL.FTZ R149, R5.reuse, R157 ;  /* 0x0000009d05957220 */ /* 0x040fe40000410000 */
[----:B------:R-:W-:Y:S01]  /*1e10*/  FMUL.FTZ R162, R5, R129 ;  /* 0x0000008105a27220 */ /* 0x000fe20000410000 */
[----:B------:R-:W-:Y:S01]  /*1e20*/  @P0 PRMT R5, RZ, 0x7610, R13 ;  /* 0x00007610ff050816 */ /* 0x000fe2000000000d */
[----:B------:R-:W-:Y:S01]  /*1e30*/  @P0 FADD.FTZ R127, R127, R130 ;  /* 0x000000827f7f0221 */ /* 0x000fe20000010000 */
[----:B------:R-:W-:Y:S01]  /*1e40*/  @P0 PRMT R130, RZ, 0x5410, R15 ;  /* 0x00005410ff820816 */ /* 0x000fe2000000000f */
[----:B------:R-:W-:Y:S01]  /*1e50*/  @P0 FADD.FTZ R126, R126, R131 ;  /* 0x000000837e7e0221 */ /* 0x000fe20000010000 */
[----:B------:R-:W-:Y:S01]  /*1e60*/  @P1 F2FP.BF16.PACK_AB R129, RZ, R125 ;  /* 0x0000007dff81123e */ /* 0x000fe200000010ff */
[----:B------:R-:W-:Y:S01]  /*1e70*/  @P0 FADD.FTZ R128, R128, R5 ;  /* 0x0000000580800221 */ /* 0x000fe20000010000 */
[----:B------:R-:W-:Y:S01]  /*1e80*/  @P1 F2FP.BF16.PACK_AB R5, RZ, R127 ;  /* 0x0000007fff05123e */ /* 0x000fe200000010ff */
[----:B------:R-:W-:Y:S01]  /*1e90*/  @P0 FADD.FTZ R149, R149, R130 ;  /* 0x0000008295950221 */ /* 0x000fe20000010000 */
[----:B------:R-:W-:-:S02]  /*1ea0*/  @P1 PRMT R117, R129, 0x7610, R117 ;  /* 0x0000761081751816 */ /* 0x000fc40000000075 */
[----:B------:R-:W-:Y:S02]  /*1eb0*/  @P1 PRMT R116, R5, 0x7610, R116 ;  /* 0x0000761005741816 */ /* 0x000fe40000000074 */
[----:B------:R-:W-:Y:S02]  /*1ec0*/  @P0 PRMT R5, RZ, 0x7610, R12 ;  /* 0x00007610ff050816 */ /* 0x000fe4000000000c */
[----:B------:R-:W-:Y:S02]  /*1ed0*/  @P1 F2FP.BF16.PACK_AB R129, RZ, R128 ;  /* 0x00000080ff81123e */ /* 0x000fe400000010ff */
[----:B------:R-:W-:Y:S01]  /*1ee0*/  @P1 F2FP.BF16.PACK_AB R157, RZ, R149 ;  /* 0x00000095ff9d123e */ /* 0x000fe200000010ff */
[----:B------:R-:W-:Y:S01]  /*1ef0*/  @P0 FADD.FTZ R124, R124, R5 ;  /* 0x000000057c7c0221 */ /* 0x000fe20000010000 */
[----:B------:R-:W-:Y:S02]  /*1f00*/  @P0 PRMT R5, RZ, 0x7610, R15 ;  /* 0x00007610ff050816 */ /* 0x000fe4000000000f */
[----:B------:R-:W-:-:S02]  /*1f10*/  @P1 PRMT R117, R117, 0x5410, R129 ;  /* 0x0000541075751816 */ /* 0x000fc40000000081 */
[----:B------:R-:W-:Y:S01]  /*1f20*/  @P1 F2FP.BF16.PACK_AB R130, RZ, R163 ;  /* 0x000000a3ff82123e */ /* 0x000fe200000010ff */
[----:B------:R-:W-:Y:S01]  /*1f30*/  @P0 FADD.FTZ R162, R162, R5 ;  /* 0x00000005a2a20221 */ /* 0x000fe20000010000 */
[----:B------:R-:W-:Y:S02]  /*1f40*/  ISETP.NE.U32.AND P0, PT, RZ, c[0x0][0x258], PT ;  /* 0x00009600ff007a0c */ /* 0x000fe40003f05070 */
[----:B------:R-:W-:Y:S02]  /*1f50*/  @P1 PRMT R119, R157, 0x7610, R119 ;  /* 0x000076109d771816 */ /* 0x000fe40000000077 */
[----:B------:R-:W-:Y:S02]  /*1f60*/  ISETP.NE.AND.EX P2, PT, RZ, c[0x0][0x25c], PT, P0 ;  /* 0x00009700ff007a0c */ /* 0x000fe40003f45300 */
[----:B------:R-:W-:Y:S02]  /*1f70*/  ISETP.NE.U32.AND P0, PT, RZ, c[0x0][0x250], PT ;  /* 0x00009400ff007a0c */ /* 0x000fe40003f05070 */
[----:B------:R-:W-:-:S02]  /*1f80*/  @P1 F2FP.BF16.PACK_AB R129, RZ, R162 ;  /* 0x000000a2ff81123e */ /* 0x000fc400000010ff */
[----:B------:R-:W-:Y:S02]  /*1f90*/  ISETP.NE.AND.EX P0, PT, RZ, c[0x0][0x254], PT, P0 ;  /* 0x00009500ff007a0c */ /* 0x000fe40003f05300 */
[----:B------:R-:W-:Y:S02]  /*1fa0*/  @P1 PRMT R118, R130, 0x7610, R118 ;  /* 0x0000761082761816 */ /* 0x000fe40000000076 */
[----:B------:R-:W-:Y:S02]  /*1fb0*/  @P1 PRMT R119, R119, 0x5410, R129 ;  /* 0x0000541077771816 */ /* 0x000fe40000000081 */
[----:B------:R-:W-:Y:S02]  /*1fc0*/  @P1 F2FP.BF16.PACK_AB R130, RZ, R126 ;  /* 0x0000007eff82123e */ /* 0x000fe400000010ff */
[----:B------:R-:W-:Y:S02]  /*1fd0*/  MOV R129, 0x10 ;  /* 0x0000001000817802 */ /* 0x000fe40000000f00 */
[----:B------:R-:W-:-:S02]  /*1fe0*/  @P1 F2FP.BF16.PACK_AB R5, RZ, R124 ;  /* 0x0000007cff05123e */ /* 0x000fc400000010ff */
[----:B------:R-:W-:Y:S01]  /*1ff0*/  @P1 PRMT R118, R118, 0x5410, R130 ;  /* 0x0000541076761816 */ /* 0x000fe20000000082 */
[----:B------:R-:W-:Y:S01]  /*2000*/  @P2 IMAD.WIDE.U32 R130, R0, R129, c[0x0][0x258] ;  /* 0x0000960000822625 */ /* 0x000fe200078e0081 */
[----:B------:R-:W-:Y:S02]  /*2010*/  @P1 PRMT R116, R116, 0x5410, R5 ;  /* 0x0000541074741816 */ /* 0x000fe40000000005 */
[----:B------:R-:W-:Y:S02]  /*2020*/  @P0 F2FP.BF16.PACK_AB R161, RZ, R126 ;  /* 0x0000007effa1023e */ /* 0x000fe400000010ff */
[-C--:B------:R-:W-:Y:S01]  /*2030*/  @P0 F2FP.BF16.PACK_AB R159, RZ, R163.reuse ;  /* 0x000000a3ff9f023e */ /* 0x080fe200000010ff */
[----:B------:R0:W-:Y:S01]  /*2040*/  @P2 STG.E.128 [R130.64], R116 ;  /* 0x0000007482002986 */ /* 0x0001e2000c101d04 */
[----:B------:R-:W-:Y:S02]  /*2050*/  F2FP.BF16.PACK_AB R126, R126, R163 ;  /* 0x000000a37e7e723e */ /* 0x000fe400000010ff */
[----:B------:R-:W-:-:S02]  /*2060*/  @P0 F2FP.BF16.PACK_AB R5, RZ, R124 ;  /* 0x0000007cff05023e */ /* 0x000fc400000010ff */
[-C--:B------:R-:W-:Y:S02]  /*2070*/  @P0 F2FP.BF16.PACK_AB R163, RZ, R127.reuse ;  /* 0x0000007fffa3023e */ /* 0x080fe400000010ff */
[----:B------:R-:W-:Y:S02]  /*2080*/  F2FP.BF16.PACK_AB R124, R124, R127 ;  /* 0x0000007f7c7c723e */ /* 0x000fe400000010ff */
[-C--:B------:R-:W-:Y:S02]  /*2090*/  F2FP.BF16.PACK_AB R127, R162, R149.reuse ;  /* 0x00000095a27f723e */ /* 0x080fe400000010ff */
[----:B------:R-:W-:Y:S02]  /*20a0*/  @P0 F2FP.BF16.PACK_AB R149, RZ, R149 ;  /* 0x00000095ff95023e */ /* 0x000fe400000010ff */
[----:B------:R-:W-:Y:S02]  /*20b0*/  @P0 F2FP.BF16.PACK_AB R157, RZ, R128 ;  /* 0x00000080ff9d023e */ /* 0x000fe400000010ff */
[----:B------:R-:W-:-:S02]  /*20c0*/  @P0 F2FP.BF16.PACK_AB R162, RZ, R162 ;  /* 0x000000a2ffa2023e */ /* 0x000fc400000010ff */
[----:B------:R-:W-:Y:S02]  /*20d0*/  @P0 PRMT R122, R159, 0x7610, R122 ;  /* 0x000076109f7a0816 */ /* 0x000fe4000000007a */
[----:B0-----:R-:W-:Y:S02]  /*20e0*/  @P0 F2FP.BF16.PACK_AB R131, RZ, R125 ;  /* 0x0000007dff83023e */ /* 0x001fe400000010ff */
[----:B------:R-:W-:Y:S02]  /*20f0*/  @P0 PRMT R120, R163, 0x7610, R120 ;  /* 0x00007610a3780816 */ /* 0x000fe40000000078 */
[----:B------:R-:W-:Y:S02]  /*2100*/  @P0 PRMT R121, R131, 0x7610, R121 ;  /* 0x0000761083790816 */ /* 0x000fe40000000079 */
[----:B------:R-:W-:Y:S02]  /*2110*/  @P0 PRMT R123, R149, 0x7610, R123 ;  /* 0x00007610957b0816 */ /* 0x000fe4000000007b */
[----:B------:R-:W-:-:S02]  /*2120*/  @P0 LEA R130, P1, R0, c[0x0][0x250], 0x4 ;  /* 0x0000940000820a11 */ /* 0x000fc400078220ff */
[----:B------:R-:W-:Y:S01]  /*2130*/  F2FP.BF16.PACK_AB R125, R128, R125 ;  /* 0x0000007d807d723e */ /* 0x000fe200000010ff */
[----:B------:R-:W-:Y:S01]  /*2140*/  IMAD.WIDE.U32 R128, R0, R129, c[0x0][0x248] ;  /* 0x0000920000807625 */ /* 0x000fe200078e0081 */
[----:B------:R-:W-:Y:S02]  /*2150*/  @P0 PRMT R121, R121, 0x5410, R157 ;  /* 0x0000541079790816 */ /* 0x000fe4000000009d */
[----:B------:R-:W-:Y:S02]  /*2160*/  @P0 PRMT R122, R122, 0x5410, R161 ;  /* 0x000054107a7a0816 */ /* 0x000fe400000000a1 */
[----:B------:R-:W-:Y:S01]  /*2170*/  @P0 LEA.HI.X R131, R0, c[0x0][0x254], RZ, 0x4, P1 ;  /* 0x0000950000830a11 */ /* 0x000fe200008f24ff */
[----:B------:R0:W-:Y:S01]  /*2180*/  STG.E.128 [R128.64], R124 ;  /* 0x0000007c80007986 */ /* 0x0001e2000c101d04 */
[----:B------:R-:W-:Y:S02]  /*2190*/  @P0 PRMT R120, R120, 0x5410, R5 ;  /* 0x0000541078780816 */ /* 0x000fe40000000005 */
[----:B------:R-:W-:-:S05]  /*21a0*/  @P0 PRMT R123, R123, 0x5410, R162 ;  /* 0x000054107b7b0816 */ /* 0x000fca00000000a2 */
[----:B------:R0:W-:Y:S02]  /*21b0*/  @P0 STG.E.128 [R130.64], R120 ;  /* 0x0000007882000986 */ /* 0x0001e4000c101d04 */
.L_x_387:
[----:B------:R-:W-:Y:S05]  /*21c0*/  BSYNC B1 ;  /* 0x0000000000017941 */ /* 0x000fea0003800000 */
.L_x_386:
[----:B------:R-:W-:-:S04]  /*21d0*/  MOV R0, c[0x0][0x160] ;  /* 0x0000580000007a02 */ /* 0x000fc80000000f00 */
[----:B------:R-:W-:-:S04]  /*21e0*/  LEA R3, R0, R3, 0x2 ;  /* 0x0000000300037211 */ /* 0x000fc800078e10ff */
[----:B------:R-:W-:-:S13]  /*21f0*/  ISETP.GE.AND P0, PT, R3, c[0x0][0x164], PT ;  /* 0x0000590003007a0c */ /* 0x000fda0003f06270 */
[----:B01----:R-:W-:Y:S01]  /*2200*/  @P0 CALL.REL.NOINC `(.L_x_377) ;  /* 0x0000001000000944 */ /* 0x003fe20003c00000 */
[----:B------:R-:W-:Y:S05]  /*2210*/  BRA `(.L_x_388) ;  /* 0xffffe20000007947 */ /* 0x000fea000383ffff */
.L_x_377:
[----:B0-----:R-:W-:Y:S05]  /*2220*/  BSYNC B0 ;  /* 0x0000000000007941 */ /* 0x001fea0003800000 */
.L_x_376:
[----:B------:R-:W-:Y:S01]  /*2230*/  SHF.R.U32.HI R0, RZ, 0x5, R4 ;  /* 0x00000005ff007819 */ /* 0x000fe20000011604 */
[----:B------:R-:W-:Y:S01]  /*2240*/  WARPSYNC 0xffffffff ;  /* 0xffffffff00007948 */ /* 0x000fe20003800000 */
[----:B------:R-:W-:Y:S01]  /*2250*/  LOP3.LUT R2, R4, 0x1f, RZ, 0xc0, !PT ;  /* 0x0000001f04027812 */ /* 0x000fe200078ec0ff */
[----:B------:R-:W-:Y:S01]  /*2260*/  BSSY B0, `(.L_x_389) ;  /* 0x00000c1000007945 */ /* 0x000fe20003800000 */
        /* <DEDUP_REMOVED lines=105> */
[----:B------:R-:W2:Y:S01]  /*2900*/  LDS R24, [R4.X4+0x1800] ;  /* 0x0018000004187984 */ /* 0x000ea20000004800 */
[----:B---3--:R-:W-:-:S03]  /*2910*/  FADD.FTZ R53, RZ, R53 ;  /* 0x00000035ff357221 */ /* 0x008fc60000010000 */
[----:B------:R-:W3:Y:S01]  /*2920*/  LDS R23, [R4.X4+0x1a00] ;  /* 0x001a000004177984 */ /* 0x000ee20000004800 */
[----:B----4-:R-:W-:-:S03]  /*2930*/  FADD.FTZ R53, R53, R56 ;  /* 0x0000003835357221 */ /* 0x010fc60000010000 */
[----:B------:R-:W4:Y:S01]  /*2940*/  LDS R26, [R4.X4+0x1c00] ;  /* 0x001c0000041a7984 */ /* 0x000f220000004800 */
[----:B0-----:R-:W-:-:S03]  /*2950*/  FADD.FTZ R54, RZ, R54 ;  /* 0x00000036ff367221 */ /* 0x001fc60000010000 */
[----:B------:R-:W0:Y:S01]  /*2960*/  LDS R27, [R4.X4+0x1e00] ;  /* 0x001e0000041b7984 */ /* 0x000e220000004800 */
        /* <DEDUP_REMOVED lines=14> */
[----:B------:R1:W-:Y:S01]  /*2a50*/  STS.128 [R5+0x410], R36 ;  /* 0x0004102405007388 */ /* 0x0003e20000000c00 */
[----:B0-----:R-:W-:-:S03]  /*2a60*/  FADD.FTZ R27, R22, R27 ;  /* 0x0000001b161b7221 */ /* 0x001fc60000010000 */
[----:B------:R-:W-:Y:S01]  /*2a70*/  BAR.SYNC.DEFER_BLOCKING 0x0 ;  /* 0x0000000000007b1d */ /* 0x000fe20000010000 */
[----:B-1----:R-:W-:-:S05]  /*2a80*/  IMAD R37, R34, c[0x0][0x168], RZ ;  /* 0x00005a0022257a24 */ /* 0x002fca00078e02ff */
[----:B------:R-:W-:Y:S01]  /*2a90*/  IADD3 R6, P4, R37, R4, RZ ;  /* 0x0000000425067210 */ /* 0x000fe20007f9e0ff */
        /* <DEDUP_REMOVED lines=15> */
[----:B--2---:R-:W-:Y:S01]  /*2b90*/  FADD.FTZ R28, R28, R31 ;  /* 0x0000001f1c1c7221 */ /* 0x004fe20000010000 */
[----:B------:R-:W-:Y:S02]  /*2ba0*/  IADD3.X R31, RZ, RZ, RZ, P4, !PT ;  /* 0x000000ffff1f7210 */ /* 0x000fe400027fe4ff */
[----:B------:R2:W2:Y:S01]  /*2bb0*/  LDS R37, [R4.X4+0x1a00] ;  /* 0x001a000004257984 */ /* 0x0004a20000004800 */
[----:B---3--:R-:W-:Y:S01]  /*2bc0*/  FADD.FTZ R5, R12, R5 ;  /* 0x000000050c057221 */ /* 0x008fe20000010000 */
[C---:B------:R-:W-:Y:S02]  /*2bd0*/  SHF.L.U32 R12, R6.reuse, 0x2, RZ ;  /* 0x00000002060c7819 */ /* 0x040fe400000006ff */
[----:B------:R3:W2:Y:S01]  /*2be0*/  LDS R39, [R4.X4+0x1c00] ;  /* 0x001c000004277984 */ /* 0x0006a20000004800 */
[----:B----4-:R-:W-:Y:S01]  /*2bf0*/  FADD.FTZ R7, RZ, R7 ;  /* 0x00000007ff077221 */ /* 0x010fe20000010000 */
[----:B------:R-:W-:-:S02]  /*2c00*/  SHF.L.U64.HI R31, R6, 0x2, R31 ;  /* 0x00000002061f7819 */ /* 0x000fc4000001021f */
[----:B------:R3:W4:Y:S01]  /*2c10*/  LDS R41, [R4.X4+0x1e00] ;  /* 0x001e000004297984 */ /* 0x0007220000004800 */
[----:B------:R-:W-:Y:S01]  /*2c20*/  FADD.FTZ R14, RZ, R14 ;  /* 0x0000000eff0e7221 */ /* 0x000fe20000010000 */
[C---:B------:R-:W-:Y:S01]  /*2c30*/  IADD3 R22, P6, R12.reuse, c[0x0][0x228], RZ ;  /* 0x00008a000c167a10 */ /* 0x040fe20007fde0ff */
[----:B------:R-:W-:Y:S01]  /*2c40*/  FADD.FTZ R7, R7, R16 ;  /* 0x0000001007077221 */ /* 0x000fe20000010000 */
[C---:B------:R-:W-:Y:S02]  /*2c50*/  IADD3 R20, P5, R12.reuse, c[0x0][0x220], RZ ;  /* 0x000088000c147a10 */ /* 0x040fe40007fbe0ff */
[----:B------:R-:W-:Y:S01]  /*2c60*/  IADD3 R16, P4, R12, c[0x0][0x238], RZ ;  /* 0x00008e000c107a10 */ /* 0x000fe20007f9e0ff */
[----:B------:R-:W-:Y:S01]  /*2c70*/  FADD.FTZ R14, R14, R33 ;  /* 0x000000210e0e7221 */ /* 0x000fe20000010000 */
[C---:B------:R-:W-:Y:S02]  /*2c80*/  IADD3.X R43, R31.reuse, c[0x0][0x22c], RZ, P6, !PT ;  /* 0x00008b001f2b7a10 */ /* 0x040fe400037fe4ff */
[----:B------:R-:W-:Y:S01]  /*2c90*/  IADD3 R12, P6, R12, c[0x0][0x230], RZ ;  /* 0x00008c000c0c7a10 */ /* 0x000fe20007fde0ff */
[----:B------:R-:W-:Y:S01]  /*2ca0*/  FADD.FTZ R9, R28, R9 ;  /* 0x000000091c097221 */ /* 0x000fe20000010000 */
[C---:B------:R-:W-:Y:S01]  /*2cb0*/  IADD3.X R33, R31.reuse, c[0x0][0x23c], RZ, P4, !PT ;  /* 0x00008f001f217a10 */ /* 0x040fe200027fe4ff */
[----:B------:R-:W-:Y:S01]  /*2cc0*/  FADD.FTZ R14, R14, R35 ;  /* 0x000000230e0e7221 */ /* 0x000fe20000010000 */
[----:B------:R-:W-:-:S02]  /*2cd0*/  IADD3.X R35, R31, c[0x0][0x224], RZ, P5, !PT ;  /* 0x000089001f237a10 */ /* 0x000fc40002ffe4ff */
[----:B------:R-:W-:Y:S01]  /*2ce0*/  IADD3.X R31, R31, c[0x0][0x234], RZ, P6, !PT ;  /* 0x00008d001f1f7a10 */ /* 0x000fe200037fe4ff */
[----:B------:R-:W-:Y:S02]  /*2cf0*/  FADD.FTZ R10, R7, R8 ;  /* 0x00000008070a7221 */ /* 0x000fe40000010000 */
[----:B0-----:R-:W-:Y:S02]  /*2d00*/  FADD.FTZ R30, R5, R30 ;  /* 0x0000001e051e7221 */ /* 0x001fe40000010000 */
[----:B-1----:R-:W-:Y:S01]  /*2d10*/  FADD.FTZ R29, R9, R18 ;  /* 0x00000012091d7221 */ /* 0x002fe20000010000 */
[----:B------:R-:W-:Y:S05]  /*2d20*/  @!P3 BRA `(.L_x_390) ;  /* 0x000001400000b947 */ /* 0x000fea0003800000 */
[----:B--23--:R-:W-:Y:S01]  /*2d30*/  MOV R4, R22 ;  /* 0x0000001600047202 */ /* 0x00cfe20000000f00 */
[----:B------:R-:W-:Y:S01]  /*2d40*/  IMAD.MOV.U32 R6, RZ, RZ, R20 ;  /* 0x000000ffff067224 */ /* 0x000fe200078e0014 */
[----:B------:R-:W-:Y:S02]  /*2d50*/  MOV R5, R43 ;  /* 0x0000002b00057202 */ /* 0x000fe40000000f00 */
[----:B------:R-:W-:-:S02]  /*2d60*/  MOV R7, R35 ;  /* 0x0000002300077202 */ /* 0x000fc40000000f00 */
        /* <DEDUP_REMOVED lines=9> */
[----:B------:R-:W-:Y:S02]  /*2e00*/  IADD3.X R35, RZ, R35, RZ, P4, !PT ;  /* 0x00000023ff237210 */ /* 0x000fe400027fe4ff */
[----:B0-----:R-:W-:Y:S02]  /*2e10*/  MOV R4, R12 ;  /* 0x0000000c00047202 */ /* 0x001fe40000000f00 */
[----:B------:R-:W-:Y:S02]  /*2e20*/  MOV R5, R31 ;  /* 0x0000001f00057202 */ /* 0x000fe40000000f00 */
[----:B------:R-:W-:Y:S02]  /*2e30*/  IADD3 R12, P6, R12, 0x200, RZ ;  /* 0x000002000c0c7810 */ /* 0x000fe40007fde0ff */
[----:B------:R-:W-:Y:S01]  /*2e40*/  IADD3.X R33, RZ, R33, RZ, P5, !PT ;  /* 0x00000021ff217210 */ /* 0x000fe20002ffe4ff */
[----:B------:R1:W-:Y:S01]  /*2e50*/  STG.E [R4.64], R25 ;  /* 0x0000001904007986 */ /* 0x0003e2000c101904 */
[----:B------:R-:W-:-:S04]  /*2e60*/  IADD3.X R31, RZ, R31, RZ, P6, !PT ;  /* 0x0000001fff1f7210 */ /* 0x000fc800037fe4ff */
.L_x_390:
[----:B---3--:R-:W-:Y:S05]  /*2e70*/  BSYNC B0 ;  /* 0x0000000000007941 */ /* 0x008fea0003800000 */
.L_x_389:
        /* <DEDUP_REMOVED lines=23> */
.L_x_392:
[----:B------:R-:W-:Y:S05]  /*2ff0*/  BSYNC B0 ;  /* 0x0000000000007941 */ /* 0x000fea0003800000 */
.L_x_391:
[----:B------:R-:W-:Y:S01]  /*3000*/  BSSY B0, `(.L_x_393) ;  /* 0x0000017000007945 */ /* 0x000fe20003800000 */
[----:B------:R-:W-:Y:S01]  /*3010*/  FADD.FTZ R39, R30, R39 ;  /* 0x000000271e277221 */ /* 0x000fe20000010000 */
[----:B------:R-:W-:Y:S05]  /*3020*/  @!P1 BRA `(.L_x_394) ;  /* 0x0000014000009947 */ /* 0x000fea0003800000 */
[----:B-1----:R-:W-:Y:S01]  /*3030*/  IMAD.MOV.U32 R4, RZ, RZ, R22 ;  /* 0x000000ffff047224 */ /* 0x002fe200078e0016 */
        /* <DEDUP_REMOVED lines=17> */
[----:B------:R-:W-:Y:S01]  /*3150*/  IADD3.X R33, RZ, R33, RZ, P3, !PT ;  /* 0x00000021ff217210 */ /* 0x000fe20001ffe4ff */
[----:B------:R-:W-:-:S03]  /*3160*/  IMAD.X R31, RZ, RZ, R31, P4 ;  /* 0x000000ffff1f7224 */ /* 0x000fc600020e061f */
.L_x_394:
[----:B------:R-:W-:Y:S05]  /*3170*/  BSYNC B0 ;  /* 0x0000000000007941 */ /* 0x000fea0003800000 */
.L_x_393:
[----:B-1----:R-:W-:Y:S02]  /*3180*/  MOV R2, R22 ;  /* 0x0000001600027202 */ /* 0x002fe40000000f00 */
[----:B------:R-:W-:Y:S01]  /*3190*/  MOV R3, R43 ;  /* 0x0000002b00037202 */ /* 0x000fe20000000f00 */
[----:B------:R-:W-:Y:S06]  /*31a0*/  @!P2 EXIT ;  /* 0x000000000000a94d */ /* 0x000fec0003800000 */
[----:B------:R0:W-:Y:S01]  /*31b0*/  STG.E [R2.64], R17 ;  /* 0x0000001102007986 */ /* 0x0001e2000c101904 */
[----:B----4-:R-:W-:Y:S01]  /*31c0*/  FADD.FTZ R41, R14, R41 ;  /* 0x000000290e297221 */ /* 0x010fe20000010000 */
[----:B------:R-:W-:-:S02]  /*31d0*/  MOV R4, R12 ;  /* 0x0000000c00047202 */ /* 0x000fc40000000f00 */
        /* <DEDUP_REMOVED lines=9> */
.L_x_382:
[----:B------:R-:W-:Y:S01]  /*3270*/  HFMA2.MMA R128, -RZ, RZ, 0, 5.9604644775390625e-08 ;  /* 0x00000001ff807435 */ /* 0x000fe200000001ff */
[----:B------:R-:W-:Y:S01]  /*3280*/  MOV R129, R162 ;  /* 0x000000a200817202 */ /* 0x000fe20000000f00 */
[----:B------:R-:W-:Y:S01]  /*3290*/  IMAD.MOV.U32 R127, RZ, RZ, 0x1f ;  /* 0x0000001fff7f7424 */ /* 0x000fe200078e00ff */
[----:B------:R-:W-:Y:S02]  /*32a0*/  MOV R126, 0xffffffff ;  /* 0xffffffff007e7802 */ /* 0x000fe40000000f00 */
[----:B------:R-:W-:-:S02]  /*32b0*/  MOV R124, 0x32d0 ;  /* 0x000032d0007c7802 */ /* 0x000fc40000000f00 */
[----:B0----5:R-:W-:Y:S05]  /*32c0*/  CALL.REL.NOINC `($__internal_24_$__cuda_sm70_shflsync_bfly_p) ;  /* 0x0000046000007944 */ /* 0x021fea0003c00000 */
[----:B-1----:R-:W-:Y:S01]  /*32d0*/  MOV R131, R126 ;  /* 0x0000007e00837202 */ /* 0x002fe20000000f00 */
[----:B0-----:R-:W-:Y:S05]  /*32e0*/  BRA `(.L_x_395) ;  /* 0xffffe17000007947 */ /* 0x001fea000383ffff */
.L_x_383:
[----:B------:R-:W-:Y:S01]  /*32f0*/  HFMA2.MMA R128, -RZ, RZ, 0, 5.9604644775390625e-08 ;  /* 0x00000001ff807435 */ /* 0x000fe200000001ff */
[----:B------:R-:W-:-:S02]  /*3300*/  MOV R129, R157 ;  /* 0x0000009d00817202 */ /* 0x000fc40000000f00 */
[----:B------:R-:W-:Y:S02]  /*3310*/  MOV R127, 0x1f ;  /* 0x0000001f007f7802 */ /* 0x000fe40000000f00 */
[----:B------:R-:W-:Y:S02]  /*3320*/  MOV R126, 0xffffffff ;  /* 0xffffffff007e7802 */ /* 0x000fe40000000f00 */
[----:B------:R-:W-:Y:S02]  /*3330*/  MOV R124, 0x3350 ;  /* 0x00003350007c7802 */ /* 0x000fe40000000f00 */
[----:B012--5:R-:W-:Y:S05]  /*3340*/  CALL.REL.NOINC `($__internal_24_$__cuda_sm70_shflsync_bfly_p) ;  /* 0x000003e000007944 */ /* 0x027fea0003c00000 */
[----:B------:R-:W-:Y:S01]  /*3350*/  FADD.FTZ R131, R131, R162 ;  /* 0x000000a283837221 */ /* 0x000fe20000010000 */
[----:B0-----:R-:W-:Y:S01]  /*3360*/  HFMA2.MMA R128, -RZ, RZ, 0, 1.1920928955078125e-07 ;  /* 0x00000002ff807435 */ /* 0x001fe200000001ff */
[----:B-1----:R-:W-:Y:S01]  /*3370*/  FADD.FTZ R157, R157, R126 ;  /* 0x0000007e9d9d7221 */ /* 0x002fe20000010000 */
[----:B------:R-:W-:Y:S02]  /*3380*/  MOV R127, 0x1f ;  /* 0x0000001f007f7802 */ /* 0x000fe40000000f00 */
[----:B------:R-:W-:Y:S02]  /*3390*/  MOV R126, 0xffffffff ;  /* 0xffffffff007e7802 */ /* 0x000fe40000000f00 */
[----:B------:R-:W-:-:S02]  /*33a0*/  MOV R129, R131 ;  /* 0x0000008300817202 */ /* 0x000fc40000000f00 */
[----:B------:R-:W-:Y:S02]  /*33b0*/  MOV R124, 0x33d0 ;  /* 0x000033d0007c7802 */ /* 0x000fe40000000f00 */
[----:B------:R-:W-:Y:S05]  /*33c0*/  CALL.REL.NOINC `($__internal_24_$__cuda_sm70_shflsync_bfly_p) ;  /* 0x0000036000007944 */ /* 0x000fea0003c00000 */
[----:B0-----:R-:W-:Y:S01]  /*33d0*/  HFMA2.MMA R128, -RZ, RZ, 0, 1.1920928955078125e-07 ;  /* 0x00000002ff807435 */ /* 0x001fe200000001ff */
[----:B-1----:R-:W-:Y:S01]  /*33e0*/  IMAD.MOV.U32 R130, RZ, RZ, R126 ;  /* 0x000000ffff827224 */ /* 0x002fe200078e007e */
[----:B------:R-:W-:Y:S02]  /*33f0*/  MOV R129, R157 ;  /* 0x0000009d00817202 */ /* 0x000fe40000000f00 */
[----:B------:R-:W-:Y:S02]  /*3400*/  MOV R127, 0x1f ;  /* 0x0000001f007f7802 */ /* 0x000fe40000000f00 */
[----:B------:R-:W-:Y:S02]  /*3410*/  MOV R126, 0xffffffff ;  /* 0xffffffff007e7802 */ /* 0x000fe40000000f00 */
[----:B------:R-:W-:Y:S02]  /*3420*/  MOV R124, 0x3440 ;  /* 0x00003440007c7802 */ /* 0x000fe40000000f00 */
[----:B------:R-:W-:Y:S05]  /*3430*/  CALL.REL.NOINC `($__internal_24_$__cuda_sm70_shflsync_bfly_p) ;  /* 0x000002f000007944 */ /* 0x000fea0003c00000 */
[----:B------:R-:W-:Y:S01]  /*3440*/  FADD.FTZ R131, R130, R131 ;  /* 0x0000008382837221 */ /* 0x000fe20000010000 */
[----:B0-----:R-:W-:Y:S01]  /*3450*/  HFMA2.MMA R128, -RZ, RZ, 0, 2.384185791015625e-07 ;  /* 0x00000004ff807435 */ /* 0x001fe200000001ff */
[----:B-1----:R-:W-:Y:S01]  /*3460*/  FADD.FTZ R157, R157, R126 ;  /* 0x0000007e9d9d7221 */ /* 0x002fe20000010000 */
[----:B------:R-:W-:-:S02]  /*3470*/  MOV R127, 0x1f ;  /* 0x0000001f007f7802 */ /* 0x000fc40000000f00 */
[----:B------:R-:W-:Y:S02]  /*3480*/  MOV R126, 0xffffffff ;  /* 0xffffffff007e7802 */ /* 0x000fe40000000f00 */
[----:B------:R-:W-:Y:S02]  /*3490*/  MOV R129, R131 ;  /* 0x0000008300817202 */ /* 0x000fe40000000f00 */
[----:B------:R-:W-:Y:S02]  /*34a0*/  MOV R124, 0x34c0 ;  /* 0x000034c0007c7802 */ /* 0x000fe40000000f00 */
[----:B------:R-:W-:Y:S05]  /*34b0*/  CALL.REL.NOINC `($__internal_24_$__cuda_sm70_shflsync_bfly_p) ;  /* 0x0000027000007944 */ /* 0x000fea0003c00000 */
[----:B0-----:R-:W-:Y:S01]  /*34c0*/  HFMA2.MMA R127, -RZ, RZ, 0, 1.847743988037109375e-06 ;  /* 0x0000001fff7f7435 */ /* 0x001fe200000001ff */
[----:B-1----:R-:W-:Y:S01]  /*34d0*/  MOV R130, R126 ;  /* 0x0000007e00827202 */ /* 0x002fe20000000f00 */
[----:B------:R-:W-:Y:S01]  /*34e0*/  IMAD.MOV.U32 R128, RZ, RZ, 0x4 ;  /* 0x00000004ff807424 */ /* 0x000fe200078e00ff */
[----:B------:R-:W-:Y:S02]  /*34f0*/  MOV R129, R157 ;  /* 0x0000009d00817202 */ /* 0x000fe40000000f00 */
[----:B------:R-:W-:Y:S02]  /*3500*/  MOV R126, 0xffffffff ;  /* 0xffffffff007e7802 */ /* 0x000fe40000000f00 */
[----:B------:R-:W-:-:S02]  /*3510*/  MOV R124, 0x3530 ;  /* 0x00003530007c7802 */ /* 0x000fc40000000f00 */
[----:B------:R-:W-:Y:S05]  /*3520*/  CALL.REL.NOINC `($__internal_24_$__cuda_sm70_shflsync_bfly_p) ;  /* 0x0000020000007944 */ /* 0x000fea0003c00000 */
[----:B------:R-:W-:Y:S01]  /*3530*/  FADD.FTZ R131, R130, R131 ;  /* 0x0000008382837221 */ /* 0x000fe20000010000 */
[----:B0-----:R-:W-:Y:S01]  /*3540*/  HFMA2.MMA R128, -RZ, RZ, 0, 4.76837158203125e-07 ;  /* 0x00000008ff807435 */ /* 0x001fe200000001ff */
[----:B-1----:R-:W-:Y:S01]  /*3550*/  FADD.FTZ R157, R157, R126 ;  /* 0x0000007e9d9d7221 */ /* 0x002fe20000010000 */
[----:B------:R-:W-:-:S02]  /*3560*/  MOV R127, 0x1f ;  /* 0x0000001f007f7802 */ /* 0x000fc40000000f00 */
[----:B------:R-:W-:Y:S02]  /*3570*/  MOV R126, 0xffffffff ;  /* 0xffffffff007e7802 */ /* 0x000fe40000000f00 */
[----:B------:R-:W-:Y:S02]  /*3580*/  MOV R129, R131 ;  /* 0x0000008300817202 */ /* 0x000fe40000000f00 */
[----:B------:R-:W-:Y:S02]  /*3590*/  MOV R124, 0x35b0 ;  /* 0x000035b0007c7802 */ /* 0x000fe40000000f00 */
[----:B------:R-:W-:Y:S05]  /*35a0*/  CALL.REL.NOINC `($__internal_24_$__cuda_sm70_shflsync_bfly_p) ;  /* 0x0000018000007944 */ /* 0x000fea0003c00000 */
[----:B0-----:R-:W-:Y:S01]  /*35b0*/  HFMA2.MMA R128, -RZ, RZ, 0, 4.76837158203125e-07 ;  /* 0x00000008ff807435 */ /* 0x001fe200000001ff */
[----:B-1----:R-:W-:Y:S01]  /*35c0*/  MOV R130, R126 ;  /* 0x0000007e00827202 */ /* 0x002fe20000000f00 */
[----:B------:R-:W-:Y:S01]  /*35d0*/  IMAD.MOV.U32 R126, RZ, RZ, -0x1 ;  /* 0xffffffffff7e7424 */ /* 0x000fe200078e00ff */
[----:B------:R-:W-:Y:S02]  /*35e0*/  MOV R129, R157 ;  /* 0x0000009d00817202 */ /* 0x000fe40000000f00 */
[----:B------:R-:W-:Y:S02]  /*35f0*/  MOV R127, 0x1f ;  /* 0x0000001f007f7802 */ /* 0x000fe40000000f00 */
[----:B------:R-:W-:-:S02]  /*3600*/  MOV R124, 0x3620 ;  /* 0x00003620007c7802 */ /* 0x000fc40000000f00 */
[----:B------:R-:W-:Y:S05]  /*3610*/  CALL.REL.NOINC `($__internal_24_$__cuda_sm70_shflsync_bfly_p) ;  /* 0x0000011000007944 */ /* 0x000fea0003c00000 */
[----:B------:R-:W-:Y:S01]  /*3620*/  FADD.FTZ R130, R130, R131 ;  /* 0x0000008382827221 */ /* 0x000fe20000010000 */
[----:B0-----:R-:W-:Y:S01]  /*3630*/  HFMA2.MMA R128, -RZ, RZ, 0, 9.5367431640625e-07 ;  /* 0x00000010ff807435 */ /* 0x001fe200000001ff */
[----:B-1----:R-:W-:Y:S01]  /*3640*/  FADD.FTZ R131, R157, R126 ;  /* 0x0000007e9d837221 */ /* 0x002fe20000010000 */
[----:B------:R-:W-:-:S02]  /*3650*/  MOV R127, 0x1f ;  /* 0x0000001f007f7802 */ /* 0x000fc40000000f00 */
[----:B------:R-:W-:Y:S02]  /*3660*/  MOV R126, 0xffffffff ;  /* 0xffffffff007e7802 */ /* 0x000fe40000000f00 */
[----:B------:R-:W-:Y:S02]  /*3670*/  MOV R129, R130 ;  /* 0x0000008200817202 */ /* 0x000fe40000000f00 */
[----:B------:R-:W-:Y:S02]  /*3680*/  MOV R124, 0x36a0 ;  /* 0x000036a0007c7802 */ /* 0x000fe40000000f00 */
[----:B------:R-:W-:Y:S05]  /*3690*/  CALL.REL.NOINC `($__internal_24_$__cuda_sm70_shflsync_bfly_p) ;  /* 0x0000009000007944 */ /* 0x000fea0003c00000 */
[----:B0-----:R-:W-:Y:S01]  /*36a0*/  HFMA2.MMA R128, -RZ, RZ, 0, 9.5367431640625e-07 ;  /* 0x00000010ff807435 */ /* 0x001fe200000001ff */
[----:B-1----:R-:W-:Y:S02]  /*36b0*/  MOV R149, R126 ;  /* 0x0000007e00957202 */ /* 0x002fe40000000f00 */
[----:B------:R-:W-:Y:S02]  /*36c0*/  MOV R129, R131 ;  /* 0x0000008300817202 */ /* 0x000fe40000000f00 */
[----:B------:R-:W-:Y:S02]  /*36d0*/  MOV R127, 0x1f ;  /* 0x0000001f007f7802 */ /* 0x000fe40000000f00 */
[----:B------:R-:W-:-:S02]  /*36e0*/  MOV R126, 0xffffffff ;  /* 0xffffffff007e7802 */ /* 0x000fc40000000f00 */
[----:B------:R-:W-:Y:S02]  /*36f0*/  MOV R124, 0x3710 ;  /* 0x00003710007c7802 */ /* 0x000fe40000000f00 */
[----:B------:R-:W-:Y:S05]  /*3700*/  CALL.REL.NOINC `($__internal_24_$__cuda_sm70_shflsync_bfly_p) ;  /* 0x0000002000007944 */ /* 0x000fea0003c00000 */
[----:B-1----:R-:W-:Y:S01]  /*3710*/  MOV R124, R126 ;  /* 0x0000007e007c7202 */ /* 0x002fe20000000f00 */
[----:B0-----:R-:W-:Y:S05]  /*3720*/  BRA `(.L_x_396) ;  /* 0xffffde5000007947 */ /* 0x001fea000383ffff */
        .weak           $__internal_24_$__cuda_sm70_shflsync_bfly_p
        .type           $__internal_24_$__cuda_sm70_shflsync_bfly_p,@function
        .size           $__internal_24_$__cuda_sm70_shflsync_bfly_p,(.L_x_1970 - $__internal_24_$__cuda_sm70_shflsync_bfly_p)
$__internal_24_$__cuda_sm70_shflsync_bfly_p:
[----:B------:R-:W-:Y:S01]  /*3730*/  HFMA2.MMA R125, -RZ, RZ, 0, 0 ;  /* 0x00000000ff7d7435 */ /* 0x000fe200000001ff */
[----:B------:R-:W-:Y:S04]  /*3740*/  WARPSYNC R126 ;  /* 0x0000007e00007348 */ /* 0x000fe80003800000 */
[----:B------:R0:W1:Y:S01]  /*3750*/  SHFL.BFLY PT, R126, R129, R128, R127 ;  /* 0x0c000080817e7389 */ /* 0x00006200000e007f */
[----:B------:R-:W-:Y:S05]  /*3760*/  RET.REL.NODEC R124 `(_ZN10layer_norm31ln_parallel_residual_bwd_kernelINS_13Kernel_traitsIf13__nv_bfloat16S2_S2_fjLj512ELj1ELj4ELj1ELj16ENS_18Kernel_traits_baseILj512EfS2_S2_S2_fjLj128EEEEELb0ELb0ELb0EEEvNS_9BwdParamsE) ;  /* 0xffffc8907c007950 */ /* 0x000fea0003c3ffff */
.L_x_397:
        /* <DEDUP_REMOVED lines=9> */
.L_x_1970:


//--------------------- .text._ZN10layer_norm31ln_parallel_residual_bwd_kernelINS_13Kernel_traitsIf13__nv_bfloat16S2_S2_fjLj512ELj1ELj4ELj1ELj16ENS_18Kernel_traits_baseILj512EfS2_S2_S2_fjLj128EEEEELb0ELb0ELb1EEEvNS_9BwdParamsE --------------------------
	.section	.text._ZN10layer_norm31ln_parallel_residual_bwd_kernelINS_13Kernel_traitsIf13__nv_bfloat16S2_S2_fjLj512ELj1ELj4ELj1ELj16ENS_18Kernel_traits_baseILj512EfS2_S2_S2_fjLj128EEEEELb0ELb0ELb1EEEvNS_9BwdParamsE,"ax",@progbits
	.sectioninfo	@"SHI_REGISTERS=167"
	.align	128
        .global         _ZN10layer_norm31ln_parallel_residual_bwd_kernelINS_13Kernel_traitsIf13__nv_bfloat16S2_S2_fjLj512ELj1ELj4ELj1ELj16ENS_18Kernel_traits_baseILj512EfS2_S2_S2_fjLj128EEEEELb0ELb0ELb1EEEvNS_9BwdParamsE
        .type           _ZN10layer_norm31ln_parallel_residual_bwd_kernelINS_13Kernel_traitsIf13__nv_bfloat16S2_S2_fjLj512ELj1ELj4ELj1ELj16ENS_18Kernel_traits_baseILj512EfS2_S2_S2_fjLj128EEEEELb0ELb0ELb1EEEvNS_9BwdParamsE,@function
        .size           _ZN10layer_norm31ln_parallel_residual_bwd_kernelINS_13Kernel_traitsIf13__nv_bfloat16S2_S2_fjLj512ELj1ELj4ELj1ELj16ENS_18Kernel_traits_baseILj512EfS2_S2_S2_fjLj128EEEEELb0ELb0ELb1EEEvNS_9BwdParamsE,(.L_x_1971 - _ZN10layer_norm31ln_parallel_residual_bwd_kernelINS_13Kernel_traitsIf13__nv_bfloat16S2_S2_fjLj512ELj1ELj4ELj1ELj16ENS_18Kernel_traits_baseILj512EfS2_S2_S2_fjLj128EEEEELb0ELb0ELb1EEEvNS_9BwdParamsE)
        .other          _ZN10layer_norm31ln_parallel_residual_bwd_kernelINS_13Kernel_traitsIf13__nv_bfloat16S2_S2_fjLj512ELj1ELj4ELj1ELj16ENS_18Kernel_traits_baseILj512EfS2_S2_S2_fjLj128EEEEELb0ELb0ELb1EEEvNS_9BwdParamsE,@"STO_CUDA_ENTRY STV_DEFAULT"
_ZN10layer_norm31ln_parallel_residual_bwd_kernelINS_13Kernel_traitsIf13__nv_bfloat16S2_S2_fjLj512ELj1ELj4ELj1ELj16ENS_18Kernel_traits_baseILj512EfS2_S2_S2_fjLj128EEEEELb0ELb0ELb1EEEvNS_9BwdParamsE:
.text._ZN10layer_norm31ln_parallel_residual_bwd_kernelINS_13Kernel_traitsIf13__nv_bfloat16S2_S2_fjLj512ELj1ELj4ELj1ELj16ENS_18Kernel_traits_baseILj512EfS2_S2_S2_fjLj128EEEEELb0ELb0ELb1EEEvNS_9BwdParamsE:
        /* <DEDUP_REMOVED lines=42> */
.L_x_399:
[----:B------:R-:W0:Y:S01]  /*02a0*/  LDC.U8 R142, c[0x0][0x1f0] ;  /* 0x00007c00ff8e7b82 */ /* 0x000e220000000000 */
[----:B------:R-:W-:-:S04]  /*02b0*/  SHF.L.U32 R0, R5, 0x5, RZ ;  /* 0x0000000505007819 */ /* 0x000fc800000006ff */
[----:B------:R-:W-:-:S04]  /*02c0*/  LOP3.LUT R0, R0, 0x3e0, RZ, 0xc0, !PT ;  /* 0x000003e000007812 */ /* 0x000fc800078ec0ff */
[C---:B------:R-:W-:Y:S02]  /*02d0*/  IADD3 R6, P0, R0.reuse, c[0x0][0x1b0], RZ ;  /* 0x00006c0000067a10 */ /* 0x040fe40007f1e0ff */
[----:B------:R-:W-:Y:S02]  /*02e0*/  IADD3 R8, P1, R0, c[0x0][0x1b8], RZ ;  /* 0x00006e0000087a10 */ /* 0x000fe40007f3e0ff */
[----:B------:R-:W-:Y:S02]  /*02f0*/  IADD3.X R7, RZ, c[0x0][0x1b4], RZ, P0, !PT ;  /* 0x00006d00ff077a10 */ /* 0x000fe400007fe4ff */
[----:B------:R-:W-:Y:S01]  /*0300*/  IADD3.X R9, RZ, c[0x0][0x1bc], RZ, P1, !PT ;  /* 0x00006f00ff097a10 */ /* 0x000fe20000ffe4ff */
[----:B------:R-:W-:Y:S01]  /*0310*/  HFMA2.MMA R4, -RZ, RZ, 0, 0 ;  /* 0x00000000ff047435 */ /* 0x000fe200000001ff */
[----:B------:R-:W-:Y:S01]  /*0320*/  BSSY B1, `(.L_x_401) ;  /* 0x00001ed000017945 */ /* 0x000fe20003800000 */
[----:B------:R1:W5:Y:S01]  /*0330*/  LDG.E.128 R52, [R6.64] ;  /* 0x0000000406347981 */ /* 0x000362000c1e1d00 */
[----:B------:R-:W-:Y:S01]  /*0340*/  CS2R R2, SRZ ;  /* 0x0000000000027805 */ /* 0x000fe2000001ff00 */
[----:B------:R-:W-:Y:S01]  /*0350*/  MOV R0, RZ ;  /* 0x000000ff00007202 */ /* 0x000fe20000000f00 */
[----:B------:R-:W-:Y:S01]  /*0360*/  CS2R R22, SRZ ;  /* 0x0000000000167805 */ /* 0x000fe2000001ff00 */
[----:B------:R1:W5:Y:S01]  /*0370*/  LDG.E.128 R48, [R6.64+0x10] ;  /* 0x0000100406307981 */ /* 0x000362000c1e1d00 */
[----:B------:R-:W-:Y:S01]  /*0380*/  CS2R R18, SRZ ;  /* 0x0000000000127805 */ /* 0x000fe2000001ff00 */
[----:B------:R-:W-:Y:S01]  /*0390*/  CS2R R102, SRZ ;  /* 0x0000000000667805 */ /* 0x000fe2000001ff00 */
        /* <DEDUP_REMOVED lines=9> */
[----:B------:R2:W5:Y:S01]  /*0430*/  LDG.E.128 R36, [R8.64] ;  /* 0x0000000408247981 */ /* 0x000562000c1e1d00 */
[----:B------:R-:W-:Y:S01]  /*0440*/  CS2R R138, SRZ ;  /* 0x00000000008a7805 */ /* 0x000fe2000001ff00 */
[----:B------:R-:W-:Y:S01]  /*0450*/  CS2R R134, SRZ ;  /* 0x0000000000867805 */ /* 0x000fe2000001ff00 */
[----:B------:R-:W-:Y:S01]  /*0460*/  CS2R R10, SRZ ;  /* 0x00000000000a7805 */ /* 0x000fe2000001ff00 */
[----:B------:R2:W5:Y:S01]  /*0470*/  LDG.E.128 R32, [R8.64+0x10] ;  /* 0x0000100408207981 */ /* 0x000562000c1e1d00 */
[----:B------:R-:W-:Y:S01]  /*0480*/  CS2R R12, SRZ ;  /* 0x00000000000c7805 */ /* 0x000fe2000001ff00 */
[----:B-1----:R-:W-:Y:S01]  /*0490*/  CS2R R6, SRZ ;  /* 0x0000000000067805 */ /* 0x002fe2000001ff00 */
        /* <DEDUP_REMOVED lines=15> */
[----:B--2---:R-:W-:Y:S01]  /*0590*/  CS2R R8, SRZ ;  /* 0x0000000000087805 */ /* 0x004fe2000001ff00 */
[----:B0-----:R-:W-:-:S02]  /*05a0*/  CS2R R16, SRZ ;  /* 0x0000000000107805 */ /* 0x001fc4000001ff00 */
.L_x_405:
[----:B------:R-:W-:Y:S01]  /*05b0*/  IMAD R72, R143, c[0x0][0x168], RZ ;  /* 0x00005a008f487a24 */ /* 0x000fe200078e02ff */
[----:B------:R-:W-:-:S02]  /*05c0*/  LOP3.LUT R74, R5, 0x1f, RZ, 0xc0, !PT ;  /* 0x0000001f054a7812 */ /* 0x000fc400078ec0ff */
[----:B------:R-:W-:Y:S02]  /*05d0*/  MOV R118, 0x4 ;  /* 0x0000000400767802 */ /* 0x000fe40000000f00 */
[----:B------:R-:W-:Y:S02]  /*05e0*/  SHF.R.S32.HI R73, RZ, 0x1f, R72 ;  /* 0x0000001fff497819 */ /* 0x000fe40000011448 */
[----:B------:R-:W-:Y:S01]  /*05f0*/  MOV R92, 0x10 ;  /* 0x00000010005c7802 */ /* 0x000fe20000000f00 */
[----:B------:R-:W-:Y:S01]  /*0600*/  IMAD.WIDE R84, R143, R118, c[0x0][0x1a0] ;  /* 0x000068008f547625 */ /* 0x000fe200078e0276 */
[----:B------:R-:W-:-:S04]  /*0610*/  LEA.HI R73, R73, R72, RZ, 0x3 ;  /* 0x0000004849497211 */ /* 0x000fc800078f18ff */
[----:B------:R-:W-:Y:S01]  /*0620*/  LEA.HI.SX32 R121, R73, R74, 0x1d ;  /* 0x0000004a49797211 */ /* 0x000fe200078feaff */
[----:B------:R0:W2:Y:S03]  /*0630*/  LDG.E R153, [R84.64] ;  /* 0x0000000454997981 */ /* 0x0000a6000c1e1900 */
[----:B------:R-:W-:Y:S02]  /*0640*/  SHF.L.U32 R147, R121, 0x4, RZ ;  /* 0x0000000479937819 */ /* 0x000fe400000006ff */
[----:B------:R-:W-:Y:S02]  /*0650*/  SHF.R.U32.HI R146, RZ, 0x1c, R121 ;  /* 0x0000001cff927819 */ /* 0x000fe40000011679 */
[----:B------:R-:W-:-:S04]  /*0660*/  IADD3 R72, P0, R147, c[0x0][0x188], RZ ;  /* 0x0000620093487a10 */ /* 0x000fc80007f1e0ff */
[----:B------:R-:W-:Y:S01]  /*0670*/  IADD3.X R73, R146, c[0x0][0x18c], RZ, P0, !PT ;  /* 0x0000630092497a10 */ /* 0x000fe200007fe4ff */
[----:B------:R-:W-:-:S05]  /*0680*/  IMAD.WIDE.U32 R80, R121, R92, c[0x0][0x210] ;  /* 0x0000840079507625 */ /* 0x000fca00078e005c */
[----:B------:R-:W3:Y:S01]  /*0690*/  LDG.E.128 R72, [R72.64] ;  /* 0x0000000448487981 */ /* 0x000ee2000c1e1d00 */
[----:B------:R-:W-:-:S03]  /*06a0*/  IMAD.WIDE R118, R143, R118, c[0x0][0x1a8] ;  /* 0x00006a008f767625 */ /* 0x000fc600078e0276 */
[----:B------:R-:W4:Y:S01]  /*06b0*/  LDG.E.128 R80, [R80.64] ;  /* 0x0000000450507981 */ /* 0x000f22000c1e1d00 */
[----:B------:R-:W-:-:S03]  /*06c0*/  IMAD.WIDE.U32 R76, R121, R92, c[0x0][0x208] ;  /* 0x00008200794c7625 */ /* 0x000fc600078e005c */
[----:B------:R1:W4:Y:S04]  /*06d0*/  LDG.E R148, [R118.64] ;  /* 0x0000000476947981 */ /* 0x000328000c1e1900 */
[----:B------:R-:W4:Y:S01]  /*06e0*/  LDG.E.128 R76, [R76.64] ;  /* 0x000000044c4c7981 */ /* 0x000f22000c1e1d00 */
[----:B------:R-:W-:-:S04]  /*06f0*/  IADD3 R149, R121, 0x20, RZ ;  /* 0x0000002079957810 */ /* 0x000fc80007ffe0ff */
[----:B------:R-:W-:Y:S02]  /*0700*/  SHF.L.U32 R144, R149, 0x4, RZ ;  /* 0x0000000495907819 */ /* 0x000fe400000006ff */
[----:B------:R-:W-:Y:S02]  /*0710*/  SHF.R.U32.HI R145, RZ, 0x1c, R149 ;  /* 0x0000001cff917819 */ /* 0x000fe40000011695 */
[----:B0-----:R-:W-:-:S04]  /*0720*/  IADD3 R84, P0, R144, c[0x0][0x188], RZ ;  /* 0x0000620090547a10 */ /* 0x001fc80007f1e0ff */
[----:B------:R-:W-:Y:S01]  /*0730*/  IADD3.X R85, R145, c[0x0][0x18c], RZ, P0, !PT ;  /* 0x0000630091557a10 */ /* 0x000fe200007fe4ff */
[----:B------:R-:W-:-:S05]  /*0740*/  IMAD.WIDE.U32 R88, R149, R92, c[0x0][0x210] ;  /* 0x0000840095587625 */ /* 0x000fca00078e005c */
[----:B------:R-:W4:Y:S01]  /*0750*/  LDG.E.128 R84, [R84.64] ;  /* 0x0000000454547981 */ /* 0x000f22000c1e1d00 */
[----:B------:R-:W-:-:S03]  /*0760*/  IMAD.WIDE.U32 R92, R149, R92, c[0x0][0x208] ;  /* 0x00008200955c7625 */ /* 0x000fc600078e005c */
[----:B------:R-:W4:Y:S04]  /*0770*/  LDG.E.128 R88, [R88.64] ;  /* 0x0000000458587981 */ /* 0x000f28000c1e1d00 */
[----:B------:R-:W4:Y:S01]  /*0780*/  LDG.E.128 R92, [R92.64] ;  /* 0x000000045c5c7981 */ /* 0x000f22000c1e1d00 */
[----:B------:R-:W-:-:S04]  /*0790*/  ISETP.NE.U32.AND P0, PT, RZ, c[0x0][0x218], PT ;  /* 0x00008600ff007a0c */ /* 0x000fc80003f05070 */
[----:B------:R-:W-:-:S13]  /*07a0*/  ISETP.NE.AND.EX P0, PT, RZ, c[0x0][0x21c], PT, P0 ;  /* 0x00008700ff007a0c */ /* 0x000fda0003f05300 */
[----:B-1----:R-:W-:Y:S02]  /*07b0*/  @P0 LEA R118, P1, R121, c[0x0][0x218], 0x4 ;  /* 0x0000860079760a11 */ /* 0x002fe400078220ff */
[----:B------:R-:W-:Y:S02]  /*07c0*/  @P0 LEA R120, P2, R149, c[0x0][0x218], 0x4 ;  /* 0x0000860095780a11 */ /* 0x000fe400078420ff */
[----:B------:R-:W-:Y:S02]  /*07d0*/  @P0 LEA.HI.X R119, R121, c[0x0][0x21c], RZ, 0x4, P1 ;  /* 0x0000870079770a11 */ /* 0x000fe400008f24ff */
[----:B------:R-:W-:Y:S02]  /*07e0*/  ISETP.NE.AND P1, PT, R142, RZ, PT ;  /* 0x000000ff8e00720c */ /* 0x000fe40003f25270 */
[----:B------:R-:W-:Y:S01]  /*07f0*/  @P0 LEA.HI.X R121, R149, c[0x0][0x21c], RZ, 0x4, P2 ;  /* 0x0000870095790a11 */ /* 0x000fe200010f24ff */
[----:B-----5:R3:W5:Y:S04]  /*0800*/  @P0 LDG.E.128 R56, [R118.64] ;  /* 0x0000000476380981 */ /* 0x020768000c1e1d00 */
[----:B------:R0:W5:Y:S01]  /*0810*/  @P0 LDG.E.128 R60, [R120.64] ;  /* 0x00000004783c0981 */ /* 0x000162000c1e1d00 */
[----:B--2---:R-:W-:-:S02]  /*0820*/  FSEL R153, R153, RZ, !P1 ;  /* 0x000000ff99997208 */ /* 0x004fc40004800000 */
[--C-:B---3--:R-:W-:Y:S02]  /*0830*/  PRMT R118, RZ, 0x5410, R72.reuse ;  /* 0x00005410ff767816 */ /* 0x108fe40000000048 */
[----:B------:R-:W-:Y:S02]  /*0840*/  PRMT R72, RZ, 0x7610, R72 ;  /* 0x00007610ff487816 */ /* 0x000fe40000000048 */
[----:B----4-:R-:W-:-:S03]  /*0850*/  PRMT R151, RZ, 0x5410, R80 ;  /* 0x00005410ff977816 */ /* 0x010fc60000000050 */
[----:B0-----:R-:W-:Y:S01]  /*0860*/  FADD.FTZ R121, -R153, R72 ;  /* 0x0000004899797221 */ /* 0x001fe20000010100 */
[----:B------:R-:W-:Y:S01]  /*0870*/  PRMT R72, RZ, 0x7610, R80 ;  /* 0x00007610ff487816 */ /* 0x000fe20000000050 */
[----:B------:R-:W-:Y:S02]  /*0880*/  FADD.FTZ R149, R118, -R153 ;  /* 0x8000009976957221 */ /* 0x000fe40000010000 */
[C---:B------:R-:W-:Y:S01]  /*0890*/  FMUL.FTZ R80, R148.reuse, R121 ;  /* 0x0000007994507220 */ /* 0x040fe20000410000 */
[----:B------:R-:W-:Y:S01]  /*08a0*/  PRMT R119, RZ, 0x5410, R76 ;  /* 0x00005410ff777816 */ /* 0x000fe2000000004c */
[----:B------:R-:W-:Y:S02]  /*08b0*/  FMUL.FTZ R150, R148, R149 ;  /* 0x0000009594967220 */ /* 0x000fe40000410000 */
[----:B------:R-:W-:Y:S02]  /*08c0*/  FMUL.FTZ R121, R37, R72 ;  /* 0x0000004825797220 */ /* 0x000fe40000410000 */
[----:B------:R-:W-:-:S02]  /*08d0*/  FADD.FTZ R134, R72, R134 ;  /* 0x0000008648867221 */ /* 0x000fc40000010000 */
[----:B------:R-:W-:Y:S01]  /*08e0*/  FFMA.FTZ R135, R80, R72, R135 ;  /* 0x0000004850877223 */ /* 0x000fe20000010087 */
[----:B------:R-:W-:Y:S01]  /*08f0*/  PRMT R72, RZ, 0x5410, R73 ;  /* 0x00005410ff487816 */ /* 0x000fe20000000049 */
[----:B------:R-:W-:Y:S02]  /*0900*/  FMUL.FTZ R149, R36, R151 ;  /* 0x0000009724957220 */ /* 0x000fe40000410000 */
[----:B------:R-:W-:Y:S02]  /*0910*/  FADD.FTZ R140, R119, R140 ;  /* 0x0000008c778c7221 */ /* 0x000fe40000010000 */
[-C--:B------:R-:W-:Y:S02]  /*0920*/  FFMA.FTZ R141, R150, R119.reuse, R141 ;  /* 0x00000077968d7223 */ /* 0x080fe4000001008d */
[----:B------:R-:W-:Y:S02]  /*0930*/  FFMA.FTZ R119, R52, R119, R149 ;  /* 0x0000007734777223 */ /* 0x000fe40000010095 */
[----:B------:R-:W-:Y:S01]  /*0940*/  FADD.FTZ R149, -R153, R72 ;  /* 0x0000004899957221 */ /* 0x000fe20000010100 */
[----:B------:R-:W-:Y:S01]  /*0950*/  PRMT R72, RZ, 0x7610, R73 ;  /* 0x00007610ff487816 */ /* 0x000fe20000000049 */
[----:B------:R-:W-:-:S04]  /*0960*/  FADD.FTZ R138, R151, R138 ;  /* 0x0000008a978a7221 */ /* 0x000fc80000010000 */
[----:B------:R-:W-:Y:S01]  /*0970*/  FADD.FTZ R73, -R153, R72 ;  /* 0x0000004899497221 */ /* 0x000fe20000010100 */
[----:B------:R-:W-:Y:S01]  /*0980*/  PRMT R72, RZ, 0x7610, R81 ;  /* 0x00007610ff487816 */ /* 0x000fe20000000051 */
[----:B------:R-:W-:Y:S01]  /*0990*/  FFMA.FTZ R139, R150, R151, R139 ;  /* 0x00000097968b7223 */ /* 0x000fe2000001008b */
[----:B------:R-:W-:Y:S02]  /*09a0*/  PRMT R76, RZ, 0x7610, R76 ;  /* 0x00007610ff4c7816 */ /* 0x000fe4000000004c */
[--C-:B------:R-:W-:Y:S01]  /*09b0*/  PRMT R151, RZ, 0x5410, R77.reuse ;  /* 0x00005410ff977816 */ /* 0x100fe2000000004d */
[----:B------:R-:W-:Y:S01]  /*09c0*/  FMUL.FTZ R120, R39, R72 ;  /* 0x0000004827787220 */ /* 0x000fe20000410000 */
[----:B------:R-:W-:Y:S02]  /*09d0*/  PRMT R77, RZ, 0x7610, R77 ;  /* 0x00007610ff4d7816 */ /* 0x000fe4000000004d */
[----:B------:R-:W-:Y:S01]  /*09e0*/  PRMT R155, RZ, 0x5410, R81 ;  /* 0x00005410ff9b7816 */ /* 0x000fe20000000051 */
[----:B------:R-:W-:-:S02]  /*09f0*/  FADD.FTZ R136, R76, R136 ;  /* 0x000000884c887221 */ /* 0x000fc40000010000 */
[-C--:B------:R-:W-:Y:S02]  /*0a00*/  FFMA.FTZ R137, R80, R76.reuse, R137 ;  /* 0x0000004c50897223 */ /* 0x080fe40000010089 */
[----:B------:R-:W-:Y:S02]  /*0a10*/  FFMA.FTZ R121, R53, R76, R121 ;  /* 0x0000004c35797223 */ /* 0x000fe40000010079 */
[----:B------:R-:W-:Y:S02]  /*0a20*/  FMUL.FTZ R76, R148, R149 ;  /* 0x00000095944c7220 */ /* 0x000fe40000410000 */
[----:B------:R-:W-:Y:S01]  /*0a30*/  FFMA.FTZ R81, R55, R77, R120 ;  /* 0x0000004d37517223 */ /* 0x000fe20000010078 */
[----:B------:R-:W-:Y:S01]  /*0a40*/  PRMT R120, RZ, 0x5410, R74 ;  /* 0x00005410ff787816 */ /* 0x000fe2000000004a */
[----:B------:R-:W-:Y:S02]  /*0a50*/  FMUL.FTZ R149, R38, R155 ;  /* 0x0000009b26957220 */ /* 0x000fe40000410000 */
[----:B------:R-:W-:-:S02]  /*0a60*/  FMUL.FTZ R118, R148, R73 ;  /* 0x0000004994767220 */ /* 0x000fc40000410000 */
[----:B------:R-:W-:Y:S02]  /*0a70*/  FADD.FTZ R132, R151, R132 ;  /* 0x0000008497847221 */ /* 0x000fe40000010000 */
[-C--:B------:R-:W-:Y:S02]  /*0a80*/  FFMA.FTZ R133, R76, R151.reuse, R133 ;  /* 0x000000974c857223 */ /* 0x080fe40000010085 */
[----:B------:R-:W-:Y:S01]  /*0a90*/  FFMA.FTZ R149, R54, R151, R149 ;  /* 0x0000009736957223 */ /* 0x000fe20000010095 */
[----:B------:R-:W-:Y:S01]  /*0aa0*/  PRMT R151, RZ, 0x5410, R82 ;  /* 0x00005410ff977816 */ /* 0x000fe20000000052 */
[----:B------:R-:W-:Y:S02]  /*0ab0*/  FADD.FTZ R73, -R153, R120 ;  /* 0x0000007899497221 */ /* 0x000fe40000010100 */
[----:B------:R-:W-:Y:S02]  /*0ac0*/  FADD.FTZ R128, R77, R128 ;  /* 0x000000804d807221 */ /* 0x000fe40000010000 */
[----:B------:R-:W-:Y:S01]  /*0ad0*/  FFMA.FTZ R129, R118, R77, R129 ;  /* 0x0000004d76817223 */ /* 0x000fe20000010081 */
[----:B------:R-:W-:Y:S01]  /*0ae0*/  PRMT R77, RZ, 0x5410, R78 ;  /* 0x00005410ff4d7816 */ /* 0x000fe2000000004e */
[----:B------:R-:W-:Y:S01]  /*0af0*/  FADD.FTZ R126, R72, R126 ;  /* 0x0000007e487e7221 */ /* 0x000fe20000010000 */
[----:B------:R-:W-:Y:S01]  /*0b00*/  PRMT R74, RZ, 0x7610, R74 ;  /* 0x00007610ff4a7816 */ /* 0x000fe2000000004a */
[----:B------:R-:W-:-:S02]  /*0b10*/  FFMA.FTZ R127, R118, R72, R127 ;  /* 0x00000048767f7223 */ /* 0x000fc4000001007f */
[----:B------:R-:W-:Y:S02]  /*0b20*/  FMUL.FTZ R120, R148, R73 ;  /* 0x0000004994787220 */ /* 0x000fe40000410000 */
[----:B------:R-:W-:Y:S02]  /*0b30*/  FMUL.FTZ R72, R32, R151 ;  /* 0x0000009720487220 */ /* 0x000fe40000410000 */
[----:B------:R-:W-:Y:S02]  /*0b40*/  FADD.FTZ R124, R77, R124 ;  /* 0x0000007c4d7c7221 */ /* 0x000fe40000010000 */
[-C--:B------:R-:W-:Y:S02]  /*0b50*/  FFMA.FTZ R125, R120, R77.reuse, R125 ;  /* 0x0000004d787d7223 */ /* 0x080fe4000001007d */
[----:B------:R-:W-:Y:S01]  /*0b60*/  FFMA.FTZ R77, R48, R77, R72 ;  /* 0x0000004d304d7223 */ /* 0x000fe20000010048 */
[----:B------:R-:W-:Y:S01]  /*0b70*/  PRMT R72, RZ, 0x5410, R75 ;  /* 0x00005410ff487816 */ /* 0x000fe2000000004b */
[----:B------:R-:W-:Y:S01]  /*0b80*/  FADD.FTZ R73, -R153, R74 ;  /* 0x0000004a99497221 */ /* 0x000fe20000010100 */
[----:B------:R-:W-:Y:S01]  /*0b90*/  PRMT R82, RZ, 0x7610, R82 ;  /* 0x00007610ff527816 */ /* 0x000fe20000000052 */
[----:B------:R-:W-:Y:S01]  /*0ba0*/  FADD.FTZ R130, R155, R130 ;  /* 0x000000829b827221 */ /* 0x000fe20000010000 */
[----:B------:R-:W-:Y:S01]  /*0bb0*/  PRMT R78, RZ, 0x7610, R78 ;  /* 0x00007610ff4e7816 */ /* 0x000fe2000000004e */
[----:B------:R-:W-:-:S02]  /*0bc0*/  FMUL.FTZ R74, R148, R73 ;  /* 0x00000049944a7220 */ /* 0x000fc40000410000 */
[----:B------:R-:W-:Y:S01]  /*0bd0*/  FFMA.FTZ R131, R76, R155, R131 ;  /* 0x0000009b4c837223 */ /* 0x000fe20000010083 */
[----:B------:R-:W-:Y:S01]  /*0be0*/  PRMT R155, RZ, 0x5410, R83 ;  /* 0x00005410ff9b7816 */ /* 0x000fe20000000053 */
[----:B------:R-:W-:Y:S02]  /*0bf0*/  FADD.FTZ R122, R151, R122 ;  /* 0x0000007a977a7221 */ /* 0x000fe40000010000 */
[----:B------:R-:W-:Y:S02]  /*0c00*/  FFMA.FTZ R123, R120, R151, R123 ;  /* 0x00000097787b7223 */ /* 0x000fe4000001007b */
[----:B------:R-:W-:Y:S02]  /*0c10*/  FADD.FTZ R73, -R153, R72 ;  /* 0x0000004899497221 */ /* 0x000fe40000010100 */
[----:B------:R-:W-:Y:S02]  /*0c20*/  FMUL.FTZ R151, R33, R82 ;  /* 0x0000005221977220 */ /* 0x000fe40000410000 */
[----:B------:R-:W-:-:S02]  /*0c30*/  FADD.FTZ R114, R82, R114 ;  /* 0x0000007252727221 */ /* 0x000fc40000010000 */
[----:B------:R-:W-:Y:S02]  /*0c40*/  FFMA.FTZ R115, R74, R82, R115 ;  /* 0x000000524a737223 */ /* 0x000fe40000010073 */
[----:B------:R-:W-:Y:S01]  /*0c50*/  FMUL.FTZ R82, R148, R73 ;  /* 0x0000004994527220 */ /* 0x000fe20000410000 */
[----:B------:R-:W-:Y:S01]  /*0c60*/  PRMT R73, RZ, 0x5410, R79 ;  /* 0x00005410ff497816 */ /* 0x000fe2000000004f */
[----:B------:R-:W-:Y:S01]  /*0c70*/  FADD.FTZ R116, R78, R116 ;  /* 0x000000744e747221 */ /* 0x000fe20000010000 */
[----:B------:R-:W-:Y:S01]  /*0c80*/  PRMT R72, RZ, 0x7610, R75 ;  /* 0x00007610ff487816 */ /* 0x000fe2000000004b */
[-C--:B------:R-:W-:Y:S02]  /*0c90*/  FFMA.FTZ R117, R74, R78.reuse, R117 ;  /* 0x0000004e4a757223 */ /* 0x080fe40000010075 */
[----:B------:R-:W-:Y:S02]  /*0ca0*/  FFMA.FTZ R151, R49, R78, R151 ;  /* 0x0000004e31977223 */ /* 0x000fe40000010097 */
[----:B------:R-:W-:Y:S01]  /*0cb0*/  FMUL.FTZ R78, R34, R155 ;  /* 0x0000009b224e7220 */ /* 0x000fe20000410000 */
[----:B------:R-:W-:Y:S01]  /*0cc0*/  PRMT R83, RZ, 0x7610, R83 ;  /* 0x00007610ff537816 */ /* 0x000fe20000000053 */
[----:B------:R-:W-:-:S02]  /*0cd0*/  FADD.FTZ R112, R73, R112 ;  /* 0x0000007049707221 */ /* 0x000fc40000010000 */
[-C--:B------:R-:W-:Y:S02]  /*0ce0*/  FFMA.FTZ R113, R82, R73.reuse, R113 ;  /* 0x0000004952717223 */ /* 0x080fe40000010071 */
[----:B------:R-:W-:Y:S02]  /*0cf0*/  FFMA.FTZ R78, R50, R73, R78 ;  /* 0x00000049324e7223 */ /* 0x000fe4000001004e */
[----:B------:R-:W-:Y:S01]  /*0d00*/  FADD.FTZ R73, -R153, R72 ;  /* 0x0000004899497221 */ /* 0x000fe20000010100 */
[----:B------:R-:W-:Y:S01]  /*0d10*/  PRMT R75, RZ, 0x7610, R79 ;  /* 0x00007610ff4b7816 */ /* 0x000fe2000000004f */
[----:B------:R-:W-:Y:S02]  /*0d20*/  FMUL.FTZ R72, R35, R83 ;  /* 0x0000005323487220 */ /* 0x000fe40000410000 */
[----:B------:R-:W-:Y:S02]  /*0d30*/  FMUL.FTZ R152, R148, R73 ;  /* 0x0000004994987220 */ /* 0x000fe40000410000 */
[----:B------:R-:W-:-:S02]  /*0d40*/  FADD.FTZ R108, R75, R108 ;  /* 0x0000006c4b6c7221 */ /* 0x000fc40000010000 */
[-C--:B------:R-:W-:Y:S02]  /*0d50*/  FFMA.FTZ R109, R152, R75.reuse, R109 ;  /* 0x0000004b986d7223 */ /* 0x080fe4000001006d */
[----:B------:R-:W-:Y:S01]  /*0d60*/  FFMA.FTZ R75, R51, R75, R72 ;  /* 0x0000004b334b7223 */ /* 0x000fe20000010048 */
[--C-:B------:R-:W-:Y:S02]  /*0d70*/  PRMT R72, RZ, 0x5410, R84.reuse ;  /* 0x00005410ff487816 */ /* 0x100fe40000000054 */
[----:B------:R-:W-:-:S03]  /*0d80*/  PRMT R84, RZ, 0x7610, R84 ;  /* 0x00007610ff547816 */ /* 0x000fc60000000054 */
[C---:B------:R-:W-:Y:S01]  /*0d90*/  FADD.FTZ R79, -R153.reuse, R72 ;  /* 0x00000048994f7221 */ /* 0x040fe20000010100 */
[--C-:B------:R-:W-:Y:S02]  /*0da0*/  PRMT R154, RZ, 0x5410, R85.reuse ;  /* 0x00005410ff9a7816 */ /* 0x100fe40000000055 */
[----:B------:R-:W-:Y:S01]  /*0db0*/  PRMT R156, RZ, 0x7610, R85 ;  /* 0x00007610ff9c7816 */ /* 0x000fe20000000055 */
[----:B------:R-:W-:Y:S01]  /*0dc0*/  FADD.FTZ R85, -R153, R84 ;  /* 0x0000005499557221 */ /* 0x000fe20000010100 */
[----:B------:R-:W-:Y:S01]  /*0dd0*/  PRMT R159, RZ, 0x5410, R88 ;  /* 0x00005410ff9f7816 */ /* 0x000fe20000000058 */
[----:B------:R-:W-:Y:S01]  /*0de0*/  FMUL.FTZ R84, R148, R79 ;  /* 0x0000004f94547220 */ /* 0x000fe20000410000 */
[----:B------:R-:W-:-:S03]  /*0df0*/  PRMT R79, RZ, 0x5410, R92 ;  /* 0x00005410ff4f7816 */ /* 0x000fc6000000005c */
[----:B------:R-:W-:Y:S01]  /*0e00*/  FMUL.FTZ R72, R28, R159 ;  /* 0x0000009f1c487220 */ /* 0x000fe20000410000 */
[----:B------:R-:W-:Y:S01]  /*0e10*/  PRMT R158, RZ, 0x5410, R86 ;  /* 0x00005410ff9e7816 */ /* 0x000fe20000000056 */
[----:B------:R-:W-:Y:S01]  /*0e20*/  FADD.FTZ R104, R79, R104 ;  /* 0x000000684f687221 */ /* 0x000fe20000010000 */
[----:B------:R-:W-:Y:S01]  /*0e30*/  PRMT R86, RZ, 0x7610, R86 ;  /* 0x00007610ff567816 */ /* 0x000fe20000000056 */
[----:B------:R-:W-:Y:S02]  /*0e40*/  FFMA.FTZ R105, R84, R79, R105 ;  /* 0x0000004f54697223 */ /* 0x000fe40000010069 */
[----:B------:R-:W-:Y:S02]  /*0e50*/  FADD.FTZ R106, R83, R106 ;  /* 0x0000006a536a7221 */ /* 0x000fe40000010000 */
[----:B------:R-:W-:Y:S02]  /*0e60*/  FFMA.FTZ R107, R152, R83, R107 ;  /* 0x00000053986b7223 */ /* 0x000fe4000001006b */
[----:B------:R-:W-:Y:S01]  /*0e70*/  FFMA.FTZ R79, R44, R79, R72 ;  /* 0x0000004f2c4f7223 */ /* 0x000fe20000010048 */
[----:B------:R-:W-:Y:S01]  /*0e80*/  PRMT R72, RZ, 0x7610, R88 ;  /* 0x00007610ff487816 */ /* 0x000fe20000000058 */
[----:B------:R-:W-:-:S02]  /*0e90*/  FADD.FTZ R83, -R153, R154 ;  /* 0x0000009a99537221 */ /* 0x000fc40000010100 */
[----:B------:R-:W-:Y:S02]  /*0ea0*/  FADD.FTZ R102, R159, R102 ;  /* 0x000000669f667221 */ /* 0x000fe40000010000 */
[----:B------:R-:W-:Y:S01]  /*0eb0*/  FFMA.FTZ R103, R84, R159, R103 ;  /* 0x0000009f54677223 */ /* 0x000fe20000010067 */
[----:B------:R-:W-:Y:S01]  /*0ec0*/  PRMT R159, RZ, 0x5410, R89 ;  /* 0x00005410ff9f7816 */ /* 0x000fe20000000059 */
[----:B------:R-:W-:Y:S02]  /*0ed0*/  FADD.FTZ R110, R155, R110 ;  /* 0x0000006e9b6e7221 */ /* 0x000fe40000010000 */
[----:B------:R-:W-:Y:S02]  /*0ee0*/  FFMA.FTZ R111, R82, R155, R111 ;  /* 0x0000009b526f7223 */ /* 0x000fe4000001006f */
[----:B------:R-:W-:Y:S01]  /*0ef0*/  FMUL.FTZ R88, R148, R85 ;  /* 0x0000005594587220 */ /* 0x000fe20000410000 */
[----:B------:R-:W-:Y:S01]  /*0f00*/  PRMT R92, RZ, 0x7610, R92 ;  /* 0x00007610ff5c7816 */ /* 0x000fe2000000005c */
[----:B------:R-:W-:-:S02]  /*0f10*/  FADD.FTZ R155, -R153, R86 ;  /* 0x00000056999b7221 */ /* 0x000fc40000010100 */
[----:B------:R-:W-:Y:S01]  /*0f20*/  FMUL.FTZ R86, R148, R83 ;  /* 0x0000005394567220 */ /* 0x000fe20000410000 */
[----:B------:R-:W-:Y:S01]  /*0f30*/  PRMT R83, RZ, 0x5410, R93 ;  /* 0x00005410ff537816 */ /* 0x000fe2000000005d */
[----:B------:R-:W-:Y:S02]  /*0f40*/  FADD.FTZ R157, -R153, R156 ;  /* 0x0000009c999d7221 */ /* 0x000fe40000010100 */
[-C--:B------:R-:W-:Y:S01]  /*0f50*/  FMUL.FTZ R85, R29, R72.reuse ;  /* 0x000000481d557220 */ /* 0x080fe20000410000 */
[----:B------:R-:W-:Y:S01]  /*0f60*/  PRMT R89, RZ, 0x7610, R89 ;  /* 0x00007610ff597816 */ /* 0x000fe20000000059 */
[----:B------:R-:W-:Y:S02]  /*0f70*/  FADD.FTZ R99, R72, R99 ;  /* 0x0000006348637221 */ /* 0x000fe40000010000 */
[----:B------:R-:W-:Y:S02]  /*0f80*/  FFMA.FTZ R98, R88, R72, R98 ;  /* 0x0000004858627223 */ /* 0x000fe40000010062 */
[----:B------:R-:W-:Y:S01]  /*0f90*/  FMUL.FTZ R72, R30, R159 ;  /* 0x0000009f1e487220 */ /* 0x000fe20000410000 */
[--C-:B------:R-:W-:Y:S01]  /*0fa0*/  PRMT R160, RZ, 0x5410, R87.reuse ;  /* 0x00005410ffa07816 */ /* 0x100fe20000000057 */
[----:B------:R-:W-:Y:S01]  /*0fb0*/  FADD.FTZ R100, R92, R100 ;  /* 0x000000645c647221 */ /* 0x000fe20000010000 */
[----:B------:R-:W-:Y:S01]  /*0fc0*/  PRMT R162, RZ, 0x7610, R87 ;  /* 0x00007610ffa27816 */ /* 0x000fe20000000057 */
[----:B------:R-:W-:-:S02]  /*0fd0*/  FFMA.FTZ R101, R88, R92, R101 ;  /* 0x0000005c58657223 */ /* 0x000fc40000010065 */
[----:B------:R-:W-:Y:S01]  /*0fe0*/  FFMA.FTZ R85, R45, R92, R85 ;  /* 0x0000005c2d557223 */ /* 0x000fe20000010055 */
[----:B------:R-:W-:Y:S01]  /*0ff0*/  PRMT R92, RZ, 0x7610, R93 ;  /* 0x00007610ff5c7816 */ /* 0x000fe2000000005d */
[----:B------:R-:W-:Y:S02]  /*1000*/  FMUL.FTZ R154, R148, R157 ;  /* 0x0000009d949a7220 */ /* 0x000fe40000410000 */
[----:B------:R-:W-:Y:S02]  /*1010*/  FADD.FTZ R87, -R153, R158 ;  /* 0x0000009e99577221 */ /* 0x000fe40000010100 */
[----:B------:R-:W-:Y:S02]  /*1020*/  FADD.FTZ R97, R83, R97 ;  /* 0x0000006153617221 */ /* 0x000fe40000010000 */
[-C--:B------:R-:W-:Y:S01]  /*1030*/  FFMA.FTZ R96, R86, R83.reuse, R96 ;  /* 0x0000005356607223 */ /* 0x080fe20000010060 */
[----:B------:R-:W-:Y:S01]  /*1040*/  PRMT R93, RZ, 0x5410, R90 ;  /* 0x00005410ff5d7816 */ /* 0x000fe2000000005a */
[----:B------:R-:W-:-:S02]  /*1050*/  FFMA.FTZ R83, R46, R83, R72 ;  /* 0x000000532e537223 */ /* 0x000fc40000010048 */
[-C--:B------:R-:W-:Y:S02]  /*1060*/  FMUL.FTZ R72, R31, R89.reuse ;  /* 0x000000591f487220 */ /* 0x080fe40000410000 */
[----:B------:R-:W-:Y:S02]  /*1070*/  FADD.FTZ R18, R89, R18 ;  /* 0x0000001259127221 */ /* 0x000fe40000010000 */
[----:B------:R-:W-:Y:S02]  /*1080*/  FFMA.FTZ R19, R154, R89, R19 ;  /* 0x000000599a137223 */ /* 0x000fe40000010013 */
[----:B------:R-:W-:Y:S01]  /*1090*/  FMUL.FTZ R89, R148, R87 ;  /* 0x0000005794597220 */ /* 0x000fe20000410000 */
[----:B------:R-:W-:Y:S01]  /*10a0*/  PRMT R87, RZ, 0x5410, R94 ;  /* 0x00005410ff577816 */ /* 0x000fe2000000005e */
[----:B------:R-:W-:Y:S02]  /*10b0*/  FADD.FTZ R20, R92, R20 ;  /* 0x000000145c147221 */ /* 0x000fe40000010000 */
[-C--:B------:R-:W-:Y:S01]  /*10c0*/  FFMA.FTZ R21, R154, R92.reuse, R21 ;  /* 0x0000005c9a157223 */ /* 0x080fe20000010015 */
[----:B------:R-:W-:Y:S01]  /*10d0*/  PRMT R90, RZ, 0x7610, R90 ;  /* 0x00007610ff5a7816 */ /* 0x000fe2000000005a */
[----:B------:R-:W-:-:S02]  /*10e0*/  FFMA.FTZ R92, R47, R92, R72 ;  /* 0x0000005c2f5c7223 */ /* 0x000fc40000010048 */
[----:B------:R-:W-:Y:S01]  /*10f0*/  FMUL.FTZ R72, R24, R93 ;  /* 0x0000005d18487220 */ /* 0x000fe20000410000 */
[----:B------:R-:W-:Y:S01]  /*1100*/  PRMT R94, RZ, 0x7610, R94 ;  /* 0x00007610ff5e7816 */ /* 0x000fe2000000005e */
[----:B------:R-:W-:Y:S02]  /*1110*/  FADD.FTZ R12, R87, R12 ;  /* 0x0000000c570c7221 */ /* 0x000fe40000010000 */
[-C--:B------:R-:W-:Y:S02]  /*1120*/  FFMA.FTZ R16, R89, R87.reuse, R16 ;  /* 0x0000005759107223 */ /* 0x080fe40000010010 */
[----:B------:R-:W-:Y:S02]  /*1130*/  FFMA.FTZ R87, R40, R87, R72 ;  /* 0x0000005728577223 */ /* 0x000fe40000010048 */
[----:B------:R-:W-:Y:S02]  /*1140*/  FMUL.FTZ R156, R148, R155 ;  /* 0x0000009b949c7220 */ /* 0x000fe40000410000 */
[----:B------:R-:W-:Y:S01]  /*1150*/  FADD.FTZ R73, -R153, R160 ;  /* 0x000000a099497221 */ /* 0x000fe20000010100 */
[----:B------:R-:W-:Y:S01]  /*1160*/  PRMT R160, RZ, 0x7610, R91 ;  /* 0x00007610ffa07816 */ /* 0x000fe2000000005b */
[----:B------:R-:W-:-:S02]  /*1170*/  FMUL.FTZ R72, R25, R90 ;  /* 0x0000005a19487220 */ /* 0x000fc40000410000 */
[----:B------:R-:W-:Y:S02]  /*1180*/  FADD.FTZ R153, -R153, R162 ;  /* 0x000000a299997221 */ /* 0x000fe40000010100 */
[----:B------:R-:W-:Y:S02]  /*1190*/  FADD.FTZ R13, R94, R13 ;  /* 0x0000000d5e0d7221 */ /* 0x000fe40000010000 */
[-C--:B------:R-:W-:Y:S01]  /*11a0*/  FFMA.FTZ R17, R156, R94.reuse, R17 ;  /* 0x0000005e9c117223 */ /* 0x080fe20000010011 */
[----:B------:R-:W-:Y:S01]  /*11b0*/  PRMT R155, RZ, 0x5410, R91 ;  /* 0x00005410ff9b7816 */ /* 0x000fe2000000005b */
[----:B------:R-:W-:Y:S01]  /*11c0*/  FFMA.FTZ R94, R41, R94, R72 ;  /* 0x0000005e295e7223 */ /* 0x000fe20000010048 */
[----:B------:R-:W-:Y:S01]  /*11d0*/  PRMT R72, RZ, 0x7610, R95 ;  /* 0x00007610ff487816 */ /* 0x000fe2000000005f */
[----:B------:R-:W-:Y:S02]  /*11e0*/  FMUL.FTZ R158, R148, R153 ;  /* 0x00000099949e7220 */ /* 0x000fe40000410000 */
[----:B------:R-:W-:-:S02]  /*11f0*/  FMUL.FTZ R91, R27, R160 ;  /* 0x000000a01b5b7220 */ /* 0x000fc40000410000 */
[----:B------:R-:W-:Y:S02]  /*1200*/  FADD.FTZ R11, R72, R11 ;  /* 0x0000000b480b7221 */ /* 0x000fe40000010000 */
[-C--:B------:R-:W-:Y:S02]  /*1210*/  FFMA.FTZ R15, R158, R72.reuse, R15 ;  /* 0x000000489e0f7223 */ /* 0x080fe4000001000f */
[----:B------:R-:W-:Y:S02]  /*1220*/  FFMA.FTZ R91, R43, R72, R91 ;  /* 0x000000482b5b7223 */ /* 0x000fe4000001005b */
[----:B------:R-:W-:Y:S02]  /*1230*/  FADD.FTZ R3, R160, R3 ;  /* 0x00000003a0037221 */ /* 0x000fe40000010000 */
[----:B------:R-:W-:Y:S02]  /*1240*/  FFMA.FTZ R7, R158, R160, R7 ;  /* 0x000000a09e077223 */ /* 0x000fe40000010007 */
[----:B------:R-:W-:-:S02]  /*1250*/  FADD.FTZ R160, RZ, R119 ;  /* 0x00000077ffa07221 */ /* 0x000fc40000010000 */
[----:B------:R-:W-:Y:S02]  /*1260*/  FFMA.FTZ R72, R150, R119, RZ ;  /* 0x0000007796487223 */ /* 0x000fe400000100ff */
        /* <DEDUP_REMOVED lines=8> */
[----:B------:R-:W-:Y:S01]  /*12f0*/  FMUL.FTZ R93, R148, R73 ;  /* 0x00000049945d7220 */ /* 0x000fe20000410000 */
[----:B------:R-:W-:Y:S01]  /*1300*/  PRMT R73, RZ, 0x5410, R95 ;  /* 0x00005410ff497816 */ /* 0x000fe2000000005f */
[----:B------:R-:W-:Y:S02]  /*1310*/  FADD.FTZ R0, R90, R0 ;  /* 0x000000005a007221 */ /* 0x000fe40000010000 */
[----:B------:R-:W-:-:S02]  /*1320*/  FFMA.FTZ R9, R156, R90, R9 ;  /* 0x0000005a9c097223 */ /* 0x000fc40000010009 */
[----:B------:R-:W-:Y:S02]  /*1330*/  FMUL.FTZ R90, R26, R155 ;  /* 0x0000009b1a5a7220 */ /* 0x000fe40000410000 */
[----:B------:R-:W-:Y:S02]  /*1340*/  FADD.FTZ R160, R77, R160 ;  /* 0x000000a04da07221 */ /* 0x000fe40000010000 */
[----:B------:R-:W-:Y:S02]  /*1350*/  FFMA.FTZ R72, R120, R77, R72 ;  /* 0x0000004d78487223 */ /* 0x000fe40000010048 */
        /* <DEDUP_REMOVED lines=31> */
.L_x_406:
        /* <DEDUP_REMOVED lines=13> */
[----:B0-----:R-:W0:Y:S01]  /*1620*/  SHFL.BFLY PT, R157, R162, 0x8, 0x1f ;  /* 0x0d001f00a29d7f89 */ /* 0x001e2200000e0000 */
[----:B-1----:R-:W-:-:S05]  /*1630*/  FADD.FTZ R95, R160, R95 ;  /* 0x0000005fa05f7221 */ /* 0x002fca0000010000 */
[----:B------:R1:W2:Y:S01]  /*1640*/  SHFL.BFLY PT, R164, R95, 0x10, 0x1f ;  /* 0x0e001f005fa47f89 */ /* 0x0002a200000e0000 */
[----:B0-----:R-:W-:-:S05]  /*1650*/  FADD.FTZ R157, R162, R157 ;  /* 0x0000009da29d7221 */ /* 0x001fca0000010000 */
[----:B------:R1:W0:Y:S02]  /*1660*/  SHFL.BFLY PT, R72, R157, 0x10, 0x1f ;  /* 0x0e001f009d487f89 */ /* 0x00022400000e0000 */
.L_x_407:
[----:B--2---:R-:W-:Y:S01]  /*1670*/  FADD.FTZ R164, R164, R95 ;  /* 0x0000005fa4a47221 */ /* 0x004fe20000010000 */
[----:B------:R-:W-:Y:S01]  /*1680*/  ISETP.NE.U32.AND P2, PT, RZ, c[0x0][0x250], PT ;  /* 0x00009400ff007a0c */ /* 0x000fe20003f45070 */
[----:B0-----:R-:W-:Y:S02]  /*1690*/  FADD.FTZ R72, R72, R157 ;  /* 0x0000009d48487221 */ /* 0x001fe40000010000 */
[----:B------:R-:W-:Y:S01]  /*16a0*/  FMUL.FTZ R73, R164, c[0x0][0x1e0] ;  /* 0x00007800a4497a20 */ /* 0x000fe20000410000 */
[----:B------:R-:W-:Y:S01]  /*16b0*/  ISETP.NE.AND.EX P2, PT, RZ, c[0x0][0x254], PT, P2 ;  /* 0x00009500ff007a0c */ /* 0x000fe20003f45320 */
[----:B------:R-:W-:-:S03]  /*16c0*/  FMUL.FTZ R72, R72, c[0x0][0x1e0] ;  /* 0x0000780048487a20 */ /* 0x000fc60000410000 */
[----:B------:R-:W-:Y:S02]  /*16d0*/  FSEL R73, R73, RZ, !P1 ;  /* 0x000000ff49497208 */ /* 0x000fe40004800000 */
[----:B------:R-:W-:-:S03]  /*16e0*/  ISETP.NE.U32.AND P1, PT, RZ, c[0x0][0x258], PT ;  /* 0x00009600ff007a0c */ /* 0x000fc60003f25070 */
[-CC-:B-1----:R-:W-:Y:S01]  /*16f0*/  FFMA.FTZ R95, R82, R72.reuse, R73.reuse ;  /* 0x00000048525f7223 */ /* 0x182fe20000010049 */
[----:B------:R-:W-:Y:S01]  /*1700*/  ISETP.NE.AND.EX P1, PT, RZ, c[0x0][0x25c], PT, P1 ;  /* 0x00009700ff007a0c */ /* 0x000fe20003f25310 */
[-CC-:B------:R-:W-:Y:S02]  /*1710*/  FFMA.FTZ R80, R80, R72.reuse, R73.reuse ;  /* 0x0000004850507223 */ /* 0x180fe40000010049 */
[-CC-:B------:R-:W-:Y:S02]  /*1720*/  FFMA.FTZ R118, R118, R72.reuse, R73.reuse ;  /* 0x0000004876767223 */ /* 0x180fe40000010049 */
[-C--:B------:R-:W-:Y:S02]  /*1730*/  FFMA.FTZ R152, R152, R72.reuse, R73 ;  /* 0x0000004898987223 */ /* 0x080fe40000010049 */
[----:B------:R-:W-:Y:S02]  /*1740*/  FADD.FTZ R95, R78, -R95 ;  /* 0x8000005f4e5f7221 */ /* 0x000fe40000010000 */
[----:B------:R-:W-:-:S02]  /*1750*/  FFMA.FTZ R76, R76, R72, R73 ;  /* 0x000000484c4c7223 */ /* 0x000fc40000010049 */
[-CC-:B------:R-:W-:Y:S02]  /*1760*/  FFMA.FTZ R74, R74, R72.reuse, R73.reuse ;  /* 0x000000484a4a7223 */ /* 0x180fe40000010049 */
[-C--:B------:R-:W-:Y:S02]  /*1770*/  FFMA.FTZ R82, R89, R72.reuse, R73 ;  /* 0x0000004859527223 */ /* 0x080fe40000010049 */
[----:B------:R-:W-:Y:S01]  /*1780*/  FADD.FTZ R121, R121, -R80 ;  /* 0x8000005079797221 */ /* 0x000fe20000010000 */
[----:B-----5:R-:W-:Y:S01]  /*1790*/  @P0 PRMT R80, RZ, 0x5410, R59 ;  /* 0x00005410ff500816 */ /* 0x020fe2000000003b */
[----:B------:R-:W-:Y:S02]  /*17a0*/  FADD.FTZ R81, R81, -R118 ;  /* 0x8000007651517221 */ /* 0x000fe40000010000 */
        /* <DEDUP_REMOVED lines=8> */
[----:B------:R-:W-:Y:S02]  /*1830*/  FADD.FTZ R155, R75, -R152 ;  /* 0x800000984b9b7221 */ /* 0x000fe40000010000 */
[----:B------:R-:W-:Y:S02]  /*1840*/  FFMA.FTZ R72, R158, R72, R73 ;  /* 0x000000489e487223 */ /* 0x000fe40000010049 */
[C---:B------:R-:W-:Y:S02]  /*1850*/  FMUL.FTZ R75, R148.reuse, R95 ;  /* 0x0000005f944b7220 */ /* 0x040fe40000410000 */
[----:B------:R-:W-:Y:S02]  /*1860*/  FADD.FTZ R73, R149, -R76 ;  /* 0x8000004c95497221 */ /* 0x000fe40000010000 */
[----:B------:R-:W-:Y:S02]  /*1870*/  FADD.FTZ R151, R151, -R74 ;  /* 0x8000004a97977221 */ /* 0x000fe40000010000 */
[C---:B------:R-:W-:Y:S01]  /*1880*/  FMUL.FTZ R76, R148.reuse, R81 ;  /* 0x00000051944c7220 */ /* 0x040fe20000410000 */
[----:B------:R-:W-:Y:S01]  /*1890*/  @P0 PRMT R81, RZ, 0x7610, R59 ;  /* 0x00007610ff510816 */ /* 0x000fe2000000003b */
[----:B------:R-:W-:-:S02]  /*18a0*/  FMUL.FTZ R78, R148, R155 ;  /* 0x0000009b944e7220 */ /* 0x000fc40000410000 */
[----:B------:R-:W-:Y:S01]  /*18b0*/  @P0 FADD.FTZ R75, R75, R80 ;  /* 0x000000504b4b0221 */ /* 0x000fe20000010000 */
[----:B------:R-:W-:Y:S01]  /*18c0*/  @P0 PRMT R80, RZ, 0x7610, R58 ;  /* 0x00007610ff500816 */ /* 0x000fe2000000003a */
[----:B------:R-:W-:Y:S02]  /*18d0*/  FADD.FTZ R157, R79, -R84 ;  /* 0x800000544f9d7221 */ /* 0x000fe40000010000 */
[----:B------:R-:W-:Y:S02]  /*18e0*/  FADD.FTZ R149, R77, -R120 ;  /* 0x800000784d957221 */ /* 0x000fe40000010000 */
[----:B------:R-:W-:Y:S02]  /*18f0*/  FMUL.FTZ R79, R148, R151 ;  /* 0x00000097944f7220 */ /* 0x000fe40000410000 */
[----:B------:R-:W-:Y:S01]  /*1900*/  @P0 FADD.FTZ R78, R78, R81 ;  /* 0x000000514e4e0221 */ /* 0x000fe20000010000 */
[----:B------:R-:W-:Y:S01]  /*1910*/  @P0 PRMT R81, RZ, 0x5410, R58 ;  /* 0x00005410ff510816 */ /* 0x000fe2000000003a */
[----:B------:R-:W-:-:S02]  /*1920*/  FMUL.FTZ R74, R148, R149 ;  /* 0x00000095944a7220 */ /* 0x000fc40000410000 */
[----:B------:R-:W-:Y:S01]  /*1930*/  @P0 FADD.FTZ R79, R79, R80 ;  /* 0x000000504f4f0221 */ /* 0x000fe20000010000 */
[----:B------:R-:W-:Y:S01]  /*1940*/  @P0 PRMT R80, RZ, 0x5410, R57 ;  /* 0x00005410ff500816 */ /* 0x000fe20000000039 */
[----:B------:R-:W-:Y:S01]  /*1950*/  FMUL.FTZ R73, R148, R73 ;  /* 0x0000004994497220 */ /* 0x000fe20000410000 */
[----:B------:R-:W-:Y:S01]  /*1960*/  @P2 F2FP.BF16.PACK_AB R151, RZ, R78 ;  /* 0x0000004eff97223e */ /* 0x000fe200000010ff */
        /* <DEDUP_REMOVED lines=8> */
[----:B------:R-:W-:Y:S01]  /*19f0*/  @P0 FADD.FTZ R76, R76, R81 ;  /* 0x000000514c4c0221 */ /* 0x000fe20000010000 */
[----:B------:R-:W-:Y:S01]  /*1a00*/  @P0 PRMT R81, RZ, 0x5410, R56 ;  /* 0x00005410ff510816 */ /* 0x000fe20000000038 */
[----:B------:R-:W-:Y:S01]  /*1a10*/  FADD.FTZ R91, R91, -R72 ;  /* 0x800000485b5b7221 */ /* 0x000fe20000010000 */
[----:B------:R-:W-:Y:S01]  /*1a20*/  @P2 F2FP.BF16.PACK_AB R149, RZ, R79 ;  /* 0x0000004fff95223e */ /* 0x000fe200000010ff */
[C---:B------:R-:W-:Y:S01]  /*1a30*/  FMUL.FTZ R72, R148.reuse, R119 ;  /* 0x0000007794487220 */ /* 0x040fe20000410000 */
[-C--:B------:R-:W-:Y:S01]  /*1a40*/  @P2 F2FP.BF16.PACK_AB R119, RZ, R73.reuse ;  /* 0x00000049ff77223e */ /* 0x080fe200000010ff */
[----:B------:R-:W-:Y:S01]  /*1a50*/  @P0 FADD.FTZ R77, R77, R80 ;  /* 0x000000504d4d0221 */ /* 0x000fe20000010000 */
[----:B------:R-:W-:Y:S01]  /*1a60*/  @P0 PRMT R80, RZ, 0x5410, R60 ;  /* 0x00005410ff500816 */ /* 0x000fe2000000003c */
[----:B------:R-:W-:Y:S01]  /*1a70*/  FADD.FTZ R159, R83, -R86 ;  /* 0x80000056539f7221 */ /* 0x000fe20000010000 */
[----:B------:R-:W-:Y:S01]  /*1a80*/  @P2 F2FP.BF16.PACK_AB R120, RZ, R76 ;  /* 0x0000004cff78223e */ /* 0x000fe200000010ff */
[----:B------:R-:W-:Y:S01]  /*1a90*/  FADD.FTZ R85, R85, -R88 ;  /* 0x8000005855557221 */ /* 0x000fe20000010000 */
[----:B------:R-:W-:Y:S01]  /*1aa0*/  @P1 F2FP.BF16.PACK_AB R88, RZ, R73 ;  /* 0x00000049ff58123e */ /* 0x000fe200000010ff */
[----:B------:R-:W-:Y:S01]  /*1ab0*/  FMUL.FTZ R83, R148, R157 ;  /* 0x0000009d94537220 */ /* 0x000fe20000410000 */
[----:B------:R-:W-:Y:S01]  /*1ac0*/  F2FP.BF16.PACK_AB R73, R76, R73 ;  /* 0x000000494c49723e */ /* 0x000fe200000010ff */
[----:B------:R-:W-:Y:S01]  /*1ad0*/  FADD.FTZ R153, R92, -R153 ;  /* 0x800000995c997221 */ /* 0x000fe20000010000 */
[----:B------:R-:W-:Y:S01]  /*1ae0*/  @P1 F2FP.BF16.PACK_AB R92, RZ, R79 ;  /* 0x0000004fff5c123e */ /* 0x000fe200000010ff */
[----:B------:R-:W-:Y:S01]  /*1af0*/  @P0 FADD.FTZ R72, R72, R81 ;  /* 0x0000005148480221 */ /* 0x000fe20000010000 */
[----:B------:R-:W-:Y:S01]  /*1b00*/  @P0 PRMT R81, RZ, 0x7610, R60 ;  /* 0x00007610ff510816 */ /* 0x000fe2000000003c */
[----:B------:R-:W-:Y:S01]  /*1b10*/  FMUL.FTZ R86, R148, R85 ;  /* 0x0000005594567220 */ /* 0x000fe20000410000 */
[----:B------:R-:W-:Y:S01]  /*1b20*/  @P1 PRMT R65, R88, 0x7610, R65 ;  /* 0x0000761058411816 */ /* 0x000fe20000000041 */
        /* <DEDUP_REMOVED lines=15> */
[----:B------:R-:W-:Y:S01]  /*1c20*/  @P2 PRMT R70, R121, 0x7610, R70 ;  /* 0x0000761079462816 */ /* 0x000fe20000000046 */
[----:B------:R-:W-:Y:S01]  /*1c30*/  FADD.FTZ R93, R90, -R93 ;  /* 0x8000005d5a5d7221 */ /* 0x000fe20000010000 */
[----:B------:R-:W-:Y:S01]  /*1c40*/  @P1 F2FP.BF16.PACK_AB R90, RZ, R76 ;  /* 0x0000004cff5a123e */ /* 0x000fe200000010ff */
[----:B------:R-:W-:Y:S01]  /*1c50*/  @P0 FADD.FTZ R84, R84, R81 ;  /* 0x0000005154540221 */ /* 0x000fe20000010000 */
[----:B------:R-:W-:Y:S01]  /*1c60*/  @P0 PRMT R81, RZ, 0x7610, R62 ;  /* 0x00007610ff510816 */ /* 0x000fe2000000003e */
[C---:B------:R-:W-:Y:S01]  /*1c70*/  FMUL.FTZ R82, R148.reuse, R163 ;  /* 0x000000a394527220 */ /* 0x040fe20000410000 */
[----:B------:R-:W-:Y:S01]  /*1c80*/  @P2 PRMT R69, R119, 0x7610, R69 ;  /* 0x0000761077452816 */ /* 0x000fe20000000045 */
[----:B------:R-:W-:Y:S01]  /*1c90*/  @P0 FADD.FTZ R89, R89, R80 ;  /* 0x0000005059590221 */ /* 0x000fe20000010000 */
[----:B------:R-:W-:Y:S01]  /*1ca0*/  @P0 PRMT R80, RZ, 0x5410, R63 ;  /* 0x00005410ff500816 */ /* 0x000fe2000000003f */
[----:B------:R-:W-:Y:S01]  /*1cb0*/  FMUL.FTZ R85, R148, R93 ;  /* 0x0000005d94557220 */ /* 0x000fe20000410000 */
[----:B------:R-:W-:Y:S01]  /*1cc0*/  @P1 F2FP.BF16.PACK_AB R93, RZ, R75 ;  /* 0x0000004bff5d123e */ /* 0x000fe200000010ff */
[----:B------:R-:W-:Y:S01]  /*1cd0*/  @P0 FADD.FTZ R82, R82, R81 ;  /* 0x0000005152520221 */ /* 0x000fe20000010000 */
[----:B------:R-:W-:Y:S01]  /*1ce0*/  @P0 PRMT R81, RZ, 0x7610, R63 ;  /* 0x00007610ff510816 */ /* 0x000fe2000000003f */
[----:B------:R-:W-:Y:S01]  /*1cf0*/  FMUL.FTZ R148, R148, R91 ;  /* 0x0000005b94947220 */ /* 0x000fe20000410000 */
[----:B------:R-:W-:Y:S01]  /*1d00*/  @P1 F2FP.BF16.PACK_AB R91, RZ, R74 ;  /* 0x0000004aff5b123e */ /* 0x000fe200000010ff */
[----:B------:R-:W-:Y:S01]  /*1d10*/  @P0 FADD.FTZ R85, R85, R80 ;  /* 0x0000005055550221 */ /* 0x000fe20000010000 */
[----:B------:R-:W-:Y:S01]  /*1d20*/  @P1 F2FP.BF16.PACK_AB R80, RZ, R72 ;  /* 0x00000048ff50123e */ /* 0x000fe200000010ff */
[----:B------:R-:W-:Y:S01]  /*1d30*/  @P0 FADD.FTZ R148, R148, R81 ;  /* 0x0000005194940221 */ /* 0x000fe20000010000 */
[----:B------:R-:W-:-:S02]  /*1d40*/  @P1 F2FP.BF16.PACK_AB R81, RZ, R77 ;  /* 0x0000004dff51123e */ /* 0x000fc400000010ff */
[----:B------:R-:W-:Y:S02]  /*1d50*/  F2FP.BF16.PACK_AB R75, R78, R75 ;  /* 0x0000004b4e4b723e */ /* 0x000fe400000010ff */
[----:B------:R-:W-:Y:S02]  /*1d60*/  @P1 PRMT R67, R93, 0x7610, R67 ;  /* 0x000076105d431816 */ /* 0x000fe40000000043 */
[----:B------:R-:W-:Y:S02]  /*1d70*/  @P1 PRMT R66, R91, 0x7610, R66 ;  /* 0x000076105b421816 */ /* 0x000fe40000000042 */
[----:B------:R-:W-:Y:S02]  /*1d80*/  @P1 PRMT R64, R80, 0x7610, R64 ;  /* 0x0000761050401816 */ /* 0x000fe40000000040 */
[C---:B------:R-:W-:Y:S02]  /*1d90*/  @P1 IADD3 R76, P0, R147.reuse, c[0x0][0x258], RZ ;  /* 0x00009600934c1a10 */ /* 0x040fe40007f1e0ff */
[----:B------:R-:W-:-:S02]  /*1da0*/  IADD3 R78, P3, R147, c[0x0][0x248], RZ ;  /* 0x00009200934e7a10 */ /* 0x000fc40007f7e0ff */
[----:B------:R-:W-:Y:S02]  /*1db0*/  @P2 PRMT R68, R95, 0x7610, R68 ;  /* 0x000076105f442816 */ /* 0x000fe40000000044 */
[----:B------:R-:W-:Y:S02]  /*1dc0*/  @P2 IADD3 R80, P4, R147, c[0x0][0x250], RZ ;  /* 0x0000940093502a10 */ /* 0x000fe40007f9e0ff */
[----:B------:R-:W-:Y:S02]  /*1dd0*/  F2FP.BF16.PACK_AB R72, R77, R72 ;  /* 0x000000484d48723e */ /* 0x000fe400000010ff */
[----:B------:R-:W-:Y:S02]  /*1de0*/  F2FP.BF16.PACK_AB R74, R79, R74 ;  /* 0x0000004a4f4a723e */ /* 0x000fe400000010ff */
[----:B------:R-:W-:Y:S02]  /*1df0*/  @P1 PRMT R67, R67, 0x5410, R94 ;  /* 0x0000541043431816 */ /* 0x000fe4000000005e */
[----:B------:R-:W-:-:S02]  /*1e00*/  @P1 PRMT R66, R66, 0x5410, R92 ;  /* 0x0000541042421816 */ /* 0x000fc4000000005c */
[----:B------:R-:W-:Y:S02]  /*1e10*/  @P1 PRMT R65, R65, 0x5410, R90 ;  /* 0x0000541041411816 */ /* 0x000fe4000000005a */
[----:B------:R-:W-:Y:S02]  /*1e20*/  @P1 IADD3.X R77, R146, c[0x0][0x25c], RZ, P0, !PT ;  /* 0x00009700924d1a10 */ /* 0x000fe400007fe4ff */
[----:B------:R-:W-:Y:S02]  /*1e30*/  @P1 PRMT R64, R64, 0x5410, R81 ;  /* 0x0000541040401816 */ /* 0x000fe40000000051 */
[----:B------:R-:W-:Y:S02]  /*1e40*/  IADD3.X R79, R146, c[0x0][0x24c], RZ, P3, !PT ;  /* 0x00009300924f7a10 */ /* 0x000fe40001ffe4ff */
[----:B------:R-:W-:Y:S01]  /*1e50*/  @P2 PRMT R71, R71, 0x5410, R151 ;  /* 0x0000541047472816 */ /* 0x000fe20000000097 */
[----:B------:R0:W-:Y:S01]  /*1e60*/  @P1 STG.E.128 [R76.64], R64 ;  /* 0x000000404c001986 */ /* 0x0001e2000c101d04 */
[----:B------:R-:W-:-:S02]  /*1e70*/  @P2 PRMT R70, R70, 0x5410, R149 ;  /* 0x0000541046462816 */ /* 0x000fc40000000095 */
[----:B------:R-:W-:Y:S01]  /*1e80*/  @P2 PRMT R69, R69, 0x5410, R120 ;  /* 0x0000541045452816 */ /* 0x000fe20000000078 */
[----:B------:R1:W-:Y:S01]  /*1e90*/  STG.E.128 [R78.64], R72 ;  /* 0x000000484e007986 */ /* 0x0003e2000c101d04 */
[----:B------:R-:W-:Y:S02]  /*1ea0*/  @P2 PRMT R68, R68, 0x5410, R118 ;  /* 0x0000541044442816 */ /* 0x000fe40000000076 */
[----:B------:R-:W-:Y:S02]  /*1eb0*/  @P2 IADD3.X R81, R146, c[0x0][0x254], RZ, P4, !PT ;  /* 0x0000950092512a10 */ /* 0x000fe400027fe4ff */
[----:B------:R-:W-:Y:S02]  /*1ec0*/  @P1 F2FP.BF16.PACK_AB R90, RZ, R89 ;  /* 0x00000059ff5a123e */ /* 0x000fe400000010ff */
[----:B------:R-:W-:Y:S01]  /*1ed0*/  @P1 F2FP.BF16.PACK_AB R92, RZ, R85 ;  /* 0x00000055ff5c123e */ /* 0x000fe200000010ff */
[----:B------:R2:W-:Y:S01]  /*1ee0*/  @P2 STG.E.128 [R80.64], R68 ;  /* 0x0000004450002986 */ /* 0x0005e2000c101d04 */
[----:B------:R-:W-:-:S02]  /*1ef0*/  @P1 F2FP.BF16.PACK_AB R88, RZ, R87 ;  /* 0x00000057ff58123e */ /* 0x000fc400000010ff */
[----:B------:R-:W-:Y:S02]  /*1f00*/  @P1 F2FP.BF16.PACK_AB R91, RZ, R82 ;  /* 0x00000052ff5b123e */ /* 0x000fe400000010ff */
[----:B------:R-:W-:Y:S02]  /*1f10*/  @P1 F2FP.BF16.PACK_AB R93, RZ, R148 ;  /* 0x00000094ff5d123e */ /* 0x000fe400000010ff */
[----:B0-----:R-:W-:Y:S02]  /*1f20*/  @P1 F2FP.BF16.PACK_AB R77, RZ, R83 ;  /* 0x00000053ff4d123e */ /* 0x001fe400000010ff */
[----:B------:R-:W-:Y:S02]  /*1f30*/  @P1 PRMT R66, R90, 0x7610, R66 ;  /* 0x000076105a421816 */ /* 0x000fe40000000042 */
[----:B-1----:R-:W-:Y:S02]  /*1f40*/  @P1 F2FP.BF16.PACK_AB R79, RZ, R86 ;  /* 0x00000056ff4f123e */ /* 0x002fe400000010ff */
[----:B------:R-:W-:-:S02]  /*1f50*/  @P1 PRMT R64, R77, 0x7610, R64 ;  /* 0x000076104d401816 */ /* 0x000fc40000000040 */
[----:B------:R-:W-:Y:S02]  /*1f60*/  @P1 IADD3 R78, P0, R144, c[0x0][0x258], RZ ;  /* 0x00009600904e1a10 */ /* 0x000fe40007f1e0ff */
[----:B------:R-:W-:Y:S02]  /*1f70*/  @P1 PRMT R67, R92, 0x7610, R67 ;  /* 0x000076105c431816 */ /* 0x000fe40000000043 */
[----:B--2---:R-:W-:Y:S02]  /*1f80*/  @P1 F2FP.BF16.PACK_AB R81, RZ, R84 ;  /* 0x00000054ff51123e */ /* 0x004fe400000010ff */
[----:B------:R-:W-:Y:S02]  /*1f90*/  F2FP.BF16.PACK_AB R75, R148, R85 ;  /* 0x00000055944b723e */ /* 0x000fe400000010ff */
[----:B------:R-:W-:Y:S02]  /*1fa0*/  @P1 PRMT R65, R81, 0x7610, R65 ;  /* 0x0000761051411816 */ /* 0x000fe40000000041 */
[----:B------:R-:W-:-:S02]  /*1fb0*/  F2FP.BF16.PACK_AB R74, R82, R89 ;  /* 0x00000059524a723e */ /* 0x000fc400000010ff */
[-C--:B------:R-:W-:Y:S02]  /*1fc0*/  F2FP.BF16.PACK_AB R73, R87, R84.reuse ;  /* 0x000000545749723e */ /* 0x080fe400000010ff */
[----:B------:R-:W-:Y:S02]  /*1fd0*/  F2FP.BF16.PACK_AB R72, R86, R83 ;  /* 0x000000535648723e */ /* 0x000fe400000010ff */
[----:B------:R-:W-:Y:S02]  /*1fe0*/  IADD3 R76, P3, R144, c[0x0][0x248], RZ ;  /* 0x00009200904c7a10 */ /* 0x000fe40007f7e0ff */
[----:B------:R-:W-:Y:S02]  /*1ff0*/  @P2 F2FP.BF16.PACK_AB R85, RZ, R85 ;  /* 0x00000055ff55223e */ /* 0x000fe400000010ff */
[----:B------:R-:W-:Y:S02]  /*2000*/  @P2 F2FP.BF16.PACK_AB R89, RZ, R89 ;  /* 0x00000059ff59223e */ /* 0x000fe400000010ff */
[----:B------:R-:W-:-:S02]  /*2010*/  @P2 F2FP.BF16.PACK_AB R84, RZ, R84 ;  /* 0x00000054ff54223e */ /* 0x000fc400000010ff */
[----:B------:R-:W-:Y:S02]  /*2020*/  @P2 F2FP.BF16.PACK_AB R83, RZ, R83 ;  /* 0x00000053ff53223e */ /* 0x000fe400000010ff */
[----:B------:R-:W-:Y:S02]  /*2030*/  @P1 PRMT R64, R64, 0x5410, R79 ;  /* 0x0000541040401816 */ /* 0x000fe4000000004f */
[----:B------:R-:W-:Y:S02]  /*2040*/  @P1 IADD3.X R79, R145, c[0x0][0x25c], RZ, P0, !PT ;  /* 0x00009700914f1a10 */ /* 0x000fe400007fe4ff */
[----:B------:R-:W-:Y:S02]  /*2050*/  @P1 PRMT R65, R65, 0x5410, R88 ;  /* 0x0000541041411816 */ /* 0x000fe40000000058 */
[----:B------:R-:W-:Y:S02]  /*2060*/  @P1 PRMT R66, R66, 0x5410, R91 ;  /* 0x0000541042421816 */ /* 0x000fe4000000005b */
[----:B------:R-:W-:-:S02]  /*2070*/  @P1 PRMT R67, R67, 0x5410, R93 ;  /* 0x0000541043431816 */ /* 0x000fc4000000005d */
[----:B------:R-:W-:Y:S02]  /*2080*/  IADD3.X R77, R145, c[0x0][0x24c], RZ, P3, !PT ;  /* 0x00009300914d7a10 */ /* 0x000fe40001ffe4ff */
[----:B------:R-:W-:Y:S01]  /*2090*/  @P2 F2FP.BF16.PACK_AB R148, RZ, R148 ;  /* 0x00000094ff94223e */ /* 0x000fe200000010ff */
[----:B------:R-:W-:Y:S01]  /*20a0*/  @P1 STG.E.128 [R78.64], R64 ;  /* 0x000000404e001986 */ /* 0x000fe2000c101d04 */
[----:B------:R-:W-:Y:S02]  /*20b0*/  @P2 F2FP.BF16.PACK_AB R82, RZ, R82 ;  /* 0x00000052ff52223e */ /* 0x000fe400000010ff */
[----:B------:R-:W-:Y:S01]  /*20c0*/  @P2 F2FP.BF16.PACK_AB R87, RZ, R87 ;  /* 0x00000057ff57223e */ /* 0x000fe200000010ff */
[----:B------:R0:W-:Y:S01]  /*20d0*/  STG.E.128 [R76.64], R72 ;  /* 0x000000484c007986 */ /* 0x0001e2000c101d04 */
[----:B------:R-:W-:Y:S02]  /*20e0*/  @P2 F2FP.BF16.PACK_AB R86, RZ, R86 ;  /* 0x00000056ff56223e */ /* 0x000fe400000010ff */
[----:B------:R-:W-:-:S02]  /*20f0*/  @P2 PRMT R71, R85, 0x7610, R71 ;  /* 0x0000761055472816 */ /* 0x000fc40000000047 */
[----:B------:R-:W-:Y:S02]  /*2100*/  @P2 IADD3 R144, P0, R144, c[0x0][0x250], RZ ;  /* 0x0000940090902a10 */ /* 0x000fe40007f1e0ff */
[----:B------:R-:W-:Y:S02]  /*2110*/  @P2 PRMT R70, R89, 0x7610, R70 ;  /* 0x0000761059462816 */ /* 0x000fe40000000046 */
[----:B------:R-:W-:Y:S02]  /*2120*/  @P2 PRMT R69, R84, 0x7610, R69 ;  /* 0x0000761054452816 */ /* 0x000fe40000000045 */
[----:B------:R-:W-:Y:S02]  /*2130*/  @P2 PRMT R68, R83, 0x7610, R68 ;  /* 0x0000761053442816 */ /* 0x000fe40000000044 */
[----:B------:R-:W-:Y:S02]  /*2140*/  @P2 IADD3.X R145, R145, c[0x0][0x254], RZ, P0, !PT ;  /* 0x0000950091912a10 */ /* 0x000fe400007fe4ff */
[----:B------:R-:W-:-:S02]  /*2150*/  @P2 PRMT R71, R71, 0x5410, R148 ;  /* 0x0000541047472816 */ /* 0x000fc40000000094 */
[----:B------:R-:W-:Y:S02]  /*2160*/  @P2 PRMT R70, R70, 0x5410, R82 ;  /* 0x0000541046462816 */ /* 0x000fe40000000052 */
[----:B------:R-:W-:Y:S02]  /*2170*/  @P2 PRMT R69, R69, 0x5410, R87 ;  /* 0x0000541045452816 */ /* 0x000fe40000000057 */
[----:B------:R-:W-:Y:S02]  /*2180*/  @P2 PRMT R68, R68, 0x5410, R86 ;  /* 0x0000541044442816 */ /* 0x000fe40000000056 */
[----:B0-----:R-:W-:-:S03]  /*2190*/  MOV R72, c[0x0][0x160] ;  /* 0x0000580000487a02 */ /* 0x001fc60000000f00 */
[----:B------:R0:W-:Y:S01]  /*21a0*/  @P2 STG.E.128 [R144.64], R68 ;  /* 0x0000004490002986 */ /* 0x0001e2000c101d04 */
[----:B------:R-:W-:-:S04]  /*21b0*/  LEA R143, R72, R143, 0x2 ;  /* 0x0000008f488f7211 */ /* 0x000fc800078e10ff */
[----:B------:R-:W-:-:S13]  /*21c0*/  ISETP.GE.AND P0, PT, R143, c[0x0][0x164], PT ;  /* 0x000059008f007a0c */ /* 0x000fda0003f06270 */
[----:B0-----:R-:W-:Y:S01]  /*21d0*/  @P0 CALL.REL.NOINC `(.L_x_404) ;  /* 0x0000001000000944 */ /* 0x001fe20003c00000 */
[----:B------:R-:W-:Y:S05]  /*21e0*/  BRA `(.L_x_405) ;  /* 0xffffe3c000007947 */ /* 0x000fea000383ffff */
.L_x_404:
[----:B------:R-:W-:Y:S05]  /*21f0*/  BSYNC B1 ;  /* 0x0000000000017941 */ /* 0x000fea0003800000 */
.L_x_401:
[----:B------:R-:W-:Y:S01]  /*2200*/  MOV R58, R23 ;  /* 0x00000017003a7202 */ /* 0x000fe20000000f00 */
[----:B------:R-:W-:Y:S01]  /*2210*/  IMAD.MOV.U32 R40, RZ, RZ, R124 ;  /* 0x000000ffff287224 */ /* 0x000fe200078e007c */
        /* <DEDUP_REMOVED lines=58> */
.L_x_400:
[----:B------:R-:W-:Y:S05]  /*25c0*/  BSYNC B0 ;  /* 0x0000000000007941 */ /* 0x000fea0003800000 */
.L_x_398:
        /* <DEDUP_REMOVED lines=42> */
[----:B------:R0:W-:Y:S04]  /*2870*/  STS.128 [R0+0x10], R28 ;  /* 0x0000101c00007388 */ /* 0x0001e80000000c00 */
[----:B------:R-:W-:Y:S01]  /*2880*/  STS.128 [R0+0x400], R32 ;  /* 0x0004002000007388 */ /* 0x000fe20000000c00 */
[----:B--2---:R-:W-:-:S03]  /*2890*/  FADD.FTZ R45, R4, R45 ;  /* 0x0000002d042d7221 */ /* 0x004fc60000010000 */
[----:B------:R1:W-:Y:S01]  /*28a0*/  STS.128 [R0+0x410], R16 ;  /* 0x0004101000007388 */ /* 0x0003e20000000c00 */
[----:B---3--:R-:W-:-:S03]  /*28b0*/  FADD.FTZ R47, R6, R47 ;  /* 0x0000002f062f7221 */ /* 0x008fc60000010000 */
[----:B------:R-:W-:Y:S06]  /*28c0*/  BAR.SYNC.DEFER_BLOCKING 0x0 ;  /* 0x0000000000007b1d */ /* 0x000fec0000010000 */
[----:B0-----:R-:W0:Y:S01]  /*28d0*/  S2R R30, SR_CTAID.X ;  /* 0x00000000001e7919 */ /* 0x001e220000002500 */
[----:B-1----:R-:W-:-:S03]  /*28e0*/  FADD.FTZ R17, R3, R22 ;  /* 0x0000001603117221 */ /* 0x002fc60000010000 */
        /* <DEDUP_REMOVED lines=34> */
[----:B----4-:R-:W-:Y:S02]  /*2b10*/  FADD.FTZ R23, R4, R23 ;  /* 0x0000001704177221 */ /* 0x010fe40000010000 */
[----:B------:R-:W-:Y:S01]  /*2b20*/  IMAD R4, R30, c[0x0][0x168], RZ ;  /* 0x00005a001e047a24 */ /* 0x000fe200078e02ff */
        /* <DEDUP_REMOVED lines=38> */
[----:B------:R0:W-:Y:S01]  /*2d90*/  STS.128 [R0+0x410], R8 ;  /* 0x0004100800007388 */ /* 0x0001e20000000c00 */
[----:B----4-:R-:W-:-:S03]  /*2da0*/  FADD.FTZ R41, R12, R41 ;  /* 0x000000290c297221 */ /* 0x010fc60000010000 */
[----:B------:R-:W-:Y:S01]  /*2db0*/  BAR.SYNC.DEFER_BLOCKING 0x0 ;  /* 0x0000000000007b1d */ /* 0x000fe20000010000 */
[----:B0-----:R-:W-:Y:S01]  /*2dc0*/  FADD.FTZ R11, R3, R22 ;  /* 0x00000016030b7221 */ /* 0x001fe20000010000 */
[----:B------:R-:W-:-:S04]  /*2dd0*/  IADD3.X R3, RZ, RZ, RZ, P0, !PT ;  /* 0x000000ffff037210 */ /* 0x000fc800007fe4ff */
[C---:B------:R-:W-:Y:S01]  /*2de0*/  SHF.L.U64.HI R20, R4.reuse, 0x2, R3 ;  /* 0x0000000204147819 */ /* 0x040fe20000010203 */
[----:B------:R-:W-:-:S05]  /*2df0*/  IMAD.SHL.U32 R4, R4, 0x4, RZ ;  /* 0x0000000404047824 */ /* 0x000fca00078e00ff */
[C---:B------:R-:W-:Y:S01]  /*2e00*/  IADD3 R2, P0, R4.reuse, c[0x0][0x228], RZ ;  /* 0x00008a0004027a10 */ /* 0x040fe20007f1e0ff */
[----:B------:R-:W0:Y:S01]  /*2e10*/  LDS R28, [R5.X4] ;  /* 0x00000000051c7984 */ /* 0x000e220000004800 */
[----:B------:R-:W-:Y:S02]  /*2e20*/  IADD3 R8, P1, R4, c[0x0][0x238], RZ ;  /* 0x00008e0004087a10 */ /* 0x000fe40007f3e0ff */
[----:B------:R-:W-:Y:S01]  /*2e30*/  IADD3.X R3, R20, c[0x0][0x22c], RZ, P0, !PT ;  /* 0x00008b0014037a10 */ /* 0x000fe200007fe4ff */
[----:B------:R-:W1:Y:S01]  /*2e40*/  LDS R7, [R5.X4+0x800] ;  /* 0x0008000005077984 */ /* 0x000e620000004800 */
[----:B------:R-:W-:-:S03]  /*2e50*/  IADD3 R6, P0, R4, c[0x0][0x220], RZ ;  /* 0x0000880004067a10 */ /* 0x000fc60007f1e0ff */
        /* <DEDUP_REMOVED lines=15> */
[----:B---3--:R-:W-:Y:S01]  /*2f50*/  FADD.FTZ R16, R7, R16 ;  /* 0x0000001007107221 */ /* 0x008fe20000010000 */
[----:B------:R-:W-:Y:S02]  /*2f60*/  IADD3.X R7, R20, c[0x0][0x224], RZ, P0, !PT ;  /* 0x0000890014077a10 */ /* 0x000fe400007fe4ff */
[----:B------:R-:W3:Y:S01]  /*2f70*/  LDS R33, [R5.X4+0x1600] ;  /* 0x0016000005217984 */ /* 0x000ee20000004800 */
[----:B----4-:R-:W-:Y:S01]  /*2f80*/  FADD.FTZ R0, R0, R25 ;  /* 0x0000001900007221 */ /* 0x010fe20000010000 */
[----:B------:R-:W-:Y:S02]  /*2f90*/  IADD3 R4, P0, R4, c[0x0][0x230], RZ ;  /* 0x00008c0004047a10 */ /* 0x000fe40007f1e0ff */
[----:B------:R4:W3:Y:S01]  /*2fa0*/  LDS R53, [R5.X4+0x1e00] ;  /* 0x001e000005357984 */ /* 0x0008e20000004800 */
[----:B-----5:R-:W-:Y:S02]  /*2fb0*/  FADD.FTZ R10, RZ, R10 ;  /* 0x0000000aff0a7221 */ /* 0x020fe40000010000 */
[----:B------:R-:W-:Y:S01]  /*2fc0*/  FADD.FTZ R35, R16, R9 ;  /* 0x0000000910237221 */ /* 0x000fe20000010000 */
[----:B------:R-:W-:Y:S01]  /*2fd0*/  IADD3.X R9, R20, c[0x0][0x23c], RZ, P1, !PT ;  /* 0x00008f0014097a10 */ /* 0x000fe20000ffe4ff */
        /* <DEDUP_REMOVED lines=27> */
.L_x_402:
[----:B------:R-:W-:Y:S01]  /*3190*/  HFMA2.MMA R155, -RZ, RZ, 0, 5.9604644775390625e-08 ;  /* 0x00000001ff9b7435 */ /* 0x000fe200000001ff */
[----:B------:R-:W-:-:S02]  /*31a0*/  MOV R162, R157 ;  /* 0x0000009d00a27202 */ /* 0x000fc40000000f00 */
[----:B------:R-:W-:Y:S02]  /*31b0*/  MOV R153, 0x1f ;  /* 0x0000001f00997802 */ /* 0x000fe40000000f00 */
[----:B------:R-:W-:Y:S02]  /*31c0*/  MOV R160, 0xffffffff ;  /* 0xffffffff00a07802 */ /* 0x000fe40000000f00 */
[----:B------:R-:W-:Y:S02]  /*31d0*/  MOV R72, 0x31f0 ;  /* 0x000031f000487802 */ /* 0x000fe40000000f00 */
[----:B-----5:R-:W-:Y:S05]  /*31e0*/  CALL.REL.NOINC `($__internal_25_$__cuda_sm70_shflsync_bfly_p) ;  /* 0x0000046000007944 */ /* 0x020fea0003c00000 */
[----:B-1----:R-:W-:Y:S01]  /*31f0*/  MOV R164, R160 ;  /* 0x000000a000a47202 */ /* 0x002fe20000000f00 */
[----:B0-----:R-:W-:Y:S05]  /*3200*/  BRA `(.L_x_406) ;  /* 0xffffe34000007947 */ /* 0x001fea000383ffff */
.L_x_403:
[----:B------:R-:W-:Y:S01]  /*3210*/  HFMA2.MMA R155, -RZ, RZ, 0, 5.9604644775390625e-08 ;  /* 0x00000001ff9b7435 */ /* 0x000fe200000001ff */
[----:B------:R-:W-:Y:S02]  /*3220*/  MOV R162, R95 ;  /* 0x0000005f00a27202 */ /* 0x000fe40000000f00 */
[----:B------:R-:W-:Y:S02]  /*3230*/  MOV R153, 0x1f ;  /* 0x0000001f00997802 */ /* 0x000fe40000000f00 */
[----:B------:R-:W-:-:S02]  /*3240*/  MOV R160, 0xffffffff ;  /* 0xffffffff00a07802 */ /* 0x000fc40000000f00 */
[----:B------:R-:W-:Y:S02]  /*3250*/  MOV R72, 0x3270 ;  /* 0x0000327000487802 */ /* 0x000fe40000000f00 */
[----:B01---5:R-:W-:Y:S05]  /*3260*/  CALL.REL.NOINC `($__internal_25_$__cuda_sm70_shflsync_bfly_p) ;  /* 0x000003e000007944 */ /* 0x023fea0003c00000 */
[----:B------:R-:W-:Y:S01]  /*3270*/  FADD.FTZ R157, R157, R164 ;  /* 0x000000a49d9d7221 */ /* 0x000fe20000010000 */
[----:B0-----:R-:W-:Y:S01]  /*3280*/  HFMA2.MMA R155, -RZ, RZ, 0, 1.1920928955078125e-07 ;  /* 0x00000002ff9b7435 */ /* 0x001fe200000001ff */
[----:B-1----:R-:W-:Y:S01]  /*3290*/  FADD.FTZ R95, R95, R160 ;  /* 0x000000a05f5f7221 */ /* 0x002fe20000010000 */
[----:B------:R-:W-:Y:S02]  /*32a0*/  MOV R153, 0x1f ;  /* 0x0000001f00997802 */ /* 0x000fe40000000f00 */
[----:B------:R-:W-:Y:S02]  /*32b0*/  MOV R160, 0xffffffff ;  /* 0xffffffff00a07802 */ /* 0x000fe40000000f00 */
[----:B------:R-:W-:Y:S02]  /*32c0*/  MOV R162, R157 ;  /* 0x0000009d00a27202 */ /* 0x000fe40000000f00 */
[----:B------:R-:W-:Y:S02]  /*32d0*/  MOV R72, 0x32f0 ;  /* 0x000032f000487802 */ /* 0x000fe40000000f00 */
[----:B------:R-:W-:Y:S05]  /*32e0*/  CALL.REL.NOINC `($__internal_25_$__cuda_sm70_shflsync_bfly_p) ;  /* 0x0000036000007944 */ /* 0x000fea0003c00000 */
[----:B0-----:R-:W-:Y:S01]  /*32f0*/  HFMA2.MMA R155, -RZ, RZ, 0, 1.1920928955078125e-07 ;  /* 0x00000002ff9b7435 */ /* 0x001fe200000001ff */
[----:B-1----:R-:W-:-:S02]  /*3300*/  MOV R164, R160 ;  /* 0x000000a000a47202 */ /* 0x002fc40000000f00 */
[----:B------:R-:W-:Y:S02]  /*3310*/  MOV R162, R95 ;  /* 0x0000005f00a27202 */ /* 0x000fe40000000f00 */
[----:B------:R-:W-:Y:S02]  /*3320*/  MOV R153, 0x1f ;  /* 0x0000001f00997802 */ /* 0x000fe40000000f00 */
[----:B------:R-:W-:Y:S02]  /*3330*/  MOV R160, 0xffffffff ;  /* 0xffffffff00a07802 */ /* 0x000fe40000000f00 */
[----:B------:R-:W-:Y:S02]  /*3340*/  MOV R72, 0x3360 ;  /* 0x0000336000487802 */ /* 0x000fe40000000f00 */
[----:B------:R-:W-:Y:S05]  /*3350*/  CALL.REL.NOINC `($__internal_25_$__cuda_sm70_shflsync_bfly_p) ;  /* 0x000002f000007944 */ /* 0x000fea0003c00000 */
[----:B------:R-:W-:Y:S01]  /*3360*/  FADD.FTZ R157, R164, R157 ;  /* 0x0000009da49d7221 */ /* 0x000fe20000010000 */
[----:B0-----:R-:W-:Y:S01]  /*3370*/  HFMA2.MMA R155, -RZ, RZ, 0, 2.384185791015625e-07 ;  /* 0x00000004ff9b7435 */ /* 0x001fe200000001ff */
[----:B-1----:R-:W-:Y:S01]  /*3380*/  FADD.FTZ R95, R95, R160 ;  /* 0x000000a05f5f7221 */ /* 0x002fe20000010000 */
[----:B------:R-:W-:Y:S02]  /*3390*/  MOV R153, 0x1f ;  /* 0x0000001f00997802 */ /* 0x000fe40000000f00 */
[----:B------:R-:W-:-:S02]  /*33a0*/  MOV R160, 0xffffffff ;  /* 0xffffffff00a07802 */ /* 0x000fc40000000f00 */
[----:B------:R-:W-:Y:S02]  /*33b0*/  MOV R162, R157 ;  /* 0x0000009d00a27202 */ /* 0x000fe40000000f00 */
[----:B------:R-:W-:Y:S02]  /*33c0*/  MOV R72, 0x33e0 ;  /* 0x000033e000487802 */ /* 0x000fe40000000f00 */
[----:B------:R-:W-:Y:S05]  /*33d0*/  CALL.REL.NOINC `($__internal_25_$__cuda_sm70_shflsync_bfly_p) ;  /* 0x0000027000007944 */ /* 0x000fea0003c00000 */
[----:B0-----:R-:W-:Y:S01]  /*33e0*/  HFMA2.MMA R155, -RZ, RZ, 0, 2.384185791015625e-07 ;  /* 0x00000004ff9b7435 */ /* 0x001fe200000001ff */
[----:B-1----:R-:W-:Y:S01]  /*33f0*/  MOV R164, R160 ;  /* 0x000000a000a47202 */ /* 0x002fe20000000f00 */
[----:B------:R-:W-:Y:S01]  /*3400*/  IMAD.MOV.U32 R162, RZ, RZ, R95 ;  /* 0x000000ffffa27224 */ /* 0x000fe200078e005f */
[----:B------:R-:W-:Y:S02]  /*3410*/  MOV R153, 0x1f ;  /* 0x0000001f00997802 */ /* 0x000fe40000000f00 */
[----:B------:R-:W-:Y:S02]  /*3420*/  MOV R160, 0xffffffff ;  /* 0xffffffff00a07802 */ /* 0x000fe40000000f00 */
[----:B------:R-:W-:Y:S02]  /*3430*/  MOV R72, 0x3450 ;  /* 0x0000345000487802 */ /* 0x000fe40000000f00 */
[----:B------:R-:W-:Y:S05]  /*3440*/  CALL.REL.NOINC `($__internal_25_$__cuda_sm70_shflsync_bfly_p) ;  /* 0x0000020000007944 */ /* 0x000fea0003c00000 */
[----:B------:R-:W-:Y:S01]  /*3450*/  FADD.FTZ R159, R164, R157 ;  /* 0x0000009da49f7221 */ /* 0x000fe20000010000 */
[----:B0-----:R-:W-:Y:S01]  /*3460*/  HFMA2.MMA R155, -RZ, RZ, 0, 4.76837158203125e-07 ;  /* 0x00000008ff9b7435 */ /* 0x001fe200000001ff */
[----:B-1----:R-:W-:Y:S01]  /*3470*/  FADD.FTZ R157, R95, R160 ;  /* 0x000000a05f9d7221 */ /* 0x002fe20000010000 */
[----:B------:R-:W-:-:S02]  /*3480*/  MOV R153, 0x1f ;  /* 0x0000001f00997802 */ /* 0x000fc40000000f00 */
[----:B------:R-:W-:Y:S02]  /*3490*/  MOV R160, 0xffffffff ;  /* 0xffffffff00a07802 */ /* 0x000fe40000000f00 */
[----:B------:R-:W-:Y:S02]  /*34a0*/  MOV R162, R159 ;  /* 0x0000009f00a27202 */ /* 0x000fe40000000f00 */
[----:B------:R-:W-:Y:S02]  /*34b0*/  MOV R72, 0x34d0 ;  /* 0x000034d000487802 */ /* 0x000fe40000000f00 */
[----:B------:R-:W-:Y:S05]  /*34c0*/  CALL.REL.NOINC `($__internal_25_$__cuda_sm70_shflsync_bfly_p) ;  /* 0x0000018000007944 */ /* 0x000fea0003c00000 */
[----:B0-----:R-:W-:Y:S01]  /*34d0*/  HFMA2.MMA R155, -RZ, RZ, 0, 4.76837158203125e-07 ;  /* 0x00000008ff9b7435 */ /* 0x001fe200000001ff */
[----:B-1----:R-:W-:Y:S02]  /*34e0*/  MOV R164, R160 ;  /* 0x000000a000a47202 */ /* 0x002fe40000000f00 */
[----:B------:R-:W-:Y:S02]  /*34f0*/  MOV R162, R157 ;  /* 0x0000009d00a27202 */ /* 0x000fe40000000f00 */
[----:B------:R-:W-:Y:S02]  /*3500*/  MOV R153, 0x1f ;  /* 0x0000001f00997802 */ /* 0x000fe40000000f00 */
[----:B------:R-:W-:-:S02]  /*3510*/  MOV R160, 0xffffffff ;  /* 0xffffffff00a07802 */ /* 0x000fc40000000f00 */
[----:B------:R-:W-:Y:S02]  /*3520*/  MOV R72, 0x3540 ;  /* 0x0000354000487802 */ /* 0x000fe40000000f00 */
[----:B------:R-:W-:Y:S05]  /*3530*/  CALL.REL.NOINC `($__internal_25_$__cuda_sm70_shflsync_bfly_p) ;  /* 0x0000011000007944 */ /* 0x000fea0003c00000 */
[----:B------:R-:W-:Y:S01]  /*3540*/  FADD.FTZ R95, R164, R159 ;  /* 0x0000009fa45f7221 */ /* 0x000fe20000010000 */
[----:B0-----:R-:W-:Y:S01]  /*3550*/  HFMA2.MMA R155, -RZ, RZ, 0, 9.5367431640625e-07 ;  /* 0x00000010ff9b7435 */ /* 0x001fe200000001ff */
[----:B-1----:R-:W-:Y:S01]  /*3560*/  FADD.FTZ R157, R157, R160 ;  /* 0x000000a09d9d7221 */ /* 0x002fe20000010000 */
[----:B------:R-:W-:Y:S02]  /*3570*/  MOV R153, 0x1f ;  /* 0x0000001f00997802 */ /* 0x000fe40000000f00 */
[----:B------:R-:W-:Y:S02]  /*3580*/  MOV R160, 0xffffffff ;  /* 0xffffffff00a07802 */ /* 0x000fe40000000f00 */
[----:B------:R-:W-:Y:S02]  /*3590*/  MOV R162, R95 ;  /* 0x0000005f00a27202 */ /* 0x000fe40000000f00 */
[----:B------:R-:W-:Y:S02]  /*35a0*/  MOV R72, 0x35c0 ;  /* 0x000035c000487802 */ /* 0x000fe40000000f00 */
[----:B------:R-:W-:Y:S05]  /*35b0*/  CALL.REL.NOINC `($__internal_25_$__cuda_sm70_shflsync_bfly_p) ;  /* 0x0000009000007944 */ /* 0x000fea0003c00000 */
[----:B0-----:R-:W-:Y:S01]  /*35c0*/  HFMA2.MMA R155, -RZ, RZ, 0, 9.5367431640625e-07 ;  /* 0x00000010ff9b7435 */ /* 0x001fe200000001ff */
[----:B-1----:R-:W-:-:S02]  /*35d0*/  MOV R164, R160 ;  /* 0x000000a000a47202 */ /* 0x002fc40000000f00 */
[----:B------:R-:W-:Y:S02]  /*35e0*/  MOV R162, R157 ;  /* 0x0000009d00a27202 */ /* 0x000fe40000000f00 */
[----:B------:R-:W-:Y:S02]  /*35f0*/  MOV R153, 0x1f ;  /* 0x0000001f00997802 */ /* 0x000fe40000000f00 */
[----:B------:R-:W-:Y:S02]  /*3600*/  MOV R160, 0xffffffff ;  /* 0xffffffff00a07802 */ /* 0x000fe40000000f00 */
[----:B------:R-:W-:Y:S02]  /*3610*/  MOV R72, 0x3630 ;  /* 0x0000363000487802 */ /* 0x000fe40000000f00 */
[----:B------:R-:W-:Y:S05]  /*3620*/  CALL.REL.NOINC `($__internal_25_$__cuda_sm70_shflsync_bfly_p) ;  /* 0x0000002000007944 */ /* 0x000fea0003c00000 */
[----:B-1----:R-:W-:Y:S01]  /*3630*/  MOV R72, R160 ;  /* 0x000000a000487202 */ /* 0x002fe20000000f00 */
[----:B0-----:R-:W-:Y:S05]  /*3640*/  BRA `(.L_x_407) ;  /* 0xffffe02000007947 */ /* 0x001fea000383ffff */
        .weak           $__internal_25_$__cuda_sm70_shflsync_bfly_p
        .type           $__internal_25_$__cuda_sm70_shflsync_bfly_p,@function
        .size           $__internal_25_$__cuda_sm70_shflsync_bfly_p,(.L_x_1971 - $__internal_25_$__cuda_sm70_shflsync_bfly_p)
$__internal_25_$__cuda_sm70_shflsync_bfly_p:
[----:B------:R-:W-:Y:S01]  /*3650*/  HFMA2.MMA R73, -RZ, RZ, 0, 0 ;  /* 0x00000000ff497435 */ /* 0x000fe200000001ff */
[----:B------:R-:W-:Y:S04]  /*3660*/  WARPSYNC R160 ;  /* 0x000000a000007348 */ /* 0x000fe80003800000 */
[----:B------:R0:W1:Y:S01]  /*3670*/  SHFL.BFLY PT, R160, R162, R155, R153 ;  /* 0x0c00009ba2a07389 */ /* 0x00006200000e0099 */
[----:B------:R-:W-:Y:S05]  /*3680*/  RET.REL.NODEC R72 `(_ZN10layer_norm31ln_parallel_residual_bwd_kernelINS_13Kernel_traitsIf13__nv_bfloat16S2_S2_fjLj512ELj1ELj4ELj1ELj16ENS_18Kernel_traits_baseILj512EfS2_S2_S2_fjLj128EEEEELb0ELb0ELb1EEEvNS_9BwdParamsE) ;  /* 0xffffc97048007950 */ /* 0x000fea0003c3ffff */
.L_x_408:
        /* <DEDUP_REMOVED lines=15> */
.L_x_1971:


//--------------------- .text._ZN10layer_norm31ln_parallel_residual_bwd_kernelINS_13Kernel_traitsIf13__nv_bfloat16S2_S2_fjLj512ELj1ELj4ELj1ELj16ENS_18Kernel_traits_baseILj512EfS2_S2_S2_fjLj128EEEEELb0ELb1ELb0EEEvNS_9BwdParamsE --------------------------
	.section	.text._ZN10layer_norm31ln_parallel_residual_bwd_kernelINS_13Kernel_traitsIf13__nv_bfloat16S2_S2_fjLj512ELj1ELj4ELj1ELj16ENS_18Kernel_traits_baseILj512EfS2_S2_S2_fjLj128EEEEELb0ELb1ELb0EEEvNS_9BwdParamsE,"ax",@progbits
	.sectioninfo	@"SHI_REGISTERS=127"
	.align	128
        .global         _ZN10layer_norm31ln_parallel_residual_bwd_kernelINS_13Kernel_traitsIf13__nv_bfloat16S2_S2_fjLj512ELj1ELj4ELj1ELj16ENS_18Kernel_traits_baseILj512EfS2_S2_S2_fjLj128EEEEELb0ELb1ELb0EEEvNS_9BwdParamsE
        .type           _ZN10layer_norm31ln_parallel_residual_bwd_kernelINS_13Kernel_traitsIf13__nv_bfloat16S2_S2_fjLj512ELj1ELj4ELj1ELj16ENS_18Kernel_traits_baseILj512EfS2_S2_S2_fjLj128EEEEELb0ELb1ELb0EEEvNS_9BwdParamsE,@function
        .size           _ZN10layer_norm31ln_parallel_residual_bwd_kernelINS_13Kernel_traitsIf13__nv_bfloat16S2_S2_fjLj512ELj1ELj4ELj1ELj16ENS_18Kernel_traits_baseILj512EfS2_S2_S2_fjLj128EEEEELb0ELb1ELb0EEEvNS_9BwdParamsE,(.L_x_1972 - _ZN10layer_norm31ln_parallel_residual_bwd_kernelINS_13Kernel_traitsIf13__nv_bfloat16S2_S2_fjLj512ELj1ELj4ELj1ELj16ENS_18Kernel_traits_baseILj512EfS2_S2_S2_fjLj128EEEEELb0ELb1ELb0EEEvNS_9BwdParamsE)
        .other          _ZN10layer_norm31ln_parallel_residual_bwd_kernelINS_13Kernel_traitsIf13__nv_bfloat16S2_S2_fjLj512ELj1ELj4ELj1ELj16ENS_18Kernel_traits_baseILj512EfS2_S2_S2_fjLj128EEEEELb0ELb1ELb0EEEvNS_9BwdParamsE,@"STO_CUDA_ENTRY STV_DEFAULT"
_ZN10layer_norm31ln_parallel_residual_bwd_kernelINS_13Kernel_traitsIf13__nv_bfloat16S2_S2_fjLj512ELj1ELj4ELj1ELj16ENS_18Kernel_traits_baseILj512EfS2_S2_S2_fjLj128EEEEELb0ELb1ELb0EEEvNS_9BwdParamsE:
.text._ZN10layer_norm31ln_parallel_residual_bwd_kernelINS_13Kernel_traitsIf13__nv_bfloat16S2_S2_fjLj512ELj1ELj4ELj1ELj16ENS_18Kernel_traits_baseILj512EfS2_S2_S2_fjLj128EEEEELb0ELb1ELb0EEEvNS_9BwdParamsE:
        /* <DEDUP_REMOVED lines=16> */
[----:B------:R-:W-:-:S03]  /*0100*/  @P4 IMAD.WIDE.U32 R8, R8, R9, c[0x0][0x1b0] ;  /* 0x00006c0008084625 */ /* 0x000fc600078e0009 */
[----:B------:R0:W5:Y:S04]  /*0110*/  @P3 LDG.E.128 R60, [R6.64+0x10] ;  /* 0x00001004063c3981 */ /* 0x000168000c1e1d00 */
[----:B------:R0:W5:Y:S04]  /*0120*/  @P4 LDG.E.128 R56, [R8.64] ;  /* 0x0000000408384981 */ /* 0x000168000c1e1d00 */
[----:B------:R0:W5:Y:S04]  /*0130*/  @P4 LDG.E.128 R52, [R8.64+0x10] ;  /* 0x0000100408344981 */ /* 0x000168000c1e1d00 */
        /* <DEDUP_REMOVED lines=23> */
[----:B------:R-:W-:-:S07]  /*02b0*/  IMAD.MOV.U32 R49, RZ, RZ, RZ ;  /* 0x000000ffff317224 */ /* 0x000fce00078e00ff */
.L_x_421:
[----:B------:R-:W-:-:S10]  /*02c0*/  HFMA2.MMA R80, -RZ, RZ, 0, 2.384185791015625e-07 ;  /* 0x00000004ff507435 */ /* 0x000fd400000001ff */
[----:B------:R-:W-:-:S04]  /*02d0*/  IMAD.WIDE R82, R3, R80, c[0x0][0x1a0] ;  /* 0x0000680003527625 */ /* 0x000fc800078e0250 */
[C---:B------:R-:W-:Y:S02]  /*02e0*/  IMAD.WIDE R80, R3.reuse, R80, c[0x0][0x1a8] ;  /* 0x00006a0003507625 */ /* 0x040fe400078e0250 */
[----:B------:R-:W2:Y:S04]  /*02f0*/  LDG.E R82, [R82.64] ;  /* 0x0000000452527981 */ /* 0x000ea8000c1e1900 */
[----:B-----5:R1:W5:Y:S01]  /*0300*/  LDG.E R93, [R80.64] ;  /* 0x00000004505d7981 */ /* 0x020362000c1e1900 */
[----:B------:R-:W-:Y:S01]  /*0310*/  IMAD R0, R3, c[0x0][0x168], RZ ;  /* 0x00005a0003007a24 */ /* 0x000fe200078e02ff */
[----:B0-----:R-:W-:Y:S01]  /*0320*/  ISETP.NE.AND P1, PT, R2, RZ, PT ;  /* 0x000000ff0200720c */ /* 0x001fe20003f25270 */
[----:B------:R-:W-:Y:S01]  /*0330*/  BSSY B1, `(.L_x_411) ;  /* 0x000005e000017945 */ /* 0x000fe20003800000 */
[----:B------:R-:W-:-:S02]  /*0340*/  IMAD.MOV.U32 R96, RZ, RZ, RZ ;  /* 0x000000ffff607224 */ /* 0x000fc400078e00ff */
[----:B------:R-:W-:-:S04]  /*0350*/  SHF.R.S32.HI R95, RZ, 0x1f, R0 ;  /* 0x0000001fff5f7819 */ /* 0x000fc80000011400 */
[----:B------:R-:W-:Y:S02]  /*0360*/  LEA.HI R0, R95, R0, RZ, 0x3 ;  /* 0x000000005f007211 */ /* 0x000fe400078f18ff */
[----:B------:R-:W-:-:S04]  /*0370*/  LOP3.LUT R95, R4, 0x1f, RZ, 0xc0, !PT ;  /* 0x0000001f045f7812 */ /* 0x000fc800078ec0ff */
[----:B------:R-:W-:Y:S02]  /*0380*/  LEA.HI.SX32 R0, R0, R95, 0x1d ;  /* 0x0000005f00007211 */ /* 0x000fe400078feaff */
[----:B------:R-:W-:Y:S02]  /*0390*/  MOV R95, RZ ;  /* 0x000000ff005f7202 */ /* 0x000fe40000000f00 */
[----:B------:R-:W-:Y:S02]  /*03a0*/  MOV R97, R0 ;  /* 0x0000000000617202 */ /* 0x000fe40000000f00 */
[----:B--2---:R-:W-:Y:S01]  /*03b0*/  FSEL R94, R82, RZ, !P1 ;  /* 0x000000ff525e7208 */ /* 0x004fe20004800000 */
[----:B------:R-:W-:Y:S05]  /*03c0*/  @!P3 BRA `(.L_x_412) ;  /* 0x000005400000b947 */ /* 0x000fea0003800000 */
[C---:B-1----:R-:W-:Y:S02]  /*03d0*/  LEA R12, P0, R0.reuse, c[0x0][0x188], 0x4 ;  /* 0x00006200000c7a11 */ /* 0x042fe400078020ff */
        /* <DEDUP_REMOVED lines=10> */
[--C-:B--2---:R-:W-:Y:S02]  /*0480*/  PRMT R5, RZ, 0x5410, R12.reuse ;  /* 0x00005410ff057816 */ /* 0x104fe4000000000c */
[----:B------:R-:W-:Y:S02]  /*0490*/  PRMT R91, RZ, 0x7610, R12 ;  /* 0x00007610ff5b7816 */ /* 0x000fe4000000000c */
[--C-:B---3--:R-:W-:Y:S01]  /*04a0*/  PRMT R7, RZ, 0x5410, R8.reuse ;  /* 0x00005410ff077816 */ /* 0x108fe20000000008 */
[C---:B------:R-:W-:Y:S01]  /*04b0*/  FADD.FTZ R6, -R94.reuse, R5 ;  /* 0x000000055e067221 */ /* 0x040fe20000010100 */
[----:B------:R-:W-:Y:S01]  /*04c0*/  PRMT R12, RZ, 0x7610, R8 ;  /* 0x00007610ff0c7816 */ /* 0x000fe20000000008 */
[----:B------:R-:W-:Y:S01]  /*04d0*/  FADD.FTZ R8, -R94, R91 ;  /* 0x0000005b5e087221 */ /* 0x000fe20000010100 */
[--C-:B------:R-:W-:Y:S01]  /*04e0*/  PRMT R95, RZ, 0x5410, R13.reuse ;  /* 0x00005410ff5f7816 */ /* 0x100fe2000000000d */
[C---:B-----5:R-:W-:Y:S01]  /*04f0*/  FMUL.FTZ R5, R93.reuse, R6 ;  /* 0x000000065d057220 */ /* 0x060fe20000410000 */
[----:B------:R-:W-:Y:S01]  /*0500*/  PRMT R97, RZ, 0x7610, R13 ;  /* 0x00007610ff617816 */ /* 0x000fe2000000000d */
[----:B------:R-:W-:Y:S01]  /*0510*/  FMUL.FTZ R6, R93, R8 ;  /* 0x000000085d067220 */ /* 0x000fe20000410000 */
[----:B------:R-:W-:Y:S01]  /*0520*/  PRMT R99, RZ, 0x5410, R14 ;  /* 0x00005410ff637816 */ /* 0x000fe2000000000e */
[----:B------:R-:W-:Y:S01]  /*0530*/  FADD.FTZ R32, R32, R7 ;  /* 0x0000000720207221 */ /* 0x000fe20000010000 */
[--C-:B------:R-:W-:Y:S01]  /*0540*/  PRMT R89, RZ, 0x5410, R15.reuse ;  /* 0x00005410ff597816 */ /* 0x100fe2000000000f */
[-C--:B------:R-:W-:Y:S01]  /*0550*/  FFMA.FTZ R48, R5, R7.reuse, R48 ;  /* 0x0000000705307223 */ /* 0x080fe20000010030 */
[----:B------:R-:W-:Y:S01]  /*0560*/  PRMT R81, RZ, 0x7610, R15 ;  /* 0x00007610ff517816 */ /* 0x000fe2000000000f */
[----:B------:R-:W-:Y:S01]  /*0570*/  FMUL.FTZ R8, R64, R7 ;  /* 0x0000000740087220 */ /* 0x000fe20000410000 */
[----:B------:R-:W-:Y:S01]  /*0580*/  PRMT R15, RZ, 0x5410, R10 ;  /* 0x00005410ff0f7816 */ /* 0x000fe2000000000a */
[----:B------:R-:W-:Y:S01]  /*0590*/  FADD.FTZ R33, R33, R12 ;  /* 0x0000000c21217221 */ /* 0x000fe20000010000 */
[----:B------:R-:W-:Y:S01]  /*05a0*/  PRMT R90, RZ, 0x7610, R10 ;  /* 0x00007610ff5a7816 */ /* 0x000fe2000000000a */
[----:B------:R-:W-:Y:S01]  /*05b0*/  FADD.FTZ R10, -R94, R95 ;  /* 0x0000005f5e0a7221 */ /* 0x000fe20000010100 */
[----:B------:R-:W-:Y:S01]  /*05c0*/  PRMT R113, RZ, 0x7610, R14 ;  /* 0x00007610ff717816 */ /* 0x000fe2000000000e */
[-C--:B------:R-:W-:Y:S01]  /*05d0*/  FFMA.FTZ R49, R6, R12.reuse, R49 ;  /* 0x0000000c06317223 */ /* 0x080fe20000010031 */
[--C-:B------:R-:W-:Y:S01]  /*05e0*/  PRMT R13, RZ, 0x5410, R9.reuse ;  /* 0x00005410ff0d7816 */ /* 0x100fe20000000009 */
[----:B------:R-:W-:Y:S01]  /*05f0*/  FMUL.FTZ R7, R65, R12 ;  /* 0x0000000c41077220 */ /* 0x000fe20000410000 */
[----:B------:R-:W-:Y:S01]  /*0600*/  PRMT R14, RZ, 0x7610, R9 ;  /* 0x00007610ff0e7816 */ /* 0x000fe20000000009 */
[C---:B------:R-:W-:Y:S01]  /*0610*/  FADD.FTZ R12, -R94.reuse, R97 ;  /* 0x000000615e0c7221 */ /* 0x040fe20000010100 */
[----:B------:R-:W-:Y:S01]  /*0620*/  PRMT R83, RZ, 0x5410, R11 ;  /* 0x00005410ff537816 */ /* 0x000fe2000000000b */
[----:B------:R-:W-:Y:S01]  /*0630*/  FADD.FTZ R82, -R94, R99 ;  /* 0x000000635e527221 */ /* 0x000fe20000010100 */
[----:B------:R-:W-:Y:S01]  /*0640*/  PRMT R80, RZ, 0x7610, R11 ;  /* 0x00007610ff507816 */ /* 0x000fe2000000000b */
[C---:B------:R-:W-:Y:S01]  /*0650*/  FMUL.FTZ R9, R93.reuse, R10 ;  /* 0x0000000a5d097220 */ /* 0x040fe20000410000 */
[----:B------:R-:W-:Y:S01]  /*0660*/  IADD3 R97, R0, 0x20, RZ ;  /* 0x0000002000617810 */ /* 0x000fe20007ffe0ff */
[----:B------:R-:W-:-:S02]  /*0670*/  FMUL.FTZ R10, R93, R12 ;  /* 0x0000000c5d0a7220 */ /* 0x000fc40000410000 */
[----:B------:R-:W-:Y:S02]  /*0680*/  FMUL.FTZ R11, R93, R82 ;  /* 0x000000525d0b7220 */ /* 0x000fe40000410000 */
[----:B------:R-:W-:Y:S02]  /*0690*/  FADD.FTZ R34, R34, R13 ;  /* 0x0000000d22227221 */ /* 0x000fe40000010000 */
[-C--:B------:R-:W-:Y:S02]  /*06a0*/  FFMA.FTZ R50, R9, R13.reuse, R50 ;  /* 0x0000000d09327223 */ /* 0x080fe40000010032 */
[----:B------:R-:W-:Y:S02]  /*06b0*/  FMUL.FTZ R12, R66, R13 ;  /* 0x0000000d420c7220 */ /* 0x000fe40000410000 */
[----:B------:R-:W-:Y:S02]  /*06c0*/  FADD.FTZ R35, R35, R14 ;  /* 0x0000000e23237221 */ /* 0x000fe40000010000 */
[----:B------:R-:W-:-:S02]  /*06d0*/  FFMA.FTZ R51, R10, R14, R51 ;  /* 0x0000000e0a337223 */ /* 0x000fc40000010033 */
[----:B------:R-:W-:Y:S02]  /*06e0*/  FMUL.FTZ R13, R67, R14 ;  /* 0x0000000e430d7220 */ /* 0x000fe40000410000 */
[----:B------:R-:W-:Y:S02]  /*06f0*/  FADD.FTZ R88, -R94, R113 ;  /* 0x000000715e587221 */ /* 0x000fe40000010100 */
[----:B------:R-:W-:Y:S02]  /*0700*/  FADD.FTZ R28, R28, R15 ;  /* 0x0000000f1c1c7221 */ /* 0x000fe40000010000 */
[-C--:B------:R-:W-:Y:S02]  /*0710*/  FFMA.FTZ R44, R11, R15.reuse, R44 ;  /* 0x0000000f0b2c7223 */ /* 0x080fe4000001002c */
[----:B------:R-:W-:Y:S02]  /*0720*/  FMUL.FTZ R14, R60, R15 ;  /* 0x0000000f3c0e7220 */ /* 0x000fe40000410000 */
[----:B------:R-:W-:-:S02]  /*0730*/  FADD.FTZ R82, RZ, R8 ;  /* 0x00000008ff527221 */ /* 0x000fc40000010000 */
[----:B------:R-:W-:Y:S02]  /*0740*/  FFMA.FTZ R15, R5, R8, RZ ;  /* 0x00000008050f7223 */ /* 0x000fe400000100ff */
[----:B------:R-:W-:Y:S02]  /*0750*/  FMUL.FTZ R88, R93, R88 ;  /* 0x000000585d587220 */ /* 0x000fe40000410000 */
[----:B------:R-:W-:Y:S02]  /*0760*/  FADD.FTZ R92, -R94, R89 ;  /* 0x000000595e5c7221 */ /* 0x000fe40000010100 */
[----:B------:R-:W-:Y:S02]  /*0770*/  FADD.FTZ R89, R82, R7 ;  /* 0x0000000752597221 */ /* 0x000fe40000010000 */
[----:B------:R-:W-:Y:S02]  /*0780*/  FFMA.FTZ R82, R6, R7, R15 ;  /* 0x0000000706527223 */ /* 0x000fe4000001000f */
        /* <DEDUP_REMOVED lines=10> */
[----:B------:R-:W-:Y:S02]  /*0830*/  FADD.FTZ R96, -R94, R81 ;  /* 0x000000515e607221 */ /* 0x000fe40000010100 */
[----:B------:R-:W-:Y:S02]  /*0840*/  FMUL.FTZ R90, R62, R83 ;  /* 0x000000533e5a7220 */ /* 0x000fe40000410000 */
[----:B------:R-:W-:-:S02]  /*0850*/  FADD.FTZ R81, R92, R15 ;  /* 0x0000000f5c517221 */ /* 0x000fc40000010000 */
[----:B------:R-:W-:Y:S02]  /*0860*/  FFMA.FTZ R82, R88, R15, R82 ;  /* 0x0000000f58527223 */ /* 0x000fe40000010052 */
[----:B------:R-:W-:Y:S02]  /*0870*/  FMUL.FTZ R92, R93, R96 ;  /* 0x000000605d5c7220 */ /* 0x000fe40000410000 */
[----:B------:R-:W-:Y:S02]  /*0880*/  FMUL.FTZ R91, R63, R80 ;  /* 0x000000503f5b7220 */ /* 0x000fe40000410000 */
[----:B------:R-:W-:Y:S02]  /*0890*/  FADD.FTZ R96, R81, R90 ;  /* 0x0000005a51607221 */ /* 0x000fe40000010000 */
[----:B------:R-:W-:Y:S02]  /*08a0*/  FFMA.FTZ R82, R89, R90, R82 ;  /* 0x0000005a59527223 */ /* 0x000fe40000010052 */
[----:B------:R-:W-:-:S02]  /*08b0*/  FADD.FTZ R95, R96, R91 ;  /* 0x0000005b605f7221 */ /* 0x000fc40000010000 */
[----:B------:R-:W-:Y:S02]  /*08c0*/  FADD.FTZ R30, R30, R83 ;  /* 0x000000531e1e7221 */ /* 0x000fe40000010000 */
[----:B------:R-:W-:Y:S02]  /*08d0*/  FFMA.FTZ R46, R89, R83, R46 ;  /* 0x00000053592e7223 */ /* 0x000fe4000001002e */
[----:B------:R-:W-:Y:S02]  /*08e0*/  FADD.FTZ R31, R31, R80 ;  /* 0x000000501f1f7221 */ /* 0x000fe40000010000 */
[C---:B------:R-:W-:Y:S02]  /*08f0*/  FFMA.FTZ R47, R92.reuse, R80, R47 ;  /* 0x000000505c2f7223 */ /* 0x040fe4000001002f */
[----:B------:R-:W-:Y:S02]  /*0900*/  FFMA.FTZ R96, R92, R91, R82 ;  /* 0x0000005b5c607223 */ /* 0x000fe40000010052 */
.L_x_412:
[----:B-1----:R-:W-:Y:S05]  /*0910*/  BSYNC B1 ;  /* 0x0000000000017941 */ /* 0x002fea0003800000 */
.L_x_411:
        /* <DEDUP_REMOVED lines=13> */
[----:B--2---:R-:W-:Y:S02]  /*09f0*/  PRMT R101, RZ, 0x5410, R81 ;  /* 0x00005410ff657816 */ /* 0x004fe40000000051 */
[--C-:B------:R-:W-:Y:S02]  /*0a00*/  PRMT R97, RZ, 0x5410, R80.reuse ;  /* 0x00005410ff617816 */ /* 0x100fe40000000050 */
[----:B0-----:R-:W-:Y:S01]  /*0a10*/  PRMT R99, RZ, 0x7610, R80 ;  /* 0x00007610ff637816 */ /* 0x001fe20000000050 */
[C---:B------:R-:W-:Y:S01]  /*0a20*/  FADD.FTZ R102, -R94.reuse, R101 ;  /* 0x000000655e667221 */ /* 0x040fe20000010100 */
[----:B------:R-:W-:Y:S02]  /*0a30*/  PRMT R81, RZ, 0x7610, R81 ;  /* 0x00007610ff517816 */ /* 0x000fe40000000051 */
        /* <DEDUP_REMOVED lines=8> */
[--C-:B---3--:R-:W-:Y:S01]  /*0ac0*/  PRMT R98, RZ, 0x7610, R84.reuse ;  /* 0x00007610ff627816 */ /* 0x108fe20000000054 */
[C---:B------:R-:W-:Y:S01]  /*0ad0*/  FADD.FTZ R110, -R94.reuse, R105 ;  /* 0x000000695e6e7221 */ /* 0x040fe20000010100 */
[----:B------:R-:W-:Y:S01]  /*0ae0*/  PRMT R97, RZ, 0x5410, R85 ;  /* 0x00005410ff617816 */ /* 0x000fe20000000055 */
[C---:B------:R-:W-:Y:S01]  /*0af0*/  FADD.FTZ R80, -R94.reuse, R107 ;  /* 0x0000006b5e507221 */ /* 0x040fe20000010100 */
[----:B------:R-:W-:Y:S01]  /*0b00*/  PRMT R106, RZ, 0x7610, R85 ;  /* 0x00007610ff6a7816 */ /* 0x000fe20000000055 */
[----:B------:R-:W-:Y:S01]  /*0b10*/  FADD.FTZ R94, -R94, R83 ;  /* 0x000000535e5e7221 */ /* 0x000fe20000010100 */
[----:B------:R-:W-:Y:S01]  /*0b20*/  PRMT R83, RZ, 0x5410, R84 ;  /* 0x00005410ff537816 */ /* 0x000fe20000000054 */
[C---:B-----5:R-:W-:Y:S01]  /*0b30*/  FMUL.FTZ R84, R93.reuse, R100 ;  /* 0x000000645d547220 */ /* 0x060fe20000410000 */
[--C-:B------:R-:W-:Y:S01]  /*0b40*/  PRMT R99, RZ, 0x5410, R86.reuse ;  /* 0x00005410ff637816 */ /* 0x100fe20000000056 */
[----:B------:R-:W-:Y:S01]  /*0b50*/  FMUL.FTZ R85, R93, R82 ;  /* 0x000000525d557220 */ /* 0x000fe20000410000 */
[----:B------:R-:W-:Y:S01]  /*0b60*/  PRMT R112, RZ, 0x7610, R86 ;  /* 0x00007610ff707816 */ /* 0x000fe20000000056 */
[----:B------:R-:W-:Y:S01]  /*0b70*/  FMUL.FTZ R86, R56, R83 ;  /* 0x0000005338567220 */ /* 0x000fe20000410000 */
[--C-:B------:R-:W-:Y:S01]  /*0b80*/  PRMT R81, RZ, 0x5410, R87.reuse ;  /* 0x00005410ff517816 */ /* 0x100fe20000000057 */
[----:B------:R-:W-:Y:S01]  /*0b90*/  FADD.FTZ R25, R25, R98 ;  /* 0x0000006219197221 */ /* 0x000fe20000010000 */
[----:B------:R-:W-:Y:S01]  /*0ba0*/  PRMT R82, RZ, 0x7610, R87 ;  /* 0x00007610ff527816 */ /* 0x000fe20000000057 */
[----:B------:R-:W-:-:S02]  /*0bb0*/  FFMA.FTZ R41, R84, R98, R41 ;  /* 0x0000006254297223 */ /* 0x000fc40000010029 */
[----:B------:R-:W-:Y:S02]  /*0bc0*/  FMUL.FTZ R101, R57, R98 ;  /* 0x0000006239657220 */ /* 0x000fe40000410000 */
[----:B------:R-:W-:Y:S02]  /*0bd0*/  FADD.FTZ R98, R95, R86 ;  /* 0x000000565f627221 */ /* 0x000fe40000010000 */
[C---:B------:R-:W-:Y:S02]  /*0be0*/  FFMA.FTZ R96, R85.reuse, R86, R96 ;  /* 0x0000005655607223 */ /* 0x040fe40000010060 */
[----:B------:R-:W-:Y:S02]  /*0bf0*/  FADD.FTZ R24, R24, R83 ;  /* 0x0000005318187221 */ /* 0x000fe40000010000 */
[----:B------:R-:W-:Y:S02]  /*0c00*/  FFMA.FTZ R40, R85, R83, R40 ;  /* 0x0000005355287223 */ /* 0x000fe40000010028 */
[----:B------:R-:W-:-:S02]  /*0c10*/  FMUL.FTZ R87, R93, R102 ;  /* 0x000000665d577220 */ /* 0x000fc40000410000 */
[----:B------:R-:W-:Y:S02]  /*0c20*/  FMUL.FTZ R102, R58, R97 ;  /* 0x000000613a667220 */ /* 0x000fe40000410000 */
[----:B------:R-:W-:Y:S02]  /*0c30*/  FADD.FTZ R83, R98, R101 ;  /* 0x0000006562537221 */ /* 0x000fe40000010000 */
[----:B------:R-:W-:Y:S02]  /*0c40*/  FFMA.FTZ R96, R84, R101, R96 ;  /* 0x0000006554607223 */ /* 0x000fe40000010060 */
[----:B------:R-:W-:Y:S02]  /*0c50*/  FMUL.FTZ R100, R93, R104 ;  /* 0x000000685d647220 */ /* 0x000fe40000410000 */
        /* <DEDUP_REMOVED lines=17> */
[----:B------:R-:W-:Y:S02]  /*0d70*/  FADD.FTZ R81, R80, R107 ;  /* 0x0000006b50517221 */ /* 0x000fe40000010000 */
[----:B------:R-:W-:Y:S02]  /*0d80*/  FFMA.FTZ R96, R106, R107, R96 ;  /* 0x0000006b6a607223 */ /* 0x000fe40000010060 */
[----:B------:R-:W-:-:S02]  /*0d90*/  FMUL.FTZ R110, R55, R82 ;  /* 0x00000052376e7220 */ /* 0x000fc40000410000 */
[----:B------:R-:W-:Y:S02]  /*0da0*/  FMUL.FTZ R111, R93, R94 ;  /* 0x0000005e5d6f7220 */ /* 0x000fe40000410000 */
        /* <DEDUP_REMOVED lines=12> */
.L_x_414:
[----:B------:R-:W-:Y:S05]  /*0e70*/  BSYNC B1 ;  /* 0x0000000000017941 */ /* 0x000fea0003800000 */
.L_x_413:
[----:B------:R-:W-:Y:S05]  /*0e80*/  BRA.DIV ~URZ, `(.L_x_415) ;  /* 0x000016427f007947 */ /* 0x000fea000b800000 */
[----:B------:R0:W1:Y:S02]  /*0e90*/  SHFL.BFLY PT, R82, R95, 0x1, 0x1f ;  /* 0x0c201f005f527f89 */ /* 0x00006400000e0000 */
.L_x_422:
        /* <DEDUP_REMOVED lines=11> */
[----:B------:R-:W1:Y:S01]  /*0f50*/  SHFL.BFLY PT, R94, R83, 0x8, 0x1f ;  /* 0x0d001f00535e7f89 */ /* 0x000e6200000e0000 */
[----:B0-----:R-:W-:-:S05]  /*0f60*/  FADD.FTZ R95, R82, R95 ;  /* 0x0000005f525f7221 */ /* 0x001fca0000010000 */
[----:B------:R-:W0:Y:S01]  /*0f70*/  SHFL.BFLY PT, R96, R95, 0x8, 0x1f ;  /* 0x0d001f005f607f89 */ /* 0x000e2200000e0000 */
[----:B-1----:R-:W-:-:S05]  /*0f80*/  FADD.FTZ R94, R83, R94 ;  /* 0x0000005e535e7221 */ /* 0x002fca0000010000 */
[----:B------:R1:W2:Y:S01]  /*0f90*/  SHFL.BFLY PT, R97, R94, 0x10, 0x1f ;  /* 0x0e001f005e617f89 */ /* 0x0002a200000e0000 */
[----:B0-----:R-:W-:-:S05]  /*0fa0*/  FADD.FTZ R96, R95, R96 ;  /* 0x000000605f607221 */ /* 0x001fca0000010000 */
[----:B------:R1:W0:Y:S02]  /*0fb0*/  SHFL.BFLY PT, R81, R96, 0x10, 0x1f ;  /* 0x0e001f0060517f89 */ /* 0x00022400000e0000 */
.L_x_423:
[----:B--2---:R-:W-:Y:S01]  /*0fc0*/  FADD.FTZ R97, R97, R94 ;  /* 0x0000005e61617221 */ /* 0x004fe20000010000 */
[----:B------:R-:W-:Y:S01]  /*0fd0*/  BSSY B1, `(.L_x_417) ;  /* 0x0000063000017945 */ /* 0x000fe20003800000 */
[----:B0-----:R-:W-:Y:S02]  /*0fe0*/  FADD.FTZ R81, R81, R96 ;  /* 0x0000006051517221 */ /* 0x001fe40000010000 */
[----:B------:R-:W-:Y:S02]  /*0ff0*/  FMUL.FTZ R97, R97, c[0x0][0x1e0] ;  /* 0x0000780061617a20 */ /* 0x000fe40000410000 */
[----:B------:R-:W-:-:S03]  /*1000*/  FMUL.FTZ R112, R81, c[0x0][0x1e0] ;  /* 0x0000780051707a20 */ /* 0x000fc60000410000 */
[----:B------:R-:W-:Y:S01]  /*1010*/  FSEL R113, R97, RZ, !P1 ;  /* 0x000000ff61717208 */ /* 0x000fe20004800000 */
[----:B------:R-:W-:Y:S05]  /*1020*/  @!P3 BRA `(.L_x_418) ;  /* 0x000005d00000b947 */ /* 0x000fea0003800000 */
[----:B------:R-:W-:Y:S01]  /*1030*/  ISETP.NE.U32.AND P0, PT, RZ, c[0x0][0x218], PT ;  /* 0x00008600ff007a0c */ /* 0x000fe20003f05070 */
[-CC-:B------:R-:W-:Y:S01]  /*1040*/  FFMA.FTZ R81, R9, R112.reuse, R113.reuse ;  /* 0x0000007009517223 */ /* 0x180fe20000010071 */
[----:B------:R-:W-:Y:S01]  /*1050*/  ISETP.NE.U32.AND P1, PT, RZ, c[0x0][0x258], PT ;  /* 0x00009600ff007a0c */ /* 0x000fe20003f25070 */
[-C--:B------:R-:W-:Y:S01]  /*1060*/  FFMA.FTZ R82, R10, R112.reuse, R113 ;  /* 0x000000700a527223 */ /* 0x080fe20000010071 */
        /* <DEDUP_REMOVED lines=8> */
[----:B-1----:R-:W-:Y:S02]  /*10f0*/  FFMA.FTZ R96, R88, R112, R113 ;  /* 0x0000007058607223 */ /* 0x002fe40000010071 */
        /* <DEDUP_REMOVED lines=11> */
[-C--:B------:R-:W-:Y:S01]  /*11b0*/  @P1 F2FP.BF16.PACK_AB R96, RZ, R81.reuse ;  /* 0x00000051ff60123e */ /* 0x080fe200000010ff */
[----:B------:R-:W-:Y:S01]  /*11c0*/  FFMA.FTZ R114, R6, R112, R113 ;  /* 0x0000007006727223 */ /* 0x000fe20000010071 */
[-C--:B------:R-:W-:Y:S01]  /*11d0*/  @P1 F2FP.BF16.PACK_AB R116, RZ, R82.reuse ;  /* 0x00000052ff74123e */ /* 0x080fe200000010ff */
[----:B------:R-:W-:Y:S01]  /*11e0*/  @P0 FADD.FTZ R80, R80, R83 ;  /* 0x0000005350500221 */ /* 0x000fe20000010000 */
[----:B------:R-:W-:Y:S01]  /*11f0*/  @P2 F2FP.BF16.PACK_AB R115, RZ, R82 ;  /* 0x00000052ff73223e */ /* 0x000fe200000010ff */
[----:B------:R-:W-:Y:S01]  /*1200*/  @P0 FADD.FTZ R117, R117, R94 ;  /* 0x0000005e75750221 */ /* 0x000fe20000010000 */
[-C--:B------:R-:W-:Y:S01]  /*1210*/  @P2 F2FP.BF16.PACK_AB R94, RZ, R81.reuse ;  /* 0x00000051ff5e223e */ /* 0x080fe200000010ff */
[--C-:B------:R-:W-:Y:S01]  /*1220*/  FFMA.FTZ R83, R5, R112, R113.reuse ;  /* 0x0000007005537223 */ /* 0x100fe20000010071 */
[----:B------:R-:W-:Y:S01]  /*1230*/  F2FP.BF16.PACK_AB R81, R82, R81 ;  /* 0x000000515251723e */ /* 0x000fe200000010ff */
[----:B------:R-:W-:Y:S01]  /*1240*/  FADD.FTZ R114, R7, -R114 ;  /* 0x8000007207727221 */ /* 0x000fe20000010000 */
[----:B------:R-:W-:Y:S01]  /*1250*/  @P1 F2FP.BF16.PACK_AB R97, RZ, R80 ;  /* 0x00000050ff61123e */ /* 0x000fe200000010ff */
[----:B------:R-:W-:Y:S01]  /*1260*/  FFMA.FTZ R120, R92, R112, R113 ;  /* 0x000000705c787223 */ /* 0x000fe20000010071 */
[----:B------:R-:W-:Y:S01]  /*1270*/  @P2 F2FP.BF16.PACK_AB R95, RZ, R80 ;  /* 0x00000050ff5f223e */ /* 0x000fe200000010ff */
[----:B------:R-:W-:Y:S01]  /*1280*/  FMUL.FTZ R123, R93, R114 ;  /* 0x000000725d7b7220 */ /* 0x000fe20000410000 */
[----:B------:R-:W-:Y:S01]  /*1290*/  F2FP.BF16.PACK_AB R82, R117, R80 ;  /* 0x000000507552723e */ /* 0x000fe200000010ff */
[----:B------:R-:W-:Y:S01]  /*12a0*/  FADD.FTZ R80, R8, -R83 ;  /* 0x8000005308507221 */ /* 0x000fe20000010000 */
[--C-:B------:R-:W-:Y:S01]  /*12b0*/  @P0 PRMT R114, RZ, 0x7610, R16.reuse ;  /* 0x00007610ff720816 */ /* 0x100fe20000000010 */
[----:B------:R-:W-:Y:S01]  /*12c0*/  FFMA.FTZ R83, R89, R112, R113 ;  /* 0x0000007059537223 */ /* 0x000fe20000010071 */
[-C--:B------:R-:W-:Y:S01]  /*12d0*/  @P1 F2FP.BF16.PACK_AB R99, RZ, R117.reuse ;  /* 0x00000075ff63123e */ /* 0x080fe200000010ff */
[----:B------:R-:W-:Y:S01]  /*12e0*/  FMUL.FTZ R80, R93, R80 ;  /* 0x000000505d507220 */ /* 0x000fe20000410000 */
[----:B------:R-:W-:Y:S01]  /*12f0*/  @P2 F2FP.BF16.PACK_AB R98, RZ, R117 ;  /* 0x00000075ff62223e */ /* 0x000fe200000010ff */
[----:B------:R-:W-:Y:S01]  /*1300*/  FADD.FTZ R118, R90, -R83 ;  /* 0x800000535a767221 */ /* 0x000fe20000010000 */
[----:B------:R-:W-:Y:S01]  /*1310*/  @P0 PRMT R83, RZ, 0x5410, R16 ;  /* 0x00005410ff530816 */ /* 0x000fe20000000010 */
[----:B------:R-:W-:Y:S01]  /*1320*/  FADD.FTZ R120, R91, -R120 ;  /* 0x800000785b787221 */ /* 0x000fe20000010000 */
[--C-:B------:R-:W-:Y:S01]  /*1330*/  @P0 PRMT R117, RZ, 0x7610, R19.reuse ;  /* 0x00007610ff750816 */ /* 0x100fe20000000013 */
[----:B------:R-:W-:Y:S01]  /*1340*/  @P0 FADD.FTZ R123, R123, R114 ;  /* 0x000000727b7b0221 */ /* 0x000fe20000010000 */
[----:B------:R-:W-:Y:S01]  /*1350*/  @P0 PRMT R114, RZ, 0x5410, R19 ;  /* 0x00005410ff720816 */ /* 0x000fe20000000013 */
[----:B------:R-:W-:Y:S01]  /*1360*/  @P0 FADD.FTZ R80, R80, R83 ;  /* 0x0000005350500221 */ /* 0x000fe20000010000 */
[----:B------:R-:W-:Y:S01]  /*1370*/  @P1 PRMT R74, R97, 0x7610, R74 ;  /* 0x00007610614a1816 */ /* 0x000fe2000000004a */
[C---:B------:R-:W-:Y:S01]  /*1380*/  FMUL.FTZ R83, R93.reuse, R118 ;  /* 0x000000765d537220 */ /* 0x040fe20000410000 */
[----:B------:R-:W-:Y:S01]  /*1390*/  @P2 F2FP.BF16.PACK_AB R119, RZ, R123 ;  /* 0x0000007bff77223e */ /* 0x000fe200000010ff */
[----:B------:R-:W-:Y:S01]  /*13a0*/  FMUL.FTZ R118, R93, R120 ;  /* 0x000000785d767220 */ /* 0x000fe20000410000 */
[----:B------:R-:W-:Y:S01]  /*13b0*/  @P1 PRMT R74, R74, 0x5410, R99 ;  /* 0x000054104a4a1816 */ /* 0x000fe20000000063 */
[----:B------:R-:W-:Y:S01]  /*13c0*/  @P0 FADD.FTZ R83, R83, R114 ;  /* 0x0000007253530221 */ /* 0x000fe20000010000 */
[-C--:B------:R-:W-:Y:S01]  /*13d0*/  @P1 F2FP.BF16.PACK_AB R121, RZ, R80.reuse ;  /* 0x00000050ff79123e */ /* 0x080fe200000010ff */
[----:B------:R-:W-:Y:S01]  /*13e0*/  @P0 FADD.FTZ R118, R118, R117 ;  /* 0x0000007576760221 */ /* 0x000fe20000010000 */
[----:B------:R-:W-:Y:S01]  /*13f0*/  ISETP.NE.U32.AND P0, PT, RZ, c[0x0][0x258], PT ;  /* 0x00009600ff007a0c */ /* 0x000fe20003f05070 */
[----:B------:R-:W-:Y:S01]  /*1400*/  HFMA2.MMA R99, -RZ, RZ, 0, 9.5367431640625e-07 ;  /* 0x00000010ff637435 */ /* 0x000fe200000001ff */
[----:B------:R-:W-:-:S02]  /*1410*/  @P2 F2FP.BF16.PACK_AB R120, RZ, R80 ;  /* 0x00000050ff78223e */ /* 0x000fc400000010ff */
[----:B------:R-:W-:Y:S02]  /*1420*/  ISETP.NE.AND.EX P0, PT, RZ, c[0x0][0x25c], PT, P0 ;  /* 0x00009700ff007a0c */ /* 0x000fe40003f05300 */
[----:B------:R-:W-:Y:S02]  /*1430*/  @P1 F2FP.BF16.PACK_AB R117, RZ, R123 ;  /* 0x0000007bff75123e */ /* 0x000fe400000010ff */
[----:B------:R-:W-:Y:S02]  /*1440*/  F2FP.BF16.PACK_AB R80, R123, R80 ;  /* 0x000000507b50723e */ /* 0x000fe400000010ff */
[-C--:B------:R-:W-:Y:S02]  /*1450*/  @P1 F2FP.BF16.PACK_AB R123, RZ, R83.reuse ;  /* 0x00000053ff7b123e */ /* 0x080fe400000010ff */
        /* <DEDUP_REMOVED lines=8> */
[----:B------:R-:W-:-:S02]  /*14e0*/  @P2 F2FP.BF16.PACK_AB R114, RZ, R118 ;  /* 0x00000076ff72223e */ /* 0x000fc400000010ff */
        /* <DEDUP_REMOVED lines=17> */
.L_x_418:
[----:B------:R-:W-:Y:S05]  /*1600*/  BSYNC B1 ;  /* 0x0000000000017941 */ /* 0x000fea0003800000 */
.L_x_417:
        /* <DEDUP_REMOVED lines=9> */
[-CC-:B-1----:R-:W-:Y:S01]  /*16a0*/  FFMA.FTZ R96, R100, R112.reuse, R113.reuse ;  /* 0x0000007064607223 */ /* 0x182fe20000010071 */
[----:B------:R-:W-:Y:S01]  /*16b0*/  ISETP.NE.AND.EX P1, PT, RZ, c[0x0][0x25c], PT, P1 ;  /* 0x00009700ff007a0c */ /* 0x000fe20003f25310 */
[-CC-:B------:R-:W-:Y:S01]  /*16c0*/  FFMA.FTZ R95, R105, R112.reuse, R113.reuse ;  /* 0x00000070695f7223 */ /* 0x180fe20000010071 */
[----:B------:R-:W-:Y:S01]  /*16d0*/  ISETP.NE.AND.EX P2, PT, RZ, c[0x0][0x254], PT, P2 ;  /* 0x00009500ff007a0c */ /* 0x000fe20003f45320 */
[----:B------:R-:W-:-:S02]  /*16e0*/  FFMA.FTZ R114, R106, R112, R113 ;  /* 0x000000706a727223 */ /* 0x000fc40000010071 */
[-CC-:B------:R-:W-:Y:S02]  /*16f0*/  FFMA.FTZ R97, R109, R112.reuse, R113.reuse ;  /* 0x000000706d617223 */ /* 0x180fe40000010071 */
[----:B------:R-:W-:Y:S02]  /*1700*/  FFMA.FTZ R113, R111, R112, R113 ;  /* 0x000000706f717223 */ /* 0x000fe40000010071 */
[----:B------:R-:W-:Y:S02]  /*1710*/  FADD.FTZ R82, R101, -R82 ;  /* 0x8000005265527221 */ /* 0x000fe40000010000 */
[----:B------:R-:W-:Y:S02]  /*1720*/  FADD.FTZ R80, R86, -R81 ;  /* 0x8000005156507221 */ /* 0x000fe40000010000 */
[----:B------:R-:W-:Y:S02]  /*1730*/  FADD.FTZ R94, R102, -R83 ;  /* 0x80000053665e7221 */ /* 0x000fe40000010000 */
[----:B------:R-:W-:-:S02]  /*1740*/  FADD.FTZ R96, R103, -R96 ;  /* 0x8000006067607221 */ /* 0x000fc40000010000 */
[----:B------:R-:W-:Y:S02]  /*1750*/  FADD.FTZ R98, R104, -R95 ;  /* 0x8000005f68627221 */ /* 0x000fe40000010000 */
[----:B------:R-:W-:Y:S02]  /*1760*/  FADD.FTZ R114, R107, -R114 ;  /* 0x800000726b727221 */ /* 0x000fe40000010000 */
[----:B------:R-:W-:Y:S02]  /*1770*/  FADD.FTZ R112, R108, -R97 ;  /* 0x800000616c707221 */ /* 0x000fe40000010000 */
[----:B------:R-:W-:Y:S02]  /*1780*/  FADD.FTZ R118, R110, -R113 ;  /* 0x800000716e767221 */ /* 0x000fe40000010000 */
[C---:B-----5:R-:W-:Y:S02]  /*1790*/  FMUL.FTZ R117, R93.reuse, R82 ;  /* 0x000000525d757220 */ /* 0x060fe40000410000 */
[----:B------:R-:W-:-:S02]  /*17a0*/  FMUL.FTZ R80, R93, R80 ;  /* 0x000000505d507220 */ /* 0x000fc40000410000 */
[C---:B------:R-:W-:Y:S01]  /*17b0*/  FMUL.FTZ R81, R93.reuse, R94 ;  /* 0x0000005e5d517220 */ /* 0x040fe20000410000 */
[--C-:B------:R-:W-:Y:S01]  /*17c0*/  @P0 PRMT R94, RZ, 0x5410, R69.reuse ;  /* 0x00005410ff5e0816 */ /* 0x100fe20000000045 */
[C---:B------:R-:W-:Y:S02]  /*17d0*/  FMUL.FTZ R116, R93.reuse, R96 ;  /* 0x000000605d747220 */ /* 0x040fe40000410000 */
[C---:B------:R-:W-:Y:S02]  /*17e0*/  FMUL.FTZ R119, R93.reuse, R98 ;  /* 0x000000625d777220 */ /* 0x040fe40000410000 */
[C---:B------:R-:W-:Y:S02]  /*17f0*/  FMUL.FTZ R82, R93.reuse, R114 ;  /* 0x000000725d527220 */ /* 0x040fe40000410000 */
[C---:B------:R-:W-:Y:S02]  /*1800*/  FMUL.FTZ R83, R93.reuse, R112 ;  /* 0x000000705d537220 */ /* 0x040fe40000410000 */
[----:B------:R-:W-:Y:S01]  /*1810*/  FMUL.FTZ R118, R93, R118 ;  /* 0x000000765d767220 */ /* 0x000fe20000410000 */
[----:B------:R-:W-:Y:S01]  /*1820*/  @P0 PRMT R93, RZ, 0x7610, R69 ;  /* 0x00007610ff5d0816 */ /* 0x000fe20000000045 */
[----:B------:R-:W-:Y:S01]  /*1830*/  @P0 FADD.FTZ R81, R81, R94 ;  /* 0x0000005e51510221 */ /* 0x000fe20000010000 */
[----:B------:R-:W-:-:S03]  /*1840*/  @P0 PRMT R94, RZ, 0x5410, R70 ;  /* 0x00005410ff5e0816 */ /* 0x000fc60000000046 */
[----:B------:R-:W-:Y:S01]  /*1850*/  @P0 FADD.FTZ R116, R116, R93 ;  /* 0x0000005d74740221 */ /* 0x000fe20000010000 */
[----:B------:R-:W-:Y:S01]  /*1860*/  @P0 PRMT R93, RZ, 0x7610, R70 ;  /* 0x00007610ff5d0816 */ /* 0x000fe20000000046 */
[----:B------:R-:W-:Y:S01]  /*1870*/  @P0 FADD.FTZ R119, R119, R94 ;  /* 0x0000005e77770221 */ /* 0x000fe20000010000 */
[--C-:B------:R-:W-:Y:S02]  /*1880*/  @P0 PRMT R94, RZ, 0x7610, R68.reuse ;  /* 0x00007610ff5e0816 */ /* 0x100fe40000000044 */
[----:B------:R-:W-:Y:S01]  /*1890*/  @P1 F2FP.BF16.PACK_AB R96, RZ, R81 ;  /* 0x00000051ff60123e */ /* 0x000fe200000010ff */
[----:B------:R-:W-:Y:S01]  /*18a0*/  @P0 FADD.FTZ R82, R82, R93 ;  /* 0x0000005d52520221 */ /* 0x000fe20000010000 */
[----:B------:R-:W-:Y:S01]  /*18b0*/  @P0 PRMT R93, RZ, 0x5410, R68 ;  /* 0x00005410ff5d0816 */ /* 0x000fe20000000044 */
[----:B------:R-:W-:Y:S01]  /*18c0*/  @P0 FADD.FTZ R117, R117, R94 ;  /* 0x0000005e75750221 */ /* 0x000fe20000010000 */
[----:B------:R-:W-:Y:S02]  /*18d0*/  @P0 PRMT R94, RZ, 0x5410, R71 ;  /* 0x00005410ff5e0816 */ /* 0x000fe40000000047 */
[----:B------:R-:W-:Y:S01]  /*18e0*/  @P1 F2FP.BF16.PACK_AB R95, RZ, R119 ;  /* 0x00000077ff5f123e */ /* 0x000fe200000010ff */
[----:B------:R-:W-:Y:S01]  /*18f0*/  @P0 FADD.FTZ R80, R80, R93 ;  /* 0x0000005d50500221 */ /* 0x000fe20000010000 */
[----:B------:R-:W-:Y:S01]  /*1900*/  @P0 PRMT R93, RZ, 0x7610, R71 ;  /* 0x00007610ff5d0816 */ /* 0x000fe20000000047 */
[----:B------:R-:W-:Y:S01]  /*1910*/  @P0 FADD.FTZ R83, R83, R94 ;  /* 0x0000005e53530221 */ /* 0x000fe20000010000 */
[----:B------:R-:W-:-:S02]  /*1920*/  @P1 F2FP.BF16.PACK_AB R98, RZ, R82 ;  /* 0x00000052ff62123e */ /* 0x000fc400000010ff */
[----:B------:R-:W-:Y:S01]  /*1930*/  @P2 F2FP.BF16.PACK_AB R97, RZ, R82 ;  /* 0x00000052ff61223e */ /* 0x000fe200000010ff */
[----:B------:R-:W-:Y:S01]  /*1940*/  @P0 FADD.FTZ R118, R118, R93 ;  /* 0x0000005d76760221 */ /* 0x000fe20000010000 */
[----:B------:R-:W-:Y:S02]  /*1950*/  ISETP.NE.U32.AND P0, PT, RZ, c[0x0][0x258], PT ;  /* 0x00009600ff007a0c */ /* 0x000fe40003f05070 */
[----:B------:R-:W-:Y:S02]  /*1960*/  @P2 F2FP.BF16.PACK_AB R94, RZ, R81 ;  /* 0x00000051ff5e223e */ /* 0x000fe400000010ff */
[----:B------:R-:W-:Y:S02]  /*1970*/  ISETP.NE.AND.EX P0, PT, RZ, c[0x0][0x25c], PT, P0 ;  /* 0x00009700ff007a0c */ /* 0x000fe40003f05300 */
[-C--:B------:R-:W-:Y:S02]  /*1980*/  @P2 F2FP.BF16.PACK_AB R115, RZ, R119.reuse ;  /* 0x00000077ff73223e */ /* 0x080fe400000010ff */
[----:B------:R-:W-:-:S02]  /*1990*/  F2FP.BF16.PACK_AB R82, R82, R119 ;  /* 0x000000775252723e */ /* 0x000fc400000010ff */
[-C--:B------:R-:W-:Y:S02]  /*19a0*/  @P1 F2FP.BF16.PACK_AB R114, RZ, R80.reuse ;  /* 0x00000050ff72123e */ /* 0x080fe400000010ff */
[-C--:B------:R-:W-:Y:S02]  /*19b0*/  @P1 F2FP.BF16.PACK_AB R119, RZ, R83.reuse ;  /* 0x00000053ff77123e */ /* 0x080fe400000010ff */
[----:B------:R-:W-:Y:S02]  /*19c0*/  @P2 F2FP.BF16.PACK_AB R113, RZ, R80 ;  /* 0x00000050ff71223e */ /* 0x000fe400000010ff */
[----:B------:R-:W-:Y:S02]  /*19d0*/  @P2 F2FP.BF16.PACK_AB R121, RZ, R83 ;  /* 0x00000053ff79223e */ /* 0x000fe400000010ff */
[----:B------:R-:W-:Y:S02]  /*19e0*/  @P1 PRMT R74, R95, 0x7610, R74 ;  /* 0x000076105f4a1816 */ /* 0x000fe4000000004a */
[----:B------:R-:W-:-:S02]  /*19f0*/  @P2 F2FP.BF16.PACK_AB R99, RZ, R116 ;  /* 0x00000074ff63223e */ /* 0x000fc400000010ff */
[----:B------:R-:W-:Y:S02]  /*1a00*/  @P2 PRMT R77, R94, 0x7610, R77 ;  /* 0x000076105e4d2816 */ /* 0x000fe4000000004d */
[----:B------:R-:W-:Y:S02]  /*1a10*/  MOV R95, 0x10 ;  /* 0x00000010005f7802 */ /* 0x000fe40000000f00 */
[----:B------:R-:W-:Y:S02]  /*1a20*/  @P1 F2FP.BF16.PACK_AB R112, RZ, R116 ;  /* 0x00000074ff70123e */ /* 0x000fe400000010ff */
[----:B------:R-:W-:Y:S02]  /*1a30*/  F2FP.BF16.PACK_AB R81, R116, R81 ;  /* 0x000000517451723e */ /* 0x000fe400000010ff */
[----:B------:R-:W-:Y:S02]  /*1a40*/  @P1 F2FP.BF16.PACK_AB R120, RZ, R117 ;  /* 0x00000075ff78123e */ /* 0x000fe400000010ff */
[----:B------:R-:W-:-:S02]  /*1a50*/  @P1 F2FP.BF16.PACK_AB R93, RZ, R118 ;  /* 0x00000076ff5d123e */ /* 0x000fc400000010ff */
[----:B------:R-:W-:Y:S02]  /*1a60*/  @P1 PRMT R73, R96, 0x7610, R73 ;  /* 0x0000761060491816 */ /* 0x000fe40000000049 */
[----:B------:R-:W-:Y:S02]  /*1a70*/  @P2 PRMT R78, R115, 0x7610, R78 ;  /* 0x00007610734e2816 */ /* 0x000fe4000000004e */
[----:B------:R-:W-:Y:S02]  /*1a80*/  @P1 PRMT R72, R114, 0x7610, R72 ;  /* 0x0000761072481816 */ /* 0x000fe40000000048 */
[----:B------:R-:W-:Y:S02]  /*1a90*/  @P1 PRMT R75, R119, 0x7610, R75 ;  /* 0x00007610774b1816 */ /* 0x000fe4000000004b */
[----:B------:R-:W-:Y:S02]  /*1aa0*/  @P2 F2FP.BF16.PACK_AB R116, RZ, R117 ;  /* 0x00000075ff74223e */ /* 0x000fe400000010ff */
[----:B------:R-:W-:-:S02]  /*1ab0*/  F2FP.BF16.PACK_AB R80, R117, R80 ;  /* 0x000000507550723e */ /* 0x000fc400000010ff */
[----:B------:R-:W-:Y:S02]  /*1ac0*/  @P2 F2FP.BF16.PACK_AB R117, RZ, R118 ;  /* 0x00000076ff75223e */ /* 0x000fe400000010ff */
[----:B------:R-:W-:Y:S02]  /*1ad0*/  @P2 PRMT R76, R113, 0x7610, R76 ;  /* 0x00007610714c2816 */ /* 0x000fe4000000004c */
[----:B------:R-:W-:Y:S02]  /*1ae0*/  @P2 PRMT R79, R121, 0x7610, R79 ;  /* 0x00007610794f2816 */ /* 0x000fe4000000004f */
[----:B------:R-:W-:Y:S02]  /*1af0*/  @P2 LEA R94, P5, R0, c[0x0][0x250], 0x4 ;  /* 0x00009400005e2a11 */ /* 0x000fe400078a20ff */
[----:B------:R-:W-:Y:S02]  /*1b00*/  @P2 PRMT R77, R77, 0x5410, R99 ;  /* 0x000054104d4d2816 */ /* 0x000fe40000000063 */
[----:B------:R-:W-:Y:S01]  /*1b10*/  @P1 PRMT R74, R74, 0x5410, R98 ;  /* 0x000054104a4a1816 */ /* 0x000fe20000000062 */
[----:B------:R-:W-:Y:S01]  /*1b20*/  @P0 IMAD.WIDE.U32 R98, R0, R95, c[0x0][0x258] ;  /* 0x0000960000620625 */ /* 0x000fe200078e005f */
[----:B------:R-:W-:-:S02]  /*1b30*/  @P1 PRMT R73, R73, 0x5410, R112 ;  /* 0x0000541049491816 */ /* 0x000fc40000000070 */
[----:B------:R-:W-:Y:S01]  /*1b40*/  @P2 PRMT R78, R78, 0x5410, R97 ;  /* 0x000054104e4e2816 */ /* 0x000fe20000000061 */
[----:B------:R-:W-:Y:S01]  /*1b50*/  IMAD.WIDE.U32 R96, R0, R95, c[0x0][0x248] ;  /* 0x0000920000607625 */ /* 0x000fe200078e005f */
[----:B------:R-:W-:Y:S02]  /*1b60*/  @P1 PRMT R72, R72, 0x5410, R120 ;  /* 0x0000541048481816 */ /* 0x000fe40000000078 */
[----:B------:R-:W-:Y:S02]  /*1b70*/  @P1 PRMT R75, R75, 0x5410, R93 ;  /* 0x000054104b4b1816 */ /* 0x000fe4000000005d */
[----:B------:R-:W-:Y:S02]  /*1b80*/  F2FP.BF16.PACK_AB R83, R118, R83 ;  /* 0x000000537653723e */ /* 0x000fe400000010ff */
[----:B------:R-:W-:Y:S01]  /*1b90*/  @P2 PRMT R76, R76, 0x5410, R116 ;  /* 0x000054104c4c2816 */ /* 0x000fe20000000074 */
[----:B------:R0:W-:Y:S01]  /*1ba0*/  @P0 STG.E.128 [R98.64], R72 ;  /* 0x0000004862000986 */ /* 0x0001e2000c101d04 */
[----:B------:R-:W-:-:S02]  /*1bb0*/  @P2 LEA.HI.X R95, R0, c[0x0][0x254], RZ, 0x4, P5 ;  /* 0x00009500005f2a11 */ /* 0x000fc400028f24ff */
[----:B------:R-:W-:Y:S01]  /*1bc0*/  @P2 PRMT R79, R79, 0x5410, R117 ;  /* 0x000054104f4f2816 */ /* 0x000fe20000000075 */
[----:B------:R0:W-:Y:S04]  /*1bd0*/  STG.E.128 [R96.64], R80 ;  /* 0x0000005060007986 */ /* 0x0001e8000c101d04 */
[----:B------:R0:W-:Y:S02]  /*1be0*/  @P2 STG.E.128 [R94.64], R76 ;  /* 0x0000004c5e002986 */ /* 0x0001e4000c101d04 */
.L_x_420:
[----:B------:R-:W-:Y:S05]  /*1bf0*/  BSYNC B1 ;  /* 0x0000000000017941 */ /* 0x000fea0003800000 */
.L_x_419:
[----:B------:R-:W-:-:S05]  /*1c00*/  IMAD.MOV.U32 R0, RZ, RZ, c[0x0][0x160] ;  /* 0x00005800ff007624 */ /* 0x000fca00078e00ff */
[----:B------:R-:W-:-:S04]  /*1c10*/  LEA R3, R0, R3, 0x2 ;  /* 0x0000000300037211 */ /* 0x000fc800078e10ff */
[----:B------:R-:W-:-:S13]  /*1c20*/  ISETP.GE.AND P0, PT, R3, c[0x0][0x164], PT ;  /* 0x0000590003007a0c */ /* 0x000fda0003f06270 */
[----:B01---5:R-:W-:Y:S01]  /*1c30*/  @P0 CALL.REL.NOINC `(.L_x_410) ;  /* 0x0000001000000944 */ /* 0x023fe20003c00000 */
[----:B------:R-:W-:Y:S05]  /*1c40*/  BRA `(.L_x_421) ;  /* 0xffffe67000007947 */ /* 0x000fea000383ffff */
.L_x_410:
[----:B0-----:R-:W-:Y:S05]  /*1c50*/  BSYNC B0 ;  /* 0x0000000000007941 */ /* 0x001fea0003800000 */
.L_x_409:
[----:B------:R-:W-:Y:S01]  /*1c60*/  SHF.R.U32.HI R0, RZ, 0x5, R4 ;  /* 0x00000005ff007819 */ /* 0x000fe20000011604 */
[----:B------:R-:W-:Y:S01]  /*1c70*/  WARPSYNC 0xffffffff ;  /* 0xffffffff00007948 */ /* 0x000fe20003800000 */
[----:B------:R-:W-:Y:S01]  /*1c80*/  LOP3.LUT R2, R4, 0x1f, RZ, 0xc0, !PT ;  /* 0x0000001f04027812 */ /* 0x000fe200078ec0ff */
[----:B-----5:R-:W0:Y:S01]  /*1c90*/  S2R R52, SR_CTAID.X ;  /* 0x0000000000347919 */ /* 0x020e220000002500 */
[----:B------:R-:W-:Y:S02]  /*1ca0*/  SHF.L.U32 R3, R0, 0x6, RZ ;  /* 0x0000000600037819 */ /* 0x000fe400000006ff */
[----:B------:R-:W-:Y:S02]  /*1cb0*/  IADD3 R19, -R4, 0x7f, RZ ;  /* 0x0000007f04137810 */ /* 0x000fe40007ffe1ff */
[----:B------:R-:W-:-:S05]  /*1cc0*/  LOP3.LUT R0, R3, 0xffffffc0, R2, 0xe2, !PT ;  /* 0xffffffc003007812 */ /* 0x000fca00078ee202 */
[----:B------:R-:W-:-:S05]  /*1cd0*/  IMAD.SHL.U32 R0, R0, 0x20, RZ ;  /* 0x0000002000007824 */ /* 0x000fca00078e00ff */
[----:B------:R-:W-:Y:S04]  /*1ce0*/  STS.128 [R0], R32 ;  /* 0x0000002000007388 */ /* 0x000fe80000000c00 */
[----:B------:R0:W-:Y:S04]  /*1cf0*/  STS.128 [R0+0x10], R28 ;  /* 0x0000101c00007388 */ /* 0x0001e80000000c00 */
[----:B------:R1:W-:Y:S04]  /*1d00*/  STS.128 [R0+0x400], R24 ;  /* 0x0004001800007388 */ /* 0x0003e80000000c00 */
[----:B------:R-:W-:Y:S04]  /*1d10*/  STS.128 [R0+0x410], R20 ;  /* 0x0004101400007388 */ /* 0x000fe80000000c00 */
[----:B------:R-:W-:Y:S01]  /*1d20*/  BAR.SYNC.DEFER_BLOCKING 0x0 ;  /* 0x0000000000007b1d */ /* 0x000fe20000010000 */
[----:B0-----:R-:W-:Y:S01]  /*1d30*/  IMAD R31, R52, c[0x0][0x168], RZ ;  /* 0x00005a00341f7a24 */ /* 0x001fe200078e02ff */
[----:B-1----:R-:W-:-:S04]  /*1d40*/  IADD3 R25, R19, c[0x0][0x168], RZ ;  /* 0x00005a0013197a10 */ /* 0x002fc80007ffe0ff */
[----:B------:R-:W-:Y:S02]  /*1d50*/  IADD3 R31, P4, R31, R4, RZ ;  /* 0x000000041f1f7210 */ /* 0x000fe40007f9e0ff */
[C---:B------:R-:W-:Y:S02]  /*1d60*/  LOP3.LUT P3, RZ, R25.reuse, 0xffffff80, RZ, 0xc0, !PT ;  /* 0xffffff8019ff7812 */ /* 0x040fe4000786c0ff */
[C---:B------:R-:W-:Y:S02]  /*1d70*/  ISETP.GE.U32.AND P2, PT, R25.reuse, 0x100, PT ;  /* 0x000001001900780c */ /* 0x040fe40003f46070 */
[C---:B------:R-:W-:Y:S02]  /*1d80*/  ISETP.GE.U32.AND P1, PT, R25.reuse, 0x180, PT ;  /* 0x000001801900780c */ /* 0x040fe40003f26070 */
[----:B------:R-:W-:Y:S01]  /*1d90*/  ISETP.GE.U32.AND P0, PT, R25, 0x200, PT ;  /* 0x000002001900780c */ /* 0x000fe20003f06070 */
        /* <DEDUP_REMOVED lines=21> */
[----:B------:R-:W-:Y:S01]  /*1ef0*/  FADD.FTZ R3, R3, R8 ;  /* 0x0000000803037221 */ /* 0x000fe20000010000 */
[----:B------:R-:W-:Y:S02]  /*1f00*/  IADD3.X R8, RZ, RZ, RZ, P4, !PT ;  /* 0x000000ffff087210 */ /* 0x000fe400027fe4ff */
[----:B------:R-:W-:Y:S01]  /*1f10*/  BAR.SYNC.DEFER_BLOCKING 0x0 ;  /* 0x0000000000007b1d */ /* 0x000fe20000010000 */
[----:B------:R-:W-:Y:S01]  /*1f20*/  FADD.FTZ R5, R5, R10 ;  /* 0x0000000a05057221 */ /* 0x000fe20000010000 */
[----:B------:R-:W-:Y:S01]  /*1f30*/  SHF.L.U64.HI R33, R31, 0x2, R8 ;  /* 0x000000021f217819 */ /* 0x000fe20000010208 */
[----:B------:R-:W-:Y:S02]  /*1f40*/  FADD.FTZ R6, R6, R9 ;  /* 0x0000000906067221 */ /* 0x000fe40000010000 */
[----:B------:R-:W-:Y:S02]  /*1f50*/  FADD.FTZ R2, R2, R11 ;  /* 0x0000000b02027221 */ /* 0x000fe40000010000 */
[----:B------:R-:W-:Y:S01]  /*1f60*/  FADD.FTZ R3, R3, R12 ;  /* 0x0000000c03037221 */ /* 0x000fe20000010000 */
[----:B------:R-:W-:Y:S01]  /*1f70*/  SHF.L.U32 R12, R31, 0x2, RZ ;  /* 0x000000021f0c7819 */ /* 0x000fe200000006ff */
[----:B------:R-:W-:-:S03]  /*1f80*/  FADD.FTZ R5, R5, R14 ;  /* 0x0000000e05057221 */ /* 0x000fc60000010000 */
[C---:B------:R-:W-:Y:S02]  /*1f90*/  IADD3 R14, P4, R12.reuse, c[0x0][0x228], RZ ;  /* 0x00008a000c0e7a10 */ /* 0x040fe40007f9e0ff */
[----:B------:R-:W-:Y:S01]  /*1fa0*/  IADD3 R12, P5, R12, c[0x0][0x220], RZ ;  /* 0x000088000c0c7a10 */ /* 0x000fe20007fbe0ff */
[----:B0-----:R-:W-:Y:S01]  /*1fb0*/  FADD.FTZ R6, R6, R13 ;  /* 0x0000000d06067221 */ /* 0x001fe20000010000 */
[C---:B------:R-:W-:Y:S02]  /*1fc0*/  IADD3.X R35, R33.reuse, c[0x0][0x22c], RZ, P4, !PT ;  /* 0x00008b0021237a10 */ /* 0x040fe400027fe4ff */
[----:B------:R-:W-:Y:S01]  /*1fd0*/  IADD3.X R33, R33, c[0x0][0x224], RZ, P5, !PT ;  /* 0x0000890021217a10 */ /* 0x000fe20002ffe4ff */
[----:B------:R-:W-:Y:S01]  /*1fe0*/  STS.128 [R0], R48 ;  /* 0x0000003000007388 */ /* 0x000fe20000000c00 */
[----:B-1----:R-:W-:Y:S02]  /*1ff0*/  FADD.FTZ R15, R2, R15 ;  /* 0x0000000f020f7221 */ /* 0x002fe40000010000 */
[----:B------:R-:W-:Y:S01]  /*2000*/  @P3 IMAD.MOV.U32 R2, RZ, RZ, R14 ;  /* 0x000000ffff023224 */ /* 0x000fe200078e000e */
[----:B------:R-:W-:Y:S01]  /*2010*/  STS.128 [R0+0x10], R44 ;  /* 0x0000102c00007388 */ /* 0x000fe20000000c00 */
[----:B------:R-:W-:Y:S01]  /*2020*/  @P3 IADD3 R14, P4, R14, 0x200, RZ ;  /* 0x000002000e0e3810 */ /* 0x000fe20007f9e0ff */
[----:B--2---:R-:W-:Y:S01]  /*2030*/  FADD.FTZ R11, R3, R16 ;  /* 0x00000010030b7221 */ /* 0x004fe20000010000 */
[-C--:B------:R-:W-:Y:S01]  /*2040*/  @P3 MOV R3, R35.reuse ;  /* 0x0000002300033202 */ /* 0x080fe20000000f00 */
[----:B------:R-:W-:Y:S01]  /*2050*/  STS.128 [R0+0x400], R40 ;  /* 0x0004002800007388 */ /* 0x000fe20000000c00 */
[----:B---3--:R-:W-:Y:S01]  /*2060*/  FADD.FTZ R13, R5, R18 ;  /* 0x00000012050d7221 */ /* 0x008fe20000010000 */
[----:B------:R-:W-:Y:S01]  /*2070*/  @P3 IADD3.X R35, RZ, R35, RZ, P4, !PT ;  /* 0x00000023ff233210 */ /* 0x000fe200027fe4ff */
[----:B------:R-:W-:Y:S01]  /*2080*/  @P3 IMAD.MOV.U32 R5, RZ, RZ, R33 ;  /* 0x000000ffff053224 */ /* 0x000fe200078e0021 */
[----:B------:R-:W-:Y:S01]  /*2090*/  STS.128 [R0+0x410], R36 ;  /* 0x0004102400007388 */ /* 0x000fe20000000c00 */
[----:B----4-:R-:W-:-:S02]  /*20a0*/  FADD.FTZ R17, R6, R17 ;  /* 0x0000001106117221 */ /* 0x010fc40000010000 */
[----:B------:R-:W-:Y:S01]  /*20b0*/  @P2 IMAD.MOV.U32 R6, RZ, RZ, R14 ;  /* 0x000000ffff062224 */ /* 0x000fe200078e000e */
[----:B------:R-:W-:Y:S01]  /*20c0*/  BAR.SYNC.DEFER_BLOCKING 0x0 ;  /* 0x0000000000007b1d */ /* 0x000fe20000010000 */
[----:B------:R-:W-:-:S05]  /*20d0*/  @P2 IADD3 R14, P4, R14, 0x200, RZ ;  /* 0x000002000e0e2810 */ /* 0x000fca0007f9e0ff */
        /* <DEDUP_REMOVED lines=19> */
[----:B----4-:R-:W-:-:S03]  /*2210*/  FADD.FTZ R19, R19, R26 ;  /* 0x0000001a13137221 */ /* 0x010fc60000010000 */
[----:B------:R4:W3:Y:S01]  /*2220*/  LDS R31, [R4.X4+0x1e00] ;  /* 0x001e0000041f7984 */ /* 0x0008e20000004800 */
[----:B------:R-:W-:Y:S02]  /*2230*/  FADD.FTZ R20, R20, R23 ;  /* 0x0000001714147221 */ /* 0x000fe40000010000 */
[----:B------:R-:W-:Y:S01]  /*2240*/  FADD.FTZ R0, RZ, R0 ;  /* 0x00000000ff007221 */ /* 0x000fe20000010000 */
[----:B----4-:R-:W-:Y:S01]  /*2250*/  @P3 MOV R4, R12 ;  /* 0x0000000c00043202 */ /* 0x010fe20000000f00 */
[----:B------:R-:W-:Y:S01]  /*2260*/  FADD.FTZ R21, R21, R24 ;  /* 0x0000001815157221 */ /* 0x000fe20000010000 */
[----:B------:R-:W-:Y:S01]  /*2270*/  @P3 IADD3 R12, P5, R12, 0x200, RZ ;  /* 0x000002000c0c3810 */ /* 0x000fe20007fbe0ff */
[----:B------:R-:W-:-:S03]  /*2280*/  FADD.FTZ R19, R19, R30 ;  /* 0x0000001e13137221 */ /* 0x000fc60000010000 */
[----:B------:R-:W-:Y:S02]  /*2290*/  @P3 IADD3.X R33, RZ, R33, RZ, P5, !PT ;  /* 0x00000021ff213210 */ /* 0x000fe40002ffe4ff */
[----:B------:R-:W-:Y:S01]  /*22a0*/  @P2 MOV R8, R12 ;  /* 0x0000000c00082202 */ /* 0x000fe20000000f00 */
[----:B------:R-:W-:Y:S01]  /*22b0*/  FADD.FTZ R0, R0, R7 ;  /* 0x0000000700007221 */ /* 0x000fe20000010000 */
[----:B------:R-:W-:Y:S01]  /*22c0*/  @P2 IADD3 R12, P5, R12, 0x200, RZ ;  /* 0x000002000c0c2810 */ /* 0x000fe20007fbe0ff */
[----:B------:R-:W-:Y:S01]  /*22d0*/  @P2 IMAD.MOV.U32 R9, RZ, RZ, R33 ;  /* 0x000000ffff092224 */ /* 0x000fe200078e0021 */
[-C--:B------:R-:W-:Y:S01]  /*22e0*/  @P2 MOV R7, R35.reuse ;  /* 0x0000002300072202 */ /* 0x080fe20000000f00 */
[----:B------:R-:W-:Y:S01]  /*22f0*/  FADD.FTZ R20, R20, R25 ;  /* 0x0000001914147221 */ /* 0x000fe20000010000 */
[----:B------:R-:W-:Y:S01]  /*2300*/  @P2 IADD3.X R35, RZ, R35, RZ, P4, !PT ;  /* 0x00000023ff232210 */ /* 0x000fe200027fe4ff */
[----:B------:R4:W-:Y:S01]  /*2310*/  @P3 STG.E [R2.64], R19 ;  /* 0x0000001302003986 */ /* 0x0009e2000c101904 */
[----:B0-----:R-:W-:Y:S01]  /*2320*/  FADD.FTZ R21, R21, R28 ;  /* 0x0000001c15157221 */ /* 0x001fe20000010000 */
[----:B------:R-:W-:-:S02]  /*2330*/  @P2 IADD3.X R33, RZ, R33, RZ, P5, !PT ;  /* 0x00000021ff212210 */ /* 0x000fc40002ffe4ff */
[----:B------:R0:W-:Y:S01]  /*2340*/  @P3 STG.E [R4.64], R15 ;  /* 0x0000000f04003986 */ /* 0x0001e2000c101904 */
[----:B-1----:R-:W-:Y:S02]  /*2350*/  FADD.FTZ R29, R20, R29 ;  /* 0x0000001d141d7221 */ /* 0x002fe40000010000 */
[----:B--2---:R-:W-:-:S03]  /*2360*/  FADD.FTZ R21, R21, R10 ;  /* 0x0000000a15157221 */ /* 0x004fc60000010000 */
[----:B------:R-:W-:Y:S01]  /*2370*/  @P2 STG.E [R6.64], R29 ;  /* 0x0000001d06002986 */ /* 0x000fe2000c101904 */
[----:B----4-:R-:W-:Y:S01]  /*2380*/  @P1 IMAD.MOV.U32 R2, RZ, RZ, R14 ;  /* 0x000000ffff021224 */ /* 0x010fe200078e000e */
[-C--:B------:R-:W-:Y:S02]  /*2390*/  @P1 MOV R3, R35.reuse ;  /* 0x0000002300031202 */ /* 0x080fe40000000f00 */
[----:B------:R-:W-:Y:S01]  /*23a0*/  @P2 STG.E [R8.64], R11 ;  /* 0x0000000b08002986 */ /* 0x000fe2000c101904 */
[----:B------:R-:W-:Y:S01]  /*23b0*/  @P1 IADD3 R14, P3, R14, 0x200, RZ ;  /* 0x000002000e0e1810 */ /* 0x000fe20007f7e0ff */
[----:B0-----:R-:W-:Y:S01]  /*23c0*/  @P1 IMAD.MOV.U32 R5, RZ, RZ, R33 ;  /* 0x000000ffff051224 */ /* 0x001fe200078e0021 */
[----:B------:R-:W-:Y:S01]  /*23d0*/  @P1 MOV R4, R12 ;  /* 0x0000000c00041202 */ /* 0x000fe20000000f00 */
[----:B---3--:R-:W-:Y:S01]  /*23e0*/  FADD.FTZ R0, R0, R27 ;  /* 0x0000001b00007221 */ /* 0x008fe20000010000 */
[----:B------:R-:W-:Y:S01]  /*23f0*/  @P1 IADD3 R12, P4, R12, 0x200, RZ ;  /* 0x000002000c0c1810 */ /* 0x000fe20007f9e0ff */
[----:B------:R0:W-:Y:S01]  /*2400*/  @P1 STG.E [R2.64], R21 ;  /* 0x0000001502001986 */ /* 0x0001e2000c101904 */
[----:B------:R-:W-:Y:S01]  /*2410*/  @P1 IADD3.X R35, RZ, R35, RZ, P3, !PT ;  /* 0x00000023ff231210 */ /* 0x000fe20001ffe4ff */
[----:B------:R-:W-:Y:S01]  /*2420*/  FADD.FTZ R31, R0, R31 ;  /* 0x0000001f001f7221 */ /* 0x000fe20000010000 */
[----:B------:R-:W-:Y:S01]  /*2430*/  @P1 IADD3.X R33, RZ, R33, RZ, P4, !PT ;  /* 0x00000021ff211210 */ /* 0x000fe200027fe4ff */
        /* <DEDUP_REMOVED lines=9> */
.L_x_415:
[----:B------:R-:W-:Y:S01]  /*24d0*/  HFMA2.MMA R98, -RZ, RZ, 0, 5.9604644775390625e-08 ;  /* 0x00000001ff627435 */ /* 0x000fe200000001ff */
[----:B------:R-:W-:Y:S01]  /*24e0*/  MOV R83, R95 ;  /* 0x0000005f00537202 */ /* 0x000fe20000000f00 */
[----:B------:R-:W-:Y:S01]  /*24f0*/  IMAD.MOV.U32 R99, RZ, RZ, 0x1f ;  /* 0x0000001fff637424 */ /* 0x000fe200078e00ff */
[----:B------:R-:W-:-:S02]  /*2500*/  MOV R112, 0xffffffff ;  /* 0xffffffff00707802 */ /* 0x000fc40000000f00 */
[----:B------:R-:W-:Y:S02]  /*2510*/  MOV R80, 0x2530 ;  /* 0x0000253000507802 */ /* 0x000fe40000000f00 */
[----:B-----5:R-:W-:Y:S05]  /*2520*/  CALL.REL.NOINC `($__internal_26_$__cuda_sm70_shflsync_bfly_p) ;  /* 0x0000046000007944 */ /* 0x020fea0003c00000 */
[----:B-1----:R-:W-:Y:S01]  /*2530*/  MOV R82, R83 ;  /* 0x0000005300527202 */ /* 0x002fe20000000f00 */
[----:B0-----:R-:W-:Y:S05]  /*2540*/  BRA `(.L_x_422) ;  /* 0xffffe95000007947 */ /* 0x001fea000383ffff */
.L_x_416:
[----:B------:R-:W-:Y:S01]  /*2550*/  HFMA2.MMA R98, -RZ, RZ, 0, 5.9604644775390625e-08 ;  /* 0x00000001ff627435 */ /* 0x000fe200000001ff */
[----:B------:R-:W-:Y:S01]  /*2560*/  IMAD.MOV.U32 R83, RZ, RZ, R96 ;  /* 0x000000ffff537224 */ /* 0x000fe200078e0060 */
[----:B------:R-:W-:Y:S01]  /*2570*/  MOV R99, 0x1f ;  /* 0x0000001f00637802 */ /* 0x000fe20000000f00 */
[----:B------:R-:W-:Y:S01]  /*2580*/  IMAD.MOV.U32 R112, RZ, RZ, -0x1 ;  /* 0xffffffffff707424 */ /* 0x000fe200078e00ff */
[----:B------:R-:W-:Y:S02]  /*2590*/  MOV R80, 0x25b0 ;  /* 0x000025b000507802 */ /* 0x000fe40000000f00 */
[----:B01---5:R-:W-:Y:S05]  /*25a0*/  CALL.REL.NOINC `($__internal_26_$__cuda_sm70_shflsync_bfly_p) ;  /* 0x000003e000007944 */ /* 0x023fea0003c00000 */
[----:B------:R-:W-:Y:S01]  /*25b0*/  FADD.FTZ R95, R82, R95 ;  /* 0x0000005f525f7221 */ /* 0x000fe20000010000 */
[----:B0-----:R-:W-:Y:S01]  /*25c0*/  HFMA2.MMA R98, -RZ, RZ, 0, 1.1920928955078125e-07 ;  /* 0x00000002ff627435 */ /* 0x001fe200000001ff */
[----:B-1----:R-:W-:Y:S01]  /*25d0*/  FADD.FTZ R96, R96, R83 ;  /* 0x0000005360607221 */ /* 0x002fe20000010000 */
[----:B------:R-:W-:Y:S01]  /*25e0*/  MOV R99, 0x1f ;  /* 0x0000001f00637802 */ /* 0x000fe20000000f00 */
[----:B------:R-:W-:Y:S01]  /*25f0*/  IMAD.MOV.U32 R112, RZ, RZ, -0x1 ;  /* 0xffffffffff707424 */ /* 0x000fe200078e00ff */
[----:B------:R-:W-:-:S02]  /*2600*/  MOV R83, R95 ;  /* 0x0000005f00537202 */ /* 0x000fc40000000f00 */
[----:B------:R-:W-:Y:S02]  /*2610*/  MOV R80, 0x2630 ;  /* 0x0000263000507802 */ /* 0x000fe40000000f00 */
[----:B------:R-:W-:Y:S05]  /*2620*/  CALL.REL.NOINC `($__internal_26_$__cuda_sm70_shflsync_bfly_p) ;  /* 0x0000036000007944 */ /* 0x000fea0003c00000 */
[----:B0-----:R-:W-:Y:S01]  /*2630*/  HFMA2.MMA R99, -RZ, RZ, 0, 1.847743988037109375e-06 ;  /* 0x0000001fff637435 */ /* 0x001fe200000001ff */
[----:B-1----:R-:W-:Y:S01]  /*2640*/  MOV R82, R83 ;  /* 0x0000005300527202 */ /* 0x002fe20000000f00 */
[----:B------:R-:W-:Y:S01]  /*2650*/  IMAD.MOV.U32 R98, RZ, RZ, 0x2 ;  /* 0x00000002ff627424 */ /* 0x000fe200078e00ff */
[----:B------:R-:W-:Y:S02]  /*2660*/  MOV R83, R96 ;  /* 0x0000006000537202 */ /* 0x000fe40000000f00 */
[----:B------:R-:W-:Y:S02]  /*2670*/  MOV R112, 0xffffffff ;  /* 0xffffffff00707802 */ /* 0x000fe40000000f00 */
[----:B------:R-:W-:Y:S02]  /*2680*/  MOV R80, 0x26a0 ;  /* 0x000026a000507802 */ /* 0x000fe40000000f00 */
[----:B------:R-:W-:Y:S05]  /*2690*/  CALL.REL.NOINC `($__internal_26_$__cuda_sm70_shflsync_bfly_p) ;  /* 0x000002f000007944 */ /* 0x000fea0003c00000 */
[----:B------:R-:W-:Y:S01]  /*26a0*/  FADD.FTZ R95, R82, R95 ;  /* 0x0000005f525f7221 */ /* 0x000fe20000010000 */
[----:B0-----:R-:W-:Y:S01]  /*26b0*/  HFMA2.MMA R98, -RZ, RZ, 0, 2.384185791015625e-07 ;  /* 0x00000004ff627435 */ /* 0x001fe200000001ff */
[----:B-1----:R-:W-:Y:S01]  /*26c0*/  FADD.FTZ R96, R96, R83 ;  /* 0x0000005360607221 */ /* 0x002fe20000010000 */
[----:B------:R-:W-:Y:S01]  /*26d0*/  MOV R112, 0xffffffff ;  /* 0xffffffff00707802 */ /* 0x000fe20000000f00 */
[----:B------:R-:W-:Y:S01]  /*26e0*/  IMAD.MOV.U32 R99, RZ, RZ, 0x1f ;  /* 0x0000001fff637424 */ /* 0x000fe200078e00ff */
[----:B------:R-:W-:-:S02]  /*26f0*/  MOV R83, R95 ;  /* 0x0000005f00537202 */ /* 0x000fc40000000f00 */
[----:B------:R-:W-:Y:S02]  /*2700*/  MOV R80, 0x2720 ;  /* 0x0000272000507802 */ /* 0x000fe40000000f00 */
[----:B------:R-:W-:Y:S05]  /*2710*/  CALL.REL.NOINC `($__internal_26_$__cuda_sm70_shflsync_bfly_p) ;  /* 0x0000027000007944 */ /* 0x000fea0003c00000 */
[----:B0-----:R-:W-:Y:S01]  /*2720*/  HFMA2.MMA R98, -RZ, RZ, 0, 2.384185791015625e-07 ;  /* 0x00000004ff627435 */ /* 0x001fe200000001ff */
[----:B-1----:R-:W-:Y:S01]  /*2730*/  MOV R82, R83 ;  /* 0x0000005300527202 */ /* 0x002fe20000000f00 */
[----:B------:R-:W-:Y:S01]  /*2740*/  IMAD.MOV.U32 R83, RZ, RZ, R96 ;  /* 0x000000ffff537224 */ /* 0x000fe200078e0060 */
[----:B------:R-:W-:Y:S02]  /*2750*/  MOV R99, 0x1f ;  /* 0x0000001f00637802 */ /* 0x000fe40000000f00 */
[----:B------:R-:W-:Y:S02]  /*2760*/  MOV R112, 0xffffffff ;  /* 0xffffffff00707802 */ /* 0x000fe40000000f00 */
[----:B------:R-:W-:Y:S02]  /*2770*/  MOV R80, 0x2790 ;  /* 0x0000279000507802 */ /* 0x000fe40000000f00 */
[----:B------:R-:W-:Y:S05]  /*2780*/  CALL.REL.NOINC `($__internal_26_$__cuda_sm70_shflsync_bfly_p) ;  /* 0x0000020000007944 */ /* 0x000fea0003c00000 */
[----:B------:R-:W-:Y:S01]  /*2790*/  FADD.FTZ R95, R82, R95 ;  /* 0x0000005f525f7221 */ /* 0x000fe20000010000 */
[----:B0-----:R-:W-:Y:S01]  /*27a0*/  HFMA2.MMA R99, -RZ, RZ, 0, 1.847743988037109375e-06 ;  /* 0x0000001fff637435 */ /* 0x001fe200000001ff */
[----:B-1----:R-:W-:Y:S01]  /*27b0*/  FADD.FTZ R96, R96, R83 ;  /* 0x0000005360607221 */ /* 0x002fe20000010000 */
[----:B------:R-:W-:Y:S01]  /*27c0*/  MOV R112, 0xffffffff ;  /* 0xffffffff00707802 */ /* 0x000fe20000000f00 */
[----:B------:R-:W-:Y:S01]  /*27d0*/  IMAD.MOV.U32 R98, RZ, RZ, 0x8 ;  /* 0x00000008ff627424 */ /* 0x000fe200078e00ff */
[----:B------:R-:W-:-:S02]  /*27e0*/  MOV R83, R95 ;  /* 0x0000005f00537202 */ /* 0x000fc40000000f00 */
[----:B------:R-:W-:Y:S02]  /*27f0*/  MOV R80, 0x2810 ;  /* 0x0000281000507802 */ /* 0x000fe40000000f00 */
[----:B------:R-:W-:Y:S05]  /*2800*/  CALL.REL.NOINC `($__internal_26_$__cuda_sm70_shflsync_bfly_p) ;  /* 0x0000018000007944 */ /* 0x000fea0003c00000 */
[----:B0-----:R-:W-:Y:S01]  /*2810*/  HFMA2.MMA R98, -RZ, RZ, 0, 4.76837158203125e-07 ;  /* 0x00000008ff627435 */ /* 0x001fe200000001ff */
[----:B-1----:R-:W-:Y:S01]  /*2820*/  IMAD.MOV.U32 R82, RZ, RZ, R83 ;  /* 0x000000ffff527224 */ /* 0x002fe200078e0053 */
[----:B------:R-:W-:Y:S01]  /*2830*/  MOV R83, R96 ;  /* 0x0000006000537202 */ /* 0x000fe20000000f00 */
[----:B------:R-:W-:Y:S01]  /*2840*/  IMAD.MOV.U32 R112, RZ, RZ, -0x1 ;  /* 0xffffffffff707424 */ /* 0x000fe200078e00ff */
[----:B------:R-:W-:Y:S02]  /*2850*/  MOV R99, 0x1f ;  /* 0x0000001f00637802 */ /* 0x000fe40000000f00 */
[----:B------:R-:W-:Y:S02]  /*2860*/  MOV R80, 0x2880 ;  /* 0x0000288000507802 */ /* 0x000fe40000000f00 */
[----:B------:R-:W-:Y:S05]  /*2870*/  CALL.REL.NOINC `($__internal_26_$__cuda_sm70_shflsync_bfly_p) ;  /* 0x0000011000007944 */ /* 0x000fea0003c00000 */
[----:B------:R-:W-:Y:S01]  /*2880*/  FADD.FTZ R94, R82, R95 ;  /* 0x0000005f525e7221 */ /* 0x000fe20000010000 */
[----:B0-----:R-:W-:Y:S01]  /*2890*/  HFMA2.MMA R98, -RZ, RZ, 0, 9.5367431640625e-07 ;  /* 0x00000010ff627435 */ /* 0x001fe200000001ff */
[----:B-1----:R-:W-:Y:S01]  /*28a0*/  FADD.FTZ R96, R96, R83 ;  /* 0x0000005360607221 */ /* 0x002fe20000010000 */
[----:B------:R-:W-:Y:S01]  /*28b0*/  MOV R99, 0x1f ;  /* 0x0000001f00637802 */ /* 0x000fe20000000f00 */
[----:B------:R-:W-:Y:S01]  /*28c0*/  IMAD.MOV.U32 R83, RZ, RZ, R94 ;  /* 0x000000ffff537224 */ /* 0x000fe200078e005e */
[----:B------:R-:W-:-:S02]  /*28d0*/  MOV R112, 0xffffffff ;  /* 0xffffffff00707802 */ /* 0x000fc40000000f00 */
[----:B------:R-:W-:Y:S02]  /*28e0*/  MOV R80, 0x2900 ;  /* 0x0000290000507802 */ /* 0x000fe40000000f00 */
[----:B------:R-:W-:Y:S05]  /*28f0*/  CALL.REL.NOINC `($__internal_26_$__cuda_sm70_shflsync_bfly_p) ;  /* 0x0000009000007944 */ /* 0x000fea0003c00000 */
[----:B0-----:R-:W-:Y:S01]  /*2900*/  HFMA2.MMA R98, -RZ, RZ, 0, 9.5367431640625e-07 ;  /* 0x00000010ff627435 */ /* 0x001fe200000001ff */
[----:B-1----:R-:W-:Y:S01]  /*2910*/  MOV R97, R83 ;  /* 0x0000005300617202 */ /* 0x002fe20000000f00 */
[----:B------:R-:W-:Y:S01]  /*2920*/  IMAD.MOV.U32 R99, RZ, RZ, 0x1f ;  /* 0x0000001fff637424 */ /* 0x000fe200078e00ff */
[----:B------:R-:W-:Y:S02]  /*2930*/  MOV R83, R96 ;  /* 0x0000006000537202 */ /* 0x000fe40000000f00 */
[----:B------:R-:W-:Y:S02]  /*2940*/  MOV R112, 0xffffffff ;  /* 0xffffffff00707802 */ /* 0x000fe40000000f00 */
[----:B------:R-:W-:Y:S02]  /*2950*/  MOV R80, 0x2970 ;  /* 0x0000297000507802 */ /* 0x000fe40000000f00 */
[----:B------:R-:W-:Y:S05]  /*2960*/  CALL.REL.NOINC `($__internal_26_$__cuda_sm70_shflsync_bfly_p) ;  /* 0x0000002000007944 */ /* 0x000fea0003c00000 */
[----:B-1----:R-:W-:Y:S01]  /*2970*/  MOV R81, R83 ;  /* 0x0000005300517202 */ /* 0x002fe20000000f00 */
[----:B0-----:R-:W-:Y:S05]  /*2980*/  BRA `(.L_x_423) ;  /* 0xffffe63000007947 */ /* 0x001fea000383ffff */
        .weak           $__internal_26_$__cuda_sm70_shflsync_bfly_p
        .type           $__internal_26_$__cuda_sm70_shflsync_bfly_p,@function
        .size           $__internal_26_$__cuda_sm70_shflsync_bfly_p,(.L_x_1972 - $__internal_26_$__cuda_sm70_shflsync_bfly_p)
$__internal_26_$__cuda_sm70_shflsync_bfly_p:
[----:B------:R-:W-:Y:S01]  /*2990*/  HFMA2.MMA R81, -RZ, RZ, 0, 0 ;  /* 0x00000000ff517435 */ /* 0x000fe200000001ff */
[----:B------:R-:W-:Y:S04]  /*29a0*/  WARPSYNC R112 ;  /* 0x0000007000007348 */ /* 0x000fe80003800000 */
[----:B------:R0:W1:Y:S01]  /*29b0*/  SHFL.BFLY PT, R83, R83, R98, R99 ;  /* 0x0c00006253537389 */ /* 0x00006200000e0063 */
[----:B------:R-:W-:Y:S05]  /*29c0*/  RET.REL.NODEC R80 `(_ZN10layer_norm31ln_parallel_residual_bwd_kernelINS_13Kernel_traitsIf13__nv_bfloat16S2_S2_fjLj512ELj1ELj4ELj1ELj16ENS_18Kernel_traits_baseILj512EfS2_S2_S2_fjLj128EEEEELb0ELb1ELb0EEEvNS_9BwdParamsE) ;  /* 0xffffd63050007950 */ /* 0x000fea0003c3ffff */
.L_x_424:
        /* <DEDUP_REMOVED lines=11> */
.L_x_1972:


//--------------------- .text._ZN10layer_norm31ln_parallel_residual_bwd_kernelINS_13Kernel_traitsIf13__nv_bfloat16S2_S2_fjLj512ELj1ELj4ELj1ELj16ENS_18Kernel_traits_baseILj512EfS2_S2_S2_fjLj128EEEEELb0ELb1ELb1EEEvNS_9BwdParamsE --------------------------
	.section	.text._ZN10layer_norm31ln_parallel_residual_bwd_kernelINS_13Kernel_traitsIf13__nv_bfloat16S2_S2_fjLj512ELj1ELj4ELj1ELj16ENS_18Kernel_traits_baseILj512EfS2_S2_S2_fjLj128EEEEELb0ELb1ELb1EEEvNS_9BwdParamsE,"ax",@progbits
	.sectioninfo	@"SHI_REGISTERS=122"
	.align	128
        .global         _ZN10layer_norm31ln_parallel_residual_bwd_kernelINS_13Kernel_traitsIf13__nv_bfloat16S2_S2_fjLj512ELj1ELj4ELj1ELj16ENS_18Kernel_traits_baseILj512EfS2_S2_S2_fjLj128EEEEELb0ELb1ELb1EEEvNS_9BwdParamsE
        .type           _ZN10layer_norm31ln_parallel_residual_bwd_kernelINS_13Kernel_traitsIf13__nv_bfloat16S2_S2_fjLj512ELj1ELj4ELj1ELj16ENS_18Kernel_traits_baseILj512EfS2_S2_S2_fjLj128EEEEELb0ELb1ELb1EEEvNS_9BwdParamsE,@function
        .size           _ZN10layer_norm31ln_parallel_residual_bwd_kernelINS_13Kernel_traitsIf13__nv_bfloat16S2_S2_fjLj512ELj1ELj4ELj1ELj16ENS_18Kernel_traits_baseILj512EfS2_S2_S2_fjLj128EEEEELb0ELb1ELb1EEEvNS_9BwdParamsE,(.L_x_1973 - _ZN10layer_norm31ln_parallel_residual_bwd_kernelINS_13Kernel_traitsIf13__nv_bfloat16S2_S2_fjLj512ELj1ELj4ELj1ELj16ENS_18Kernel_traits_baseILj512EfS2_S2_S2_fjLj128EEEEELb0ELb1ELb1EEEvNS_9BwdParamsE)
        .other          _ZN10layer_norm31ln_parallel_residual_bwd_kernelINS_13Kernel_traitsIf13__nv_bfloat16S2_S2_fjLj512ELj1ELj4ELj1ELj16ENS_18Kernel_traits_baseILj512EfS2_S2_S2_fjLj128EEEEELb0ELb1ELb1EEEvNS_9BwdParamsE,@"STO_CUDA_ENTRY STV_DEFAULT"
_ZN10layer_norm31ln_parallel_residual_bwd_kernelINS_13Kernel_traitsIf13__nv_bfloat16S2_S2_fjLj512ELj1ELj4ELj1ELj16ENS_18Kernel_traits_baseILj512EfS2_S2_S2_fjLj128EEEEELb0ELb1ELb1EEEvNS_9BwdParamsE:
.text._ZN10layer_norm31ln_parallel_residual_bwd_kernelINS_13Kernel_traitsIf13__nv_bfloat16S2_S2_fjLj512ELj1ELj4ELj1ELj16ENS_18Kernel_traits_baseILj512EfS2_S2_S2_fjLj128EEEEELb0ELb1ELb1EEEvNS_9BwdParamsE:
        /* <DEDUP_REMOVED lines=26> */
.L_x_426:
[----:B------:R-:W-:-:S04]  /*01a0*/  SHF.L.U32 R2, R0, 0x5, RZ ;  /* 0x0000000500027819 */ /* 0x000fc800000006ff */
[----:B------:R-:W-:-:S04]  /*01b0*/  LOP3.LUT R2, R2, 0x3e0, RZ, 0xc0, !PT ;  /* 0x000003e002027812 */ /* 0x000fc800078ec0ff */
[----:B------:R-:W-:-:S04]  /*01c0*/  IADD3 R2, P0, R2, c[0x0][0x1b0], RZ ;  /* 0x00006c0002027a10 */ /* 0x000fc80007f1e0ff */
[----:B------:R-:W-:-:S05]  /*01d0*/  IADD3.X R3, RZ, c[0x0][0x1b4], RZ, P0, !PT ;  /* 0x00006d00ff037a10 */ /* 0x000fca00007fe4ff */
[----:B------:R0:W5:Y:S04]  /*01e0*/  LDG.E.128 R16, [R2.64] ;  /* 0x0000000402107981 */ /* 0x000168000c1e1d00 */
[----:B------:R0:W5:Y:S04]  /*01f0*/  LDG.E.128 R12, [R2.64+0x10] ;  /* 0x00001004020c7981 */ /* 0x000168000c1e1d00 */
[----:B------:R0:W5:Y:S04]  /*0200*/  LDG.E.128 R8, [R2.64+0x400] ;  /* 0x0004000402087981 */ /* 0x000168000c1e1d00 */
[----:B------:R0:W5:Y:S01]  /*0210*/  LDG.E.128 R4, [R2.64+0x410] ;  /* 0x0004100402047981 */ /* 0x000162000c1e1d00 */
[----:B------:R-:W1:Y:S01]  /*0220*/  LDC.U8 R87, c[0x0][0x1f0] ;  /* 0x00007c00ff577b82 */ /* 0x000e620000000000 */
        /* <DEDUP_REMOVED lines=16> */
[----:B0-----:R-:W-:-:S02]  /*0330*/  CS2R R76, SRZ ;  /* 0x00000000004c7805 */ /* 0x001fc4000001ff00 */
.L_x_432:
        /* <DEDUP_REMOVED lines=13> */
[----:B------:R-:W-:Y:S02]  /*0410*/  IMAD.WIDE.U32 R44, R44, R52, c[0x0][0x188] ;  /* 0x000062002c2c7625 */ /* 0x000fe400078e0034 */
[----:B------:R-:W4:Y:S02]  /*0420*/  LDG.E.128 R36, [R36.64] ;  /* 0x0000000424247981 */ /* 0x000f24000c1e1d00 */
[----:B------:R-:W-:-:S02]  /*0430*/  IMAD.WIDE R90, R86, R91, c[0x0][0x1a8] ;  /* 0x00006a00565a7625 */ /* 0x000fc400078e025b */
[----:B------:R-:W2:Y:S04]  /*0440*/  LDG.E.128 R44, [R44.64] ;  /* 0x000000042c2c7981 */ /* 0x000ea8000c1e1d00 */
[----:B------:R3:W2:Y:S01]  /*0450*/  LDG.E R90, [R90.64] ;  /* 0x000000045a5a7981 */ /* 0x0006a2000c1e1900 */
[----:B------:R-:W-:-:S05]  /*0460*/  IADD3 R88, R89, 0x20, RZ ;  /* 0x0000002059587810 */ /* 0x000fca0007ffe0ff */
[----:B------:R-:W-:-:S06]  /*0470*/  IMAD.WIDE.U32 R48, R88, R52, c[0x0][0x208] ;  /* 0x0000820058307625 */ /* 0x000fcc00078e0034 */
[----:B------:R-:W2:Y:S01]  /*0480*/  LDG.E.128 R48, [R48.64] ;  /* 0x0000000430307981 */ /* 0x000ea2000c1e1d00 */
[----:B------:R-:W-:-:S04]  /*0490*/  ISETP.NE.U32.AND P1, PT, RZ, c[0x0][0x218], PT ;  /* 0x00008600ff007a0c */ /* 0x000fc80003f25070 */
[----:B------:R-:W-:Y:S02]  /*04a0*/  ISETP.NE.AND.EX P1, PT, RZ, c[0x0][0x21c], PT, P1 ;  /* 0x00008700ff007a0c */ /* 0x000fe40003f25310 */
[----:B-1----:R-:W-:-:S11]  /*04b0*/  ISETP.NE.AND P0, PT, R87, RZ, PT ;  /* 0x000000ff5700720c */ /* 0x002fd60003f05270 */
[----:B------:R-:W-:-:S04]  /*04c0*/  @P1 IMAD.WIDE.U32 R2, R89, R52, c[0x0][0x218] ;  /* 0x0000860059021625 */ /* 0x000fc800078e0034 */
[----:B------:R-:W-:Y:S01]  /*04d0*/  @P1 IMAD.WIDE.U32 R52, R52, R88, c[0x0][0x218] ;  /* 0x0000860034341625 */ /* 0x000fe200078e0058 */
[----:B-----5:R4:W5:Y:S04]  /*04e0*/  @P1 LDG.E.128 R20, [R2.64] ;  /* 0x0000000402141981 */ /* 0x020968000c1e1d00 */
[----:B------:R0:W5:Y:S01]  /*04f0*/  @P1 LDG.E.128 R24, [R52.64] ;  /* 0x0000000434181981 */ /* 0x000162000c1e1d00 */
[--C-:B---3--:R-:W-:Y:S02]  /*0500*/  PRMT R91, RZ, 0x5410, R42.reuse ;  /* 0x00005410ff5b7816 */ /* 0x108fe4000000002a */
[----:B0-----:R-:W-:Y:S02]  /*0510*/  PRMT R52, RZ, 0x7610, R42 ;  /* 0x00007610ff347816 */ /* 0x001fe4000000002a */
[----:B----4-:R-:W-:-:S02]  /*0520*/  PRMT R2, RZ, 0x5410, R36 ;  /* 0x00005410ff027816 */ /* 0x010fc40000000024 */
[----:B--2---:R-:W-:Y:S02]  /*0530*/  FSEL R42, R93, RZ, !P0 ;  /* 0x000000ff5d2a7208 */ /* 0x004fe40004000000 */
[----:B------:R-:W-:Y:S02]  /*0540*/  PRMT R36, RZ, 0x7610, R36 ;  /* 0x00007610ff247816 */ /* 0x000fe40000000024 */
[--C-:B------:R-:W-:Y:S02]  /*0550*/  PRMT R105, RZ, 0x5410, R41.reuse ;  /* 0x00005410ff697816 */ /* 0x100fe40000000029 */
[----:B------:R-:W-:Y:S01]  /*0560*/  PRMT R92, RZ, 0x7610, R41 ;  /* 0x00007610ff5c7816 */ /* 0x000fe20000000029 */
[----:B------:R-:W-:Y:S01]  /*0570*/  FADD.FTZ R41, -R42, R2 ;  /* 0x000000022a297221 */ /* 0x000fe20000010100 */
[----:B------:R-:W-:Y:S02]  /*0580*/  PRMT R3, RZ, 0x5410, R37 ;  /* 0x00005410ff037816 */ /* 0x000fe40000000025 */
[----:B------:R-:W-:-:S02]  /*0590*/  PRMT R53, RZ, 0x5410, R38 ;  /* 0x00005410ff357816 */ /* 0x000fc40000000026 */
[----:B------:R-:W-:Y:S02]  /*05a0*/  PRMT R115, RZ, 0x7610, R38 ;  /* 0x00007610ff737816 */ /* 0x000fe40000000026 */
[--C-:B------:R-:W-:Y:S02]  /*05b0*/  PRMT R113, RZ, 0x5410, R39.reuse ;  /* 0x00005410ff717816 */ /* 0x100fe40000000027 */
[----:B------:R-:W-:Y:S02]  /*05c0*/  PRMT R111, RZ, 0x7610, R39 ;  /* 0x00007610ff6f7816 */ /* 0x000fe40000000027 */
[--C-:B------:R-:W-:Y:S02]  /*05d0*/  PRMT R101, RZ, 0x5410, R43.reuse ;  /* 0x00005410ff657816 */ /* 0x100fe4000000002b */
[----:B------:R-:W-:Y:S01]  /*05e0*/  PRMT R94, RZ, 0x7610, R43 ;  /* 0x00007610ff5e7816 */ /* 0x000fe2000000002b */
[----:B------:R-:W-:Y:S01]  /*05f0*/  FADD.FTZ R43, -R42, R36 ;  /* 0x000000242a2b7221 */ /* 0x000fe20000010100 */
[----:B------:R-:W-:Y:S01]  /*0600*/  PRMT R38, RZ, 0x5410, R47 ;  /* 0x00005410ff267816 */ /* 0x000fe2000000002f */
[----:B------:R-:W-:Y:S01]  /*0610*/  FMUL.FTZ R36, R90, R41 ;  /* 0x000000295a247220 */ /* 0x000fe20000410000 */
[----:B------:R-:W-:-:S02]  /*0620*/  PRMT R39, RZ, 0x5410, R40 ;  /* 0x00005410ff277816 */ /* 0x000fc40000000028 */
[--C-:B------:R-:W-:Y:S02]  /*0630*/  PRMT R103, RZ, 0x5410, R45.reuse ;  /* 0x00005410ff677816 */ /* 0x100fe4000000002d */
[----:B------:R-:W-:Y:S01]  /*0640*/  PRMT R97, RZ, 0x7610, R45 ;  /* 0x00007610ff617816 */ /* 0x000fe2000000002d */
[C---:B------:R-:W-:Y:S01]  /*0650*/  FADD.FTZ R45, -R42.reuse, R3 ;  /* 0x000000032a2d7221 */ /* 0x040fe20000010100 */
[----:B------:R-:W-:Y:S01]  /*0660*/  PRMT R98, RZ, 0x7610, R40 ;  /* 0x00007610ff627816 */ /* 0x000fe20000000028 */
[----:B------:R-:W-:Y:S01]  /*0670*/  FADD.FTZ R3, -R42, R38 ;  /* 0x000000262a037221 */ /* 0x000fe20000010100 */
[----:B------:R-:W-:Y:S01]  /*0680*/  PRMT R37, RZ, 0x7610, R37 ;  /* 0x00007610ff257816 */ /* 0x000fe20000000025 */
[----:B------:R-:W-:Y:S02]  /*0690*/  FADD.FTZ R84, R39, R84 ;  /* 0x0000005427547221 */ /* 0x000fe40000010000 */
[----:B------:R-:W-:Y:S02]  /*06a0*/  FMUL.FTZ R38, R90, R43 ;  /* 0x0000002b5a267220 */ /* 0x000fe40000410000 */
[-C--:B------:R-:W-:Y:S01]  /*06b0*/  FFMA.FTZ R85, R36, R39.reuse, R85 ;  /* 0x0000002724557223 */ /* 0x080fe20000010055 */
[----:B------:R-:W-:Y:S01]  /*06c0*/  PRMT R40, RZ, 0x7610, R47 ;  /* 0x00007610ff287816 */ /* 0x000fe2000000002f */
[----:B------:R-:W-:Y:S01]  /*06d0*/  FMUL.FTZ R39, R16, R39 ;  /* 0x0000002710277220 */ /* 0x000fe20000410000 */
[----:B------:R-:W-:Y:S01]  /*06e0*/  PRMT R93, RZ, 0x5410, R46 ;  /* 0x00005410ff5d7816 */ /* 0x000fe2000000002e */
[----:B------:R-:W-:-:S02]  /*06f0*/  FADD.FTZ R82, R98, R82 ;  /* 0x0000005262527221 */ /* 0x000fc40000010000 */
[-C--:B------:R-:W-:Y:S02]  /*0700*/  FFMA.FTZ R83, R38, R98.reuse, R83 ;  /* 0x0000006226537223 */ /* 0x080fe40000010053 */
[----:B------:R-:W-:Y:S01]  /*0710*/  FMUL.FTZ R41, R17, R98 ;  /* 0x0000006211297220 */ /* 0x000fe20000410000 */
[--C-:B------:R-:W-:Y:S01]  /*0720*/  PRMT R109, RZ, 0x5410, R44.reuse ;  /* 0x00005410ff6d7816 */ /* 0x100fe2000000002c */
[----:B------:R-:W-:Y:S01]  /*0730*/  FADD.FTZ R98, RZ, R39 ;  /* 0x00000027ff627221 */ /* 0x000fe20000010000 */
[----:B------:R-:W-:Y:S01]  /*0740*/  PRMT R107, RZ, 0x7610, R44 ;  /* 0x00007610ff6b7816 */ /* 0x000fe2000000002c */
[----:B------:R-:W-:Y:S01]  /*0750*/  FFMA.FTZ R100, R36, R39, RZ ;  /* 0x0000002724647223 */ /* 0x000fe200000100ff */
[----:B------:R-:W-:Y:S01]  /*0760*/  PRMT R46, RZ, 0x7610, R46 ;  /* 0x00007610ff2e7816 */ /* 0x000fe2000000002e */
[C---:B------:R-:W-:Y:S02]  /*0770*/  FADD.FTZ R47, -R42.reuse, R37 ;  /* 0x000000252a2f7221 */ /* 0x040fe40000010100 */
[----:B------:R-:W-:-:S02]  /*0780*/  FADD.FTZ R37, -R42, R40 ;  /* 0x000000282a257221 */ /* 0x000fc40000010100 */
[----:B------:R-:W-:Y:S02]  /*0790*/  FMUL.FTZ R40, R90, R45 ;  /* 0x0000002d5a287220 */ /* 0x000fe40000410000 */
[----:B------:R-:W-:Y:S02]  /*07a0*/  FMUL.FTZ R45, R18, R105 ;  /* 0x00000069122d7220 */ /* 0x000fe40000410000 */
[----:B------:R-:W-:Y:S02]  /*07b0*/  FADD.FTZ R98, R98, R41 ;  /* 0x0000002962627221 */ /* 0x000fe40000010000 */
[----:B------:R-:W-:Y:S02]  /*07c0*/  FFMA.FTZ R100, R38, R41, R100 ;  /* 0x0000002926647223 */ /* 0x000fe40000010064 */
[C---:B------:R-:W-:Y:S02]  /*07d0*/  FADD.FTZ R117, -R42.reuse, R53 ;  /* 0x000000352a757221 */ /* 0x040fe40000010100 */
[----:B------:R-:W-:-:S02]  /*07e0*/  FADD.FTZ R115, -R42, R115 ;  /* 0x000000732a737221 */ /* 0x000fc40000010100 */
[C---:B------:R-:W-:Y:S02]  /*07f0*/  FADD.FTZ R113, -R42.reuse, R113 ;  /* 0x000000712a717221 */ /* 0x040fe40000010100 */
[C---:B------:R-:W-:Y:S02]  /*0800*/  FADD.FTZ R111, -R42.reuse, R111 ;  /* 0x0000006f2a6f7221 */ /* 0x040fe40000010100 */
[C---:B------:R-:W-:Y:S02]  /*0810*/  FADD.FTZ R109, -R42.reuse, R109 ;  /* 0x0000006d2a6d7221 */ /* 0x040fe40000010100 */
[C---:B------:R-:W-:Y:S02]  /*0820*/  FADD.FTZ R107, -R42.reuse, R107 ;  /* 0x0000006b2a6b7221 */ /* 0x040fe40000010100 */
[C---:B------:R-:W-:Y:S02]  /*0830*/  FADD.FTZ R103, -R42.reuse, R103 ;  /* 0x000000672a677221 */ /* 0x040fe40000010100 */
[----:B------:R-:W-:-:S02]  /*0840*/  FADD.FTZ R97, -R42, R97 ;  /* 0x000000612a617221 */ /* 0x000fc40000010100 */
[C---:B------:R-:W-:Y:S02]  /*0850*/  FADD.FTZ R93, -R42.reuse, R93 ;  /* 0x0000005d2a5d7221 */ /* 0x040fe40000010100 */
[----:B------:R-:W-:Y:S02]  /*0860*/  FADD.FTZ R53, -R42, R46 ;  /* 0x0000002e2a357221 */ /* 0x000fe40000010100 */
[----:B------:R-:W-:Y:S02]  /*0870*/  FMUL.FTZ R42, R90, R47 ;  /* 0x0000002f5a2a7220 */ /* 0x000fe40000410000 */
[----:B------:R-:W-:Y:S02]  /*0880*/  FMUL.FTZ R47, R19, R92 ;  /* 0x0000005c132f7220 */ /* 0x000fe40000410000 */
[----:B------:R-:W-:Y:S02]  /*0890*/  FADD.FTZ R98, R98, R45 ;  /* 0x0000002d62627221 */ /* 0x000fe40000010000 */
[----:B------:R-:W-:-:S02]  /*08a0*/  FFMA.FTZ R100, R40, R45, R100 ;  /* 0x0000002d28647223 */ /* 0x000fc40000010064 */
[----:B------:R-:W-:Y:S02]  /*08b0*/  FADD.FTZ R80, R105, R80 ;  /* 0x0000005069507221 */ /* 0x000fe40000010000 */
[----:B------:R-:W-:Y:S02]  /*08c0*/  FFMA.FTZ R81, R40, R105, R81 ;  /* 0x0000006928517223 */ /* 0x000fe40000010051 */
[C---:B------:R-:W-:Y:S02]  /*08d0*/  FMUL.FTZ R43, R90.reuse, R117 ;  /* 0x000000755a2b7220 */ /* 0x040fe40000410000 */
[----:B------:R-:W-:Y:S02]  /*08e0*/  FMUL.FTZ R105, R90, R109 ;  /* 0x0000006d5a697220 */ /* 0x000fe40000410000 */
[----:B------:R-:W-:Y:S02]  /*08f0*/  FMUL.FTZ R46, R12, R91 ;  /* 0x0000005b0c2e7220 */ /* 0x000fe40000410000 */
[----:B------:R-:W-:-:S02]  /*0900*/  FADD.FTZ R109, R98, R47 ;  /* 0x0000002f626d7221 */ /* 0x000fc40000010000 */
[----:B------:R-:W-:Y:S01]  /*0910*/  FFMA.FTZ R100, R42, R47, R100 ;  /* 0x0000002f2a647223 */ /* 0x000fe20000010064 */
[--C-:B------:R-:W-:Y:S01]  /*0920*/  PRMT R99, RZ, 0x5410, R49.reuse ;  /* 0x00005410ff637816 */ /* 0x100fe20000000031 */
[----:B------:R-:W-:Y:S01]  /*0930*/  FADD.FTZ R64, R91, R64 ;  /* 0x000000405b407221 */ /* 0x000fe20000010000 */
[----:B------:R-:W-:Y:S01]  /*0940*/  PRMT R119, RZ, 0x5410, R48 ;  /* 0x00005410ff777816 */ /* 0x000fe20000000030 */
[----:B------:R-:W-:Y:S01]  /*0950*/  FFMA.FTZ R76, R43, R91, R76 ;  /* 0x0000005b2b4c7223 */ /* 0x000fe2000001004c */
[----:B------:R-:W-:Y:S01]  /*0960*/  PRMT R96, RZ, 0x7610, R48 ;  /* 0x00007610ff607816 */ /* 0x000fe20000000030 */
[C---:B------:R-:W-:Y:S01]  /*0970*/  FMUL.FTZ R103, R90.reuse, R103 ;  /* 0x000000675a677220 */ /* 0x040fe20000410000 */
[----:B------:R-:W-:Y:S01]  /*0980*/  PRMT R48, RZ, 0x7610, R49 ;  /* 0x00007610ff307816 */ /* 0x000fe20000000031 */
[----:B------:R-:W-:Y:S02]  /*0990*/  FMUL.FTZ R44, R90, R115 ;  /* 0x000000735a2c7220 */ /* 0x000fe40000410000 */
[----:B------:R-:W-:-:S02]  /*09a0*/  FMUL.FTZ R91, R13, R52 ;  /* 0x000000340d5b7220 */ /* 0x000fc40000410000 */
[----:B------:R-:W-:Y:S02]  /*09b0*/  FADD.FTZ R102, R109, R46 ;  /* 0x0000002e6d667221 */ /* 0x000fe40000010000 */
[----:B------:R-:W-:Y:S01]  /*09c0*/  FFMA.FTZ R100, R43, R46, R100 ;  /* 0x0000002e2b647223 */ /* 0x000fe20000010064 */
[--C-:B------:R-:W-:Y:S01]  /*09d0*/  PRMT R49, RZ, 0x5410, R51.reuse ;  /* 0x00005410ff317816 */ /* 0x100fe20000000033 */
[----:B------:R-:W-:Y:S01]  /*09e0*/  FADD.FTZ R78, R92, R78 ;  /* 0x0000004e5c4e7221 */ /* 0x000fe20000010000 */
[----:B------:R-:W-:Y:S01]  /*09f0*/  PRMT R2, RZ, 0x7610, R51 ;  /* 0x00007610ff027816 */ /* 0x000fe20000000033 */
[----:B------:R-:W-:Y:S02]  /*0a00*/  FFMA.FTZ R79, R42, R92, R79 ;  /* 0x0000005c2a4f7223 */ /* 0x000fe4000001004f */
[----:B------:R-:W-:Y:S02]  /*0a10*/  FMUL.FTZ R51, R90, R113 ;  /* 0x000000715a337220 */ /* 0x000fe40000410000 */
[----:B------:R-:W-:-:S02]  /*0a20*/  FADD.FTZ R58, R99, R58 ;  /* 0x0000003a633a7221 */ /* 0x000fc40000010000 */
[-C--:B------:R-:W-:Y:S02]  /*0a30*/  FFMA.FTZ R70, R103, R99.reuse, R70 ;  /* 0x0000006367467223 */ /* 0x080fe40000010046 */
[----:B------:R-:W-:Y:S02]  /*0a40*/  FMUL.FTZ R98, R10, R99 ;  /* 0x000000630a627220 */ /* 0x000fe40000410000 */
[----:B------:R-:W-:Y:S02]  /*0a50*/  FMUL.FTZ R92, R14, R101 ;  /* 0x000000650e5c7220 */ /* 0x000fe40000410000 */
[----:B------:R-:W-:Y:S02]  /*0a60*/  FADD.FTZ R99, R102, R91 ;  /* 0x0000005b66637221 */ /* 0x000fe40000010000 */
[----:B------:R-:W-:Y:S02]  /*0a70*/  FFMA.FTZ R100, R44, R91, R100 ;  /* 0x0000005b2c647223 */ /* 0x000fe40000010064 */
[----:B------:R-:W-:-:S02]  /*0a80*/  FADD.FTZ R65, R52, R65 ;  /* 0x0000004134417221 */ /* 0x000fc40000010000 */
[----:B------:R-:W-:Y:S02]  /*0a90*/  FFMA.FTZ R77, R44, R52, R77 ;  /* 0x000000342c4d7223 */ /* 0x000fe4000001004d */
[----:B------:R-:W-:Y:S02]  /*0aa0*/  FADD.FTZ R62, R101, R62 ;  /* 0x0000003e653e7221 */ /* 0x000fe40000010000 */
[----:B------:R-:W-:Y:S02]  /*0ab0*/  FMUL.FTZ R52, R90, R111 ;  /* 0x0000006f5a347220 */ /* 0x000fe40000410000 */
[----:B------:R-:W-:Y:S02]  /*0ac0*/  FFMA.FTZ R74, R51, R101, R74 ;  /* 0x00000065334a7223 */ /* 0x000fe4000001004a */
        /* <DEDUP_REMOVED lines=16> */
[----:B------:R-:W-:Y:S01]  /*0bd0*/  FFMA.FTZ R102, R107, R96, R102 ;  /* 0x000000606b667223 */ /* 0x000fe20000010066 */
[----:B------:R-:W-:Y:S01]  /*0be0*/  PRMT R95, RZ, 0x5410, R50 ;  /* 0x00005410ff5f7816 */ /* 0x000fe20000000032 */
[----:B------:R-:W-:Y:S02]  /*0bf0*/  FADD.FTZ R59, R48, R59 ;  /* 0x0000003b303b7221 */ /* 0x000fe40000010000 */
[-C--:B------:R-:W-:Y:S02]  /*0c00*/  FFMA.FTZ R71, R97, R48.reuse, R71 ;  /* 0x0000003061477223 */ /* 0x080fe40000010047 */
[----:B------:R-:W-:-:S02]  /*0c10*/  FMUL.FTZ R48, R11, R48 ;  /* 0x000000300b307220 */ /* 0x000fc40000410000 */
[----:B------:R-:W-:Y:S02]  /*0c20*/  FADD.FTZ R99, R99, R98 ;  /* 0x0000006263637221 */ /* 0x000fe40000010000 */
[----:B------:R-:W-:Y:S01]  /*0c30*/  FFMA.FTZ R102, R103, R98, R102 ;  /* 0x0000006267667223 */ /* 0x000fe20000010066 */
[----:B------:R-:W-:Y:S01]  /*0c40*/  PRMT R50, RZ, 0x7610, R50 ;  /* 0x00007610ff327816 */ /* 0x000fe20000000032 */
[C---:B------:R-:W-:Y:S02]  /*0c50*/  FMUL.FTZ R93, R90.reuse, R93 ;  /* 0x0000005d5a5d7220 */ /* 0x040fe40000410000 */
        /* <DEDUP_REMOVED lines=8> */
[----:B------:R-:W-:-:S02]  /*0ce0*/  FMUL.FTZ R95, R90, R3 ;  /* 0x000000035a5f7220 */ /* 0x000fc40000410000 */
[----:B------:R-:W-:Y:S02]  /*0cf0*/  FMUL.FTZ R50, R5, R50 ;  /* 0x0000003205327220 */ /* 0x000fe40000410000 */
[----:B------:R-:W-:Y:S02]  /*0d00*/  FADD.FTZ R99, R99, R100 ;  /* 0x0000006463637221 */ /* 0x000fe40000010000 */
[----:B------:R-:W-:Y:S02]  /*0d10*/  FFMA.FTZ R3, R93, R100, R102 ;  /* 0x000000645d037223 */ /* 0x000fe40000010066 */
        /* <DEDUP_REMOVED lines=17> */
.L_x_433:
        /* <DEDUP_REMOVED lines=18> */
.L_x_434:
        /* <DEDUP_REMOVED lines=8> */
[----:B------:R-:W-:Y:S01]  /*0fd0*/  LOP3.LUT R37, R0, 0x1f, RZ, 0xc0, !PT ;  /* 0x0000001f00257812 */ /* 0x000fe200078ec0ff */
[-CC-:B------:R-:W-:Y:S01]  /*0fe0*/  FFMA.FTZ R43, R43, R106.reuse, R3.reuse ;  /* 0x0000006a2b2b7223 */ /* 0x180fe20000010003 */
[----:B------:R-:W-:Y:S01]  /*0ff0*/  ISETP.NE.U32.AND P0, PT, RZ, c[0x0][0x258], PT ;  /* 0x00009600ff007a0c */ /* 0x000fe20003f05070 */
[-CC-:B------:R-:W-:Y:S02]  /*1000*/  FFMA.FTZ R51, R51, R106.reuse, R3.reuse ;  /* 0x0000006a33337223 */ /* 0x180fe40000010003 */
[-CC-:B------:R-:W-:Y:S01]  /*1010*/  FFMA.FTZ R52, R52, R106.reuse, R3.reuse ;  /* 0x0000006a34347223 */ /* 0x180fe20000010003 */
[----:B------:R-:W-:Y:S01]  /*1020*/  ISETP.NE.AND.EX P0, PT, RZ, c[0x0][0x25c], PT, P0 ;  /* 0x00009700ff007a0c */ /* 0x000fe20003f05300 */
[-CC-:B------:R-:W-:Y:S02]  /*1030*/  FFMA.FTZ R36, R36, R106.reuse, R3.reuse ;  /* 0x0000006a24247223 */ /* 0x180fe40000010003 */
[-CC-:B------:R-:W-:Y:S02]  /*1040*/  FFMA.FTZ R38, R38, R106.reuse, R3.reuse ;  /* 0x0000006a26267223 */ /* 0x180fe40000010003 */
[----:B------:R-:W-:-:S02]  /*1050*/  FFMA.FTZ R40, R40, R106, R3 ;  /* 0x0000006a28287223 */ /* 0x000fc40000010003 */
[-CC-:B------:R-:W-:Y:S02]  /*1060*/  FFMA.FTZ R42, R42, R106.reuse, R3.reuse ;  /* 0x0000006a2a2a7223 */ /* 0x180fe40000010003 */
[-CC-:B------:R-:W-:Y:S01]  /*1070*/  FFMA.FTZ R2, R44, R106.reuse, R3.reuse ;  /* 0x0000006a2c027223 */ /* 0x180fe20000010003 */
[----:B------:R-:W-:Y:S01]  /*1080*/  LEA.HI.SX32 R44, R108, R37, 0x1d ;  /* 0x000000256c2c7211 */ /* 0x000fe200078feaff */
[-CC-:B------:R-:W-:Y:S02]  /*1090*/  FFMA.FTZ R105, R105, R106.reuse, R3.reuse ;  /* 0x0000006a69697223 */ /* 0x180fe40000010003 */
[-CC-:B------:R-:W-:Y:S02]  /*10a0*/  FFMA.FTZ R107, R107, R106.reuse, R3.reuse ;  /* 0x0000006a6b6b7223 */ /* 0x180fe40000010003 */
[-CC-:B------:R-:W-:Y:S02]  /*10b0*/  FFMA.FTZ R103, R103, R106.reuse, R3.reuse ;  /* 0x0000006a67677223 */ /* 0x180fe40000010003 */
[----:B------:R-:W-:-:S02]  /*10c0*/  FFMA.FTZ R97, R97, R106, R3 ;  /* 0x0000006a61617223 */ /* 0x000fc40000010003 */
[-CC-:B------:R-:W-:Y:S02]  /*10d0*/  FFMA.FTZ R93, R93, R106.reuse, R3.reuse ;  /* 0x0000006a5d5d7223 */ /* 0x180fe40000010003 */
[-CC-:B------:R-:W-:Y:S02]  /*10e0*/  FFMA.FTZ R53, R53, R106.reuse, R3.reuse ;  /* 0x0000006a35357223 */ /* 0x180fe40000010003 */
[-CC-:B0-----:R-:W-:Y:S02]  /*10f0*/  FFMA.FTZ R109, R95, R106.reuse, R3.reuse ;  /* 0x0000006a5f6d7223 */ /* 0x181fe40000010003 */
[----:B------:R-:W-:Y:S02]  /*1100*/  FFMA.FTZ R104, R104, R106, R3 ;  /* 0x0000006a68687223 */ /* 0x000fe40000010003 */
[----:B------:R-:W-:Y:S02]  /*1110*/  FADD.FTZ R3, R46, -R43 ;  /* 0x8000002b2e037221 */ /* 0x000fe40000010000 */
[----:B------:R-:W-:-:S02]  /*1120*/  FADD.FTZ R51, R92, -R51 ;  /* 0x800000335c337221 */ /* 0x000fc40000010000 */
[----:B------:R-:W-:Y:S02]  /*1130*/  FADD.FTZ R101, R101, -R52 ;  /* 0x8000003465657221 */ /* 0x000fe40000010000 */
[----:B------:R-:W-:Y:S01]  /*1140*/  FADD.FTZ R37, R91, -R2 ;  /* 0x800000025b257221 */ /* 0x000fe20000010000 */
[--C-:B-----5:R-:W-:Y:S01]  /*1150*/  @P1 PRMT R2, RZ, 0x5410, R23.reuse ;  /* 0x00005410ff021816 */ /* 0x120fe20000000017 */
[----:B------:R-:W-:Y:S01]  /*1160*/  FMUL.FTZ R91, R90, R3 ;  /* 0x000000035a5b7220 */ /* 0x000fe20000410000 */
[----:B------:R-:W-:Y:S01]  /*1170*/  @P1 PRMT R3, RZ, 0x7610, R23 ;  /* 0x00007610ff031816 */ /* 0x000fe20000000017 */
[----:B------:R-:W-:Y:S02]  /*1180*/  FADD.FTZ R105, R94, -R105 ;  /* 0x800000695e697221 */ /* 0x000fe40000010000 */
[----:B------:R-:W-:Y:S02]  /*1190*/  FADD.FTZ R95, R100, -R93 ;  /* 0x8000005d645f7221 */ /* 0x000fe40000010000 */
[----:B------:R-:W-:-:S02]  /*11a0*/  FMUL.FTZ R93, R90, R51 ;  /* 0x000000335a5d7220 */ /* 0x000fc40000410000 */
[----:B------:R-:W-:Y:S02]  /*11b0*/  FMUL.FTZ R94, R90, R101 ;  /* 0x000000655a5e7220 */ /* 0x000fe40000410000 */
[----:B------:R-:W-:Y:S01]  /*11c0*/  @P1 FADD.FTZ R93, R93, R2 ;  /* 0x000000025d5d1221 */ /* 0x000fe20000010000 */
[--C-:B------:R-:W-:Y:S01]  /*11d0*/  @P1 PRMT R2, RZ, 0x5410, R22.reuse ;  /* 0x00005410ff021816 */ /* 0x100fe20000000016 */
[----:B------:R-:W-:Y:S01]  /*11e0*/  @P1 FADD.FTZ R94, R94, R3 ;  /* 0x000000035e5e1221 */ /* 0x000fe20000010000 */
[----:B------:R-:W-:Y:S01]  /*11f0*/  @P1 PRMT R3, RZ, 0x7610, R22 ;  /* 0x00007610ff031816 */ /* 0x000fe20000000016 */
[----:B------:R-:W-:Y:S01]  /*1200*/  FMUL.FTZ R92, R90, R37 ;  /* 0x000000255a5c7220 */ /* 0x000fe20000410000 */
[----:B------:R-:W-:Y:S01]  /*1210*/  @P0 F2FP.BF16.PACK_AB R37, RZ, R93 ;  /* 0x0000005dff25023e */ /* 0x000fe200000010ff */
[----:B------:R-:W-:Y:S02]  /*1220*/  FADD.FTZ R45, R45, -R40 ;  /* 0x800000282d2d7221 */ /* 0x000fe40000010000 */
[----:B------:R-:W-:Y:S01]  /*1230*/  FADD.FTZ R47, R47, -R42 ;  /* 0x8000002a2f2f7221 */ /* 0x000fe20000010000 */
[----:B------:R-:W-:Y:S01]  /*1240*/  @P0 PRMT R31, R37, 0x7610, R31 ;  /* 0x00007610251f0816 */ /* 0x000fe2000000001f */
[----:B------:R-:W-:Y:S01]  /*1250*/  @P1 FADD.FTZ R91, R91, R2 ;  /* 0x000000025b5b1221 */ /* 0x000fe20000010000 */
[----:B------:R-:W-:Y:S01]  /*1260*/  @P1 PRMT R2, RZ, 0x7610, R21 ;  /* 0x00007610ff021816 */ /* 0x000fe20000000015 */
[----:B------:R-:W-:Y:S01]  /*1270*/  @P1 FADD.FTZ R92, R92, R3 ;  /* 0x000000035c5c1221 */ /* 0x000fe20000010000 */
[----:B------:R-:W-:Y:S01]  /*1280*/  @P1 PRMT R3, RZ, 0x5410, R21 ;  /* 0x00005410ff031816 */ /* 0x000fe20000000015 */
[----:B------:R-:W-:-:S02]  /*1290*/  FADD.FTZ R99, R50, -R53 ;  /* 0x8000003532637221 */ /* 0x000fc40000010000 */
        /* <DEDUP_REMOVED lines=10> */
[----:B------:R-:W-:Y:S01]  /*1340*/  FMUL.FTZ R42, R90, R39 ;  /* 0x000000275a2a7220 */ /* 0x000fe20000410000 */
[----:B------:R-:W-:Y:S01]  /*1350*/  @P0 PRMT R30, R36, 0x7610, R30 ;  /* 0x00007610241e0816 */ /* 0x000fe2000000001e */
[----:B------:R-:W-:Y:S01]  /*1360*/  FMUL.FTZ R43, R90, R41 ;  /* 0x000000295a2b7220 */ /* 0x000fe20000410000 */
[----:B------:R-:W-:Y:S01]  /*1370*/  @P0 PRMT R31, R31, 0x5410, R38 ;  /* 0x000054101f1f0816 */ /* 0x000fe20000000026 */
[----:B------:R-:W-:Y:S01]  /*1380*/  FADD.FTZ R107, R96, -R107 ;  /* 0x8000006b606b7221 */ /* 0x000fe20000010000 */
[----:B------:R-:W-:Y:S01]  /*1390*/  HFMA2.MMA R96, -RZ, RZ, 0, 9.5367431640625e-07 ;  /* 0x00000010ff607435 */ /* 0x000fe200000001ff */
[----:B------:R-:W-:Y:S01]  /*13a0*/  @P1 FADD.FTZ R42, R42, R3 ;  /* 0x000000032a2a1221 */ /* 0x000fe20000010000 */
[----:B------:R-:W-:Y:S01]  /*13b0*/  @P1 PRMT R3, RZ, 0x7610, R24 ;  /* 0x00007610ff031816 */ /* 0x000fe20000000018 */
[----:B------:R-:W-:Y:S01]  /*13c0*/  @P1 FADD.FTZ R43, R43, R2 ;  /* 0x000000022b2b1221 */ /* 0x000fe20000010000 */
[----:B------:R-:W-:Y:S01]  /*13d0*/  @P1 PRMT R2, RZ, 0x5410, R24 ;  /* 0x00005410ff021816 */ /* 0x000fe20000000018 */
[----:B------:R-:W-:Y:S01]  /*13e0*/  FMUL.FTZ R45, R90, R105 ;  /* 0x000000695a2d7220 */ /* 0x000fe20000410000 */
[----:B------:R-:W-:Y:S01]  /*13f0*/  F2FP.BF16.PACK_AB R39, R94, R93 ;  /* 0x0000005d5e27723e */ /* 0x000fe200000010ff */
[----:B------:R-:W-:Y:S01]  /*1400*/  FMUL.FTZ R50, R90, R107 ;  /* 0x0000006b5a327220 */ /* 0x000fe20000410000 */
[----:B------:R-:W-:Y:S01]  /*1410*/  F2FP.BF16.PACK_AB R38, R92, R91 ;  /* 0x0000005b5c26723e */ /* 0x000fe200000010ff */
        /* <DEDUP_REMOVED lines=9> */
[----:B------:R-:W-:Y:S01]  /*14b0*/  @P0 PRMT R30, R30, 0x5410, R98 ;  /* 0x000054101e1e0816 */ /* 0x000fe20000000062 */
[C---:B------:R-:W-:Y:S01]  /*14c0*/  FMUL.FTZ R48, R90.reuse, R103 ;  /* 0x000000675a307220 */ /* 0x040fe20000410000 */
[----:B------:R-:W-:Y:S01]  /*14d0*/  F2FP.BF16.PACK_AB R36, R43, R42 ;  /* 0x0000002a2b24723e */ /* 0x000fe200000010ff */
[----:B------:R-:W-:Y:S01]  /*14e0*/  FMUL.FTZ R49, R90, R97 ;  /* 0x000000615a317220 */ /* 0x000fe20000410000 */
[----:B------:R-:W-:Y:S01]  /*14f0*/  @P0 F2FP.BF16.PACK_AB R97, RZ, R53 ;  /* 0x00000035ff61023e */ /* 0x000fe200000010ff */
[----:B------:R-:W-:Y:S01]  /*1500*/  @P1 FADD.FTZ R48, R48, R3 ;  /* 0x0000000330301221 */ /* 0x000fe20000010000 */
[----:B------:R-:W-:Y:S01]  /*1510*/  @P1 PRMT R3, RZ, 0x5410, R26 ;  /* 0x00005410ff031816 */ /* 0x000fe2000000001a */
[----:B------:R-:W-:Y:S01]  /*1520*/  @P1 FADD.FTZ R49, R49, R2 ;  /* 0x0000000231311221 */ /* 0x000fe20000010000 */
[----:B------:R-:W-:Y:S01]  /*1530*/  @P1 PRMT R2, RZ, 0x7610, R26 ;  /* 0x00007610ff021816 */ /* 0x000fe2000000001a */
[C---:B------:R-:W-:Y:S01]  /*1540*/  FMUL.FTZ R46, R90.reuse, R95 ;  /* 0x0000005f5a2e7220 */ /* 0x040fe20000410000 */
[----:B------:R-:W-:Y:S01]  /*1550*/  @P0 F2FP.BF16.PACK_AB R95, RZ, R43 ;  /* 0x0000002bff5f023e */ /* 0x000fe200000010ff */
[----:B------:R-:W-:-:S02]  /*1560*/  FMUL.FTZ R47, R90, R99 ;  /* 0x000000635a2f7220 */ /* 0x000fc40000410000 */
[----:B------:R-:W-:Y:S02]  /*1570*/  FADD.FTZ R109, R102, -R109 ;  /* 0x8000006d666d7221 */ /* 0x000fe40000010000 */
[----:B------:R-:W-:Y:S01]  /*1580*/  @P1 FADD.FTZ R46, R46, R3 ;  /* 0x000000032e2e1221 */ /* 0x000fe20000010000 */
[--C-:B------:R-:W-:Y:S01]  /*1590*/  @P1 PRMT R3, RZ, 0x7610, R27.reuse ;  /* 0x00007610ff031816 */ /* 0x100fe2000000001b */
[----:B------:R-:W-:Y:S01]  /*15a0*/  @P1 FADD.FTZ R47, R47, R2 ;  /* 0x000000022f2f1221 */ /* 0x000fe20000010000 */
[----:B------:R-:W-:Y:S01]  /*15b0*/  @P1 PRMT R2, RZ, 0x5410, R27 ;  /* 0x00005410ff021816 */ /* 0x000fe2000000001b */
[C---:B------:R-:W-:Y:S02]  /*15c0*/  FMUL.FTZ R51, R90.reuse, R109 ;  /* 0x0000006d5a337220 */ /* 0x040fe40000410000 */
[----:B------:R-:W-:Y:S02]  /*15d0*/  FMUL.FTZ R90, R90, R111 ;  /* 0x0000006f5a5a7220 */ /* 0x000fe40000410000 */
        /* <DEDUP_REMOVED lines=50> */
[C---:B------:R-:W-:Y:S01]  /*1900*/  @P0 IMAD.WIDE.U32 R2, R88.reuse, R96, c[0x0][0x258] ;  /* 0x0000960058020625 */ /* 0x040fe200078e0060 */
[----:B------:R-:W-:Y:S02]  /*1910*/  @P1 F2FP.BF16.PACK_AB R46, RZ, R46 ;  /* 0x0000002eff2e123e */ /* 0x000fe400000010ff */
[----:B------:R-:W-:Y:S01]  /*1920*/  @P1 F2FP.BF16.PACK_AB R51, RZ, R51 ;  /* 0x00000033ff33123e */ /* 0x000fe200000010ff */
[----:B------:R-:W-:Y:S01]  /*1930*/  @P1 IMAD.WIDE.U32 R88, R88, R96, c[0x0][0x250] ;  /* 0x0000940058581625 */ /* 0x000fe200078e0060 */
[----:B------:R-:W-:-:S02]  /*1940*/  @P1 F2FP.BF16.PACK_AB R48, RZ, R48 ;  /* 0x00000030ff30123e */ /* 0x000fc400000010ff */
[----:B------:R-:W-:Y:S02]  /*1950*/  @P1 F2FP.BF16.PACK_AB R45, RZ, R45 ;  /* 0x0000002dff2d123e */ /* 0x000fe400000010ff */
[----:B------:R-:W-:Y:S02]  /*1960*/  IADD3 R41, R44, 0x20, RZ ;  /* 0x000000202c297810 */ /* 0x000fe40007ffe0ff */
[----:B------:R-:W-:Y:S02]  /*1970*/  @P0 PRMT R30, R30, 0x5410, R40 ;  /* 0x000054101e1e0816 */ /* 0x000fe40000000028 */
[----:B------:R-:W-:Y:S01]  /*1980*/  @P0 PRMT R28, R28, 0x5410, R52 ;  /* 0x000054101c1c0816 */ /* 0x000fe20000000034 */
[----:B------:R-:W-:Y:S01]  /*1990*/  IMAD.WIDE.U32 R40, R41, R96, c[0x0][0x248] ;  /* 0x0000920029287625 */ /* 0x000fe200078e0060 */
[----:B------:R-:W-:Y:S02]  /*19a0*/  @P1 F2FP.BF16.PACK_AB R47, RZ, R47 ;  /* 0x0000002fff2f123e */ /* 0x000fe400000010ff */
[----:B------:R-:W-:Y:S01]  /*19b0*/  @P1 F2FP.BF16.PACK_AB R90, RZ, R90 ;  /* 0x0000005aff5a123e */ /* 0x000fe200000010ff */
[----:B------:R1:W-:Y:S01]  /*19c0*/  @P0 STG.E.128 [R2.64], R28 ;  /* 0x0000001c02000986 */ /* 0x0003e2000c101d04 */
[----:B------:R-:W-:-:S02]  /*19d0*/  @P1 F2FP.BF16.PACK_AB R49, RZ, R49 ;  /* 0x00000031ff31123e */ /* 0x000fc400000010ff */
[----:B------:R-:W-:Y:S01]  /*19e0*/  @P1 F2FP.BF16.PACK_AB R50, RZ, R50 ;  /* 0x00000032ff32123e */ /* 0x000fe200000010ff */
        /* <DEDUP_REMOVED lines=8> */
[----:B------:R-:W-:Y:S02]  /*1a70*/  @P1 PRMT R32, R32, 0x5410, R50 ;  /* 0x0000541020201816 */ /* 0x000fe40000000032 */
[----:B-1----:R-:W-:-:S03]  /*1a80*/  MOV R3, c[0x0][0x160] ;  /* 0x0000580000037a02 */ /* 0x002fc60000000f00 */
[----:B------:R2:W-:Y:S01]  /*1a90*/  @P1 STG.E.128 [R88.64], R32 ;  /* 0x0000002058001986 */ /* 0x0005e2000c101d04 */
[----:B------:R-:W-:-:S04]  /*1aa0*/  LEA R86, R3, R86, 0x2 ;  /* 0x0000005603567211 */ /* 0x000fc800078e10ff */
[----:B------:R-:W-:-:S13]  /*1ab0*/  ISETP.GE.AND P0, PT, R86, c[0x0][0x164], PT ;  /* 0x0000590056007a0c */ /* 0x000fda0003f06270 */
[----:B--2---:R-:W-:Y:S01]  /*1ac0*/  @P0 CALL.REL.NOINC `(.L_x_431) ;  /* 0x0000001000000944 */ /* 0x004fe20003c00000 */
[----:B------:R-:W-:Y:S05]  /*1ad0*/  BRA `(.L_x_432) ;  /* 0xffffe86000007947 */ /* 0x000fea000383ffff */
.L_x_431:
[----:B------:R-:W-:Y:S05]  /*1ae0*/  BSYNC B1 ;  /* 0x0000000000017941 */ /* 0x000fea0003800000 */
.L_x_428:
        /* <DEDUP_REMOVED lines=22> */
.L_x_427:
[----:B------:R-:W-:Y:S05]  /*1c50*/  BSYNC B0 ;  /* 0x0000000000007941 */ /* 0x000fea0003800000 */
.L_x_425:
        /* <DEDUP_REMOVED lines=41> */
[----:B------:R0:W-:Y:S04]  /*1ef0*/  STS.128 [R2], R4 ;  /* 0x0000000402007388 */ /* 0x0001e80000000c00 */
        /* <DEDUP_REMOVED lines=8> */
[----:B-1----:R-:W-:Y:S01]  /*1f80*/  IADD3 R2, P0, R7, R0, RZ ;  /* 0x0000000007027210 */ /* 0x002fe20007f1e0ff */
[----:B------:R-:W-:-:S03]  /*1f90*/  FADD.FTZ R7, R3, R20 ;  /* 0x0000001403077221 */ /* 0x000fc60000010000 */
        /* <DEDUP_REMOVED lines=48> */
.L_x_429:
[----:B------:R-:W-:Y:S02]  /*22a0*/  MOV R106, R110 ;  /* 0x0000006e006a7202 */ /* 0x000fe40000000f00 */
[----:B------:R-:W-:-:S02]  /*22b0*/  MOV R111, 0x1 ;  /* 0x00000001006f7802 */ /* 0x000fc40000000f00 */
[----:B------:R-:W-:Y:S02]  /*22c0*/  MOV R108, 0x1f ;  /* 0x0000001f006c7802 */ /* 0x000fe40000000f00 */
[----:B------:R-:W-:Y:S02]  /*22d0*/  MOV R113, 0xffffffff ;  /* 0xffffffff00717802 */ /* 0x000fe40000000f00 */
[----:B------:R-:W-:Y:S02]  /*22e0*/  MOV R2, 0x2300 ;  /* 0x0000230000027802 */ /* 0x000fe40000000f00 */
[----:B-----5:R-:W-:Y:S05]  /*22f0*/  CALL.REL.NOINC `($__internal_27_$__cuda_sm70_shflsync_bfly_p) ;  /* 0x0000046000007944 */ /* 0x020fea0003c00000 */
[----:B-1----:R-:W-:Y:S01]  /*2300*/  MOV R37, R106 ;  /* 0x0000006a00257202 */ /* 0x002fe20000000f00 */
[----:B0-----:R-:W-:Y:S05]  /*2310*/  BRA `(.L_x_433) ;  /* 0xffffeb1000007947 */ /* 0x001fea000383ffff */
.L_x_430:
[----:B------:R-:W-:Y:S01]  /*2320*/  HFMA2.MMA R111, -RZ, RZ, 0, 5.9604644775390625e-08 ;  /* 0x00000001ff6f7435 */ /* 0x000fe200000001ff */
[----:B------:R-:W-:Y:S02]  /*2330*/  MOV R106, R99 ;  /* 0x00000063006a7202 */ /* 0x000fe40000000f00 */
[----:B------:R-:W-:Y:S02]  /*2340*/  MOV R108, 0x1f ;  /* 0x0000001f006c7802 */ /* 0x000fe40000000f00 */
[----:B------:R-:W-:-:S02]  /*2350*/  MOV R113, 0xffffffff ;  /* 0xffffffff00717802 */ /* 0x000fc40000000f00 */
[----:B------:R-:W-:Y:S02]  /*2360*/  MOV R2, 0x2380 ;  /* 0x0000238000027802 */ /* 0x000fe40000000f00 */
[----:B01---5:R-:W-:Y:S05]  /*2370*/  CALL.REL.NOINC `($__internal_27_$__cuda_sm70_shflsync_bfly_p) ;  /* 0x000003e000007944 */ /* 0x023fea0003c00000 */
[----:B------:R-:W-:Y:S01]  /*2380*/  FADD.FTZ R110, R110, R37 ;  /* 0x000000256e6e7221 */ /* 0x000fe20000010000 */
[----:B0-----:R-:W-:Y:S01]  /*2390*/  HFMA2.MMA R111, -RZ, RZ, 0, 1.1920928955078125e-07 ;  /* 0x00000002ff6f7435 */ /* 0x001fe200000001ff */
[----:B-1----:R-:W-:Y:S01]  /*23a0*/  FADD.FTZ R99, R99, R106 ;  /* 0x0000006a63637221 */ /* 0x002fe20000010000 */
[----:B------:R-:W-:Y:S02]  /*23b0*/  MOV R108, 0x1f ;  /* 0x0000001f006c7802 */ /* 0x000fe40000000f00 */
[----:B------:R-:W-:Y:S02]  /*23c0*/  MOV R113, 0xffffffff ;  /* 0xffffffff00717802 */ /* 0x000fe40000000f00 */
[----:B------:R-:W-:Y:S02]  /*23d0*/  MOV R106, R110 ;  /* 0x0000006e006a7202 */ /* 0x000fe40000000f00 */
[----:B------:R-:W-:Y:S02]  /*23e0*/  MOV R2, 0x2400 ;  /* 0x0000240000027802 */ /* 0x000fe40000000f00 */
[----:B------:R-:W-:Y:S05]  /*23f0*/  CALL.REL.NOINC `($__internal_27_$__cuda_sm70_shflsync_bfly_p) ;  /* 0x0000036000007944 */ /* 0x000fea0003c00000 */
[----:B0-----:R-:W-:Y:S01]  /*2400*/  HFMA2.MMA R111, -RZ, RZ, 0, 1.1920928955078125e-07 ;  /* 0x00000002ff6f7435 */ /* 0x001fe200000001ff */
[----:B-1----:R-:W-:-:S02]  /*2410*/  MOV R37, R106 ;  /* 0x0000006a00257202 */ /* 0x002fc40000000f00 */
[----:B------:R-:W-:Y:S02]  /*2420*/  MOV R106, R99 ;  /* 0x00000063006a7202 */ /* 0x000fe40000000f00 */
[----:B------:R-:W-:Y:S02]  /*2430*/  MOV R108, 0x1f ;  /* 0x0000001f006c7802 */ /* 0x000fe40000000f00 */
[----:B------:R-:W-:Y:S02]  /*2440*/  MOV R113, 0xffffffff ;  /* 0xffffffff00717802 */ /* 0x000fe40000000f00 */
[----:B------:R-:W-:Y:S02]  /*2450*/  MOV R2, 0x2470 ;  /* 0x0000247000027802 */ /* 0x000fe40000000f00 */
[----:B------:R-:W-:Y:S05]  /*2460*/  CALL.REL.NOINC `($__internal_27_$__cuda_sm70_shflsync_bfly_p) ;  /* 0x000002f000007944 */ /* 0x000fea0003c00000 */
[----:B------:R-:W-:Y:S01]  /*2470*/  FADD.FTZ R110, R37, R110 ;  /* 0x0000006e256e7221 */ /* 0x000fe20000010000 */
[----:B0-----:R-:W-:Y:S01]  /*2480*/  HFMA2.MMA R111, -RZ, RZ, 0, 2.384185791015625e-07 ;  /* 0x00000004ff6f7435 */ /* 0x001fe200000001ff */
[----:B-1----:R-:W-:Y:S01]  /*2490*/  FADD.FTZ R99, R99, R106 ;  /* 0x0000006a63637221 */ /* 0x002fe20000010000 */
[----:B------:R-:W-:Y:S02]  /*24a0*/  MOV R108, 0x1f ;  /* 0x0000001f006c7802 */ /* 0x000fe40000000f00 */
[----:B------:R-:W-:-:S02]  /*24b0*/  MOV R113, 0xffffffff ;  /* 0xffffffff00717802 */ /* 0x000fc40000000f00 */
[----:B------:R-:W-:Y:S02]  /*24c0*/  MOV R106, R110 ;  /* 0x0000006e006a7202 */ /* 0x000fe40000000f00 */
[----:B------:R-:W-:Y:S02]  /*24d0*/  MOV R2, 0x24f0 ;  /* 0x000024f000027802 */ /* 0x000fe40000000f00 */
[----:B------:R-:W-:Y:S05]  /*24e0*/  CALL.REL.NOINC `($__internal_27_$__cuda_sm70_shflsync_bfly_p) ;  /* 0x0000027000007944 */ /* 0x000fea0003c00000 */
[----:B0-----:R-:W-:Y:S01]  /*24f0*/  HFMA2.MMA R111, -RZ, RZ, 0, 2.384185791015625e-07 ;  /* 0x00000004ff6f7435 */ /* 0x001fe200000001ff */
[----:B-1----:R-:W-:Y:S02]  /*2500*/  MOV R37, R106 ;  /* 0x0000006a00257202 */ /* 0x002fe40000000f00 */
[----:B------:R-:W-:Y:S02]  /*2510*/  MOV R106, R99 ;  /* 0x00000063006a7202 */ /* 0x000fe40000000f00 */
[----:B------:R-:W-:Y:S02]  /*2520*/  MOV R108, 0x1f ;  /* 0x0000001f006c7802 */ /* 0x000fe40000000f00 */
[----:B------:R-:W-:Y:S02]  /*2530*/  MOV R113, 0xffffffff ;  /* 0xffffffff00717802 */ /* 0x000fe40000000f00 */
[----:B------:R-:W-:-:S02]  /*2540*/  MOV R2, 0x2560 ;  /* 0x0000256000027802 */ /* 0x000fc40000000f00 */
[----:B------:R-:W-:Y:S05]  /*2550*/  CALL.REL.NOINC `($__internal_27_$__cuda_sm70_shflsync_bfly_p) ;  /* 0x0000020000007944 */ /* 0x000fea0003c00000 */
[----:B------:R-:W-:Y:S01]  /*2560*/  FADD.FTZ R110, R37, R110 ;  /* 0x0000006e256e7221 */ /* 0x000fe20000010000 */
[----:B0-----:R-:W-:Y:S01]  /*2570*/  HFMA2.MMA R111, -RZ, RZ, 0, 4.76837158203125e-07 ;  /* 0x00000008ff6f7435 */ /* 0x001fe200000001ff */
[----:B-1----:R-:W-:Y:S01]  /*2580*/  FADD.FTZ R109, R99, R106 ;  /* 0x0000006a636d7221 */ /* 0x002fe20000010000 */
[----:B------:R-:W-:-:S02]  /*2590*/  MOV R108, 0x1f ;  /* 0x0000001f006c7802 */ /* 0x000fc40000000f00 */
[----:B------:R-:W-:Y:S02]  /*25a0*/  MOV R113, 0xffffffff ;  /* 0xffffffff00717802 */ /* 0x000fe40000000f00 */
[----:B------:R-:W-:Y:S02]  /*25b0*/  MOV R106, R110 ;  /* 0x0000006e006a7202 */ /* 0x000fe40000000f00 */
[----:B------:R-:W-:Y:S02]  /*25c0*/  MOV R2, 0x25e0 ;  /* 0x000025e000027802 */ /* 0x000fe40000000f00 */
[----:B------:R-:W-:Y:S05]  /*25d0*/  CALL.REL.NOINC `($__internal_27_$__cuda_sm70_shflsync_bfly_p) ;  /* 0x0000018000007944 */ /* 0x000fea0003c00000 */
[----:B0-----:R-:W-:Y:S01]  /*25e0*/  HFMA2.MMA R111, -RZ, RZ, 0, 4.76837158203125e-07 ;  /* 0x00000008ff6f7435 */ /* 0x001fe200000001ff */
[----:B-1----:R-:W-:Y:S02]  /*25f0*/  MOV R37, R106 ;  /* 0x0000006a00257202 */ /* 0x002fe40000000f00 */
[----:B------:R-:W-:Y:S02]  /*2600*/  MOV R106, R109 ;  /* 0x0000006d006a7202 */ /* 0x000fe40000000f00 */
[----:B------:R-:W-:Y:S02]  /*2610*/  MOV R108, 0x1f ;  /* 0x0000001f006c7802 */ /* 0x000fe40000000f00 */
[----:B------:R-:W-:-:S02]  /*2620*/  MOV R113, 0xffffffff ;  /* 0xffffffff00717802 */ /* 0x000fc40000000f00 */
[----:B------:R-:W-:Y:S02]  /*2630*/  MOV R2, 0x2650 ;  /* 0x0000265000027802 */ /* 0x000fe40000000f00 */
[----:B------:R-:W-:Y:S05]  /*2640*/  CALL.REL.NOINC `($__internal_27_$__cuda_sm70_shflsync_bfly_p) ;  /* 0x0000011000007944 */ /* 0x000fea0003c00000 */
[----:B------:R-:W-:Y:S01]  /*2650*/  FADD.FTZ R99, R37, R110 ;  /* 0x0000006e25637221 */ /* 0x000fe20000010000 */
[----:B0-----:R-:W-:Y:S01]  /*2660*/  HFMA2.MMA R111, -RZ, RZ, 0, 9.5367431640625e-07 ;  /* 0x00000010ff6f7435 */ /* 0x001fe200000001ff */
[----:B-1----:R-:W-:Y:S01]  /*2670*/  FADD.FTZ R109, R109, R106 ;  /* 0x0000006a6d6d7221 */ /* 0x002fe20000010000 */
[----:B------:R-:W-:Y:S02]  /*2680*/  MOV R108, 0x1f ;  /* 0x0000001f006c7802 */ /* 0x000fe40000000f00 */
[----:B------:R-:W-:Y:S02]  /*2690*/  MOV R113, 0xffffffff ;  /* 0xffffffff00717802 */ /* 0x000fe40000000f00 */
[----:B------:R-:W-:Y:S02]  /*26a0*/  MOV R106, R99 ;  /* 0x00000063006a7202 */ /* 0x000fe40000000f00 */
[----:B------:R-:W-:Y:S02]  /*26b0*/  MOV R2, 0x26d0 ;  /* 0x000026d000027802 */ /* 0x000fe40000000f00 */
[----:B------:R-:W-:Y:S05]  /*26c0*/  CALL.REL.NOINC `($__internal_27_$__cuda_sm70_shflsync_bfly_p) ;  /* 0x0000009000007944 */ /* 0x000fea0003c00000 */
[----:B0-----:R-:W-:Y:S01]  /*26d0*/  HFMA2.MMA R111, -RZ, RZ, 0, 9.5367431640625e-07 ;  /* 0x00000010ff6f7435 */ /* 0x001fe200000001ff */
[----:B-1----:R-:W-:-:S02]  /*26e0*/  MOV R110, R106 ;  /* 0x0000006a006e7202 */ /* 0x002fc40000000f00 */
[----:B------:R-:W-:Y:S02]  /*26f0*/  MOV R106, R109 ;  /* 0x0000006d006a7202 */ /* 0x000fe40000000f00 */
[----:B------:R-:W-:Y:S02]  /*2700*/  MOV R108, 0x1f ;  /* 0x0000001f006c7802 */ /* 0x000fe40000000f00 */
[----:B------:R-:W-:Y:S02]  /*2710*/  MOV R113, 0xffffffff ;  /* 0xffffffff00717802 */ /* 0x000fe40000000f00 */
[----:B------:R-:W-:Y:S02]  /*2720*/  MOV R2, 0x2740 ;  /* 0x0000274000027802 */ /* 0x000fe40000000f00 */
[----:B------:R-:W-:Y:S05]  /*2730*/  CALL.REL.NOINC `($__internal_27_$__cuda_sm70_shflsync_bfly_p) ;  /* 0x0000002000007944 */ /* 0x000fea0003c00000 */
[----:B-1----:R-:W-:Y:S01]  /*2740*/  MOV R2, R106 ;  /* 0x0000006a00027202 */ /* 0x002fe20000000f00 */
[----:B0-----:R-:W-:Y:S05]  /*2750*/  BRA `(.L_x_434) ;  /* 0xffffe7f000007947 */ /* 0x001fea000383ffff */
        .weak           $__internal_27_$__cuda_sm70_shflsync_bfly_p
        .type           $__internal_27_$__cuda_sm70_shflsync_bfly_p,@function
        .size           $__internal_27_$__cuda_sm70_shflsync_bfly_p,(.L_x_1973 - $__internal_27_$__cuda_sm70_shflsync_bfly_p)
$__internal_27_$__cuda_sm70_shflsync_bfly_p:
[----:B------:R-:W-:Y:S01]  /*2760*/  HFMA2.MMA R3, -RZ, RZ, 0, 0 ;  /* 0x00000000ff037435 */ /* 0x000fe200000001ff */
[----:B------:R-:W-:Y:S04]  /*2770*/  WARPSYNC R113 ;  /* 0x0000007100007348 */ /* 0x000fe80003800000 */
[----:B------:R0:W1:Y:S01]  /*2780*/  SHFL.BFLY PT, R106, R106, R111, R108 ;  /* 0x0c00006f6a6a7389 */ /* 0x00006200000e006c */
[----:B------:R-:W-:Y:S05]  /*2790*/  RET.REL.NODEC R2 `(_ZN10layer_norm31ln_parallel_residual_bwd_kernelINS_13Kernel_traitsIf13__nv_bfloat16S2_S2_fjLj512ELj1ELj4ELj1ELj16ENS_18Kernel_traits_baseILj512EfS2_S2_S2_fjLj128EEEEELb0ELb1ELb1EEEvNS_9BwdParamsE) ;  /* 0xffffd86002007950 */ /* 0x000fea0003c3ffff */
.L_x_435:
        /* <DEDUP_REMOVED lines=14> */
.L_x_1973:


//--------------------- .text._ZN10layer_norm31ln_parallel_residual_bwd_kernelINS_13Kernel_traitsIf13__nv_bfloat16S2_S2_fjLj512ELj1ELj4ELj1ELj16ENS_18Kernel_traits_baseILj512EfS2_S2_S2_fjLj128EEEEELb1ELb0ELb0EEEvNS_9BwdParamsE --------------------------
	.section	.text._ZN10layer_norm31ln_parallel_residual_bwd_kernelINS_13Kernel_traitsIf13__nv_bfloat16S2_S2_fjLj512ELj1ELj4ELj1ELj16ENS_18Kernel_traits_baseILj512EfS2_S2_S2_fjLj128EEEEELb1ELb0ELb0EEEvNS_9BwdParamsE,"ax",@progbits
	.sectioninfo	@"SHI_REGISTERS=185"
	.align	128
        .global         _ZN10layer_norm31ln_parallel_residual_bwd_kernelINS_13Kernel_traitsIf13__nv_bfloat16S2_S2_fjLj512ELj1ELj4ELj1ELj16ENS_18Kernel_traits_baseILj512EfS2_S2_S2_fjLj128EEEEELb1ELb0ELb0EEEvNS_9BwdParamsE
        .type           _ZN10layer_norm31ln_parallel_residual_bwd_kernelINS_13Kernel_traitsIf13__nv_bfloat16S2_S2_fjLj512ELj1ELj4ELj1ELj16ENS_18Kernel_traits_baseILj512EfS2_S2_S2_fjLj128EEEEELb1ELb0ELb0EEEvNS_9BwdParamsE,@function
        .size           _ZN10layer_norm31ln_parallel_residual_bwd_kernelINS_13Kernel_traitsIf13__nv_bfloat16S2_S2_fjLj512ELj1ELj4ELj1ELj16ENS_18Kernel_traits_baseILj512EfS2_S2_S2_fjLj128EEEEELb1ELb0ELb0EEEvNS_9BwdParamsE,(.L_x_1974 - _ZN10layer_norm31ln_parallel_residual_bwd_kernelINS_13Kernel_traitsIf13__nv_bfloat16S2_S2_fjLj512ELj1ELj4ELj1ELj16ENS_18Kernel_traits_baseILj512EfS2_S2_S2_fjLj128EEEEELb1ELb0ELb0EEEvNS_9BwdParamsE)
        .other          _ZN10layer_norm31ln_parallel_residual_bwd_kernelINS_13Kernel_traitsIf13__nv_bfloat16S2_S2_fjLj512ELj1ELj4ELj1ELj16ENS_18Kernel_traits_baseILj512EfS2_S2_S2_fjLj128EEEEELb1ELb0ELb0EEEvNS_9BwdParamsE,@"STO_CUDA_ENTRY STV_DEFAULT"
_ZN10layer_norm31ln_parallel_residual_bwd_kernelINS_13Kernel_traitsIf13__nv_bfloat16S2_S2_fjLj512ELj1ELj4ELj1ELj16ENS_18Kernel_traits_baseILj512EfS2_S2_S2_fjLj128EEEEELb1ELb0ELb0EEEvNS_9BwdParamsE:
.text._ZN10layer_norm31ln_parallel_residual_bwd_kernelINS_13Kernel_traitsIf13__nv_bfloat16S2_S2_fjLj512ELj1ELj4ELj1ELj16ENS_18Kernel_traits_baseILj512EfS2_S2_S2_fjLj128EEEEELb1ELb0ELb0EEEvNS_9BwdParamsE:
        /* <DEDUP_REMOVED lines=18> */
[----:B------:R0:W5:Y:S04]  /*0120*/  @P3 LDG.E.128 R96, [R2.64+0x10] ;  /* 0x0000100402603981 */ /* 0x000168000c1e1d00 */
[----:B------:R-:W1:Y:S01]  /*0130*/  S2R R11, SR_CTAID.X ;  /* 0x00000000000b7919 */ /* 0x000e620000002500 */
[----:B------:R-:W-:Y:S01]  /*0140*/  SHF.R.U32.HI R126, RZ, 0x5, R0 ;  /* 0x00000005ff7e7819 */ /* 0x000fe20000011600 */
[----:B------:R-:W-:-:S02]  /*0150*/  @P4 IMAD.WIDE.U32 R8, R8, R9, c[0x0][0x1b8] ;  /* 0x00006e0008084625 */ /* 0x000fc400078e0009 */
[----:B------:R0:W5:Y:S04]  /*0160*/  @P3 LDG.E.128 R92, [R4.64] ;  /* 0x00000004045c3981 */ /* 0x000168000c1e1d00 */
[----:B------:R0:W5:Y:S04]  /*0170*/  @P3 LDG.E.128 R88, [R4.64+0x10] ;  /* 0x0000100404583981 */ /* 0x000168000c1e1d00 */
[----:B------:R0:W5:Y:S04]  /*0180*/  @P4 LDG.E.128 R84, [R6.64] ;  /* 0x0000000406544981 */ /* 0x000168000c1e1d00 */
[----:B------:R0:W5:Y:S01]  /*0190*/  @P4 LDG.E.128 R80, [R6.64+0x10] ;  /* 0x0000100406504981 */ /* 0x000162000c1e1d00 */
[----:B------:R-:W-:Y:S01]  /*01a0*/  BSSY B0, `(.L_x_436) ;  /* 0x0000271000007945 */ /* 0x000fe20003800000 */
[----:B------:R-:W-:Y:S01]  /*01b0*/  CS2R R68, SRZ ;  /* 0x0000000000447805 */ /* 0x000fe2000001ff00 */
[----:B------:R-:W-:Y:S01]  /*01c0*/  CS2R R70, SRZ ;  /* 0x0000000000467805 */ /* 0x000fe2000001ff00 */
[----:B------:R2:W5:Y:S01]  /*01d0*/  @P4 LDG.E.128 R76, [R8.64] ;  /* 0x00000004084c4981 */ /* 0x000562000c1e1d00 */
[----:B-1----:R-:W-:-:S03]  /*01e0*/  LEA R126, R11, R126, 0x2 ;  /* 0x0000007e0b7e7211 */ /* 0x002fc600078e10ff */
[----:B------:R2:W5:Y:S01]  /*01f0*/  @P4 LDG.E.128 R72, [R8.64+0x10] ;  /* 0x0000100408484981 */ /* 0x000562000c1e1d00 */
[----:B------:R-:W-:Y:S01]  /*0200*/  CS2R R64, SRZ ;  /* 0x0000000000407805 */ /* 0x000fe2000001ff00 */
[----:B------:R-:W-:Y:S01]  /*0210*/  CS2R R66, SRZ ;  /* 0x0000000000427805 */ /* 0x000fe2000001ff00 */
        /* <DEDUP_REMOVED lines=28> */
[----:B------:R-:W-:Y:S01]  /*03e0*/  CS2R R10, SRZ ;  /* 0x00000000000a7805 */ /* 0x000fe2000001ff00 */
[----:B------:R-:W-:Y:S05]  /*03f0*/  @P0 BRA `(.L_x_437) ;  /* 0x000024b000000947 */ /* 0x000fea0003800000 */
[----:B0-----:R-:W0:Y:S01]  /*0400*/  LDC.U8 R173, c[0x0][0x1f0] ;  /* 0x00007c00ffad7b82 */ /* 0x001e220000000000 */
[----:B------:R-:W-:-:S07]  /*0410*/  IMAD.MOV.U32 R69, RZ, RZ, RZ ;  /* 0x000000ffff457224 */ /* 0x000fce00078e00ff */
.L_x_448:
[----:B------:R-:W-:-:S10]  /*0420*/  HFMA2.MMA R119, -RZ, RZ, 0, 2.384185791015625e-07 ;  /* 0x00000004ff777435 */ /* 0x000fd400000001ff */
[----:B------:R-:W-:-:S04]  /*0430*/  IMAD.WIDE R116, R126, R119, c[0x0][0x1a0] ;  /* 0x000068007e747625 */ /* 0x000fc800078e0277 */
[C---:B------:R-:W-:Y:S01]  /*0440*/  IMAD.WIDE R118, R126.reuse, R119, c[0x0][0x1a8] ;  /* 0x00006a007e767625 */ /* 0x040fe200078e0277 */
[----:B-----5:R1:W5:Y:S04]  /*0450*/  LDG.E R153, [R116.64] ;  /* 0x0000000474997981 */ /* 0x020368000c1e1900 */
        /* <DEDUP_REMOVED lines=10> */
[----:B-1----:R-:W-:Y:S02]  /*0500*/  MOV R132, 0x10 ;  /* 0x0000001000847802 */ /* 0x002fe40000000f00 */
        /* <DEDUP_REMOVED lines=9> */
[C---:B------:R-:W-:Y:S01]  /*05a0*/  IMAD.SHL.U32 R124, R127.reuse, 0x8, RZ ;  /* 0x000000087f7c7824 */ /* 0x040fe200078e00ff */
[----:B------:R-:W-:-:S11]  /*05b0*/  SHF.L.U64.HI R125, R127, 0x3, RZ ;  /* 0x000000037f7d7819 */ /* 0x000fd600000102ff */
        /* <DEDUP_REMOVED lines=8> */
[----:B0-----:R-:W-:-:S11]  /*0640*/  ISETP.NE.AND P0, PT, R173, RZ, PT ;  /* 0x000000ffad00720c */ /* 0x001fd60003f05270 */
[----:B------:R-:W-:-:S04]  /*0650*/  @P1 LEA R154, P2, R127, c[0x0][0x218], 0x4 ;  /* 0x000086007f9a1a11 */ /* 0x000fc800078420ff */
[----:B------:R-:W-:Y:S02]  /*0660*/  @P1 LEA.HI.X R155, R127, c[0x0][0x21c], RZ, 0x4, P2 ;  /* 0x000087007f9b1a11 */ /* 0x000fe400010f24ff */
[----:B-----5:R-:W-:-:S03]  /*0670*/  FSEL R159, R153, RZ, !P0 ;  /* 0x000000ff999f7208 */ /* 0x020fc60004000000 */
[----:B------:R3:W5:Y:S02]  /*0680*/  @P1 LDG.E.128 R4, [R154.64] ;  /* 0x000000049a041981 */ /* 0x000764000c1e1d00 */
[--C-:B---3--:R-:W-:Y:S02]  /*0690*/  PRMT R154, RZ, 0x5410, R116.reuse ;  /* 0x00005410ff9a7816 */ /* 0x108fe40000000074 */
[--C-:B------:R-:W-:Y:S02]  /*06a0*/  PRMT R162, RZ, 0x5410, R119.reuse ;  /* 0x00005410ffa27816 */ /* 0x100fe40000000077 */
[----:B------:R-:W-:Y:S02]  /*06b0*/  PRMT R164, RZ, 0x7610, R119 ;  /* 0x00007610ffa47816 */ /* 0x000fe40000000077 */
[----:B------:R-:W-:Y:S02]  /*06c0*/  PRMT R116, RZ, 0x7610, R116 ;  /* 0x00007610ff747816 */ /* 0x000fe40000000074 */
[----:B----4-:R-:W-:-:S02]  /*06d0*/  PRMT R119, RZ, 0x5410, R132 ;  /* 0x00005410ff777816 */ /* 0x010fc40000000084 */
[----:B------:R-:W-:Y:S02]  /*06e0*/  PRMT R132, RZ, 0x7610, R132 ;  /* 0x00007610ff847816 */ /* 0x000fe40000000084 */
[--C-:B-1----:R-:W-:Y:S02]  /*06f0*/  PRMT R156, RZ, 0x5410, R117.reuse ;  /* 0x00005410ff9c7816 */ /* 0x102fe40000000075 */
[----:B------:R-:W-:Y:S02]  /*0700*/  PRMT R158, RZ, 0x7610, R117 ;  /* 0x00007610ff9e7816 */ /* 0x000fe40000000075 */
[----:B------:R-:W-:Y:S01]  /*0710*/  PRMT R160, RZ, 0x5410, R118 ;  /* 0x00005410ffa07816 */ /* 0x000fe20000000076 */
[----:B------:R-:W-:Y:S01]  /*0720*/  FADD.FTZ R157, -R159, R116 ;  /* 0x000000749f9d7221 */ /* 0x000fe20000010100 */
[----:B------:R-:W-:Y:S02]  /*0730*/  PRMT R118, RZ, 0x7610, R118 ;  /* 0x00007610ff767816 */ /* 0x000fe40000000076 */
[--C-:B--2---:R-:W-:Y:S01]  /*0740*/  PRMT R117, RZ, 0x5410, R128.reuse ;  /* 0x00005410ff757816 */ /* 0x104fe20000000080 */
[----:B------:R-:W-:Y:S01]  /*0750*/  FMUL.FTZ R116, R93, R132 ;  /* 0x000000845d747220 */ /* 0x000fe20000410000 */
[----:B------:R-:W-:-:S02]  /*0760*/  PRMT R128, RZ, 0x7610, R128 ;  /* 0x00007610ff807816 */ /* 0x000fc40000000080 */
[--C-:B------:R-:W-:Y:S02]  /*0770*/  PRMT R169, RZ, 0x5410, R130.reuse ;  /* 0x00005410ffa97816 */ /* 0x100fe40000000082 */
[----:B------:R-:W-:Y:S01]  /*0780*/  PRMT R166, RZ, 0x7610, R130 ;  /* 0x00007610ffa67816 */ /* 0x000fe20000000082 */
[----:B------:R-:W-:Y:S01]  /*0790*/  FADD.FTZ R155, R154, -R159 ;  /* 0x8000009f9a9b7221 */ /* 0x000fe20000010000 */
[----:B------:R-:W-:Y:S01]  /*07a0*/  PRMT R130, RZ, 0x7610, R133 ;  /* 0x00007610ff827816 */ /* 0x000fe20000000085 */
[C---:B------:R-:W-:Y:S02]  /*07b0*/  FADD.FTZ R161, -R159.reuse, R156 ;  /* 0x0000009c9fa17221 */ /* 0x040fe40000010100 */
[----:B------:R-:W-:Y:S01]  /*07c0*/  FMUL.FTZ R154, R92, R119 ;  /* 0x000000775c9a7220 */ /* 0x000fe20000410000 */
[--C-:B------:R-:W-:Y:S01]  /*07d0*/  PRMT R163, RZ, 0x5410, R129.reuse ;  /* 0x00005410ffa37816 */ /* 0x100fe20000000081 */
[----:B------:R-:W-:Y:S01]  /*07e0*/  FADD.FTZ R171, -R159, R118 ;  /* 0x000000769fab7221 */ /* 0x000fe20000010100 */
[----:B------:R-:W-:Y:S01]  /*07f0*/  PRMT R118, RZ, 0x7610, R129 ;  /* 0x00007610ff767816 */ /* 0x000fe20000000081 */
[----:B------:R-:W-:Y:S01]  /*0800*/  FMUL.FTZ R156, R136, R157 ;  /* 0x0000009d889c7220 */ /* 0x000fe20000410000 */
[----:B------:R-:W-:Y:S01]  /*0810*/  PRMT R129, RZ, 0x5410, R133 ;  /* 0x00005410ff817816 */ /* 0x000fe20000000085 */
[----:B------:R-:W-:-:S02]  /*0820*/  FFMA.FTZ R157, R101, R128, R116 ;  /* 0x00000080659d7223 */ /* 0x000fc40000010074 */
[----:B------:R-:W-:Y:S02]  /*0830*/  FMUL.FTZ R155, R136, R155 ;  /* 0x0000009b889b7220 */ /* 0x000fe40000410000 */
[----:B------:R-:W-:Y:S02]  /*0840*/  FMUL.FTZ R116, R95, R130 ;  /* 0x000000825f747220 */ /* 0x000fe40000410000 */
[----:B------:R-:W-:Y:S02]  /*0850*/  FFMA.FTZ R154, R100, R117, R154 ;  /* 0x00000075649a7223 */ /* 0x000fe4000001009a */
[C---:B------:R-:W-:Y:S02]  /*0860*/  FADD.FTZ R165, -R159.reuse, R158 ;  /* 0x0000009e9fa57221 */ /* 0x040fe40000010100 */
[C---:B------:R-:W-:Y:S02]  /*0870*/  FADD.FTZ R167, -R159.reuse, R160 ;  /* 0x000000a09fa77221 */ /* 0x040fe40000010100 */
[----:B------:R-:W-:-:S02]  /*0880*/  FADD.FTZ R175, -R159, R162 ;  /* 0x000000a29faf7221 */ /* 0x000fc40000010100 */
[----:B------:R-:W-:Y:S02]  /*0890*/  FADD.FTZ R179, -R159, R164 ;  /* 0x000000a49fb37221 */ /* 0x000fe40000010100 */
[----:B------:R-:W-:Y:S02]  /*08a0*/  FMUL.FTZ R159, R136, R161 ;  /* 0x000000a1889f7220 */ /* 0x000fe40000410000 */
[----:B------:R-:W-:Y:S02]  /*08b0*/  FADD.FTZ R52, R52, R117 ;  /* 0x0000007534347221 */ /* 0x000fe40000010000 */
[----:B------:R-:W-:Y:S02]  /*08c0*/  FFMA.FTZ R68, R155, R117, R68 ;  /* 0x000000759b447223 */ /* 0x000fe40000010044 */
[----:B------:R-:W-:Y:S02]  /*08d0*/  FFMA.FTZ R161, R103, R118, R116 ;  /* 0x0000007667a17223 */ /* 0x000fe40000010074 */
[----:B------:R-:W-:-:S02]  /*08e0*/  FMUL.FTZ R158, R94, R129 ;  /* 0x000000815e9e7220 */ /* 0x000fc40000410000 */
[----:B------:R-:W-:Y:S02]  /*08f0*/  FADD.FTZ R116, RZ, R154 ;  /* 0x0000009aff747221 */ /* 0x000fe40000010000 */
[C---:B------:R-:W-:Y:S01]  /*0900*/  FFMA.FTZ R117, R155.reuse, R154, RZ ;  /* 0x0000009a9b757223 */ /* 0x040fe200000100ff */
[----:B------:R-:W-:Y:S01]  /*0910*/  PRMT R177, RZ, 0x5410, R131 ;  /* 0x00005410ffb17816 */ /* 0x000fe20000000083 */
[----:B------:R-:W-:Y:S01]  /*0920*/  FADD.FTZ R20, R20, R119 ;  /* 0x0000007714147221 */ /* 0x000fe20000010000 */
[----:B------:R-:W-:Y:S01]  /*0930*/  PRMT R170, RZ, 0x7610, R131 ;  /* 0x00007610ffaa7816 */ /* 0x000fe20000000083 */
[----:B------:R-:W-:Y:S01]  /*0940*/  FFMA.FTZ R36, R155, R119, R36 ;  /* 0x000000779b247223 */ /* 0x000fe20000010024 */
[----:B------:R-:W-:Y:S01]  /*0950*/  PRMT R131, RZ, 0x5410, R134 ;  /* 0x00005410ff837816 */ /* 0x000fe20000000086 */
[----:B------:R-:W-:Y:S02]  /*0960*/  FFMA.FTZ R158, R102, R163, R158 ;  /* 0x000000a3669e7223 */ /* 0x000fe4000001009e */
[----:B------:R-:W-:-:S02]  /*0970*/  FADD.FTZ R119, R116, R157 ;  /* 0x0000009d74777221 */ /* 0x000fc40000010000 */
[----:B------:R-:W-:Y:S01]  /*0980*/  FFMA.FTZ R117, R156, R157, R117 ;  /* 0x0000009d9c757223 */ /* 0x000fe20000010075 */
[----:B------:R-:W-:Y:S01]  /*0990*/  PRMT R134, RZ, 0x7610, R134 ;  /* 0x00007610ff867816 */ /* 0x000fe20000000086 */
[----:B------:R-:W-:Y:S02]  /*09a0*/  FMUL.FTZ R160, R136, R165 ;  /* 0x000000a588a07220 */ /* 0x000fe40000410000 */
[----:B------:R-:W-:Y:S02]  /*09b0*/  FMUL.FTZ R162, R88, R131 ;  /* 0x0000008358a27220 */ /* 0x000fe40000410000 */
[----:B------:R-:W-:Y:S02]  /*09c0*/  FADD.FTZ R116, R119, R158 ;  /* 0x0000009e77747221 */ /* 0x000fe40000010000 */
[----:B------:R-:W-:Y:S01]  /*09d0*/  FFMA.FTZ R117, R159, R158, R117 ;  /* 0x0000009e9f757223 */ /* 0x000fe20000010075 */
[----:B------:R-:W-:Y:S01]  /*09e0*/  PRMT R133, RZ, 0x5410, R135 ;  /* 0x00005410ff857816 */ /* 0x000fe20000000087 */
[----:B------:R-:W-:-:S02]  /*09f0*/  FADD.FTZ R54, R54, R163 ;  /* 0x000000a336367221 */ /* 0x000fc40000010000 */
[----:B------:R-:W-:Y:S02]  /*0a00*/  FFMA.FTZ R70, R159, R163, R70 ;  /* 0x000000a39f467223 */ /* 0x000fe40000010046 */
[----:B------:R-:W-:Y:S02]  /*0a10*/  FMUL.FTZ R165, R89, R134 ;  /* 0x0000008659a57220 */ /* 0x000fe40000410000 */
[C---:B------:R-:W-:Y:S02]  /*0a20*/  FMUL.FTZ R164, R136.reuse, R171 ;  /* 0x000000ab88a47220 */ /* 0x040fe40000410000 */
[----:B------:R-:W-:Y:S02]  /*0a30*/  FMUL.FTZ R163, R136, R167 ;  /* 0x000000a788a37220 */ /* 0x000fe40000410000 */
[----:B------:R-:W-:Y:S02]  /*0a40*/  FFMA.FTZ R162, R96, R169, R162 ;  /* 0x000000a960a27223 */ /* 0x000fe400000100a2 */
[----:B------:R-:W-:-:S02]  /*0a50*/  FADD.FTZ R119, R116, R161 ;  /* 0x000000a174777221 */ /* 0x000fc40000010000 */
[----:B------:R-:W-:Y:S01]  /*0a60*/  FFMA.FTZ R117, R160, R161, R117 ;  /* 0x000000a1a0757223 */ /* 0x000fe20000010075 */
[----:B------:R-:W-:Y:S01]  /*0a70*/  PRMT R172, RZ, 0x7610, R135 ;  /* 0x00007610ffac7816 */ /* 0x000fe20000000087 */
[----:B------:R-:W-:Y:S02]  /*0a80*/  FADD.FTZ R49, R49, R166 ;  /* 0x000000a631317221 */ /* 0x000fe40000010000 */
[-C--:B------:R-:W-:Y:S02]  /*0a90*/  FFMA.FTZ R165, R97, R166.reuse, R165 ;  /* 0x000000a661a57223 */ /* 0x080fe400000100a5 */
[----:B------:R-:W-:Y:S02]  /*0aa0*/  FFMA.FTZ R65, R164, R166, R65 ;  /* 0x000000a6a4417223 */ /* 0x000fe40000010041 */
[----:B------:R-:W-:Y:S02]  /*0ab0*/  FMUL.FTZ R166, R90, R133 ;  /* 0x000000855aa67220 */ /* 0x000fe40000410000 */
[----:B------:R-:W-:-:S02]  /*0ac0*/  FADD.FTZ R116, R119, R162 ;  /* 0x000000a277747221 */ /* 0x000fc40000010000 */
[C---:B------:R-:W-:Y:S02]  /*0ad0*/  FFMA.FTZ R117, R163.reuse, R162, R117 ;  /* 0x000000a2a3757223 */ /* 0x040fe40000010075 */
        /* <DEDUP_REMOVED lines=14> */
[----:B------:R-:W-:Y:S01]  /*0bc0*/  FFMA.FTZ R35, R168, R172, R35 ;  /* 0x000000aca8237223 */ /* 0x000fe20000010023 */
[----:B------:R-:W-:Y:S01]  /*0bd0*/  IADD3 R172, R127, 0x20, RZ ;  /* 0x000000207fac7810 */ /* 0x000fe20007ffe0ff */
        /* <DEDUP_REMOVED lines=20> */
.L_x_439:
[----:B-1----:R-:W-:Y:S05]  /*0d20*/  BSYNC B1 ;  /* 0x0000000000017941 */ /* 0x002fea0003800000 */
.L_x_438:
        /* <DEDUP_REMOVED lines=27> */
[--C-:B--2---:R-:W-:Y:S02]  /*0ee0*/  PRMT R139, RZ, 0x5410, R116.reuse ;  /* 0x00005410ff8b7816 */ /* 0x104fe40000000074 */
[----:B------:R-:W-:Y:S02]  /*0ef0*/  PRMT R142, RZ, 0x7610, R116 ;  /* 0x00007610ff8e7816 */ /* 0x000fe40000000074 */
[----:B---3--:R-:W-:Y:S02]  /*0f00*/  PRMT R116, RZ, 0x5410, R132 ;  /* 0x00005410ff747816 */ /* 0x008fe40000000084 */
[--C-:B------:R-:W-:Y:S02]  /*0f10*/  PRMT R143, RZ, 0x5410, R117.reuse ;  /* 0x00005410ff8f7816 */ /* 0x100fe40000000075 */
[----:B------:R-:W-:Y:S01]  /*0f20*/  PRMT R146, RZ, 0x7610, R117 ;  /* 0x00007610ff927816 */ /* 0x000fe20000000075 */
[----:B------:R-:W-:Y:S01]  /*0f30*/  FADD.FTZ R137, -R153, R116 ;  /* 0x0000007499897221 */ /* 0x000fe20000010100 */
[----:B----4-:R-:W-:-:S02]  /*0f40*/  PRMT R117, RZ, 0x5410, R128 ;  /* 0x00005410ff757816 */ /* 0x010fc40000000080 */
[----:B------:R-:W-:Y:S01]  /*0f50*/  PRMT R132, RZ, 0x7610, R132 ;  /* 0x00007610ff847816 */ /* 0x000fe20000000084 */
[----:B------:R-:W-:Y:S01]  /*0f60*/  FMUL.FTZ R137, R136, R137 ;  /* 0x0000008988897220 */ /* 0x000fe20000410000 */
[----:B-1----:R-:W-:Y:S01]  /*0f70*/  PRMT R140, RZ, 0x5410, R135 ;  /* 0x00005410ff8c7816 */ /* 0x002fe20000000087 */
[----:B------:R-:W-:Y:S01]  /*0f80*/  FMUL.FTZ R138, R76, R117 ;  /* 0x000000754c8a7220 */ /* 0x000fe20000410000 */
[--C-:B------:R-:W-:Y:S02]  /*0f90*/  PRMT R147, RZ, 0x5410, R118.reuse ;  /* 0x00005410ff937816 */ /* 0x100fe40000000076 */
[----:B------:R-:W-:Y:S02]  /*0fa0*/  PRMT R150, RZ, 0x7610, R118 ;  /* 0x00007610ff967816 */ /* 0x000fe40000000076 */
[--C-:B------:R-:W-:Y:S02]  /*0fb0*/  PRMT R151, RZ, 0x5410, R119.reuse ;  /* 0x00005410ff977816 */ /* 0x100fe40000000077 */
[----:B------:R-:W-:Y:S01]  /*0fc0*/  PRMT R172, RZ, 0x7610, R119 ;  /* 0x00007610ffac7816 */ /* 0x000fe20000000077 */
[----:B------:R-:W-:Y:S01]  /*0fd0*/  FADD.FTZ R119, -R153, R132 ;  /* 0x0000008499777221 */ /* 0x000fe20000010100 */
[----:B------:R-:W-:-:S02]  /*0fe0*/  PRMT R128, RZ, 0x7610, R128 ;  /* 0x00007610ff807816 */ /* 0x000fc40000000080 */
[----:B------:R-:W-:Y:S02]  /*0ff0*/  PRMT R118, RZ, 0x5410, R133 ;  /* 0x00005410ff767816 */ /* 0x000fe40000000085 */
[--C-:B------:R-:W-:Y:S02]  /*1000*/  PRMT R145, RZ, 0x5410, R129.reuse ;  /* 0x00005410ff917816 */ /* 0x100fe40000000081 */
[----:B------:R-:W-:Y:S02]  /*1010*/  PRMT R148, RZ, 0x7610, R129 ;  /* 0x00007610ff947816 */ /* 0x000fe40000000081 */
[----:B------:R-:W-:Y:S01]  /*1020*/  PRMT R133, RZ, 0x7610, R133 ;  /* 0x00007610ff857816 */ /* 0x000fe20000000085 */
[----:B------:R-:W-:Y:S01]  /*1030*/  FADD.FTZ R44, R44, R139 ;  /* 0x0000008b2c2c7221 */ /* 0x000fe20000010000 */
[----:B------:R-:W-:Y:S01]  /*1040*/  PRMT R129, RZ, 0x5410, R134 ;  /* 0x00005410ff817816 */ /* 0x000fe20000000086 */
[-C--:B------:R-:W-:Y:S01]  /*1050*/  FFMA.FTZ R138, R84, R139.reuse, R138 ;  /* 0x0000008b548a7223 */ /* 0x080fe2000001008a */
[----:B------:R-:W-:Y:S01]  /*1060*/  PRMT R144, RZ, 0x7610, R135 ;  /* 0x00007610ff907816 */ /* 0x000fe20000000087 */
[----:B------:R-:W-:Y:S01]  /*1070*/  FADD.FTZ R135, -R153, R140 ;  /* 0x0000008c99877221 */ /* 0x000fe20000010100 */
[----:B------:R-:W-:Y:S01]  /*1080*/  PRMT R134, RZ, 0x7610, R134 ;  /* 0x00007610ff867816 */ /* 0x000fe20000000086 */
[----:B------:R-:W-:-:S02]  /*1090*/  FFMA.FTZ R60, R137, R139, R60 ;  /* 0x0000008b893c7223 */ /* 0x000fc4000001003c */
[----:B------:R-:W-:Y:S02]  /*10a0*/  FMUL.FTZ R139, R77, R128 ;  /* 0x000000804d8b7220 */ /* 0x000fe40000410000 */
[----:B------:R-:W-:Y:S02]  /*10b0*/  FMUL.FTZ R140, R136, R119 ;  /* 0x00000077888c7220 */ /* 0x000fe40000410000 */
[C---:B------:R-:W-:Y:S01]  /*10c0*/  FADD.FTZ R141, -R153.reuse, R118 ;  /* 0x00000076998d7221 */ /* 0x040fe20000010100 */
[----:B------:R-:W-:Y:S01]  /*10d0*/  PRMT R175, RZ, 0x5410, R131 ;  /* 0x00005410ffaf7816 */ /* 0x000fe20000000083 */
[C---:B------:R-:W-:Y:S01]  /*10e0*/  FADD.FTZ R133, -R153.reuse, R133 ;  /* 0x0000008599857221 */ /* 0x040fe20000010100 */
[----:B------:R-:W-:Y:S01]  /*10f0*/  PRMT R174, RZ, 0x7610, R131 ;  /* 0x00007610ffae7816 */ /* 0x000fe20000000083 */
[C---:B------:R-:W-:Y:S02]  /*1100*/  FADD.FTZ R129, -R153.reuse, R129 ;  /* 0x0000008199817221 */ /* 0x040fe40000010100 */
[----:B------:R-:W-:-:S02]  /*1110*/  FADD.FTZ R131, -R153, R134 ;  /* 0x0000008699837221 */ /* 0x000fc40000010100 */
[----:B------:R-:W-:Y:S02]  /*1120*/  FADD.FTZ R45, R45, R142 ;  /* 0x0000008e2d2d7221 */ /* 0x000fe40000010000 */
[-C--:B------:R-:W-:Y:S02]  /*1130*/  FFMA.FTZ R139, R85, R142.reuse, R139 ;  /* 0x0000008e558b7223 */ /* 0x080fe4000001008b */
[----:B------:R-:W-:Y:S01]  /*1140*/  FFMA.FTZ R61, R140, R142, R61 ;  /* 0x0000008e8c3d7223 */ /* 0x000fe2000001003d */
[----:B------:R-:W-:Y:S01]  /*1150*/  PRMT R149, RZ, 0x5410, R130 ;  /* 0x00005410ff957816 */ /* 0x000fe20000000082 */
[----:B------:R-:W-:Y:S02]  /*1160*/  FADD.FTZ R153, -R153, R144 ;  /* 0x0000009099997221 */ /* 0x000fe40000010100 */
[----:B------:R-:W-:Y:S02]  /*1170*/  FMUL.FTZ R142, R78, R145 ;  /* 0x000000914e8e7220 */ /* 0x000fe40000410000 */
[----:B------:R-:W-:Y:S01]  /*1180*/  FMUL.FTZ R141, R136, R141 ;  /* 0x0000008d888d7220 */ /* 0x000fe20000410000 */
[----:B------:R-:W-:Y:S01]  /*1190*/  PRMT R130, RZ, 0x7610, R130 ;  /* 0x00007610ff827816 */ /* 0x000fe20000000082 */
[----:B------:R-:W-:-:S02]  /*11a0*/  FMUL.FTZ R116, R79, R148 ;  /* 0x000000944f747220 */ /* 0x000fc40000410000 */
[----:B------:R-:W-:Y:S02]  /*11b0*/  FMUL.FTZ R144, R136, R133 ;  /* 0x0000008588907220 */ /* 0x000fe40000410000 */
[----:B------:R-:W-:Y:S02]  /*11c0*/  FADD.FTZ R46, R46, R143 ;  /* 0x0000008f2e2e7221 */ /* 0x000fe40000010000 */
[-C--:B------:R-:W-:Y:S02]  /*11d0*/  FFMA.FTZ R142, R86, R143.reuse, R142 ;  /* 0x0000008f568e7223 */ /* 0x080fe4000001008e */
[----:B------:R-:W-:Y:S02]  /*11e0*/  FFMA.FTZ R62, R141, R143, R62 ;  /* 0x0000008f8d3e7223 */ /* 0x000fe4000001003e */
[----:B------:R-:W-:Y:S02]  /*11f0*/  FADD.FTZ R47, R47, R146 ;  /* 0x000000922f2f7221 */ /* 0x000fe40000010000 */
[----:B------:R-:W-:-:S02]  /*1200*/  FFMA.FTZ R143, R87, R146, R116 ;  /* 0x00000092578f7223 */ /* 0x000fc40000010074 */
[----:B------:R-:W-:Y:S02]  /*1210*/  FFMA.FTZ R63, R144, R146, R63 ;  /* 0x00000092903f7223 */ /* 0x000fe4000001003f */
[----:B------:R-:W-:Y:S02]  /*1220*/  FADD.FTZ R14, R14, R145 ;  /* 0x000000910e0e7221 */ /* 0x000fe40000010000 */
[----:B------:R-:W-:Y:S02]  /*1230*/  FFMA.FTZ R30, R141, R145, R30 ;  /* 0x000000918d1e7223 */ /* 0x000fe4000001001e */
[----:B------:R-:W-:Y:S02]  /*1240*/  FMUL.FTZ R146, R72, R149 ;  /* 0x0000009548927220 */ /* 0x000fe40000410000 */
[----:B------:R-:W-:Y:S02]  /*1250*/  FMUL.FTZ R145, R136, R129 ;  /* 0x0000008188917220 */ /* 0x000fe40000410000 */
[----:B------:R-:W-:-:S02]  /*1260*/  FMUL.FTZ R116, R73, R130 ;  /* 0x0000008249747220 */ /* 0x000fc40000410000 */
        /* <DEDUP_REMOVED lines=29> */
[----:B------:R-:W-:-:S02]  /*1440*/  FADD.FTZ R117, R116, R147 ;  /* 0x0000009374757221 */ /* 0x000fc40000010000 */
[----:B------:R-:W-:Y:S02]  /*1450*/  FFMA.FTZ R170, R148, R147, R170 ;  /* 0x0000009394aa7223 */ /* 0x000fe400000100aa */
[----:B------:R-:W-:Y:S02]  /*1460*/  FMUL.FTZ R152, R136, R153 ;  /* 0x0000009988987220 */ /* 0x000fe40000410000 */
        /* <DEDUP_REMOVED lines=15> */
.L_x_441:
[----:B------:R-:W-:Y:S05]  /*1560*/  BSYNC B1 ;  /* 0x0000000000017941 */ /* 0x000fea0003800000 */
.L_x_440:
[----:B------:R-:W-:Y:S05]  /*1570*/  BRA.DIV ~URZ, `(.L_x_442) ;  /* 0x000023827f007947 */ /* 0x000fea000b800000 */
[----:B------:R1:W2:Y:S02]  /*1580*/  SHFL.BFLY PT, R118, R171, 0x1, 0x1f ;  /* 0x0c201f00ab767f89 */ /* 0x0002a400000e0000 */
.L_x_455:
        /* <DEDUP_REMOVED lines=15> */
[----:B------:R1:W3:Y:S01]  /*1680*/  SHFL.BFLY PT, R131, R128, 0x10, 0x1f ;  /* 0x0e001f0080837f89 */ /* 0x0002e200000e0000 */
[----:B--2---:R-:W-:-:S05]  /*1690*/  FADD.FTZ R130, R129, R130 ;  /* 0x0000008281827221 */ /* 0x004fca0000010000 */
[----:B------:R1:W2:Y:S02]  /*16a0*/  SHFL.BFLY PT, R117, R130, 0x10, 0x1f ;  /* 0x0e001f0082757f89 */ /* 0x0002a400000e0000 */
.L_x_456:
[----:B---3--:R-:W-:Y:S01]  /*16b0*/  FADD.FTZ R131, R131, R128 ;  /* 0x0000008083837221 */ /* 0x008fe20000010000 */
[----:B------:R-:W-:Y:S01]  /*16c0*/  BSSY B1, `(.L_x_444) ;  /* 0x000008e000017945 */ /* 0x000fe20003800000 */
[----:B--2---:R-:W-:Y:S02]  /*16d0*/  FADD.FTZ R117, R117, R130 ;  /* 0x0000008275757221 */ /* 0x004fe40000010000 */
[----:B------:R-:W-:Y:S02]  /*16e0*/  FMUL.FTZ R175, R131, c[0x0][0x1e0] ;  /* 0x0000780083af7a20 */ /* 0x000fe40000410000 */
[----:B-1----:R-:W-:Y:S01]  /*16f0*/  FMUL.FTZ R128, R117, c[0x0][0x1e0] ;  /* 0x0000780075807a20 */ /* 0x002fe20000410000 */
[----:B------:R-:W-:Y:S05]  /*1700*/  @!P3 BRA `(.L_x_445) ;  /* 0x000008900000b947 */ /* 0x000fea0003800000 */
[----:B------:R-:W-:Y:S02]  /*1710*/  ISETP.NE.U32.AND P0, PT, RZ, c[0x0][0x250], PT ;  /* 0x00009400ff007a0c */ /* 0x000fe40003f05070 */
[----:B------:R-:W-:Y:S02]  /*1720*/  ISETP.NE.U32.AND P6, PT, RZ, c[0x0][0x218], PT ;  /* 0x00008600ff007a0c */ /* 0x000fe40003fc5070 */
[----:B------:R-:W-:-:S02]  /*1730*/  ISETP.NE.AND.EX P0, PT, RZ, c[0x0][0x254], PT, P0 ;  /* 0x00009500ff007a0c */ /* 0x000fc40003f05300 */
[----:B0-----:R-:W-:Y:S02]  /*1740*/  ISETP.NE.AND P1, PT, R173, RZ, PT ;  /* 0x000000ffad00720c */ /* 0x001fe40003f25270 */
[----:B------:R-:W-:Y:S02]  /*1750*/  ISETP.NE.AND.EX P6, PT, RZ, c[0x0][0x21c], PT, P6 ;  /* 0x00008700ff007a0c */ /* 0x000fe40003fc5360 */
[----:B-----5:R-:W-:Y:S02]  /*1760*/  FSEL R153, R175, RZ, !P1 ;  /* 0x000000ffaf997208 */ /* 0x020fe40004800000 */
[----:B------:R-:W-:Y:S02]  /*1770*/  MOV R116, R124 ;  /* 0x0000007c00747202 */ /* 0x000fe40000000f00 */
[----:B------:R-:W-:Y:S01]  /*1780*/  ISETP.NE.U32.AND P1, PT, RZ, c[0x0][0x258], PT ;  /* 0x00009600ff007a0c */ /* 0x000fe20003f25070 */
[----:B------:R-:W-:Y:S01]  /*1790*/  FFMA.FTZ R117, R155, R128, R153 ;  /* 0x000000809b757223 */ /* 0x000fe20000010099 */
[----:B------:R-:W-:Y:S01]  /*17a0*/  LOP3.LUT P2, RZ, R116, 0xff, RZ, 0xc0, !PT ;  /* 0x000000ff74ff7812 */ /* 0x000fe2000784c0ff */
[----:B------:R-:W-:Y:S01]  /*17b0*/  @P0 IMAD.MOV.U32 R118, RZ, RZ, R2 ;  /* 0x000000ffff760224 */ /* 0x000fe200078e0002 */
[----:B------:R-:W-:Y:S01]  /*17c0*/  ISETP.NE.AND.EX P1, PT, RZ, c[0x0][0x25c], PT, P1 ;  /* 0x00009700ff007a0c */ /* 0x000fe20003f25310 */
[----:B------:R-:W-:-:S02]  /*17d0*/  FADD.FTZ R117, R154, -R117 ;  /* 0x800000759a757221 */ /* 0x000fc40000010000 */
[-CC-:B------:R-:W-:Y:S01]  /*17e0*/  FFMA.FTZ R129, R159, R128.reuse, R153.reuse ;  /* 0x000000809f817223 */ /* 0x180fe20000010099 */
[----:B------:R-:W-:Y:S01]  /*17f0*/  @P0 LOP3.LUT P5, RZ, R118, 0xff, RZ, 0xc0, !PT ;  /* 0x000000ff76ff0812 */ /* 0x000fe200078ac0ff */
[-C--:B------:R-:W-:Y:S01]  /*1800*/  FFMA.FTZ R118, R156, R128.reuse, R153 ;  /* 0x000000809c767223 */ /* 0x080fe20000010099 */
[----:B------:R-:W-:Y:S01]  /*1810*/  @P6 PRMT R116, RZ, 0x5410, R4 ;  /* 0x00005410ff746816 */ /* 0x000fe20000000004 */
[----:B------:R-:W-:Y:S02]  /*1820*/  FMUL.FTZ R117, R136, R117 ;  /* 0x0000007588757220 */ /* 0x000fe40000410000 */
[----:B------:R-:W-:Y:S02]  /*1830*/  FADD.FTZ R129, R158, -R129 ;  /* 0x800000819e817221 */ /* 0x000fe40000010000 */
[----:B------:R-:W-:Y:S02]  /*1840*/  FADD.FTZ R119, R157, -R118 ;  /* 0x800000769d777221 */ /* 0x000fe40000010000 */
[----:B------:R-:W-:Y:S01]  /*1850*/  @P6 FADD.FTZ R117, R117, R116 ;  /* 0x0000007475756221 */ /* 0x000fe20000010000 */
[----:B------:R-:W-:Y:S01]  /*1860*/  @P6 PRMT R116, RZ, 0x7610, R4 ;  /* 0x00007610ff746816 */ /* 0x000fe20000000004 */
[----:B------:R-:W-:-:S02]  /*1870*/  FFMA.FTZ R130, R160, R128, R153 ;  /* 0x00000080a0827223 */ /* 0x000fc40000010099 */
[C---:B------:R-:W-:Y:S01]  /*1880*/  FMUL.FTZ R118, R136.reuse, R129 ;  /* 0x0000008188767220 */ /* 0x040fe20000410000 */
[--C-:B------:R-:W-:Y:S01]  /*1890*/  @P6 PRMT R129, RZ, 0x5410, R5.reuse ;  /* 0x00005410ff816816 */ /* 0x100fe20000000005 */
[----:B------:R-:W-:Y:S02]  /*18a0*/  FMUL.FTZ R119, R136, R119 ;  /* 0x0000007788777220 */ /* 0x000fe40000410000 */
[----:B------:R-:W-:Y:S02]  /*18b0*/  FADD.FTZ R131, R161, -R130 ;  /* 0x80000082a1837221 */ /* 0x000fe40000010000 */
[----:B------:R-:W-:Y:S01]  /*18c0*/  @P6 FADD.FTZ R119, R119, R116 ;  /* 0x0000007477776221 */ /* 0x000fe20000010000 */
[----:B------:R-:W-:Y:S01]  /*18d0*/  @P6 PRMT R116, RZ, 0x7610, R5 ;  /* 0x00007610ff746816 */ /* 0x000fe20000000005 */
[----:B------:R-:W-:Y:S02]  /*18e0*/  @P6 FADD.FTZ R118, R118, R129 ;  /* 0x0000008176766221 */ /* 0x000fe40000010000 */
[----:B------:R-:W-:-:S02]  /*18f0*/  FMUL.FTZ R131, R136, R131 ;  /* 0x0000008388837220 */ /* 0x000fc40000410000 */
[-C--:B------:R-:W-:Y:S02]  /*1900*/  FFMA.FTZ R129, R163, R128.reuse, R153 ;  /* 0x00000080a3817223 */ /* 0x080fe40000010099 */
[----:B------:R-:W-:Y:S02]  /*1910*/  @P6 FADD.FTZ R131, R131, R116 ;  /* 0x0000007483836221 */ /* 0x000fe40000010000 */
[----:B------:R-:W-:Y:S02]  /*1920*/  FADD.FTZ R129, R162, -R129 ;  /* 0x80000081a2817221 */ /* 0x000fe40000010000 */
[-CC-:B------:R-:W-:Y:S01]  /*1930*/  FFMA.FTZ R116, R164, R128.reuse, R153.reuse ;  /* 0x00000080a4747223 */ /* 0x180fe20000010099 */
[----:B------:R-:W-:Y:S01]  /*1940*/  @P1 F2FP.BF16.PACK_AB R132, RZ, R131 ;  /* 0x00000083ff84123e */ /* 0x000fe200000010ff */
[----:B------:R-:W-:Y:S02]  /*1950*/  FFMA.FTZ R135, R167, R128, R153 ;  /* 0x00000080a7877223 */ /* 0x000fe40000010099 */
[----:B------:R-:W-:-:S02]  /*1960*/  FMUL.FTZ R133, R136, R129 ;  /* 0x0000008188857220 */ /* 0x000fc40000410000 */
[----:B------:R-:W-:Y:S01]  /*1970*/  FADD.FTZ R129, R165, -R116 ;  /* 0x80000074a5817221 */ /* 0x000fe20000010000 */
[----:B------:R-:W-:Y:S01]  /*1980*/  @P6 PRMT R116, RZ, 0x5410, R6 ;  /* 0x00005410ff746816 */ /* 0x000fe20000000006 */
[----:B------:R-:W-:Y:S02]  /*1990*/  FFMA.FTZ R130, R168, R128, R153 ;  /* 0x00000080a8827223 */ /* 0x000fe40000010099 */
[----:B------:R-:W-:Y:S02]  /*19a0*/  FADD.FTZ R153, R166, -R135 ;  /* 0x80000087a6997221 */ /* 0x000fe40000010000 */
[C---:B------:R-:W-:Y:S02]  /*19b0*/  FMUL.FTZ R135, R136.reuse, R129 ;  /* 0x0000008188877220 */ /* 0x040fe40000410000 */
[----:B------:R-:W-:Y:S01]  /*19c0*/  FADD.FTZ R129, R169, -R130 ;  /* 0x80000082a9817221 */ /* 0x000fe20000010000 */
[----:B------:R-:W-:Y:S01]  /*19d0*/  @P1 F2FP.BF16.PACK_AB R130, RZ, R118 ;  /* 0x00000076ff82123e */ /* 0x000fe200000010ff */
[----:B------:R-:W-:Y:S01]  /*19e0*/  @P6 FADD.FTZ R133, R133, R116 ;  /* 0x0000007485856221 */ /* 0x000fe20000010000 */
[----:B------:R-:W-:Y:S01]  /*19f0*/  @P6 PRMT R116, RZ, 0x7610, R6 ;  /* 0x00007610ff746816 */ /* 0x000fe20000000006 */
[C---:B------:R-:W-:Y:S01]  /*1a00*/  FMUL.FTZ R172, R136.reuse, R129 ;  /* 0x0000008188ac7220 */ /* 0x040fe20000410000 */
[----:B------:R-:W-:Y:S01]  /*1a10*/  @P6 PRMT R129, RZ, 0x5410, R7 ;  /* 0x00005410ff816816 */ /* 0x000fe20000000007 */
[----:B------:R-:W-:Y:S01]  /*1a20*/  FMUL.FTZ R170, R136, R153 ;  /* 0x0000009988aa7220 */ /* 0x000fe20000410000 */
[----:B------:R-:W-:Y:S01]  /*1a30*/  @P1 F2FP.BF16.PACK_AB R134, RZ, R133 ;  /* 0x00000085ff86123e */ /* 0x000fe200000010ff */
[----:B------:R-:W-:Y:S01]  /*1a40*/  @P6 FADD.FTZ R135, R135, R116 ;  /* 0x0000007487876221 */ /* 0x000fe20000010000 */
[----:B------:R-:W-:Y:S01]  /*1a50*/  @P1 F2FP.BF16.PACK_AB R116, RZ, R117 ;  /* 0x00000075ff74123e */ /* 0x000fe200000010ff */
[----:B------:R-:W-:Y:S01]  /*1a60*/  @P6 FADD.FTZ R170, R170, R129 ;  /* 0x00000081aaaa6221 */ /* 0x000fe20000010000 */
[----:B------:R-:W-:Y:S01]  /*1a70*/  @P6 PRMT R129, RZ, 0x7610, R7 ;  /* 0x00007610ff816816 */ /* 0x000fe20000000007 */
[----:B------:R-:W-:Y:S01]  /*1a80*/  FMUL.FTZ R176, R117, c[0x0][0x1e8] ;  /* 0x00007a0075b07a20 */ /* 0x000fe20000410000 */
[----:B------:R-:W-:Y:S01]  /*1a90*/  @P1 PRMT R108, R116, 0x7610, R108 ;  /* 0x00007610746c1816 */ /* 0x000fe2000000006c */
[----:B------:R-:W-:Y:S01]  /*1aa0*/  FMUL.FTZ R177, R119, c[0x0][0x1e8] ;  /* 0x00007a0077b17a20 */ /* 0x000fe20000410000 */
[----:B------:R-:W-:Y:S01]  /*1ab0*/  @P1 F2FP.BF16.PACK_AB R171, RZ, R170 ;  /* 0x000000aaffab123e */ /* 0x000fe200000010ff */
[----:B------:R-:W-:Y:S01]  /*1ac0*/  @P6 FADD.FTZ R172, R172, R129 ;  /* 0x00000081acac6221 */ /* 0x000fe20000010000 */
[----:B------:R-:W-:Y:S01]  /*1ad0*/  LOP3.LUT P6, RZ, R124, 0xff00, RZ, 0xc0, !PT ;  /* 0x0000ff007cff7812 */ /* 0x000fe200078cc0ff */
[----:B------:R-:W-:Y:S01]  /*1ae0*/  FMUL.FTZ R178, R118, c[0x0][0x1e8] ;  /* 0x00007a0076b27a20 */ /* 0x000fe20000410000 */
[----:B------:R-:W-:Y:S01]  /*1af0*/  FSEL R116, R176, RZ, P2 ;  /* 0x000000ffb0747208 */ /* 0x000fe20001000000 */
[----:B------:R-:W-:Y:S01]  /*1b00*/  FMUL.FTZ R179, R131, c[0x0][0x1e8] ;  /* 0x00007a0083b37a20 */ /* 0x000fe20000410000 */
[----:B------:R-:W-:Y:S01]  /*1b10*/  LOP3.LUT P2, RZ, R124, 0xff0000, RZ, 0xc0, !PT ;  /* 0x00ff00007cff7812 */ /* 0x000fe2000784c0ff */
[----:B------:R-:W-:Y:S01]  /*1b20*/  FMUL.FTZ R181, R133, c[0x0][0x1e8] ;  /* 0x00007a0085b57a20 */ /* 0x000fe20000410000 */
[----:B------:R-:W-:Y:S01]  /*1b30*/  @P1 F2FP.BF16.PACK_AB R129, RZ, R119 ;  /* 0x00000077ff81123e */ /* 0x000fe200000010ff */
[----:B------:R-:W-:Y:S01]  /*1b40*/  FMUL.FTZ R182, R135, c[0x0][0x1e8] ;  /* 0x00007a0087b67a20 */ /* 0x000fe20000410000 */
[----:B------:R-:W-:Y:S01]  /*1b50*/  FSEL R119, R177, RZ, P6 ;  /* 0x000000ffb1777208 */ /* 0x000fe20003000000 */
[----:B------:R-:W-:Y:S01]  /*1b60*/  FMUL.FTZ R170, R170, c[0x0][0x1e8] ;  /* 0x00007a00aaaa7a20 */ /* 0x000fe20000410000 */
[----:B------:R-:W-:-:S02]  /*1b70*/  LOP3.LUT P6, RZ, R124, 0xff000000, RZ, 0xc0, !PT ;  /* 0xff0000007cff7812 */ /* 0x000fc400078cc0ff */
[----:B------:R-:W-:Y:S02]  /*1b80*/  FSEL R117, R178, RZ, P2 ;  /* 0x000000ffb2757208 */ /* 0x000fe40001000000 */
[----:B------:R-:W-:Y:S02]  /*1b90*/  LOP3.LUT P2, RZ, R125, 0xff, RZ, 0xc0, !PT ;  /* 0x000000ff7dff7812 */ /* 0x000fe4000784c0ff */
[----:B------:R-:W-:Y:S02]  /*1ba0*/  FSEL R180, R179, RZ, P6 ;  /* 0x000000ffb3b47208 */ /* 0x000fe40003000000 */
[----:B------:R-:W-:Y:S02]  /*1bb0*/  LOP3.LUT P6, RZ, R125, 0xff00, RZ, 0xc0, !PT ;  /* 0x0000ff007dff7812 */ /* 0x000fe400078cc0ff */
[----:B------:R-:W-:Y:S02]  /*1bc0*/  FSEL R118, R181, RZ, P2 ;  /* 0x000000ffb5767208 */ /* 0x000fe40001000000 */
[----:B------:R-:W-:-:S02]  /*1bd0*/  ISETP.NE.U32.AND P2, PT, RZ, c[0x0][0x258], PT ;  /* 0x00009600ff007a0c */ /* 0x000fc40003f45070 */
[----:B------:R-:W-:Y:S02]  /*1be0*/  FSEL R131, R182, RZ, P6 ;  /* 0x000000ffb6837208 */ /* 0x000fe40003000000 */
[----:B------:R-:W-:Y:S02]  /*1bf0*/  LOP3.LUT P6, RZ, R125, 0xff0000, RZ, 0xc0, !PT ;  /* 0x00ff00007dff7812 */ /* 0x000fe400078cc0ff */
[----:B------:R-:W-:Y:S02]  /*1c00*/  ISETP.NE.AND.EX P2, PT, RZ, c[0x0][0x25c], PT, P2 ;  /* 0x00009700ff007a0c */ /* 0x000fe40003f45320 */
[----:B------:R-:W-:Y:S01]  /*1c10*/  @P1 F2FP.BF16.PACK_AB R174, RZ, R172 ;  /* 0x000000acffae123e */ /* 0x000fe200000010ff */
[----:B------:R-:W-:Y:S01]  /*1c20*/  FMUL.FTZ R172, R172, c[0x0][0x1e8] ;  /* 0x00007a00acac7a20 */ /* 0x000fe20000410000 */
[----:B------:R-:W-:Y:S02]  /*1c30*/  @P1 PRMT R109, R130, 0x7610, R109 ;  /* 0x00007610826d1816 */ /* 0x000fe4000000006d */
[----:B------:R-:W-:Y:S01]  /*1c40*/  @P1 PRMT R110, R134, 0x7610, R110 ;  /* 0x00007610866e1816 */ /* 0x000fe2000000006e */
[----:B------:R-:W-:Y:S01]  /*1c50*/  HFMA2.MMA R134, -RZ, RZ, 0, 9.5367431640625e-07 ;  /* 0x00000010ff867435 */ /* 0x000fe200000001ff */
[----:B------:R-:W-:-:S02]  /*1c60*/  FSEL R130, R170, RZ, P6 ;  /* 0x000000ffaa827208 */ /* 0x000fc40003000000 */
[----:B------:R-:W-:Y:S02]  /*1c70*/  LOP3.LUT P6, RZ, R125, 0xff000000, RZ, 0xc0, !PT ;  /* 0xff0000007dff7812 */ /* 0x000fe400078cc0ff */
[----:B------:R-:W-:Y:S02]  /*1c80*/  F2FP.BF16.PACK_AB R118, R131, R118 ;  /* 0x000000768376723e */ /* 0x000fe400000010ff */
[----:B------:R-:W-:Y:S02]  /*1c90*/  FSEL R131, R172, RZ, P6 ;  /* 0x000000ffac837208 */ /* 0x000fe40003000000 */
[----:B------:R-:W-:Y:S02]  /*1ca0*/  @P1 F2FP.BF16.PACK_AB R153, RZ, R135 ;  /* 0x00000087ff99123e */ /* 0x000fe400000010ff */
[----:B------:R-:W-:Y:S02]  /*1cb0*/  @P1 PRMT R111, R171, 0x7610, R111 ;  /* 0x00007610ab6f1816 */ /* 0x000fe4000000006f */
[----:B------:R-:W-:-:S02]  /*1cc0*/  F2FP.BF16.PACK_AB R116, R119, R116 ;  /* 0x000000747774723e */ /* 0x000fc400000010ff */
[----:B------:R-:W-:Y:S01]  /*1cd0*/  F2FP.BF16.PACK_AB R119, R131, R130 ;  /* 0x000000828377723e */ /* 0x000fe200000010ff */
[-C--:B------:R-:W-:Y:S01]  /*1ce0*/  @P2 IMAD.WIDE.U32 R130, R127, R134.reuse, c[0x0][0x258] ;  /* 0x000096007f822625 */ /* 0x080fe200078e0086 */
[----:B------:R-:W-:Y:S02]  /*1cf0*/  @P1 PRMT R108, R108, 0x5410, R129 ;  /* 0x000054106c6c1816 */ /* 0x000fe40000000081 */
[----:B------:R-:W-:Y:S01]  /*1d00*/  @P1 PRMT R109, R109, 0x5410, R132 ;  /* 0x000054106d6d1816 */ /* 0x000fe20000000084 */
[----:B------:R-:W-:Y:S01]  /*1d10*/  IMAD.WIDE.U32 R132, R127, R134, c[0x0][0x248] ;  /* 0x000092007f847625 */ /* 0x000fe200078e0086 */
[----:B------:R-:W-:Y:S02]  /*1d20*/  @P1 PRMT R110, R110, 0x5410, R153 ;  /* 0x000054106e6e1816 */ /* 0x000fe40000000099 */
[----:B------:R-:W-:Y:S02]  /*1d30*/  @P1 PRMT R111, R111, 0x5410, R174 ;  /* 0x000054106f6f1816 */ /* 0x000fe400000000ae */
[----:B------:R-:W-:-:S02]  /*1d40*/  @P0 LOP3.LUT P1, RZ, R2, 0xff00, RZ, 0xc0, !PT ;  /* 0x0000ff0002ff0812 */ /* 0x000fc4000782c0ff */
[----:B------:R-:W-:Y:S01]  /*1d50*/  F2FP.BF16.PACK_AB R117, R180, R117 ;  /* 0x00000075b475723e */ /* 0x000fe200000010ff */
[----:B------:R-:W-:Y:S01]  /*1d60*/  @P2 STG.E.128 [R130.64], R108 ;  /* 0x0000006c82002986 */ /* 0x000fe2000c101d04 */
[C---:B------:R-:W-:Y:S02]  /*1d70*/  @P0 LOP3.LUT P2, RZ, R2.reuse, 0xff0000, RZ, 0xc0, !PT ;  /* 0x00ff000002ff0812 */ /* 0x040fe4000784c0ff */
[----:B------:R-:W-:Y:S01]  /*1d80*/  @P0 LOP3.LUT P6, RZ, R2, 0xff000000, RZ, 0xc0, !PT ;  /* 0xff00000002ff0812 */ /* 0x000fe200078cc0ff */
[----:B------:R0:W-:Y:S01]  /*1d90*/  STG.E.128 [R132.64], R116 ;  /* 0x0000007484007986 */ /* 0x0001e2000c101d04 */
[----:B------:R-:W-:Y:S02]  /*1da0*/  @P0 FSEL R129, R176, RZ, P5 ;  /* 0x000000ffb0810208 */ /* 0x000fe40002800000 */
[----:B------:R-:W-:Y:S02]  /*1db0*/  @P0 FSEL R134, R177, RZ, P1 ;  /* 0x000000ffb1860208 */ /* 0x000fe40000800000 */
[----:B------:R-:W-:-:S02]  /*1dc0*/  @P0 LOP3.LUT P1, RZ, R3, 0xff, RZ, 0xc0, !PT ;  /* 0x000000ff03ff0812 */ /* 0x000fc4000782c0ff */
[----:B------:R-:W-:Y:S02]  /*1dd0*/  @P0 LOP3.LUT P5, RZ, R3, 0xff0000, RZ, 0xc0, !PT ;  /* 0x00ff000003ff0812 */ /* 0x000fe400078ac0ff */
[----:B------:R-:W-:Y:S02]  /*1de0*/  @P0 FSEL R135, R178, RZ, P2 ;  /* 0x000000ffb2870208 */ /* 0x000fe40001000000 */
[----:B------:R-:W-:Y:S02]  /*1df0*/  @P0 FSEL R153, R179, RZ, P6 ;  /* 0x000000ffb3990208 */ /* 0x000fe40003000000 */
[C---:B------:R-:W-:Y:S02]  /*1e00*/  @P0 LOP3.LUT P2, RZ, R3.reuse, 0xff00, RZ, 0xc0, !PT ;  /* 0x0000ff0003ff0812 */ /* 0x040fe4000784c0ff */
[----:B------:R-:W-:Y:S02]  /*1e10*/  @P0 LOP3.LUT P6, RZ, R3, 0xff000000, RZ, 0xc0, !PT ;  /* 0xff00000003ff0812 */ /* 0x000fe400078cc0ff */
[----:B------:R-:W-:-:S02]  /*1e20*/  @P0 F2FP.BF16.PACK_AB R129, RZ, R129 ;  /* 0x00000081ff81023e */ /* 0x000fc400000010ff */
[----:B0-----:R-:W-:Y:S02]  /*1e30*/  @P0 FSEL R116, R181, RZ, P1 ;  /* 0x000000ffb5740208 */ /* 0x001fe40000800000 */
[----:B------:R-:W-:Y:S02]  /*1e40*/  @P0 FSEL R119, R170, RZ, P5 ;  /* 0x000000ffaa770208 */ /* 0x000fe40002800000 */
[----:B------:R-:W-:Y:S02]  /*1e50*/  @P0 F2FP.BF16.PACK_AB R135, RZ, R135 ;  /* 0x00000087ff87023e */ /* 0x000fe400000010ff */
[----:B------:R-:W-:Y:S02]  /*1e60*/  @P0 FSEL R118, R182, RZ, P2 ;  /* 0x000000ffb6760208 */ /* 0x000fe40001000000 */
[----:B------:R-:W-:Y:S02]  /*1e70*/  @P0 FSEL R130, R172, RZ, P6 ;  /* 0x000000ffac820208 */ /* 0x000fe40003000000 */
[----:B------:R-:W-:-:S02]  /*1e80*/  @P0 F2FP.BF16.PACK_AB R117, RZ, R116 ;  /* 0x00000074ff75023e */ /* 0x000fc400000010ff */
[----:B------:R-:W-:Y:S02]  /*1e90*/  @P0 F2FP.BF16.PACK_AB R119, RZ, R119 ;  /* 0x00000077ff77023e */ /* 0x000fe400000010ff */
[----:B------:R-:W-:Y:S02]  /*1ea0*/  @P0 F2FP.BF16.PACK_AB R134, RZ, R134 ;  /* 0x00000086ff86023e */ /* 0x000fe400000010ff */
[----:B------:R-:W-:Y:S02]  /*1eb0*/  @P0 F2FP.BF16.PACK_AB R153, RZ, R153 ;  /* 0x00000099ff99023e */ /* 0x000fe400000010ff */
[----:B------:R-:W-:Y:S02]  /*1ec0*/  @P0 F2FP.BF16.PACK_AB R118, RZ, R118 ;  /* 0x00000076ff76023e */ /* 0x000fe400000010ff */
[----:B------:R-:W-:Y:S02]  /*1ed0*/  @P0 F2FP.BF16.PACK_AB R130, RZ, R130 ;  /* 0x00000082ff82023e */ /* 0x000fe400000010ff */
[----:B------:R-:W-:-:S02]  /*1ee0*/  @P0 PRMT R112, R129, 0x7610, R112 ;  /* 0x0000761081700816 */ /* 0x000fc40000000070 */
[----:B------:R-:W-:Y:S02]  /*1ef0*/  @P0 LEA R116, P1, R127, c[0x0][0x250], 0x4 ;  /* 0x000094007f740a11 */ /* 0x000fe400078220ff */
[----:B------:R-:W-:Y:S02]  /*1f00*/  @P0 PRMT R113, R135, 0x7610, R113 ;  /* 0x0000761087710816 */ /* 0x000fe40000000071 */
[----:B------:R-:W-:Y:S02]  /*1f10*/  @P0 PRMT R114, R117, 0x7610, R114 ;  /* 0x0000761075720816 */ /* 0x000fe40000000072 */
[----:B------:R-:W-:Y:S02]  /*1f20*/  @P0 PRMT R115, R119, 0x7610, R115 ;  /* 0x0000761077730816 */ /* 0x000fe40000000073 */
[----:B------:R-:W-:Y:S02]  /*1f30*/  @P0 LEA.HI.X R117, R127, c[0x0][0x254], RZ, 0x4, P1 ;  /* 0x000095007f750a11 */ /* 0x000fe400008f24ff */
[----:B------:R-:W-:-:S02]  /*1f40*/  @P0 PRMT R112, R112, 0x5410, R134 ;  /* 0x0000541070700816 */ /* 0x000fc40000000086 */
[----:B------:R-:W-:Y:S02]  /*1f50*/  @P0 PRMT R113, R113, 0x5410, R153 ;  /* 0x0000541071710816 */ /* 0x000fe40000000099 */
[----:B------:R-:W-:Y:S02]  /*1f60*/  @P0 PRMT R114, R114, 0x5410, R118 ;  /* 0x0000541072720816 */ /* 0x000fe40000000076 */
[----:B------:R-:W-:Y:S02]  /*1f70*/  @P0 PRMT R115, R115, 0x5410, R130 ;  /* 0x0000541073730816 */ /* 0x000fe40000000082 */
[----:B------:R-:W-:-:S03]  /*1f80*/  IADD3 R127, R127, 0x20, RZ ;  /* 0x000000207f7f7810 */ /* 0x000fc60007ffe0ff */
[----:B------:R0:W-:Y:S04]  /*1f90*/  @P0 STG.E.128 [R116.64], R112 ;  /* 0x0000007074000986 */ /* 0x0001e8000c101d04 */
.L_x_445:
[----:B------:R-:W-:Y:S05]  /*1fa0*/  BSYNC B1 ;  /* 0x0000000000017941 */ /* 0x000fea0003800000 */
.L_x_444:
        /* <DEDUP_REMOVED lines=29> */
[----:B------:R-:W-:Y:S02]  /*2180*/  FADD.FTZ R131, R143, -R130 ;  /* 0x800000828f837221 */ /* 0x000fe40000010000 */
        /* <DEDUP_REMOVED lines=13> */
[-C--:B------:R-:W-:Y:S02]  /*2260*/  FFMA.FTZ R153, R149, R128.reuse, R175 ;  /* 0x0000008095997223 */ /* 0x080fe400000100af */
[----:B------:R-:W-:Y:S01]  /*2270*/  @P6 FADD.FTZ R133, R133, R116 ;  /* 0x0000007485856221 */ /* 0x000fe20000010000 */
[----:B------:R-:W-:Y:S01]  /*2280*/  @P6 PRMT R116, RZ, 0x7610, R106 ;  /* 0x00007610ff746816 */ /* 0x000fe2000000006a */
[----:B------:R-:W-:Y:S01]  /*2290*/  FMUL.FTZ R135, R136, R135 ;  /* 0x0000008788877220 */ /* 0x000fe20000410000 */
[----:B------:R-:W-:Y:S01]  /*22a0*/  @P1 PRMT R109, R109, 0x5410, R130 ;  /* 0x000054106d6d1816 */ /* 0x000fe20000000082 */
[----:B------:R-:W-:Y:S01]  /*22b0*/  FADD.FTZ R153, R150, -R153 ;  /* 0x8000009996997221 */ /* 0x000fe20000010000 */
[----:B------:R-:W-:Y:S01]  /*22c0*/  @P1 F2FP.BF16.PACK_AB R132, RZ, R133 ;  /* 0x00000085ff84123e */ /* 0x000fe200000010ff */
[----:B------:R-:W-:-:S02]  /*22d0*/  FFMA.FTZ R128, R152, R128, R175 ;  /* 0x0000008098807223 */ /* 0x000fc400000100af */
[----:B------:R-:W-:Y:S01]  /*22e0*/  @P6 FADD.FTZ R135, R135, R116 ;  /* 0x0000007487876221 */ /* 0x000fe20000010000 */
[--C-:B------:R-:W-:Y:S01]  /*22f0*/  @P6 PRMT R116, RZ, 0x5410, R107.reuse ;  /* 0x00005410ff746816 */ /* 0x100fe2000000006b */
[----:B------:R-:W-:Y:S01]  /*2300*/  FMUL.FTZ R153, R136, R153 ;  /* 0x0000009988997220 */ /* 0x000fe20000410000 */
[----:B------:R-:W-:Y:S01]  /*2310*/  @P1 PRMT R110, R132, 0x7610, R110 ;  /* 0x00007610846e1816 */ /* 0x000fe2000000006e */
        /* <DEDUP_REMOVED lines=37> */
[----:B------:R-:W-:Y:S02]  /*2570*/  F2FP.BF16.PACK_AB R118, R180, R129 ;  /* 0x00000081b476723e */ /* 0x000fe400000010ff */
[----:B------:R-:W-:Y:S01]  /*2580*/  @P1 PRMT R108, R108, 0x5410, R128 ;  /* 0x000054106c6c1816 */ /* 0x000fe20000000080 */
[----:B------:R-:W-:Y:S01]  /*2590*/  @P2 IMAD.WIDE.U32 R128, R127, R136, c[0x0][0x258] ;  /* 0x000096007f802625 */ /* 0x000fe200078e0088 */
[----:B------:R-:W-:Y:S02]  /*25a0*/  FSEL R132, R171, RZ, P6 ;  /* 0x000000ffab847208 */ /* 0x000fe40003000000 */
[----:B------:R-:W-:Y:S02]  /*25b0*/  @P1 PRMT R110, R110, 0x5410, R134 ;  /* 0x000054106e6e1816 */ /* 0x000fe40000000086 */
[----:B------:R-:W-:Y:S02]  /*25c0*/  @P1 PRMT R111, R111, 0x5410, R170 ;  /* 0x000054106f6f1816 */ /* 0x000fe400000000aa */
[----:B------:R-:W-:-:S02]  /*25d0*/  @P0 LOP3.LUT P1, RZ, R120, 0xff00, RZ, 0xc0, !PT ;  /* 0x0000ff0078ff0812 */ /* 0x000fc4000782c0ff */
        /* <DEDUP_REMOVED lines=39> */
.L_x_447:
[----:B------:R-:W-:Y:S05]  /*2850*/  BSYNC B1 ;  /* 0x0000000000017941 */ /* 0x000fea0003800000 */
.L_x_446:
[----:B0-----:R-:W-:-:S05]  /*2860*/  MOV R117, c[0x0][0x160] ;  /* 0x0000580000757a02 */ /* 0x001fca0000000f00 */
[----:B------:R-:W-:-:S05]  /*2870*/  IMAD R126, R117, 0x4, R126 ;  /* 0x00000004757e7824 */ /* 0x000fca00078e027e */
[----:B------:R-:W-:-:S13]  /*2880*/  ISETP.GE.AND P0, PT, R126, c[0x0][0x164], PT ;  /* 0x000059007e007a0c */ /* 0x000fda0003f06270 */
[----:B-----5:R-:W-:Y:S01]  /*2890*/  @P0 CALL.REL.NOINC `(.L_x_437) ;  /* 0x0000001000000944 */ /* 0x020fe20003c00000 */
[----:B------:R-:W-:Y:S05]  /*28a0*/  BRA `(.L_x_448) ;  /* 0xffffdb7000007947 */ /* 0x000fea000383ffff */
.L_x_437:
[----:B0-----:R-:W-:Y:S05]  /*28b0*/  BSYNC B0 ;  /* 0x0000000000007941 */ /* 0x001fea0003800000 */
.L_x_436:
[----:B------:R-:W-:Y:S01]  /*28c0*/  SHF.R.U32.HI R2, RZ, 0x5, R0 ;  /* 0x00000005ff027819 */ /* 0x000fe20000011600 */
[----:B------:R-:W-:Y:S01]  /*28d0*/  WARPSYNC 0xffffffff ;  /* 0xffffffff00007948 */ /* 0x000fe20003800000 */
[----:B------:R-:W-:Y:S01]  /*28e0*/  LOP3.LUT R3, R0, 0x1f, RZ, 0xc0, !PT ;  /* 0x0000001f00037812 */ /* 0x000fe200078ec0ff */
[----:B------:R-:W-:Y:S01]  /*28f0*/  BSSY B0, `(.L_x_449) ;  /* 0x00000c1000007945 */ /* 0x000fe20003800000 */
[----:B------:R-:W-:-:S04]  /*2900*/  SHF.L.U32 R2, R2, 0x6, RZ ;  /* 0x0000000602027819 */ /* 0x000fc800000006ff */
[----:B------:R-:W-:-:S05]  /*2910*/  LOP3.LUT R2, R2, 0xffffffc0, R3, 0xe2, !PT ;  /* 0xffffffc002027812 */ /* 0x000fca00078ee203 */
[----:B------:R-:W-:-:S05]  /*2920*/  IMAD.SHL.U32 R2, R2, 0x20, RZ ;  /* 0x0000002002027824 */ /* 0x000fca00078e00ff */
        /* <DEDUP_REMOVED lines=9> */
[----:B-----5:R-:W4:Y:S04]  /*29c0*/  LDS R72, [R0.X4+0x800] ;  /* 0x0008000000487984 */ /* 0x020f280000004800 */
        /* <DEDUP_REMOVED lines=53> */
[----:B------:R-:W-:Y:S01]  /*2d20*/  LDS R42, [R0.X4+0x1800] ;  /* 0x00180000002a7984 */ /* 0x000fe20000004800 */
[----:B--2---:R-:W-:-:S03]  /*2d30*/  FADD.FTZ R51, RZ, R51 ;  /* 0x00000033ff337221 */ /* 0x004fc60000010000 */
[----:B------:R-:W-:Y:S01]  /*2d40*/  LDS R44, [R0.X4+0x1a00] ;  /* 0x001a0000002c7984 */ /* 0x000fe20000004800 */
[----:B---3--:R-:W-:-:S03]  /*2d50*/  FADD.FTZ R48, R48, R53 ;  /* 0x0000003530307221 */ /* 0x008fc60000010000 */
[----:B------:R-:W1:Y:S01]  /*2d60*/  LDS R45, [R0.X4+0x1c00] ;  /* 0x001c0000002d7984 */ /* 0x000e620000004800 */
        /* <DEDUP_REMOVED lines=10> */
[----:B------:R-:W-:Y:S04]  /*2e10*/  STS.128 [R2], R20 ;  /* 0x0000001402007388 */ /* 0x000fe80000000c00 */
[----:B------:R-:W-:Y:S04]  /*2e20*/  STS.128 [R2+0x10], R16 ;  /* 0x0000101002007388 */ /* 0x000fe80000000c00 */
[----:B------:R0:W-:Y:S01]  /*2e30*/  STS.128 [R2+0x400], R12 ;  /* 0x0004000c02007388 */ /* 0x0001e20000000c00 */
[----:B-1----:R-:W-:-:S03]  /*2e40*/  FADD.FTZ R45, R6, R45 ;  /* 0x0000002d062d7221 */ /* 0x002fc60000010000 */
[----:B------:R1:W-:Y:S04]  /*2e50*/  STS.128 [R2+0x410], R8 ;  /* 0x0004100802007388 */ /* 0x0003e80000000c00 */
[----:B------:R-:W-:Y:S06]  /*2e60*/  BAR.SYNC.DEFER_BLOCKING 0x0 ;  /* 0x0000000000007b1d */ /* 0x000fec0000010000 */
[----:B0-----:R-:W0:Y:S01]  /*2e70*/  S2R R13, SR_CTAID.X ;  /* 0x00000000000d7919 */ /* 0x001e220000002500 */
[----:B-1----:R-:W-:-:S02]  /*2e80*/  FADD.FTZ R9, R5, R42 ;  /* 0x0000002a05097221 */ /* 0x002fc40000010000 */
[----:B------:R-:W-:Y:S01]  /*2e90*/  FADD.FTZ R11, R7, R44 ;  /* 0x0000002c070b7221 */ /* 0x000fe20000010000 */
        /* <DEDUP_REMOVED lines=31> */
[----:B------:R1:W-:Y:S01]  /*3090*/  STS.128 [R2+0x10], R32 ;  /* 0x0000102002007388 */ /* 0x0003e20000000c00 */
[----:B---3--:R-:W-:-:S03]  /*30a0*/  FADD.FTZ R21, R8, R21 ;  /* 0x0000001508157221 */ /* 0x008fc60000010000 */
[----:B------:R-:W-:Y:S01]  /*30b0*/  STS.128 [R2+0x400], R28 ;  /* 0x0004001c02007388 */ /* 0x000fe20000000c00 */
[----:B----4-:R-:W-:-:S03]  /*30c0*/  FADD.FTZ R19, R19, R14 ;  /* 0x0000000e13137221 */ /* 0x010fc60000010000 */
[----:B------:R-:W-:Y:S01]  /*30d0*/  STS.128 [R2+0x410], R24 ;  /* 0x0004101802007388 */ /* 0x000fe20000000c00 */
[----:B0-----:R-:W-:-:S03]  /*30e0*/  FADD.FTZ R23, R10, R23 ;  /* 0x000000170a177221 */ /* 0x001fc60000010000 */
[----:B------:R-:W-:Y:S01]  /*30f0*/  BAR.SYNC.DEFER_BLOCKING 0x0 ;  /* 0x0000000000007b1d */ /* 0x000fe20000010000 */
[----:B-1----:R-:W-:Y:S02]  /*3100*/  IMAD R35, R13, c[0x0][0x168], RZ ;  /* 0x00005a000d237a24 */ /* 0x002fe400078e02ff */
[----:B------:R-:W-:-:S03]  /*3110*/  FADD.FTZ R13, R3, R46 ;  /* 0x0000002e030d7221 */ /* 0x000fc60000010000 */
[----:B------:R-:W-:Y:S01]  /*3120*/  IADD3 R3, P4, R35, R0, RZ ;  /* 0x0000000023037210 */ /* 0x000fe20007f9e0ff */
[----:B------:R-:W0:Y:S04]  /*3130*/  LDS R4, [R0.X4+0x200] ;  /* 0x0002000000047984 */ /* 0x000e280000004800 */
[----:B------:R-:W1:Y:S04]  /*3140*/  LDS R25, [R0.X4+0xa00] ;  /* 0x000a000000197984 */ /* 0x000e680000004800 */
[----:B------:R-:W2:Y:S04]  /*3150*/  LDS R18, [R0.X4+0x400] ;  /* 0x0004000000127984 */ /* 0x000ea80000004800 */
[----:B------:R-:W3:Y:S04]  /*3160*/  LDS R16, [R0.X4] ;  /* 0x0000000000107984 */ /* 0x000ee80000004800 */
        /* <DEDUP_REMOVED lines=16> */
[----:B------:R4:W2:Y:S01]  /*3270*/  LDS R39, [R0.X4+0x1e00] ;  /* 0x001e000000277984 */ /* 0x0008a20000004800 */
[----:B------:R-:W-:Y:S02]  /*3280*/  FADD.FTZ R16, R16, R37 ;  /* 0x0000002510107221 */ /* 0x000fe40000010000 */
[----:B------:R-:W-:Y:S01]  /*3290*/  FADD.FTZ R22, RZ, R22 ;  /* 0x00000016ff167221 */ /* 0x000fe20000010000 */
        /* <DEDUP_REMOVED lines=13> */
[----:B------:R-:W-:Y:S01]  /*3370*/  IADD3.X R29, R25, c[0x0][0x224], RZ, P5, !PT ;  /* 0x00008900191d7a10 */ /* 0x000fe20002ffe4ff */
        /* <DEDUP_REMOVED lines=23> */
[----:B------:R-:W-:-:S03]  /*34f0*/  IADD3.X R25, RZ, R25, RZ, P6, !PT ;  /* 0x00000019ff197210 */ /* 0x000fc600037fe4ff */
.L_x_450:
[----:B------:R-:W-:Y:S05]  /*3500*/  BSYNC B0 ;  /* 0x0000000000007941 */ /* 0x000fea0003800000 */
.L_x_449:
[----:B------:R-:W-:Y:S01]  /*3510*/  BSSY B0, `(.L_x_451) ;  /* 0x0000017000007945 */ /* 0x000fe20003800000 */
[----:B--2---:R-:W-:Y:S01]  /*3520*/  FADD.FTZ R31, R31, R24 ;  /* 0x000000181f1f7221 */ /* 0x004fe20000010000 */
[----:B------:R-:W-:Y:S05]  /*3530*/  @!P0 BRA `(.L_x_452) ;  /* 0x0000014000008947 */ /* 0x000fea0003800000 */
[----:B-1----:R-:W-:Y:S01]  /*3540*/  MOV R2, R12 ;  /* 0x0000000c00027202 */ /* 0x002fe20000000f00 */
[----:B------:R-:W-:Y:S01]  /*3550*/  IMAD.MOV.U32 R3, RZ, RZ, R33 ;  /* 0x000000ffff037224 */ /* 0x000fe200078e0021 */
[----:B------:R-:W-:Y:S01]  /*3560*/  MOV R4, R10 ;  /* 0x0000000a00047202 */ /* 0x000fe20000000f00 */
[----:B------:R-:W-:Y:S01]  /*3570*/  IMAD.MOV.U32 R6, RZ, RZ, R8 ;  /* 0x000000ffff067224 */ /* 0x000fe200078e0008 */
[----:B------:R-:W-:Y:S02]  /*3580*/  MOV R5, R29 ;  /* 0x0000001d00057202 */ /* 0x000fe40000000f00 */
[----:B------:R-:W-:Y:S01]  /*3590*/  MOV R7, R27 ;  /* 0x0000001b00077202 */ /* 0x000fe20000000f00 */
        /* <DEDUP_REMOVED lines=14> */
.L_x_452:
[----:B------:R-:W-:Y:S05]  /*3680*/  BSYNC B0 ;  /* 0x0000000000007941 */ /* 0x000fea0003800000 */
.L_x_451:
[----:B------:R-:W-:Y:S01]  /*3690*/  BSSY B0, `(.L_x_453) ;  /* 0x0000017000007945 */ /* 0x000fe20003800000 */
[----:B---3--:R-:W-:Y:S01]  /*36a0*/  FADD.FTZ R35, R18, R35 ;  /* 0x0000002312237221 */ /* 0x008fe20000010000 */
        /* <DEDUP_REMOVED lines=21> */
.L_x_454:
[----:B------:R-:W-:Y:S05]  /*3800*/  BSYNC B0 ;  /* 0x0000000000007941 */ /* 0x000fea0003800000 */
.L_x_453:
[----:B-1----:R-:W-:Y:S01]  /*3810*/  MOV R2, R12 ;  /* 0x0000000c00027202 */ /* 0x002fe20000000f00 */
[----:B------:R-:W-:Y:S01]  /*3820*/  IMAD.MOV.U32 R3, RZ, RZ, R33 ;  /* 0x000000ffff037224 */ /* 0x000fe200078e0021 */
[----:B------:R-:W-:Y:S06]  /*3830*/  @!P2 EXIT ;  /* 0x000000000000a94d */ /* 0x000fec0003800000 */
[----:B------:R0:W-:Y:S01]  /*3840*/  STG.E [R2.64], R13 ;  /* 0x0000000d02007986 */ /* 0x0001e2000c101904 */
[----:B------:R-:W-:Y:S01]  /*3850*/  FADD.FTZ R39, R22, R39 ;  /* 0x0000002716277221 */ /* 0x000fe20000010000 */
[----:B------:R-:W-:Y:S01]  /*3860*/  MOV R4, R0 ;  /* 0x0000000000047202 */ /* 0x000fe20000000f00 */
[----:B------:R-:W-:Y:S01]  /*3870*/  IMAD.MOV.U32 R5, RZ, RZ, R25 ;  /* 0x000000ffff057224 */ /* 0x000fe200078e0019 */
[----:B0-----:R-:W-:Y:S02]  /*3880*/  MOV R2, R10 ;  /* 0x0000000a00027202 */ /* 0x001fe40000000f00 */
[----:B------:R-:W-:-:S05]  /*3890*/  MOV R3, R29 ;  /* 0x0000001d00037202 */ /* 0x000fca0000000f00 */
[----:B------:R0:W-:Y:S02]  /*38a0*/  STG.E [R2.64], R49 ;  /* 0x0000003102007986 */ /* 0x0001e4000c101904 */
[----:B0-----:R-:W-:Y:S01]  /*38b0*/  IMAD.MOV.U32 R2, RZ, RZ, R8 ;  /* 0x000000ffff027224 */ /* 0x001fe200078e0008 */
[----:B------:R-:W-:-:S05]  /*38c0*/  MOV R3, R27 ;  /* 0x0000001b00037202 */ /* 0x000fca0000000f00 */
[----:B------:R-:W-:Y:S04]  /*38d0*/  STG.E [R2.64], R39 ;  /* 0x0000002702007986 */ /* 0x000fe8000c101904 */
[----:B------:R-:W-:Y:S01]  /*38e0*/  STG.E [R4.64], R23 ;  /* 0x0000001704007986 */ /* 0x000fe2000c101904 */
[----:B------:R-:W-:Y:S05]  /*38f0*/  EXIT ;  /* 0x000000000000794d */ /* 0x000fea0003800000 */
.L_x_442:
[----:B------:R-:W-:Y:S01]  /*3900*/  HFMA2.MMA R132, -RZ, RZ, 0, 5.9604644775390625e-08 ;  /* 0x00000001ff847435 */ /* 0x000fe200000001ff */
[----:B------:R-:W-:Y:S01]  /*3910*/  MOV R119, R171 ;  /* 0x000000ab00777202 */ /* 0x000fe20000000f00 */
[----:B------:R-:W-:Y:S01]  /*3920*/  IMAD.MOV.U32 R129, RZ, RZ, 0x1f ;  /* 0x0000001fff817424 */ /* 0x000fe200078e00ff */
[----:B------:R-:W-:Y:S02]  /*3930*/  MOV R134, 0xffffffff ;  /* 0xffffffff00867802 */ /* 0x000fe40000000f00 */
[----:B------:R-:W-:-:S02]  /*3940*/  MOV R116, 0x3960 ;  /* 0x0000396000747802 */ /* 0x000fc40000000f00 */
[----:B0----5:R-:W-:Y:S05]  /*3950*/  CALL.REL.NOINC `($__internal_28_$__cuda_sm70_shflsync_bfly_p) ;  /* 0x0000046000007944 */ /* 0x021fea0003c00000 */
[----:B-1----:R-:W-:Y:S01]  /*3960*/  MOV R118, R119 ;  /* 0x0000007700767202 */ /* 0x002fe20000000f00 */
[----:B0-----:R-:W-:Y:S05]  /*3970*/  BRA `(.L_x_455) ;  /* 0xffffdc1000007947 */ /* 0x001fea000383ffff */
.L_x_443:
[----:B------:R-:W-:Y:S01]  /*3980*/  HFMA2.MMA R132, -RZ, RZ, 0, 5.9604644775390625e-08 ;  /* 0x00000001ff847435 */ /* 0x000fe200000001ff */
[----:B------:R-:W-:Y:S01]  /*3990*/  IMAD.MOV.U32 R119, RZ, RZ, R170 ;  /* 0x000000ffff777224 */ /* 0x000fe200078e00aa */
[----:B------:R-:W-:Y:S01]  /*39a0*/  MOV R129, 0x1f ;  /* 0x0000001f00817802 */ /* 0x000fe20000000f00 */
[----:B------:R-:W-:Y:S01]  /*39b0*/  IMAD.MOV.U32 R134, RZ, RZ, -0x1 ;  /* 0xffffffffff867424 */ /* 0x000fe200078e00ff */
[----:B------:R-:W-:-:S02]  /*39c0*/  MOV R116, 0x39e0 ;  /* 0x000039e000747802 */ /* 0x000fc40000000f00 */
[----:B012--5:R-:W-:Y:S05]  /*39d0*/  CALL.REL.NOINC `($__internal_28_$__cuda_sm70_shflsync_bfly_p) ;  /* 0x000003e000007944 */ /* 0x027fea0003c00000 */
[----:B------:R-:W-:Y:S01]  /*39e0*/  FADD.FTZ R171, R118, R171 ;  /* 0x000000ab76ab7221 */ /* 0x000fe20000010000 */
[----:B0-----:R-:W-:Y:S01]  /*39f0*/  HFMA2.MMA R132, -RZ, RZ, 0, 1.1920928955078125e-07 ;  /* 0x00000002ff847435 */ /* 0x001fe200000001ff */
[----:B-1----:R-:W-:Y:S01]  /*3a00*/  FADD.FTZ R170, R170, R119 ;  /* 0x00000077aaaa7221 */ /* 0x002fe20000010000 */
[----:B------:R-:W-:Y:S01]  /*3a10*/  MOV R129, 0x1f ;  /* 0x0000001f00817802 */ /* 0x000fe20000000f00 */
[----:B------:R-:W-:Y:S01]  /*3a20*/  IMAD.MOV.U32 R134, RZ, RZ, -0x1 ;  /* 0xffffffffff867424 */ /* 0x000fe200078e00ff */
[----:B------:R-:W-:-:S02]  /*3a30*/  MOV R119, R171 ;  /* 0x000000ab00777202 */ /* 0x000fc40000000f00 */
[----:B------:R-:W-:Y:S02]  /*3a40*/  MOV R116, 0x3a60 ;  /* 0x00003a6000747802 */ /* 0x000fe40000000f00 */
[----:B------:R-:W-:Y:S05]  /*3a50*/  CALL.REL.NOINC `($__internal_28_$__cuda_sm70_shflsync_bfly_p) ;  /* 0x0000036000007944 */ /* 0x000fea0003c00000 */
[----:B0-----:R-:W-:Y:S01]  /*3a60*/  HFMA2.MMA R132, -RZ, RZ, 0, 1.1920928955078125e-07 ;  /* 0x00000002ff847435 */ /* 0x001fe200000001ff */
[----:B-1----:R-:W-:Y:S01]  /*3a70*/  MOV R118, R119 ;  /* 0x0000007700767202 */ /* 0x002fe20000000f00 */
[----:B------:R-:W-:Y:S01]  /*3a80*/  IMAD.MOV.U32 R119, RZ, RZ, R170 ;  /* 0x000000ffff777224 */ /* 0x000fe200078e00aa */
[----:B------:R-:W-:Y:S01]  /*3a90*/  MOV R129, 0x1f ;  /* 0x0000001f00817802 */ /* 0x000fe20000000f00 */
[----:B------:R-:W-:Y:S01]  /*3aa0*/  IMAD.MOV.U32 R134, RZ, RZ, -0x1 ;  /* 0xffffffffff867424 */ /* 0x000fe200078e00ff */
[----:B------:R-:W-:Y:S02]  /*3ab0*/  MOV R116, 0x3ad0 ;  /* 0x00003ad000747802 */ /* 0x000fe40000000f00 */
[----:B------:R-:W-:Y:S05]  /*3ac0*/  CALL.REL.NOINC `($__internal_28_$__cuda_sm70_shflsync_bfly_p) ;  /* 0x000002f000007944 */ /* 0x000fea0003c00000 */
[----:B------:R-:W-:Y:S01]  /*3ad0*/  FADD.FTZ R171, R118, R171 ;  /* 0x000000ab76ab7221 */ /* 0x000fe20000010000 */
[----:B0-----:R-:W-:Y:S01]  /*3ae0*/  HFMA2.MMA R132, -RZ, RZ, 0, 2.384185791015625e-07 ;  /* 0x00000004ff847435 */ /* 0x001fe200000001ff */
[----:B-1----:R-:W-:Y:S01]  /*3af0*/  FADD.FTZ R170, R170, R119 ;  /* 0x00000077aaaa7221 */ /* 0x002fe20000010000 */
[----:B------:R-:W-:Y:S01]  /*3b00*/  MOV R129, 0x1f ;  /* 0x0000001f00817802 */ /* 0x000fe20000000f00 */
[----:B------:R-:W-:Y:S01]  /*3b10*/  IMAD.MOV.U32 R134, RZ, RZ, -0x1 ;  /* 0xffffffffff867424 */ /* 0x000fe200078e00ff */
[----:B------:R-:W-:-:S02]  /*3b20*/  MOV R119, R171 ;  /* 0x000000ab00777202 */ /* 0x000fc40000000f00 */
[----:B------:R-:W-:Y:S02]  /*3b30*/  MOV R116, 0x3b50 ;  /* 0x00003b5000747802 */ /* 0x000fe40000000f00 */
[----:B------:R-:W-:Y:S05]  /*3b40*/  CALL.REL.NOINC `($__internal_28_$__cuda_sm70_shflsync_bfly_p) ;  /* 0x0000027000007944 */ /* 0x000fea0003c00000 */
[----:B0-----:R-:W-:Y:S01]  /*3b50*/  HFMA2.MMA R132, -RZ, RZ, 0, 2.384185791015625e-07 ;  /* 0x00000004ff847435 */ /* 0x001fe200000001ff */
[----:B-1----:R-:W-:Y:S01]  /*3b60*/  MOV R118, R119 ;  /* 0x0000007700767202 */ /* 0x002fe20000000f00 */
[----:B------:R-:W-:Y:S01]  /*3b70*/  IMAD.MOV.U32 R119, RZ, RZ, R170 ;  /* 0x000000ffff777224 */ /* 0x000fe200078e00aa */
[----:B------:R-:W-:Y:S01]  /*3b80*/  MOV R129, 0x1f ;  /* 0x0000001f00817802 */ /* 0x000fe20000000f00 */
[----:B------:R-:W-:Y:S01]  /*3b90*/  IMAD.MOV.U32 R134, RZ, RZ, -0x1 ;  /* 0xffffffffff867424 */ /* 0x000fe200078e00ff */
[----:B------:R-:W-:Y:S02]  /*3ba0*/  MOV R116, 0x3bc0 ;  /* 0x00003bc000747802 */ /* 0x000fe40000000f00 */
[----:B------:R-:W-:Y:S05]  /*3bb0*/  CALL.REL.NOINC `($__internal_28_$__cuda_sm70_shflsync_bfly_p) ;  /* 0x0000020000007944 */ /* 0x000fea0003c00000 */
[----:B------:R-:W-:Y:S01]  /*3bc0*/  FADD.FTZ R171, R118, R171 ;  /* 0x000000ab76ab7221 */ /* 0x000fe20000010000 */
[----:B0-----:R-:W-:Y:S01]  /*3bd0*/  HFMA2.MMA R132, -RZ, RZ, 0, 4.76837158203125e-07 ;  /* 0x00000008ff847435 */ /* 0x001fe200000001ff */
[----:B-1----:R-:W-:Y:S01]  /*3be0*/  FADD.FTZ R130, R170, R119 ;  /* 0x00000077aa827221 */ /* 0x002fe20000010000 */
[----:B------:R-:W-:Y:S01]  /*3bf0*/  MOV R129, 0x1f ;  /* 0x0000001f00817802 */ /* 0x000fe20000000f00 */
[----:B------:R-:W-:Y:S01]  /*3c00*/  IMAD.MOV.U32 R134, RZ, RZ, -0x1 ;  /* 0xffffffffff867424 */ /* 0x000fe200078e00ff */
[----:B------:R-:W-:-:S02]  /*3c10*/  MOV R119, R171 ;  /* 0x000000ab00777202 */ /* 0x000fc40000000f00 */
[----:B------:R-:W-:Y:S02]  /*3c20*/  MOV R116, 0x3c40 ;  /* 0x00003c4000747802 */ /* 0x000fe40000000f00 */
[----:B------:R-:W-:Y:S05]  /*3c30*/  CALL.REL.NOINC `($__internal_28_$__cuda_sm70_shflsync_bfly_p) ;  /* 0x0000018000007944 */ /* 0x000fea0003c00000 */
[----:B0-----:R-:W-:Y:S01]  /*3c40*/  HFMA2.MMA R132, -RZ, RZ, 0, 4.76837158203125e-07 ;  /* 0x00000008ff847435 */ /* 0x001fe200000001ff */
[----:B-1----:R-:W-:Y:S01]  /*3c50*/  MOV R118, R119 ;  /* 0x0000007700767202 */ /* 0x002fe20000000f00 */
[----:B------:R-:W-:Y:S01]  /*3c60*/  IMAD.MOV.U32 R119, RZ, RZ, R130 ;  /* 0x000000ffff777224 */ /* 0x000fe200078e0082 */
[----:B------:R-:W-:Y:S01]  /*3c70*/  MOV R129, 0x1f ;  /* 0x0000001f00817802 */ /* 0x000fe20000000f00 */
[----:B------:R-:W-:Y:S01]  /*3c80*/  IMAD.MOV.U32 R134, RZ, RZ, -0x1 ;  /* 0xffffffffff867424 */ /* 0x000fe200078e00ff */
[----:B------:R-:W-:Y:S02]  /*3c90*/  MOV R116, 0x3cb0 ;  /* 0x00003cb000747802 */ /* 0x000fe40000000f00 */
[----:B------:R-:W-:Y:S05]  /*3ca0*/  CALL.REL.NOINC `($__internal_28_$__cuda_sm70_shflsync_bfly_p) ;  /* 0x0000011000007944 */ /* 0x000fea0003c00000 */
[----:B------:R-:W-:Y:S01]  /*3cb0*/  FADD.FTZ R128, R118, R171 ;  /* 0x000000ab76807221 */ /* 0x000fe20000010000 */
[----:B0-----:R-:W-:Y:S01]  /*3cc0*/  HFMA2.MMA R132, -RZ, RZ, 0, 9.5367431640625e-07 ;  /* 0x00000010ff847435 */ /* 0x001fe200000001ff */
[----:B-1----:R-:W-:Y:S01]  /*3cd0*/  FADD.FTZ R130, R130, R119 ;  /* 0x0000007782827221 */ /* 0x002fe20000010000 */
[----:B------:R-:W-:Y:S01]  /*3ce0*/  MOV R129, 0x1f ;  /* 0x0000001f00817802 */ /* 0x000fe20000000f00 */
[----:B------:R-:W-:Y:S01]  /*3cf0*/  IMAD.MOV.U32 R134, RZ, RZ, -0x1 ;  /* 0xffffffffff867424 */ /* 0x000fe200078e00ff */
[----:B------:R-:W-:-:S02]  /*3d00*/  MOV R119, R128 ;  /* 0x0000008000777202 */ /* 0x000fc40000000f00 */
[----:B------:R-:W-:Y:S02]  /*3d10*/  MOV R116, 0x3d30 ;  /* 0x00003d3000747802 */ /* 0x000fe40000000f00 */
[----:B------:R-:W-:Y:S05]  /*3d20*/  CALL.REL.NOINC `($__internal_28_$__cuda_sm70_shflsync_bfly_p) ;  /* 0x0000009000007944 */ /* 0x000fea0003c00000 */
[----:B0-----:R-:W-:Y:S01]  /*3d30*/  HFMA2.MMA R132, -RZ, RZ, 0, 9.5367431640625e-07 ;  /* 0x00000010ff847435 */ /* 0x001fe200000001ff */
[----:B-1----:R-:W-:Y:S01]  /*3d40*/  MOV R131, R119 ;  /* 0x0000007700837202 */ /* 0x002fe20000000f00 */
[----:B------:R-:W-:Y:S01]  /*3d50*/  IMAD.MOV.U32 R119, RZ, RZ, R130 ;  /* 0x000000ffff777224 */ /* 0x000fe200078e0082 */
[----:B------:R-:W-:Y:S01]  /*3d60*/  MOV R129, 0x1f ;  /* 0x0000001f00817802 */ /* 0x000fe20000000f00 */
[----:B------:R-:W-:Y:S01]  /*3d70*/  IMAD.MOV.U32 R134, RZ, RZ, -0x1 ;  /* 0xffffffffff867424 */ /* 0x000fe200078e00ff */
[----:B------:R-:W-:Y:S02]  /*3d80*/  MOV R116, 0x3da0 ;  /* 0x00003da000747802 */ /* 0x000fe40000000f00 */
[----:B------:R-:W-:Y:S05]  /*3d90*/  CALL.REL.NOINC `($__internal_28_$__cuda_sm70_shflsync_bfly_p) ;  /* 0x0000002000007944 */ /* 0x000fea0003c00000 */
[----:B-1----:R-:W-:Y:S01]  /*3da0*/  MOV R117, R119 ;  /* 0x0000007700757202 */ /* 0x002fe20000000f00 */
[----:B0-----:R-:W-:Y:S05]  /*3db0*/  BRA `(.L_x_456) ;  /* 0xffffd8f000007947 */ /* 0x001fea000383ffff */
        .weak           $__internal_28_$__cuda_sm70_shflsync_bfly_p
        .type           $__internal_28_$__cuda_sm70_shflsync_bfly_p,@function
        .size           $__internal_28_$__cuda_sm70_shflsync_bfly_p,(.L_x_1974 - $__internal_28_$__cuda_sm70_shflsync_bfly_p)
$__internal_28_$__cuda_sm70_shflsync_bfly_p:
[----:B------:R-:W-:Y:S01]  /*3dc0*/  HFMA2.MMA R117, -RZ, RZ, 0, 0 ;  /* 0x00000000ff757435 */ /* 0x000fe200000001ff */
[----:B------:R-:W-:Y:S04]  /*3dd0*/  WARPSYNC R134 ;  /* 0x0000008600007348 */ /* 0x000fe80003800000 */
[----:B------:R0:W1:Y:S01]  /*3de0*/  SHFL.BFLY PT, R119, R119, R132, R129 ;  /* 0x0c00008477777389 */ /* 0x00006200000e0081 */
[----:B------:R-:W-:Y:S05]  /*3df0*/  RET.REL.NODEC R116 `(_ZN10layer_norm31ln_parallel_residual_bwd_kernelINS_13Kernel_traitsIf13__nv_bfloat16S2_S2_fjLj512ELj1ELj4ELj1ELj16ENS_18Kernel_traits_baseILj512EfS2_S2_S2_fjLj128EEEEELb1ELb0ELb0EEEvNS_9BwdParamsE) ;  /* 0xffffc20074007950 */ /* 0x000fea0003c3ffff */
.L_x_457:
        /* <DEDUP_REMOVED lines=16> */
.L_x_1974:


//--------------------- .text._ZN10layer_norm31ln_parallel_residual_bwd_kernelINS_13Kernel_traitsIf13__nv_bfloat16S2_S2_fjLj512ELj1ELj4ELj1ELj16ENS_18Kernel_traits_baseILj512EfS2_S2_S2_fjLj128EEEEELb1ELb0ELb1EEEvNS_9BwdParamsE --------------------------
	.section	.text._ZN10layer_norm31ln_parallel_residual_bwd_kernelINS_13Kernel_traitsIf13__nv_bfloat16S2_S2_fjLj512ELj1ELj4ELj1ELj16ENS_18Kernel_traits_baseILj512EfS2_S2_S2_fjLj128EEEEELb1ELb0ELb1EEEvNS_9BwdParamsE,"ax",@progbits
	.sectioninfo	@"SHI_REGISTERS=181"
	.align	128
        .global         _ZN10layer_norm31ln_parallel_residual_bwd_kernelINS_13Kernel_traitsIf13__nv_bfloat16S2_S2_fjLj512ELj1ELj4ELj1ELj16ENS_18Kernel_traits_baseILj512EfS2_S2_S2_fjLj128EEEEELb1ELb0ELb1EEEvNS_9BwdParamsE
        .type           _ZN10layer_norm31ln_parallel_residual_bwd_kernelINS_13Kernel_traitsIf13__nv_bfloat16S2_S2_fjLj512ELj1ELj4ELj1ELj16ENS_18Kernel_traits_baseILj512EfS2_S2_S2_fjLj128EEEEELb1ELb0ELb1EEEvNS_9BwdParamsE,@function
        .size           _ZN10layer_norm31ln_parallel_residual_bwd_kernelINS_13Kernel_traitsIf13__nv_bfloat16S2_S2_fjLj512ELj1ELj4ELj1ELj16ENS_18Kernel_traits_baseILj512EfS2_S2_S2_fjLj128EEEEELb1ELb0ELb1EEEvNS_9BwdParamsE,(.L_x_1975 - _ZN10layer_norm31ln_parallel_residual_bwd_kernelINS_13Kernel_traitsIf13__nv_bfloat16S2_S2_fjLj512ELj1ELj4ELj1ELj16ENS_18Kernel_traits_baseILj512EfS2_S2_S2_fjLj128EEEEELb1ELb0ELb1EEEvNS_9BwdParamsE)
        .other          _ZN10layer_norm31ln_parallel_residual_bwd_kernelINS_13Kernel_traitsIf13__nv_bfloat16S2_S2_fjLj512ELj1ELj4ELj1ELj16ENS_18Kernel_traits_baseILj512EfS2_S2_S2_fjLj128EEEEELb1ELb0ELb1EEEvNS_9BwdParamsE,@"STO_CUDA_ENTRY STV_DEFAULT"
_ZN10layer_norm31ln_parallel_residual_bwd_kernelINS_13Kernel_traitsIf13__nv_bfloat16S2_S2_fjLj512ELj1ELj4ELj1ELj16ENS_18Kernel_traits_baseILj512EfS2_S2_S2_fjLj128EEEEELb1ELb0ELb1EEEvNS_9BwdParamsE:
.text._ZN10layer_norm31ln_parallel_residual_bwd_kernelINS_13Kernel_traitsIf13__nv_bfloat16S2_S2_fjLj512ELj1ELj4ELj1ELj16ENS_18Kernel_traits_baseILj512EfS2_S2_S2_fjLj128EEEEELb1ELb0ELb1EEEvNS_9BwdParamsE:
        /* <DEDUP_REMOVED lines=42> */
.L_x_459:
[----:B------:R-:W-:-:S05]  /*02a0*/  IMAD.SHL.U32 R2, R0, 0x20, RZ ;  /* 0x0000002000027824 */ /* 0x000fca00078e00ff */
[----:B------:R-:W-:-:S04]  /*02b0*/  LOP3.LUT R36, R2, 0x3e0, RZ, 0xc0, !PT ;  /* 0x000003e002247812 */ /* 0x000fc800078ec0ff */
[C---:B------:R-:W-:Y:S02]  /*02c0*/  IADD3 R2, P0, R36.reuse, c[0x0][0x1b0], RZ ;  /* 0x00006c0024027a10 */ /* 0x040fe40007f1e0ff */
[----:B------:R-:W-:Y:S02]  /*02d0*/  IADD3 R36, P1, R36, c[0x0][0x1b8], RZ ;  /* 0x00006e0024247a10 */ /* 0x000fe40007f3e0ff */
[----:B------:R-:W-:Y:S02]  /*02e0*/  IADD3.X R3, RZ, c[0x0][0x1b4], RZ, P0, !PT ;  /* 0x00006d00ff037a10 */ /* 0x000fe400007fe4ff */
[----:B------:R-:W-:-:S03]  /*02f0*/  IADD3.X R37, RZ, c[0x0][0x1bc], RZ, P1, !PT ;  /* 0x00006f00ff257a10 */ /* 0x000fc60000ffe4ff */
[----:B------:R0:W5:Y:S04]  /*0300*/  LDG.E.128 R32, [R2.64] ;  /* 0x0000000402207981 */ /* 0x000168000c1e1d00 */
[----:B------:R0:W5:Y:S04]  /*0310*/  LDG.E.128 R28, [R2.64+0x10] ;  /* 0x00001004021c7981 */ /* 0x000168000c1e1d00 */
[----:B------:R0:W5:Y:S04]  /*0320*/  LDG.E.128 R24, [R2.64+0x400] ;  /* 0x0004000402187981 */ /* 0x000168000c1e1d00 */
[----:B------:R0:W5:Y:S04]  /*0330*/  LDG.E.128 R20, [R2.64+0x410] ;  /* 0x0004100402147981 */ /* 0x000168000c1e1d00 */
[----:B------:R0:W5:Y:S04]  /*0340*/  LDG.E.128 R16, [R36.64] ;  /* 0x0000000424107981 */ /* 0x000168000c1e1d00 */
[----:B------:R0:W5:Y:S04]  /*0350*/  LDG.E.128 R12, [R36.64+0x10] ;  /* 0x00001004240c7981 */ /* 0x000168000c1e1d00 */
[----:B------:R0:W5:Y:S04]  /*0360*/  LDG.E.128 R8, [R36.64+0x400] ;  /* 0x0004000424087981 */ /* 0x000168000c1e1d00 */
[----:B------:R0:W5:Y:S01]  /*0370*/  LDG.E.128 R4, [R36.64+0x410] ;  /* 0x0004100424047981 */ /* 0x000162000c1e1d00 */
        /* <DEDUP_REMOVED lines=34> */
[----:B01----:R-:W-:-:S02]  /*05a0*/  IMAD.MOV.U32 R141, RZ, RZ, RZ ;  /* 0x000000ffff8d7224 */ /* 0x003fc400078e00ff */
.L_x_465:
[----:B------:R-:W-:Y:S01]  /*05b0*/  IMAD R52, R140, c[0x0][0x168], RZ ;  /* 0x00005a008c347a24 */ /* 0x000fe200078e02ff */
[----:B------:R-:W-:Y:S01]  /*05c0*/  LOP3.LUT R54, R0, 0x1f, RZ, 0xc0, !PT ;  /* 0x0000001f00367812 */ /* 0x000fe200078ec0ff */
[----:B------:R-:W-:-:S03]  /*05d0*/  IMAD.MOV.U32 R72, RZ, RZ, 0x10 ;  /* 0x00000010ff487424 */ /* 0x000fc600078e00ff */
[----:B------:R-:W-:-:S04]  /*05e0*/  SHF.R.S32.HI R53, RZ, 0x1f, R52 ;  /* 0x0000001fff357819 */ /* 0x000fc80000011434 */
[----:B------:R-:W-:-:S04]  /*05f0*/  LEA.HI R53, R53, R52, RZ, 0x3 ;  /* 0x0000003435357211 */ /* 0x000fc800078f18ff */
[----:B------:R-:W-:-:S04]  /*0600*/  LEA.HI.SX32 R81, R53, R54, 0x1d ;  /* 0x0000003635517211 */ /* 0x000fc800078feaff */
[----:B------:R-:W-:Y:S02]  /*0610*/  SHF.L.U32 R148, R81, 0x4, RZ ;  /* 0x0000000451947819 */ /* 0x000fe400000006ff */
[----:B------:R-:W-:Y:S02]  /*0620*/  SHF.R.U32.HI R162, RZ, 0x1c, R81 ;  /* 0x0000001cffa27819 */ /* 0x000fe40000011651 */
[----:B------:R-:W-:Y:S02]  /*0630*/  IADD3 R52, P0, R148, c[0x0][0x188], RZ ;  /* 0x0000620094347a10 */ /* 0x000fe40007f1e0ff */
[----:B------:R-:W-:Y:S02]  /*0640*/  MOV R79, 0x4 ;  /* 0x00000004004f7802 */ /* 0x000fe40000000f00 */
[----:B------:R-:W-:-:S03]  /*0650*/  IADD3.X R53, R162, c[0x0][0x18c], RZ, P0, !PT ;  /* 0x00006300a2357a10 */ /* 0x000fc600007fe4ff */
[----:B------:R-:W-:Y:S01]  /*0660*/  IMAD.WIDE R68, R140, R79, c[0x0][0x1a0] ;  /* 0x000068008c447625 */ /* 0x000fe200078e024f */
[C---:B------:R-:W-:Y:S02]  /*0670*/  IADD3 R155, R81.reuse, 0x20, RZ ;  /* 0x00000020519b7810 */ /* 0x040fe40007ffe0ff */
[----:B------:R-:W2:Y:S01]  /*0680*/  LDG.E.128 R52, [R52.64] ;  /* 0x0000000434347981 */ /* 0x000ea2000c1e1d00 */
[----:B------:R-:W-:-:S03]  /*0690*/  IMAD.WIDE.U32 R60, R81, R72, c[0x0][0x210] ;  /* 0x00008400513c7625 */ /* 0x000fc600078e0048 */
[----:B------:R0:W3:Y:S01]  /*06a0*/  LDG.E R161, [R68.64] ;  /* 0x0000000444a17981 */ /* 0x0000e2000c1e1900 */
[----:B------:R-:W-:Y:S01]  /*06b0*/  IMAD.WIDE.U32 R56, R81, R72, c[0x0][0x208] ;  /* 0x0000820051387625 */ /* 0x000fe200078e0048 */
[----:B------:R-:W-:Y:S02]  /*06c0*/  SHF.L.U32 R150, R155, 0x4, RZ ;  /* 0x000000049b967819 */ /* 0x000fe400000006ff */
[----:B------:R-:W4:Y:S01]  /*06d0*/  LDG.E.128 R60, [R60.64] ;  /* 0x000000043c3c7981 */ /* 0x000f22000c1e1d00 */
[----:B------:R-:W-:Y:S01]  /*06e0*/  IMAD.WIDE R78, R140, R79, c[0x0][0x1a8] ;  /* 0x00006a008c4e7625 */ /* 0x000fe200078e024f */
[----:B------:R-:W-:Y:S02]  /*06f0*/  SHF.R.U32.HI R149, RZ, 0x1c, R155 ;  /* 0x0000001cff957819 */ /* 0x000fe4000001169b */
[----:B------:R-:W4:Y:S01]  /*0700*/  LDG.E.128 R56, [R56.64] ;  /* 0x0000000438387981 */ /* 0x000f22000c1e1d00 */
[----:B------:R-:W-:-:S03]  /*0710*/  IADD3 R64, P0, R150, c[0x0][0x188], RZ ;  /* 0x0000620096407a10 */ /* 0x000fc60007f1e0ff */
[----:B------:R1:W4:Y:S01]  /*0720*/  LDG.E R151, [R78.64] ;  /* 0x000000044e977981 */ /* 0x000322000c1e1900 */
[----:B------:R-:W-:Y:S01]  /*0730*/  IADD3.X R65, R149, c[0x0][0x18c], RZ, P0, !PT ;  /* 0x0000630095417a10 */ /* 0x000fe200007fe4ff */
[----:B------:R-:W-:-:S04]  /*0740*/  IMAD.WIDE.U32 R70, R155, R72, c[0x0][0x208] ;  /* 0x000082009b467625 */ /* 0x000fc800078e0048 */
[----:B------:R-:W-:Y:S01]  /*0750*/  IMAD.WIDE.U32 R72, R155, R72, c[0x0][0x210] ;  /* 0x000084009b487625 */ /* 0x000fe200078e0048 */
[----:B------:R-:W4:Y:S04]  /*0760*/  LDG.E.128 R64, [R64.64] ;  /* 0x0000000440407981 */ /* 0x000f28000c1e1d00 */
[----:B0-----:R-:W4:Y:S04]  /*0770*/  LDG.E.128 R68, [R70.64] ;  /* 0x0000000446447981 */ /* 0x001f28000c1e1d00 */
[----:B------:R-:W4:Y:S01]  /*0780*/  LDG.E.128 R72, [R72.64] ;  /* 0x0000000448487981 */ /* 0x000f22000c1e1d00 */
[----:B------:R-:W-:-:S02]  /*0790*/  ISETP.NE.U32.AND P0, PT, RZ, c[0x0][0x250], PT ;  /* 0x00009400ff007a0c */ /* 0x000fc40003f05070 */
[----:B------:R-:W-:Y:S02]  /*07a0*/  ISETP.NE.U32.AND P1, PT, RZ, c[0x0][0x218], PT ;  /* 0x00008600ff007a0c */ /* 0x000fe40003f25070 */
[----:B------:R-:W-:Y:S02]  /*07b0*/  ISETP.NE.AND.EX P0, PT, RZ, c[0x0][0x254], PT, P0 ;  /* 0x00009500ff007a0c */ /* 0x000fe40003f05300 */
[----:B------:R-:W-:Y:S01]  /*07c0*/  ISETP.NE.AND.EX P1, PT, RZ, c[0x0][0x21c], PT, P1 ;  /* 0x00008700ff007a0c */ /* 0x000fe20003f25310 */
[----:B------:R-:W-:Y:S01]  /*07d0*/  IMAD.SHL.U32 R80, R81, 0x8, RZ ;  /* 0x0000000851507824 */ /* 0x000fe200078e00ff */
[----:B------:R-:W-:-:S09]  /*07e0*/  SHF.R.U32.HI R157, RZ, 0x1d, R81 ;  /* 0x0000001dff9d7819 */ /* 0x000fd20000011651 */
[----:B-1----:R-:W-:-:S04]  /*07f0*/  @P0 IADD3 R78, P2, R80, c[0x0][0x198], RZ ;  /* 0x00006600504e0a10 */ /* 0x002fc80007f5e0ff */
[----:B------:R-:W-:Y:S02]  /*0800*/  @P0 IADD3.X R79, R157, c[0x0][0x19c], RZ, P2, !PT ;  /* 0x000067009d4f0a10 */ /* 0x000fe400017fe4ff */
[----:B------:R-:W-:Y:S02]  /*0810*/  @P1 LEA R152, P2, R81, c[0x0][0x218], 0x4 ;  /* 0x0000860051981a11 */ /* 0x000fe400078420ff */
[----:B------:R-:W-:Y:S01]  /*0820*/  SHF.L.U32 R156, R155, 0x3, RZ ;  /* 0x000000039b9c7819 */ /* 0x000fe200000006ff */
[----:B-----5:R0:W5:Y:S01]  /*0830*/  @P0 LDG.E.64 R76, [R78.64] ;  /* 0x000000044e4c0981 */ /* 0x020162000c1e1b00 */
[----:B------:R-:W-:Y:S02]  /*0840*/  @P1 LEA.HI.X R153, R81, c[0x0][0x21c], RZ, 0x4, P2 ;  /* 0x0000870051991a11 */ /* 0x000fe400010f24ff */
[----:B------:R-:W-:Y:S02]  /*0850*/  IADD3 R80, P2, R80, c[0x0][0x190], RZ ;  /* 0x0000640050507a10 */ /* 0x000fe40007f5e0ff */
[----:B------:R-:W-:Y:S01]  /*0860*/  SHF.R.U32.HI R160, RZ, 0x1d, R155 ;  /* 0x0000001dffa07819 */ /* 0x000fe2000001169b */
[----:B------:R2:W5:Y:S01]  /*0870*/  @P1 LDG.E.128 R36, [R152.64] ;  /* 0x0000000498241981 */ /* 0x000562000c1e1d00 */
[----:B------:R-:W-:-:S06]  /*0880*/  IADD3.X R81, R157, c[0x0][0x194], RZ, P2, !PT ;  /* 0x000065009d517a10 */ /* 0x000fcc00017fe4ff */
[----:B------:R-:W5:Y:S01]  /*0890*/  LDG.E.64 R80, [R80.64] ;  /* 0x0000000450507981 */ /* 0x000f62000c1e1b00 */
[----:B------:R-:W-:-:S04]  /*08a0*/  @P0 IADD3 R158, P3, R156, c[0x0][0x198], RZ ;  /* 0x000066009c9e0a10 */ /* 0x000fc80007f7e0ff */
[----:B------:R-:W-:Y:S02]  /*08b0*/  @P0 IADD3.X R159, R160, c[0x0][0x19c], RZ, P3, !PT ;  /* 0x00006700a09f0a10 */ /* 0x000fe40001ffe4ff */
[C---:B------:R-:W-:Y:S02]  /*08c0*/  @P1 LEA R154, P3, R155.reuse, c[0x0][0x218], 0x4 ;  /* 0x000086009b9a1a11 */ /* 0x040fe400078620ff */
[----:B------:R-:W-:Y:S01]  /*08d0*/  ISETP.NE.AND P2, PT, R146, RZ, PT ;  /* 0x000000ff9200720c */ /* 0x000fe20003f45270 */
[----:B------:R1:W5:Y:S01]  /*08e0*/  @P0 LDG.E.64 R2, [R158.64] ;  /* 0x000000049e020981 */ /* 0x000362000c1e1b00 */
[----:B------:R-:W-:Y:S02]  /*08f0*/  @P1 LEA.HI.X R155, R155, c[0x0][0x21c], RZ, 0x4, P3 ;  /* 0x000087009b9b1a11 */ /* 0x000fe400018f24ff */
[----:B------:R-:W-:-:S03]  /*0900*/  IADD3 R156, P3, R156, c[0x0][0x190], RZ ;  /* 0x000064009c9c7a10 */ /* 0x000fc60007f7e0ff */
[----:B------:R1:W5:Y:S01]  /*0910*/  @P1 LDG.E.128 R40, [R154.64] ;  /* 0x000000049a281981 */ /* 0x000362000c1e1d00 */
[----:B------:R-:W-:-:S05]  /*0920*/  IADD3.X R157, R160, c[0x0][0x194], RZ, P3, !PT ;  /* 0x00006500a09d7a10 */ /* 0x000fca0001ffe4ff */
[----:B0-----:R0:W5:Y:S01]  /*0930*/  LDG.E.64 R78, [R156.64] ;  /* 0x000000049c4e7981 */ /* 0x001162000c1e1b00 */
[----:B--2---:R-:W-:Y:S02]  /*0940*/  PRMT R152, RZ, 0x5410, R52 ;  /* 0x00005410ff987816 */ /* 0x004fe40000000034 */
[----:B---3--:R-:W-:Y:S02]  /*0950*/  FSEL R178, R161, RZ, !P2 ;  /* 0x000000ffa1b27208 */ /* 0x008fe40005000000 */
[--C-:B-1----:R-:W-:Y:S02]  /*0960*/  PRMT R155, RZ, 0x5410, R53.reuse ;  /* 0x00005410ff9b7816 */ /* 0x102fe40000000035 */
[----:B0-----:R-:W-:Y:S02]  /*0970*/  PRMT R156, RZ, 0x7610, R53 ;  /* 0x00007610ff9c7816 */ /* 0x001fe40000000035 */
[--C-:B------:R-:W-:Y:S02]  /*0980*/  PRMT R163, RZ, 0x5410, R54.reuse ;  /* 0x00005410ffa37816 */ /* 0x100fe40000000036 */
[----:B------:R-:W-:Y:S01]  /*0990*/  PRMT R166, RZ, 0x7610, R54 ;  /* 0x00007610ffa67816 */ /* 0x000fe20000000036 */
[----:B------:R-:W-:Y:S01]  /*09a0*/  FADD.FTZ R54, R152, -R178 ;  /* 0x800000b298367221 */ /* 0x000fe20000010000 */
[----:B----4-:R-:W-:-:S02]  /*09b0*/  PRMT R53, RZ, 0x5410, R60 ;  /* 0x00005410ff357816 */ /* 0x010fc4000000003c */
[--C-:B------:R-:W-:Y:S02]  /*09c0*/  PRMT R167, RZ, 0x5410, R55.reuse ;  /* 0x00005410ffa77816 */ /* 0x100fe40000000037 */
[----:B------:R-:W-:Y:S01]  /*09d0*/  PRMT R172, RZ, 0x7610, R55 ;  /* 0x00007610ffac7816 */ /* 0x000fe20000000037 */
[----:B------:R-:W-:Y:S01]  /*09e0*/  FMUL.FTZ R54, R151, R54 ;  /* 0x0000003697367220 */ /* 0x000fe20000410000 */
[----:B------:R-:W-:Y:S02]  /*09f0*/  PRMT R55, RZ, 0x5410, R56 ;  /* 0x00005410ff377816 */ /* 0x000fe40000000038 */
[----:B------:R-:W-:Y:S01]  /*0a00*/  PRMT R153, RZ, 0x7610, R52 ;  /* 0x00007610ff997816 */ /* 0x000fe20000000034 */
[----:B------:R-:W-:Y:S01]  /*0a10*/  FMUL.FTZ R52, R16, R53 ;  /* 0x0000003510347220 */ /* 0x000fe20000410000 */
[----:B------:R-:W-:Y:S01]  /*0a20*/  PRMT R165, RZ, 0x5410, R62 ;  /* 0x00005410ffa57816 */ /* 0x000fe2000000003e */
[----:B------:R-:W-:Y:S02]  /*0a30*/  FADD.FTZ R145, R55, R145 ;  /* 0x0000009137917221 */ /* 0x000fe40000010000 */
[----:B------:R-:W-:-:S02]  /*0a40*/  FFMA.FTZ R147, R54, R55, R147 ;  /* 0x0000003736937223 */ /* 0x000fc40000010093 */
[----:B------:R-:W-:Y:S02]  /*0a50*/  FFMA.FTZ R55, R32, R55, R52 ;  /* 0x0000003720377223 */ /* 0x000fe40000010034 */
[C---:B------:R-:W-:Y:S01]  /*0a60*/  FADD.FTZ R52, -R178.reuse, R163 ;  /* 0x000000a3b2347221 */ /* 0x040fe20000010100 */
[----:B------:R-:W-:Y:S01]  /*0a70*/  PRMT R154, RZ, 0x7610, R56 ;  /* 0x00007610ff9a7816 */ /* 0x000fe20000000038 */
[C---:B------:R-:W-:Y:S01]  /*0a80*/  FADD.FTZ R56, -R178.reuse, R153 ;  /* 0x00000099b2387221 */ /* 0x040fe20000010100 */
[--C-:B------:R-:W-:Y:S02]  /*0a90*/  PRMT R164, RZ, 0x5410, R58.reuse ;  /* 0x00005410ffa47816 */ /* 0x100fe4000000003a */
[----:B------:R-:W-:Y:S01]  /*0aa0*/  PRMT R168, RZ, 0x7610, R58 ;  /* 0x00007610ffa87816 */ /* 0x000fe2000000003a */
[C---:B------:R-:W-:Y:S01]  /*0ab0*/  FADD.FTZ R58, -R178.reuse, R155 ;  /* 0x0000009bb23a7221 */ /* 0x040fe20000010100 */
[----:B------:R-:W-:Y:S01]  /*0ac0*/  PRMT R158, RZ, 0x7610, R60 ;  /* 0x00007610ff9e7816 */ /* 0x000fe2000000003c */
[----:B------:R-:W-:Y:S01]  /*0ad0*/  FADD.FTZ R60, -R178, R156 ;  /* 0x0000009cb23c7221 */ /* 0x000fe20000010100 */
[----:B------:R-:W-:-:S02]  /*0ae0*/  PRMT R169, RZ, 0x5410, R59 ;  /* 0x00005410ffa97816 */ /* 0x000fc4000000003b */
[----:B------:R-:W-:Y:S01]  /*0af0*/  PRMT R174, RZ, 0x7610, R59 ;  /* 0x00007610ffae7816 */ /* 0x000fe2000000003b */
[----:B------:R-:W-:Y:S01]  /*0b00*/  FMUL.FTZ R59, R151, R52 ;  /* 0x00000034973b7220 */ /* 0x000fe20000410000 */
[--C-:B------:R-:W-:Y:S02]  /*0b10*/  PRMT R171, RZ, 0x5410, R63.reuse ;  /* 0x00005410ffab7816 */ /* 0x100fe4000000003f */
[----:B------:R-:W-:Y:S01]  /*0b20*/  PRMT R176, RZ, 0x7610, R63 ;  /* 0x00007610ffb07816 */ /* 0x000fe2000000003f */
[----:B------:R-:W-:Y:S01]  /*0b30*/  FMUL.FTZ R63, R12, R165 ;  /* 0x000000a50c3f7220 */ /* 0x000fe20000410000 */
[----:B------:R-:W-:Y:S01]  /*0b40*/  PRMT R52, RZ, 0x5410, R64 ;  /* 0x00005410ff347816 */ /* 0x000fe20000000040 */
[----:B------:R-:W-:Y:S01]  /*0b50*/  FADD.FTZ R166, -R178, R166 ;  /* 0x000000a6b2a67221 */ /* 0x000fe20000010100 */
[----:B------:R-:W-:Y:S01]  /*0b60*/  PRMT R159, RZ, 0x5410, R61 ;  /* 0x00005410ff9f7816 */ /* 0x000fe2000000003d */
[----:B------:R-:W-:Y:S01]  /*0b70*/  FADD.FTZ R143, R53, R143 ;  /* 0x0000008f358f7221 */ /* 0x000fe20000010000 */
[----:B------:R-:W-:Y:S01]  /*0b80*/  PRMT R161, RZ, 0x7610, R61 ;  /* 0x00007610ffa17816 */ /* 0x000fe2000000003d */
[----:B------:R-:W-:Y:S01]  /*0b90*/  FFMA.FTZ R144, R54, R53, R144 ;  /* 0x0000003536907223 */ /* 0x000fe20000010090 */
[----:B------:R-:W-:Y:S01]  /*0ba0*/  PRMT R170, RZ, 0x7610, R62 ;  /* 0x00007610ffaa7816 */ /* 0x000fe2000000003e */
[C---:B------:R-:W-:Y:S01]  /*0bb0*/  FMUL.FTZ R56, R151.reuse, R56 ;  /* 0x0000003897387220 */ /* 0x040fe20000410000 */
[----:B------:R-:W-:Y:S01]  /*0bc0*/  PRMT R53, RZ, 0x5410, R65 ;  /* 0x00005410ff357816 */ /* 0x000fe20000000041 */
[C---:B------:R-:W-:Y:S01]  /*0bd0*/  FMUL.FTZ R58, R151.reuse, R58 ;  /* 0x0000003a973a7220 */ /* 0x040fe20000410000 */
[----:B------:R-:W-:Y:S01]  /*0be0*/  PRMT R64, RZ, 0x7610, R64 ;  /* 0x00007610ff407816 */ /* 0x000fe20000000040 */
[----:B------:R-:W-:-:S02]  /*0bf0*/  FMUL.FTZ R60, R151, R60 ;  /* 0x0000003c973c7220 */ /* 0x000fc40000410000 */
[----:B------:R-:W-:Y:S01]  /*0c00*/  FFMA.FTZ R62, R28, R164, R63 ;  /* 0x000000a41c3e7223 */ /* 0x000fe2000001003f */
[--C-:B------:R-:W-:Y:S01]  /*0c10*/  PRMT R157, RZ, 0x5410, R57.reuse ;  /* 0x00005410ff9d7816 */ /* 0x100fe20000000039 */
[----:B------:R-:W-:Y:S01]  /*0c20*/  FMUL.FTZ R63, R151, R166 ;  /* 0x000000a6973f7220 */ /* 0x000fe20000410000 */
[----:B------:R-:W-:Y:S01]  /*0c30*/  PRMT R160, RZ, 0x7610, R57 ;  /* 0x00007610ffa07816 */ /* 0x000fe20000000039 */
[C---:B------:R-:W-:Y:S01]  /*0c40*/  FADD.FTZ R172, -R178.reuse, R172 ;  /* 0x000000acb2ac7221 */ /* 0x040fe20000010100 */
[----:B------:R-:W-:Y:S01]  /*0c50*/  PRMT R166, RZ, 0x7610, R72 ;  /* 0x00007610ffa67816 */ /* 0x000fe20000000048 */
[----:B------:R-:W-:Y:S01]  /*0c60*/  FADD.FTZ R52, -R178, R52 ;  /* 0x00000034b2347221 */ /* 0x000fe20000010100 */
[----:B------:R-:W-:Y:S01]  /*0c70*/  PRMT R65, RZ, 0x7610, R65 ;  /* 0x00007610ff417816 */ /* 0x000fe20000000041 */
[----:B------:R-:W-:Y:S02]  /*0c80*/  FMUL.FTZ R57, R17, R158 ;  /* 0x0000009e11397220 */ /* 0x000fe40000410000 */
[----:B------:R-:W-:-:S02]  /*0c90*/  FMUL.FTZ R61, R18, R159 ;  /* 0x0000009f123d7220 */ /* 0x000fc40000410000 */
[----:B------:R-:W-:Y:S02]  /*0ca0*/  FMUL.FTZ R153, R19, R161 ;  /* 0x000000a113997220 */ /* 0x000fe40000410000 */
[----:B------:R-:W-:Y:S02]  /*0cb0*/  FADD.FTZ R138, R158, R138 ;  /* 0x0000008a9e8a7221 */ /* 0x000fe40000010000 */
[----:B------:R-:W-:Y:S02]  /*0cc0*/  FFMA.FTZ R139, R56, R158, R139 ;  /* 0x0000009e388b7223 */ /* 0x000fe4000001008b */
[----:B------:R-:W-:Y:S02]  /*0cd0*/  FADD.FTZ R134, R159, R134 ;  /* 0x000000869f867221 */ /* 0x000fe40000010000 */
[----:B------:R-:W-:Y:S01]  /*0ce0*/  FFMA.FTZ R135, R58, R159, R135 ;  /* 0x0000009f3a877223 */ /* 0x000fe20000010087 */
[----:B------:R-:W-:Y:S01]  /*0cf0*/  PRMT R159, RZ, 0x5410, R66 ;  /* 0x00005410ff9f7816 */ /* 0x000fe20000000042 */
[----:B------:R-:W-:-:S02]  /*0d00*/  FADD.FTZ R130, R161, R130 ;  /* 0x00000082a1827221 */ /* 0x000fc40000010000 */
[----:B------:R-:W-:Y:S01]  /*0d10*/  FFMA.FTZ R131, R60, R161, R131 ;  /* 0x000000a13c837223 */ /* 0x000fe20000010083 */
[----:B------:R-:W-:Y:S01]  /*0d20*/  PRMT R161, RZ, 0x7610, R66 ;  /* 0x00007610ffa17816 */ /* 0x000fe20000000042 */
[C---:B------:R-:W-:Y:S01]  /*0d30*/  FADD.FTZ R158, -R178.reuse, R53 ;  /* 0x00000035b29e7221 */ /* 0x040fe20000010100 */
[----:B------:R-:W-:Y:S01]  /*0d40*/  PRMT R163, RZ, 0x5410, R67 ;  /* 0x00005410ffa37816 */ /* 0x000fe20000000043 */
[----:B------:R-:W-:Y:S01]  /*0d50*/  FMUL.FTZ R156, R15, R176 ;  /* 0x000000b00f9c7220 */ /* 0x000fe20000410000 */
[--C-:B------:R-:W-:Y:S01]  /*0d60*/  PRMT R53, RZ, 0x5410, R68.reuse ;  /* 0x00005410ff357816 */ /* 0x100fe20000000044 */
[C---:B------:R-:W-:Y:S01]  /*0d70*/  FMUL.FTZ R155, R151.reuse, R172 ;  /* 0x000000ac979b7220 */ /* 0x040fe20000410000 */
[----:B------:R-:W-:Y:S01]  /*0d80*/  PRMT R68, RZ, 0x7610, R68 ;  /* 0x00007610ff447816 */ /* 0x000fe20000000044 */
[----:B------:R-:W-:Y:S02]  /*0d90*/  FADD.FTZ R66, -R178, R64 ;  /* 0x00000040b2427221 */ /* 0x000fe40000010100 */
        /* <DEDUP_REMOVED lines=8> */
[C---:B------:R-:W-:Y:S02]  /*0e20*/  FADD.FTZ R160, -R178.reuse, R65 ;  /* 0x00000041b2a07221 */ /* 0x040fe40000010100 */
[----:B------:R-:W-:Y:S01]  /*0e30*/  FADD.FTZ R174, -R178, R163 ;  /* 0x000000a3b2ae7221 */ /* 0x000fe20000010100 */
[----:B------:R-:W-:Y:S01]  /*0e40*/  PRMT R163, RZ, 0x5410, R72 ;  /* 0x00005410ffa37816 */ /* 0x000fe20000000048 */
[----:B------:R-:W-:Y:S02]  /*0e50*/  FMUL.FTZ R65, R151, R66 ;  /* 0x0000004297417220 */ /* 0x000fe40000410000 */
[----:B------:R-:W-:Y:S02]  /*0e60*/  FFMA.FTZ R66, R25, R68, R52 ;  /* 0x0000004419427223 */ /* 0x000fe40000010034 */
[----:B------:R-:W-:-:S02]  /*0e70*/  FFMA.FTZ R57, R33, R154, R57 ;  /* 0x0000009a21397223 */ /* 0x000fc40000010039 */
[----:B------:R-:W-:Y:S02]  /*0e80*/  FADD.FTZ R72, RZ, R55 ;  /* 0x00000037ff487221 */ /* 0x000fe40000010000 */
[----:B------:R-:W-:Y:S02]  /*0e90*/  FFMA.FTZ R52, R54, R55, RZ ;  /* 0x0000003736347223 */ /* 0x000fe400000100ff */
[----:B------:R-:W-:Y:S02]  /*0ea0*/  FADD.FTZ R108, R68, R108 ;  /* 0x0000006c446c7221 */ /* 0x000fe40000010000 */
[----:B------:R-:W-:Y:S02]  /*0eb0*/  FFMA.FTZ R110, R65, R68, R110 ;  /* 0x00000044416e7223 */ /* 0x000fe4000001006e */
[----:B------:R-:W-:Y:S02]  /*0ec0*/  FMUL.FTZ R68, R151, R158 ;  /* 0x0000009e97447220 */ /* 0x000fe40000410000 */
[----:B------:R-:W-:-:S02]  /*0ed0*/  FFMA.FTZ R61, R34, R157, R61 ;  /* 0x0000009d223d7223 */ /* 0x000fc4000001003d */
[----:B------:R-:W-:Y:S02]  /*0ee0*/  FADD.FTZ R128, R164, R128 ;  /* 0x00000080a4807221 */ /* 0x000fe40000010000 */
[----:B------:R-:W-:Y:S02]  /*0ef0*/  FFMA.FTZ R129, R59, R164, R129 ;  /* 0x000000a43b817223 */ /* 0x000fe40000010081 */
[-C--:B------:R-:W-:Y:S02]  /*0f00*/  FMUL.FTZ R152, R13, R170.reuse ;  /* 0x000000aa0d987220 */ /* 0x080fe40000410000 */
[----:B------:R-:W-:Y:S02]  /*0f10*/  FADD.FTZ R123, R170, R123 ;  /* 0x0000007baa7b7221 */ /* 0x000fe40000010000 */
[----:B------:R-:W-:Y:S02]  /*0f20*/  FFMA.FTZ R122, R63, R170, R122 ;  /* 0x000000aa3f7a7223 */ /* 0x000fe4000001007a */
[----:B------:R-:W-:-:S02]  /*0f30*/  FADD.FTZ R158, R57, R72 ;  /* 0x00000048399e7221 */ /* 0x000fc40000010000 */
[----:B------:R-:W-:Y:S02]  /*0f40*/  FFMA.FTZ R52, R56, R57, R52 ;  /* 0x0000003938347223 */ /* 0x000fe40000010034 */
[C---:B------:R-:W-:Y:S01]  /*0f50*/  FADD.FTZ R164, -R178.reuse, R159 ;  /* 0x0000009fb2a47221 */ /* 0x040fe20000010100 */
[----:B------:R-:W-:Y:S01]  /*0f60*/  PRMT R159, RZ, 0x5410, R69 ;  /* 0x00005410ff9f7816 */ /* 0x000fe20000000045 */
[----:B------:R-:W-:Y:S01]  /*0f70*/  FADD.FTZ R170, -R178, R161 ;  /* 0x000000a1b2aa7221 */ /* 0x000fe20000010100 */
[----:B------:R-:W-:Y:S01]  /*0f80*/  PRMT R161, RZ, 0x7610, R69 ;  /* 0x00007610ffa17816 */ /* 0x000fe20000000045 */
[----:B------:R-:W-:Y:S02]  /*0f90*/  FMUL.FTZ R69, R8, R163 ;  /* 0x000000a308457220 */ /* 0x000fe40000410000 */
[----:B------:R-:W-:Y:S02]  /*0fa0*/  FADD.FTZ R158, R61, R158 ;  /* 0x0000009e3d9e7221 */ /* 0x000fe40000010000 */
[----:B------:R-:W-:-:S02]  /*0fb0*/  FFMA.FTZ R52, R58, R61, R52 ;  /* 0x0000003d3a347223 */ /* 0x000fc40000010034 */
[----:B------:R-:W-:Y:S02]  /*0fc0*/  FADD.FTZ R113, R53, R113 ;  /* 0x0000007135717221 */ /* 0x000fe40000010000 */
[-C--:B------:R-:W-:Y:S02]  /*0fd0*/  FFMA.FTZ R112, R64, R53.reuse, R112 ;  /* 0x0000003540707223 */ /* 0x080fe40000010070 */
[----:B------:R-:W-:Y:S02]  /*0fe0*/  FFMA.FTZ R69, R24, R53, R69 ;  /* 0x0000003518457223 */ /* 0x000fe40000010045 */
[----:B------:R-:W-:Y:S02]  /*0ff0*/  FADD.FTZ R53, R153, R158 ;  /* 0x0000009e99357221 */ /* 0x000fe40000010000 */
[----:B------:R-:W-:Y:S02]  /*1000*/  FFMA.FTZ R52, R60, R153, R52 ;  /* 0x000000993c347223 */ /* 0x000fe40000010034 */
[----:B------:R-:W-:-:S02]  /*1010*/  FADD.FTZ R141, R154, R141 ;  /* 0x0000008d9a8d7221 */ /* 0x000fc40000010000 */
[----:B------:R-:W-:Y:S02]  /*1020*/  FFMA.FTZ R142, R56, R154, R142 ;  /* 0x0000009a388e7223 */ /* 0x000fe4000001008e */
[----:B------:R-:W-:Y:S02]  /*1030*/  FADD.FTZ R136, R157, R136 ;  /* 0x000000889d887221 */ /* 0x000fe40000010000 */
[----:B------:R-:W-:Y:S02]  /*1040*/  FFMA.FTZ R137, R58, R157, R137 ;  /* 0x0000009d3a897223 */ /* 0x000fe40000010089 */
[----:B------:R-:W-:Y:S02]  /*1050*/  FADD.FTZ R154, -R178, R167 ;  /* 0x000000a7b29a7221 */ /* 0x000fe40000010100 */
[----:B------:R-:W-:Y:S02]  /*1060*/  FFMA.FTZ R152, R29, R168, R152 ;  /* 0x000000a81d987223 */ /* 0x000fe40000010098 */
[----:B------:R-:W-:-:S02]  /*1070*/  FMUL.FTZ R157, R14, R171 ;  /* 0x000000ab0e9d7220 */ /* 0x000fc40000410000 */
[----:B------:R-:W-:Y:S02]  /*1080*/  FADD.FTZ R53, R62, R53 ;  /* 0x000000353e357221 */ /* 0x000fe40000010000 */
[----:B------:R-:W-:Y:S02]  /*1090*/  FFMA.FTZ R52, R59, R62, R52 ;  /* 0x0000003e3b347223 */ /* 0x000fe40000010034 */
[----:B------:R-:W-:Y:S02]  /*10a0*/  FADD.FTZ R125, R168, R125 ;  /* 0x0000007da87d7221 */ /* 0x000fe40000010000 */
[----:B------:R-:W-:Y:S01]  /*10b0*/  FFMA.FTZ R124, R63, R168, R124 ;  /* 0x000000a83f7c7223 */ /* 0x000fe2000001007c */
[----:B------:R-:W-:Y:S01]  /*10c0*/  PRMT R168, RZ, 0x7610, R73 ;  /* 0x00007610ffa87816 */ /* 0x000fe20000000049 */
[----:B------:R-:W-:Y:S02]  /*10d0*/  FADD.FTZ R127, R165, R127 ;  /* 0x0000007fa57f7221 */ /* 0x000fe40000010000 */
[----:B------:R-:W-:Y:S01]  /*10e0*/  FFMA.FTZ R126, R59, R165, R126 ;  /* 0x000000a53b7e7223 */ /* 0x000fe2000001007e */
[----:B------:R-:W-:Y:S01]  /*10f0*/  PRMT R165, RZ, 0x5410, R73 ;  /* 0x00005410ffa57816 */ /* 0x000fe20000000049 */
[----:B------:R-:W-:-:S02]  /*1100*/  FMUL.FTZ R73, R151, R164 ;  /* 0x000000a497497220 */ /* 0x000fc40000410000 */
[----:B------:R-:W-:Y:S02]  /*1110*/  FMUL.FTZ R154, R151, R154 ;  /* 0x0000009a979a7220 */ /* 0x000fe40000410000 */
[----:B------:R-:W-:Y:S02]  /*1120*/  FFMA.FTZ R157, R30, R169, R157 ;  /* 0x000000a91e9d7223 */ /* 0x000fe4000001009d */
[----:B------:R-:W-:Y:S02]  /*1130*/  FADD.FTZ R164, R152, R53 ;  /* 0x0000003598a47221 */ /* 0x000fe40000010000 */
[----:B------:R-:W-:Y:S02]  /*1140*/  FFMA.FTZ R52, R63, R152, R52 ;  /* 0x000000983f347223 */ /* 0x000fe40000010034 */
[----:B------:R-:W-:Y:S02]  /*1150*/  FADD.FTZ R53, R157, R164 ;  /* 0x000000a49d357221 */ /* 0x000fe40000010000 */
[----:B------:R-:W-:-:S02]  /*1160*/  FFMA.FTZ R52, R154, R157, R52 ;  /* 0x0000009d9a347223 */ /* 0x000fc40000010034 */
[----:B------:R-:W-:Y:S02]  /*1170*/  FADD.FTZ R164, R156, R53 ;  /* 0x000000359ca47221 */ /* 0x000fe40000010000 */
[----:B------:R-:W-:Y:S01]  /*1180*/  FFMA.FTZ R52, R155, R156, R52 ;  /* 0x0000009c9b347223 */ /* 0x000fe20000010034 */
[--C-:B------:R-:W-:Y:S01]  /*1190*/  PRMT R173, RZ, 0x5410, R71.reuse ;  /* 0x00005410ffad7816 */ /* 0x100fe20000000047 */
[----:B------:R-:W-:Y:S01]  /*11a0*/  FADD.FTZ R53, R69, R164 ;  /* 0x000000a445357221 */ /* 0x000fe20000010000 */
[----:B------:R-:W-:Y:S01]  /*11b0*/  PRMT R177, RZ, 0x7610, R71 ;  /* 0x00007610ffb17816 */ /* 0x000fe20000000047 */
[----:B------:R-:W-:Y:S02]  /*11c0*/  FMUL.FTZ R71, R10, R165 ;  /* 0x000000a50a477220 */ /* 0x000fe40000410000 */
[----:B------:R-:W-:Y:S01]  /*11d0*/  FFMA.FTZ R52, R64, R69, R52 ;  /* 0x0000004540347223 */ /* 0x000fe20000010034 */
[----:B------:R-:W-:Y:S01]  /*11e0*/  PRMT R67, RZ, 0x7610, R67 ;  /* 0x00007610ff437816 */ /* 0x000fe20000000043 */
[----:B------:R-:W-:Y:S01]  /*11f0*/  FADD.FTZ R120, R169, R120 ;  /* 0x00000078a9787221 */ /* 0x000fe20000010000 */
[----:B------:R-:W-:Y:S01]  /*1200*/  PRMT R167, RZ, 0x5410, R70 ;  /* 0x00005410ffa77816 */ /* 0x000fe20000000046 */
[----:B------:R-:W-:Y:S01]  /*1210*/  FFMA.FTZ R121, R154, R169, R121 ;  /* 0x000000a99a797223 */ /* 0x000fe20000010079 */
[----:B------:R-:W-:Y:S01]  /*1220*/  PRMT R169, RZ, 0x5410, R74 ;  /* 0x00005410ffa97816 */ /* 0x000fe2000000004a */
[----:B------:R-:W-:-:S02]  /*1230*/  FADD.FTZ R119, R171, R119 ;  /* 0x00000077ab777221 */ /* 0x000fc40000010000 */
[----:B------:R-:W-:Y:S01]  /*1240*/  FFMA.FTZ R118, R154, R171, R118 ;  /* 0x000000ab9a767223 */ /* 0x000fe20000010076 */
[----:B------:R-:W-:Y:S01]  /*1250*/  PRMT R171, RZ, 0x7610, R70 ;  /* 0x00007610ffab7816 */ /* 0x000fe20000000046 */
[----:B------:R-:W-:Y:S02]  /*1260*/  FMUL.FTZ R70, R11, R168 ;  /* 0x000000a80b467220 */ /* 0x000fe40000410000 */
[----:B------:R-:W-:Y:S02]  /*1270*/  FFMA.FTZ R71, R26, R159, R71 ;  /* 0x0000009f1a477223 */ /* 0x000fe40000010047 */
[----:B------:R-:W-:Y:S02]  /*1280*/  FADD.FTZ R164, R53, R66 ;  /* 0x0000004235a47221 */ /* 0x000fe40000010000 */
[----:B------:R-:W-:Y:S01]  /*1290*/  FFMA.FTZ R52, R65, R66, R52 ;  /* 0x0000004241347223 */ /* 0x000fe20000010034 */
[----:B------:R-:W-:Y:S01]  /*12a0*/  PRMT R172, RZ, 0x7610, R74 ;  /* 0x00007610ffac7816 */ /* 0x000fe2000000004a */
[----:B------:R-:W-:-:S02]  /*12b0*/  FADD.FTZ R115, R176, R115 ;  /* 0x00000073b0737221 */ /* 0x000fc40000010000 */
[----:B------:R-:W-:Y:S02]  /*12c0*/  FFMA.FTZ R114, R155, R176, R114 ;  /* 0x000000b09b727223 */ /* 0x000fe40000010072 */
[----:B------:R-:W-:Y:S02]  /*12d0*/  FADD.FTZ R176, -R178, R67 ;  /* 0x00000043b2b07221 */ /* 0x000fe40000010100 */
[----:B------:R-:W-:Y:S02]  /*12e0*/  FMUL.FTZ R67, R151, R160 ;  /* 0x000000a097437220 */ /* 0x000fe40000410000 */
[----:B------:R-:W-:Y:S02]  /*12f0*/  FFMA.FTZ R70, R27, R161, R70 ;  /* 0x000000a11b467223 */ /* 0x000fe40000010046 */
[----:B------:R-:W-:Y:S02]  /*1300*/  FMUL.FTZ R74, R4, R169 ;  /* 0x000000a9044a7220 */ /* 0x000fe40000410000 */
[----:B------:R-:W-:-:S02]  /*1310*/  FADD.FTZ R53, R164, R71 ;  /* 0x00000047a4357221 */ /* 0x000fc40000010000 */
[----:B------:R-:W-:Y:S01]  /*1320*/  FFMA.FTZ R52, R68, R71, R52 ;  /* 0x0000004744347223 */ /* 0x000fe20000010034 */
[--C-:B------:R-:W-:Y:S01]  /*1330*/  PRMT R175, RZ, 0x5410, R75.reuse ;  /* 0x00005410ffaf7816 */ /* 0x100fe2000000004b */
[----:B------:R-:W-:Y:S02]  /*1340*/  FFMA.FTZ R74, R20, R167, R74 ;  /* 0x000000a7144a7223 */ /* 0x000fe4000001004a */
[----:B------:R-:W-:Y:S02]  /*1350*/  FMUL.FTZ R160, R5, R172 ;  /* 0x000000ac05a07220 */ /* 0x000fe40000410000 */
[----:B------:R-:W-:Y:S02]  /*1360*/  FADD.FTZ R53, R53, R70 ;  /* 0x0000004635357221 */ /* 0x000fe40000010000 */
[----:B------:R-:W-:Y:S01]  /*1370*/  FFMA.FTZ R52, R67, R70, R52 ;  /* 0x0000004643347223 */ /* 0x000fe20000010034 */
[----:B------:R-:W-:Y:S01]  /*1380*/  PRMT R178, RZ, 0x7610, R75 ;  /* 0x00007610ffb27816 */ /* 0x000fe2000000004b */
[----:B------:R-:W-:-:S02]  /*1390*/  FADD.FTZ R100, R161, R100 ;  /* 0x00000064a1647221 */ /* 0x000fc40000010000 */
[----:B------:R-:W-:Y:S02]  /*13a0*/  FFMA.FTZ R102, R67, R161, R102 ;  /* 0x000000a143667223 */ /* 0x000fe40000010066 */
[----:B------:R-:W-:Y:S02]  /*13b0*/  FMUL.FTZ R72, R151, R170 ;  /* 0x000000aa97487220 */ /* 0x000fe40000410000 */
[----:B------:R-:W-:Y:S02]  /*13c0*/  FFMA.FTZ R75, R21, R171, R160 ;  /* 0x000000ab154b7223 */ /* 0x000fe400000100a0 */
[----:B------:R-:W-:Y:S02]  /*13d0*/  FMUL.FTZ R161, R6, R175 ;  /* 0x000000af06a17220 */ /* 0x000fe40000410000 */
        /* <DEDUP_REMOVED lines=38> */
[----:B------:R-:W-:Y:S01]  /*1640*/  FFMA.FTZ R165, R160, R159, R52 ;  /* 0x0000009fa0a57223 */ /* 0x000fe20000010034 */
[----:B------:R-:W-:Y:S05]  /*1650*/  BRA.DIV ~URZ, `(.L_x_462) ;  /* 0x000021827f007947 */ /* 0x000fea000b800000 */
[----:B------:R0:W1:Y:S02]  /*1660*/  SHFL.BFLY PT, R163, R168, 0x1, 0x1f ;  /* 0x0c201f00a8a37f89 */ /* 0x00006400000e0000 */
.L_x_466:
        /* <DEDUP_REMOVED lines=18> */
.L_x_467:
[----:B--2---:R-:W-:Y:S01]  /*1790*/  FADD.FTZ R168, R168, R165 ;  /* 0x000000a5a8a87221 */ /* 0x004fe20000010000 */
[----:B-----5:R-:W-:Y:S01]  /*17a0*/  MOV R163, R80 ;  /* 0x0000005000a37202 */ /* 0x020fe20000000f00 */
[----:B-1----:R-:W-:Y:S01]  /*17b0*/  FADD.FTZ R52, R52, R167 ;  /* 0x000000a734347221 */ /* 0x002fe20000010000 */
[----:B------:R-:W-:Y:S01]  /*17c0*/  LOP3.LUT P5, RZ, R80, 0xff00, RZ, 0xc0, !PT ;  /* 0x0000ff0050ff7812 */ /* 0x000fe200078ac0ff */
[----:B------:R-:W-:Y:S01]  /*17d0*/  FMUL.FTZ R53, R168, c[0x0][0x1e0] ;  /* 0x00007800a8357a20 */ /* 0x000fe20000410000 */
[----:B------:R-:W-:Y:S01]  /*17e0*/  LOP3.LUT P4, RZ, R163, 0xff, RZ, 0xc0, !PT ;  /* 0x000000ffa3ff7812 */ /* 0x000fe2000788c0ff */
[----:B------:R-:W-:Y:S01]  /*17f0*/  FMUL.FTZ R166, R52, c[0x0][0x1e0] ;  /* 0x0000780034a67a20 */ /* 0x000fe20000410000 */
[----:B------:R-:W-:Y:S01]  /*1800*/  LOP3.LUT P3, RZ, R80, 0xff0000, RZ, 0xc0, !PT ;  /* 0x00ff000050ff7812 */ /* 0x000fe2000786c0ff */
[----:B------:R-:W-:Y:S01]  /*1810*/  @P0 IMAD.MOV.U32 R52, RZ, RZ, R76 ;  /* 0x000000ffff340224 */ /* 0x000fe200078e004c */
[----:B------:R-:W-:Y:S02]  /*1820*/  FSEL R53, R53, RZ, !P2 ;  /* 0x000000ff35357208 */ /* 0x000fe40005000000 */
[----:B------:R-:W-:-:S02]  /*1830*/  @P0 LOP3.LUT P2, RZ, R76, 0xff00, RZ, 0xc0, !PT ;  /* 0x0000ff004cff0812 */ /* 0x000fc4000784c0ff */
[----:B------:R-:W-:Y:S01]  /*1840*/  @P0 LOP3.LUT P6, RZ, R52, 0xff, RZ, 0xc0, !PT ;  /* 0x000000ff34ff0812 */ /* 0x000fe200078cc0ff */
[-CC-:B------:R-:W-:Y:S01]  /*1850*/  FFMA.FTZ R54, R54, R166.reuse, R53.reuse ;  /* 0x000000a636367223 */ /* 0x180fe20000010035 */
[----:B------:R-:W-:Y:S01]  /*1860*/  @P1 PRMT R52, RZ, 0x7610, R36 ;  /* 0x00007610ff341816 */ /* 0x000fe20000000024 */
[-C--:B------:R-:W-:Y:S02]  /*1870*/  FFMA.FTZ R56, R56, R166.reuse, R53 ;  /* 0x000000a638387223 */ /* 0x080fe40000010035 */
[----:B------:R-:W-:Y:S01]  /*1880*/  FADD.FTZ R54, R55, -R54 ;  /* 0x8000003637367221 */ /* 0x000fe20000010000 */
[----:B------:R-:W-:Y:S01]  /*1890*/  @P1 PRMT R55, RZ, 0x5410, R36 ;  /* 0x00005410ff371816 */ /* 0x000fe20000000024 */
[----:B------:R-:W-:Y:S01]  /*18a0*/  FADD.FTZ R56, R57, -R56 ;  /* 0x8000003839387221 */ /* 0x000fe20000010000 */
[----:B------:R-:W-:Y:S01]  /*18b0*/  @P1 PRMT R57, RZ, 0x7610, R37 ;  /* 0x00007610ff391816 */ /* 0x000fe20000000025 */
[----:B------:R-:W-:Y:S02]  /*18c0*/  FFMA.FTZ R58, R58, R166, R53 ;  /* 0x000000a63a3a7223 */ /* 0x000fe40000010035 */
[----:B------:R-:W-:-:S02]  /*18d0*/  FMUL.FTZ R54, R151, R54 ;  /* 0x0000003697367220 */ /* 0x000fc40000410000 */
[----:B------:R-:W-:Y:S02]  /*18e0*/  FFMA.FTZ R60, R60, R166, R53 ;  /* 0x000000a63c3c7223 */ /* 0x000fe40000010035 */
[----:B------:R-:W-:Y:S01]  /*18f0*/  FMUL.FTZ R163, R151, R56 ;  /* 0x0000003897a37220 */ /* 0x000fe20000410000 */
[----:B------:R-:W-:Y:S01]  /*1900*/  MOV R56, R78 ;  /* 0x0000004e00387202 */ /* 0x000fe20000000f00 */
[----:B------:R-:W-:Y:S02]  /*1910*/  FADD.FTZ R58, R61, -R58 ;  /* 0x8000003a3d3a7221 */ /* 0x000fe40000010000 */
[----:B------:R-:W-:Y:S02]  /*1920*/  @P1 FADD.FTZ R54, R54, R55 ;  /* 0x0000003736361221 */ /* 0x000fe40000010000 */
[----:B------:R-:W-:Y:S02]  /*1930*/  FADD.FTZ R60, R153, -R60 ;  /* 0x8000003c993c7221 */ /* 0x000fe40000010000 */
[----:B------:R-:W-:Y:S01]  /*1940*/  @P1 FADD.FTZ R163, R163, R52 ;  /* 0x00000034a3a31221 */ /* 0x000fe20000010000 */
[----:B------:R-:W-:Y:S01]  /*1950*/  @P1 PRMT R52, RZ, 0x5410, R37 ;  /* 0x00005410ff341816 */ /* 0x000fe20000000025 */
[----:B------:R-:W-:-:S02]  /*1960*/  FMUL.FTZ R55, R151, R58 ;  /* 0x0000003a97377220 */ /* 0x000fc40000410000 */
[----:B------:R-:W-:Y:S02]  /*1970*/  FMUL.FTZ R61, R54, c[0x0][0x1e8] ;  /* 0x00007a00363d7a20 */ /* 0x000fe40000410000 */
[----:B------:R-:W-:Y:S02]  /*1980*/  FMUL.FTZ R164, R151, R60 ;  /* 0x0000003c97a47220 */ /* 0x000fe40000410000 */
[----:B------:R-:W-:Y:S01]  /*1990*/  @P1 FADD.FTZ R55, R55, R52 ;  /* 0x0000003437371221 */ /* 0x000fe20000010000 */
[C---:B------:R-:W-:Y:S01]  /*19a0*/  FSEL R52, R61.reuse, RZ, P4 ;  /* 0x000000ff3d347208 */ /* 0x040fe20002000000 */
[----:B------:R-:W-:Y:S01]  /*19b0*/  @P1 FADD.FTZ R164, R164, R57 ;  /* 0x00000039a4a41221 */ /* 0x000fe20000010000 */
[----:B------:R-:W-:Y:S01]  /*19c0*/  @P0 FSEL R61, R61, RZ, P6 ;  /* 0x000000ff3d3d0208 */ /* 0x000fe20003000000 */
[----:B------:R-:W-:Y:S01]  /*19d0*/  FMUL.FTZ R60, R163, c[0x0][0x1e8] ;  /* 0x00007a00a33c7a20 */ /* 0x000fe20000410000 */
[----:B------:R-:W-:Y:S01]  /*19e0*/  LOP3.LUT P6, RZ, R80, 0xff000000, RZ, 0xc0, !PT ;  /* 0xff00000050ff7812 */ /* 0x000fe200078cc0ff */
[----:B------:R-:W-:Y:S01]  /*19f0*/  FMUL.FTZ R80, R55, c[0x0][0x1e8] ;  /* 0x00007a0037507a20 */ /* 0x000fe20000410000 */
[----:B------:R-:W-:Y:S01]  /*1a00*/  @P0 LOP3.LUT P4, RZ, R76, 0xff0000, RZ, 0xc0, !PT ;  /* 0x00ff00004cff0812 */ /* 0x000fe2000788c0ff */
[----:B------:R-:W-:Y:S01]  /*1a10*/  FMUL.FTZ R57, R164, c[0x0][0x1e8] ;  /* 0x00007a00a4397a20 */ /* 0x000fe20000410000 */
[----:B------:R-:W-:Y:S01]  /*1a20*/  FSEL R153, R60, RZ, P5 ;  /* 0x000000ff3c997208 */ /* 0x000fe20002800000 */
[-CC-:B------:R-:W-:Y:S01]  /*1a30*/  FFMA.FTZ R59, R59, R166.reuse, R53.reuse ;  /* 0x000000a63b3b7223 */ /* 0x180fe20000010035 */
[----:B------:R-:W-:Y:S01]  /*1a40*/  @P0 LOP3.LUT P5, RZ, R76, 0xff000000, RZ, 0xc0, !PT ;  /* 0xff0000004cff0812 */ /* 0x000fe200078ac0ff */
[----:B------:R-:W-:Y:S01]  /*1a50*/  FFMA.FTZ R63, R63, R166, R53 ;  /* 0x000000a63f3f7223 */ /* 0x000fe20000010035 */
[----:B0-----:R-:W-:Y:S01]  /*1a60*/  FSEL R165, R80, RZ, P3 ;  /* 0x000000ff50a57208 */ /* 0x001fe20001800000 */
[----:B------:R-:W-:Y:S01]  /*1a70*/  FADD.FTZ R62, R62, -R59 ;  /* 0x8000003b3e3e7221 */ /* 0x000fe20000010000 */
[----:B------:R-:W-:Y:S01]  /*1a80*/  @P0 FSEL R60, R60, RZ, P2 ;  /* 0x000000ff3c3c0208 */ /* 0x000fe20001000000 */
[----:B------:R-:W-:Y:S01]  /*1a90*/  FADD.FTZ R152, R152, -R63 ;  /* 0x8000003f98987221 */ /* 0x000fe20000010000 */
[----:B------:R-:W-:Y:S01]  /*1aa0*/  @P0 FSEL R80, R80, RZ, P4 ;  /* 0x000000ff50500208 */ /* 0x000fe20002000000 */
[----:B------:R-:W-:Y:S01]  /*1ab0*/  FMUL.FTZ R62, R151, R62 ;  /* 0x0000003e973e7220 */ /* 0x000fe20000410000 */
[----:B------:R-:W-:Y:S01]  /*1ac0*/  FSEL R168, R57, RZ, P6 ;  /* 0x000000ff39a87208 */ /* 0x000fe20003000000 */
[-CC-:B------:R-:W-:Y:S01]  /*1ad0*/  FFMA.FTZ R155, R155, R166.reuse, R53.reuse ;  /* 0x000000a69b9b7223 */ /* 0x180fe20000010035 */
[C---:B------:R-:W-:Y:S01]  /*1ae0*/  LOP3.LUT P2, RZ, R81.reuse, 0xff, RZ, 0xc0, !PT ;  /* 0x000000ff51ff7812 */ /* 0x040fe2000784c0ff */
[----:B------:R-:W-:Y:S01]  /*1af0*/  FFMA.FTZ R64, R64, R166, R53 ;  /* 0x000000a640407223 */ /* 0x000fe20000010035 */
[C---:B------:R-:W-:Y:S01]  /*1b00*/  LOP3.LUT P3, RZ, R81.reuse, 0xff00, RZ, 0xc0, !PT ;  /* 0x0000ff0051ff7812 */ /* 0x040fe2000786c0ff */
[----:B------:R-:W-:Y:S01]  /*1b10*/  FADD.FTZ R156, R156, -R155 ;  /* 0x8000009b9c9c7221 */ /* 0x000fe20000010000 */
[----:B------:R-:W-:Y:S01]  /*1b20*/  LOP3.LUT P4, RZ, R81, 0xff0000, RZ, 0xc0, !PT ;  /* 0x00ff000051ff7812 */ /* 0x000fe2000788c0ff */
[----:B------:R-:W-:Y:S01]  /*1b30*/  FMUL.FTZ R152, R151, R152 ;  /* 0x0000009897987220 */ /* 0x000fe20000410000 */
[----:B------:R-:W-:Y:S01]  /*1b40*/  LOP3.LUT P6, RZ, R81, 0xff000000, RZ, 0xc0, !PT ;  /* 0xff00000051ff7812 */ /* 0x000fe200078cc0ff */
[-CC-:B------:R-:W-:Y:S01]  /*1b50*/  FFMA.FTZ R154, R154, R166.reuse, R53.reuse ;  /* 0x000000a69a9a7223 */ /* 0x180fe20000010035 */
[----:B------:R-:W-:Y:S01]  /*1b60*/  @P0 FSEL R81, R57, RZ, P5 ;  /* 0x000000ff39510208 */ /* 0x000fe20002800000 */
[----:B------:R-:W-:Y:S01]  /*1b70*/  FFMA.FTZ R68, R68, R166, R53 ;  /* 0x000000a644447223 */ /* 0x000fe20000010035 */
[----:B------:R-:W-:Y:S01]  /*1b80*/  @P1 PRMT R57, RZ, 0x5410, R38 ;  /* 0x00005410ff391816 */ /* 0x000fe20000000026 */
[----:B------:R-:W-:Y:S01]  /*1b90*/  FADD.FTZ R64, R69, -R64 ;  /* 0x8000004045407221 */ /* 0x000fe20000010000 */
[----:B------:R-:W-:Y:S01]  /*1ba0*/  LOP3.LUT P5, RZ, R56, 0xff, RZ, 0xc0, !PT ;  /* 0x000000ff38ff7812 */ /* 0x000fe200078ac0ff */
[----:B------:R-:W-:Y:S01]  /*1bb0*/  FADD.FTZ R154, R157, -R154 ;  /* 0x8000009a9d9a7221 */ /* 0x000fe20000010000 */
[----:B------:R-:W-:Y:S01]  /*1bc0*/  @P1 PRMT R56, RZ, 0x5410, R40 ;  /* 0x00005410ff381816 */ /* 0x000fe20000000028 */
[----:B------:R-:W-:Y:S01]  /*1bd0*/  @P1 FADD.FTZ R62, R62, R57 ;  /* 0x000000393e3e1221 */ /* 0x000fe20000010000 */
[----:B------:R-:W-:Y:S01]  /*1be0*/  @P1 PRMT R57, RZ, 0x7610, R38 ;  /* 0x00007610ff391816 */ /* 0x000fe20000000026 */
[----:B------:R-:W-:Y:S01]  /*1bf0*/  FADD.FTZ R68, R71, -R68 ;  /* 0x8000004447447221 */ /* 0x000fe20000010000 */
[----:B------:R-:W-:Y:S01]  /*1c00*/  F2FP.BF16.PACK_AB R52, R153, R52 ;  /* 0x000000349934723e */ /* 0x000fe200000010ff */
[----:B------:R-:W-:Y:S01]  /*1c10*/  FMUL.FTZ R63, R62, c[0x0][0x1e8] ;  /* 0x00007a003e3f7a20 */ /* 0x000fe20000410000 */
[----:B------:R-:W-:Y:S01]  /*1c20*/  @P0 F2FP.BF16.PACK_AB R61, RZ, R61 ;  /* 0x0000003dff3d023e */ /* 0x000fe200000010ff */
[----:B------:R-:W-:Y:S01]  /*1c30*/  @P1 FADD.FTZ R152, R152, R57 ;  /* 0x0000003998981221 */ /* 0x000fe20000010000 */
[----:B------:R-:W-:Y:S01]  /*1c40*/  @P1 PRMT R57, RZ, 0x5410, R39 ;  /* 0x00005410ff391816 */ /* 0x000fe20000000027 */
[----:B------:R-:W-:Y:S01]  /*1c50*/  FMUL.FTZ R71, R151, R64 ;  /* 0x0000004097477220 */ /* 0x000fe20000410000 */
[----:B------:R-:W-:Y:S01]  /*1c60*/  FSEL R155, R63, RZ, P2 ;  /* 0x000000ff3f9b7208 */ /* 0x000fe20001000000 */
[----:B------:R-:W-:Y:S01]  /*1c70*/  FMUL.FTZ R64, R152, c[0x0][0x1e8] ;  /* 0x00007a0098407a20 */ /* 0x000fe20000410000 */
[----:B------:R-:W-:Y:S01]  /*1c80*/  @P0 LOP3.LUT P2, RZ, R77, 0xff, RZ, 0xc0, !PT ;  /* 0x000000ff4dff0812 */ /* 0x000fe2000784c0ff */
[----:B------:R-:W-:Y:S01]  /*1c90*/  FMUL.FTZ R154, R151, R154 ;  /* 0x0000009a979a7220 */ /* 0x000fe20000410000 */
[----:B------:R-:W-:Y:S01]  /*1ca0*/  @P0 F2FP.BF16.PACK_AB R80, RZ, R80 ;  /* 0x00000050ff50023e */ /* 0x000fe200000010ff */
[----:B------:R-:W-:Y:S01]  /*1cb0*/  FFMA.FTZ R73, R73, R166, R53 ;  /* 0x000000a649497223 */ /* 0x000fe20000010035 */
[----:B------:R-:W-:Y:S01]  /*1cc0*/  @P0 FSEL R63, R63, RZ, P2 ;  /* 0x000000ff3f3f0208 */ /* 0x000fe20001000000 */
[----:B------:R-:W-:Y:S01]  /*1cd0*/  @P1 FADD.FTZ R154, R154, R57 ;  /* 0x000000399a9a1221 */ /* 0x000fe20000010000 */
[----:B------:R-:W-:Y:S01]  /*1ce0*/  ISETP.NE.U32.AND P2, PT, RZ, c[0x0][0x258], PT ;  /* 0x00009600ff007a0c */ /* 0x000fe20003f45070 */
[----:B------:R-:W-:Y:S01]  /*1cf0*/  FADD.FTZ R74, R74, -R73 ;  /* 0x800000494a4a7221 */ /* 0x000fe20000010000 */
[----:B------:R-:W-:Y:S01]  /*1d00*/  FSEL R170, R64, RZ, P3 ;  /* 0x000000ff40aa7208 */ /* 0x000fe20001800000 */
[----:B------:R-:W-:Y:S01]  /*1d10*/  FMUL.FTZ R73, R151, R68 ;  /* 0x0000004497497220 */ /* 0x000fe20000410000 */
[----:B------:R-:W-:Y:S01]  /*1d20*/  ISETP.NE.AND.EX P2, PT, RZ, c[0x0][0x25c], PT, P2 ;  /* 0x00009700ff007a0c */ /* 0x000fe20003f45320 */
[----:B------:R-:W-:Y:S01]  /*1d30*/  FMUL.FTZ R68, R154, c[0x0][0x1e8] ;  /* 0x00007a009a447a20 */ /* 0x000fe20000410000 */
[----:B------:R-:W-:Y:S01]  /*1d40*/  @P0 LOP3.LUT P3, RZ, R77, 0xff00, RZ, 0xc0, !PT ;  /* 0x0000ff004dff0812 */ /* 0x000fe2000786c0ff */
[----:B------:R-:W-:Y:S01]  /*1d50*/  @P1 FADD.FTZ R71, R71, R56 ;  /* 0x0000003847471221 */ /* 0x000fe20000010000 */
[----:B------:R-:W-:Y:S01]  /*1d60*/  @P1 PRMT R57, RZ, 0x7610, R39 ;  /* 0x00007610ff391816 */ /* 0x000fe20000000027 */
[----:B------:R-:W-:Y:S01]  /*1d70*/  FFMA.FTZ R65, R65, R166, R53 ;  /* 0x000000a641417223 */ /* 0x000fe20000010035 */
[----:B------:R-:W-:Y:S01]  /*1d80*/  @P0 FSEL R64, R64, RZ, P3 ;  /* 0x000000ff40400208 */ /* 0x000fe20001800000 */
[----:B------:R-:W-:Y:S01]  /*1d90*/  FMUL.FTZ R156, R151, R156 ;  /* 0x0000009c979c7220 */ /* 0x000fe20000410000 */
[----:B------:R-:W-:Y:S01]  /*1da0*/  @P1 PRMT R56, RZ, 0x5410, R41 ;  /* 0x00005410ff381816 */ /* 0x000fe20000000029 */
[----:B------:R-:W-:Y:S01]  /*1db0*/  FADD.FTZ R66, R66, -R65 ;  /* 0x8000004142427221 */ /* 0x000fe20000010000 */
[----:B------:R-:W-:Y:S01]  /*1dc0*/  @P0 LOP3.LUT P3, RZ, R77, 0xff0000, RZ, 0xc0, !PT ;  /* 0x00ff00004dff0812 */ /* 0x000fe2000786c0ff */
[----:B------:R-:W-:Y:S01]  /*1dd0*/  @P1 FADD.FTZ R156, R156, R57 ;  /* 0x000000399c9c1221 */ /* 0x000fe20000010000 */
[----:B------:R-:W-:Y:S01]  /*1de0*/  FSEL R157, R68, RZ, P4 ;  /* 0x000000ff449d7208 */ /* 0x000fe20002000000 */
[-CC-:B------:R-:W-:Y:S01]  /*1df0*/  FFMA.FTZ R158, R158, R166.reuse, R53.reuse ;  /* 0x000000a69e9e7223 */ /* 0x180fe20000010035 */
[----:B------:R-:W-:Y:S01]  /*1e00*/  @P0 FSEL R68, R68, RZ, P3 ;  /* 0x000000ff44440208 */ /* 0x000fe20001800000 */
[----:B------:R-:W-:Y:S01]  /*1e10*/  @P1 FADD.FTZ R73, R73, R56 ;  /* 0x0000003849491221 */ /* 0x000fe20000010000 */
[----:B------:R-:W-:Y:S01]  /*1e20*/  @P2 IADD3 R58, P3, R148, c[0x0][0x258], RZ ;  /* 0x00009600943a2a10 */ /* 0x000fe20007f7e0ff */
[-CC-:B------:R-:W-:Y:S01]  /*1e30*/  FFMA.FTZ R67, R67, R166.reuse, R53.reuse ;  /* 0x000000a643437223 */ /* 0x180fe20000010035 */
[----:B------:R-:W-:Y:S01]  /*1e40*/  @P1 PRMT R57, RZ, 0x5410, R42 ;  /* 0x00005410ff391816 */ /* 0x000fe2000000002a */
[-CC-:B------:R-:W-:Y:S01]  /*1e50*/  FFMA.FTZ R72, R72, R166.reuse, R53.reuse ;  /* 0x000000a648487223 */ /* 0x180fe20000010035 */
[----:B------:R-:W-:Y:S01]  /*1e60*/  @P2 IADD3.X R59, R162, c[0x0][0x25c], RZ, P3, !PT ;  /* 0x00009700a23b2a10 */ /* 0x000fe20001ffe4ff */
[----:B------:R-:W-:Y:S01]  /*1e70*/  FFMA.FTZ R160, R160, R166, R53 ;  /* 0x000000a6a0a07223 */ /* 0x000fe20000010035 */
[----:B------:R-:W-:Y:S01]  /*1e80*/  @P1 PRMT R53, RZ, 0x7610, R40 ;  /* 0x00007610ff351816 */ /* 0x000fe20000000028 */
[----:B------:R-:W-:Y:S01]  /*1e90*/  FMUL.FTZ R66, R151, R66 ;  /* 0x0000004297427220 */ /* 0x000fe20000410000 */
[----:B------:R-:W-:Y:S01]  /*1ea0*/  @P0 LOP3.LUT P4, RZ, R77, 0xff000000, RZ, 0xc0, !PT ;  /* 0xff0000004dff0812 */ /* 0x000fe2000788c0ff */
[----:B------:R-:W-:Y:S01]  /*1eb0*/  FMUL.FTZ R74, R151, R74 ;  /* 0x0000004a974a7220 */ /* 0x000fe20000410000 */
[----:B------:R-:W-:Y:S01]  /*1ec0*/  LOP3.LUT P3, RZ, R78, 0xff0000, RZ, 0xc0, !PT ;  /* 0x00ff00004eff7812 */ /* 0x000fe2000786c0ff */
[----:B------:R-:W-:Y:S01]  /*1ed0*/  FMUL.FTZ R69, R156, c[0x0][0x1e8] ;  /* 0x00007a009c457a20 */ /* 0x000fe20000410000 */
[----:B------:R-:W-:Y:S01]  /*1ee0*/  @P1 PRMT R65, RZ, 0x7610, R42 ;  /* 0x00007610ff411816 */ /* 0x000fe2000000002a */
[----:B------:R-:W-:Y:S01]  /*1ef0*/  FMUL.FTZ R169, R73, c[0x0][0x1e8] ;  /* 0x00007a0049a97a20 */ /* 0x000fe20000410000 */
[----:B------:R-:W-:Y:S01]  /*1f00*/  @P2 F2FP.BF16.PACK_AB R54, RZ, R54 ;  /* 0x00000036ff36223e */ /* 0x000fe200000010ff */
[----:B------:R-:W-:Y:S01]  /*1f10*/  FADD.FTZ R70, R70, -R67 ;  /* 0x8000004346467221 */ /* 0x000fe20000010000 */
[----:B------:R-:W-:Y:S01]  /*1f20*/  FSEL R172, R69, RZ, P6 ;  /* 0x000000ff45ac7208 */ /* 0x000fe20003000000 */
        /* <DEDUP_REMOVED lines=8> */
[----:B------:R-:W-:Y:S01]  /*1fb0*/  FADD.FTZ R160, R159, -R160 ;  /* 0x800000a09fa07221 */ /* 0x000fe20000010000 */
[----:B------:R-:W-:Y:S01]  /*1fc0*/  @P2 F2FP.BF16.PACK_AB R55, RZ, R55 ;  /* 0x00000037ff37223e */ /* 0x000fe200000010ff */
[C---:B------:R-:W-:Y:S01]  /*1fd0*/  FMUL.FTZ R70, R151.reuse, R70 ;  /* 0x0000004697467220 */ /* 0x040fe20000410000 */
[----:B------:R-:W-:Y:S01]  /*1fe0*/  @P2 F2FP.BF16.PACK_AB R62, RZ, R62 ;  /* 0x0000003eff3e223e */ /* 0x000fe200000010ff */
[C---:B------:R-:W-:Y:S01]  /*1ff0*/  FMUL.FTZ R158, R151.reuse, R158 ;  /* 0x0000009e979e7220 */ /* 0x040fe20000410000 */
[----:B------:R-:W-:Y:S01]  /*2000*/  @P2 F2FP.BF16.PACK_AB R154, RZ, R154 ;  /* 0x0000009aff9a223e */ /* 0x000fe200000010ff */
[C---:B------:R-:W-:Y:S01]  /*2010*/  FMUL.FTZ R72, R151.reuse, R72 ;  /* 0x0000004897487220 */ /* 0x040fe20000410000 */
[----:B------:R-:W-:Y:S01]  /*2020*/  LOP3.LUT P6, RZ, R78, 0xff00, RZ, 0xc0, !PT ;  /* 0x0000ff004eff7812 */ /* 0x000fe200078cc0ff */
[----:B------:R-:W-:Y:S01]  /*2030*/  FMUL.FTZ R151, R151, R160 ;  /* 0x000000a097977220 */ /* 0x000fe20000410000 */
[----:B------:R-:W-:Y:S01]  /*2040*/  IADD3 R56, P4, R148, c[0x0][0x248], RZ ;  /* 0x0000920094387a10 */ /* 0x000fe20007f9e0ff */
[----:B------:R-:W-:Y:S01]  /*2050*/  @P1 FADD.FTZ R70, R70, R53 ;  /* 0x0000003546461221 */ /* 0x000fe20000010000 */
[----:B------:R-:W-:Y:S01]  /*2060*/  LOP3.LUT P3, RZ, R78, 0xff000000, RZ, 0xc0, !PT ;  /* 0xff0000004eff7812 */ /* 0x000fe2000786c0ff */
[----:B------:R-:W-:Y:S01]  /*2070*/  @P1 FADD.FTZ R158, R158, R57 ;  /* 0x000000399e9e1221 */ /* 0x000fe20000010000 */
[----:B------:R-:W-:Y:S01]  /*2080*/  @P1 PRMT R78, RZ, 0x7610, R43 ;  /* 0x00007610ff4e1816 */ /* 0x000fe2000000002b */
[----:B------:R-:W-:Y:S01]  /*2090*/  @P1 FADD.FTZ R72, R72, R65 ;  /* 0x0000004148481221 */ /* 0x000fe20000010000 */
[----:B------:R-:W-:Y:S01]  /*20a0*/  @P0 MOV R53, R2 ;  /* 0x0000000200350202 */ /* 0x000fe20000000f00 */
[----:B------:R-:W-:Y:S01]  /*20b0*/  FMUL.FTZ R173, R74, c[0x0][0x1e8] ;  /* 0x00007a004aad7a20 */ /* 0x000fe20000410000 */
[----:B------:R-:W-:Y:S01]  /*20c0*/  @P2 F2FP.BF16.PACK_AB R163, RZ, R163 ;  /* 0x000000a3ffa3223e */ /* 0x000fe200000010ff */
[----:B------:R-:W-:Y:S01]  /*20d0*/  @P1 FADD.FTZ R151, R151, R78 ;  /* 0x0000004e97971221 */ /* 0x000fe20000010000 */
[----:B------:R-:W-:Y:S01]  /*20e0*/  @P2 F2FP.BF16.PACK_AB R164, RZ, R164 ;  /* 0x000000a4ffa4223e */ /* 0x000fe200000010ff */
[----:B------:R-:W-:Y:S01]  /*20f0*/  FMUL.FTZ R161, R71, c[0x0][0x1e8] ;  /* 0x00007a0047a17a20 */ /* 0x000fe20000410000 */
[----:B------:R-:W-:Y:S01]  /*2100*/  @P2 F2FP.BF16.PACK_AB R152, RZ, R152 ;  /* 0x00000098ff98223e */ /* 0x000fe200000010ff */
[----:B------:R-:W-:Y:S01]  /*2110*/  FMUL.FTZ R175, R158, c[0x0][0x1e8] ;  /* 0x00007a009eaf7a20 */ /* 0x000fe20000410000 */
[----:B------:R-:W-:-:S02]  /*2120*/  @P2 F2FP.BF16.PACK_AB R156, RZ, R156 ;  /* 0x0000009cff9c223e */ /* 0x000fc400000010ff */
[----:B------:R-:W-:Y:S02]  /*2130*/  @P2 PRMT R44, R54, 0x7610, R44 ;  /* 0x00007610362c2816 */ /* 0x000fe4000000002c */
[----:B------:R-:W-:Y:S02]  /*2140*/  @P2 PRMT R45, R55, 0x7610, R45 ;  /* 0x00007610372d2816 */ /* 0x000fe4000000002d */
[----:B------:R-:W-:Y:S02]  /*2150*/  @P2 PRMT R46, R62, 0x7610, R46 ;  /* 0x000076103e2e2816 */ /* 0x000fe4000000002e */
[----:B------:R-:W-:Y:S02]  /*2160*/  @P2 PRMT R47, R154, 0x7610, R47 ;  /* 0x000076109a2f2816 */ /* 0x000fe4000000002f */
[----:B------:R-:W-:Y:S02]  /*2170*/  IADD3.X R57, R162, c[0x0][0x24c], RZ, P4, !PT ;  /* 0x00009300a2397a10 */ /* 0x000fe400027fe4ff */
[----:B------:R-:W-:-:S02]  /*2180*/  LOP3.LUT P4, RZ, R79, 0xff, RZ, 0xc0, !PT ;  /* 0x000000ff4fff7812 */ /* 0x000fc4000788c0ff */
[----:B------:R-:W-:Y:S02]  /*2190*/  @P0 LOP3.LUT P1, RZ, R53, 0xff, RZ, 0xc0, !PT ;  /* 0x000000ff35ff0812 */ /* 0x000fe4000782c0ff */
[----:B------:R-:W-:Y:S02]  /*21a0*/  @P2 PRMT R44, R44, 0x5410, R163 ;  /* 0x000054102c2c2816 */ /* 0x000fe400000000a3 */
[----:B------:R-:W-:Y:S02]  /*21b0*/  @P2 PRMT R45, R45, 0x5410, R164 ;  /* 0x000054102d2d2816 */ /* 0x000fe400000000a4 */
[----:B------:R-:W-:Y:S02]  /*21c0*/  @P2 PRMT R46, R46, 0x5410, R152 ;  /* 0x000054102e2e2816 */ /* 0x000fe40000000098 */
[----:B------:R-:W-:Y:S02]  /*21d0*/  @P2 PRMT R47, R47, 0x5410, R156 ;  /* 0x000054102f2f2816 */ /* 0x000fe4000000009c */
[----:B------:R-:W-:-:S02]  /*21e0*/  F2FP.BF16.PACK_AB R55, R172, R157 ;  /* 0x0000009dac37723e */ /* 0x000fc400000010ff */
[----:B------:R-:W-:Y:S01]  /*21f0*/  F2FP.BF16.PACK_AB R54, R170, R155 ;  /* 0x0000009baa36723e */ /* 0x000fe200000010ff */
[----:B------:R-:W-:Y:S01]  /*2200*/  @P2 STG.E.128 [R58.64], R44 ;  /* 0x0000002c3a002986 */ /* 0x000fe2000c101d04 */
[----:B------:R-:W-:Y:S02]  /*2210*/  F2FP.BF16.PACK_AB R53, R168, R165 ;  /* 0x000000a5a835723e */ /* 0x000fe400000010ff */
[----:B------:R-:W-:Y:S01]  /*2220*/  @P2 F2FP.BF16.PACK_AB R65, RZ, R72 ;  /* 0x00000048ff41223e */ /* 0x000fe200000010ff */
[----:B------:R-:W-:Y:S01]  /*2230*/  FMUL.FTZ R72, R72, c[0x0][0x1e8] ;  /* 0x00007a0048487a20 */ /* 0x000fe20000410000 */
[----:B------:R-:W-:Y:S01]  /*2240*/  FSEL R174, R173, RZ, P4 ;  /* 0x000000ffadae7208 */ /* 0x000fe20002000000 */
[----:B------:R0:W-:Y:S01]  /*2250*/  STG.E.128 [R56.64], R52 ;  /* 0x0000003438007986 */ /* 0x0001e2000c101d04 */
[----:B------:R-:W-:Y:S01]  /*2260*/  @P2 F2FP.BF16.PACK_AB R62, RZ, R70 ;  /* 0x00000046ff3e223e */ /* 0x000fe200000010ff */
[----:B------:R-:W-:Y:S01]  /*2270*/  FMUL.FTZ R70, R70, c[0x0][0x1e8] ;  /* 0x00007a0046467a20 */ /* 0x000fe20000410000 */
[----:B------:R-:W-:-:S02]  /*2280*/  LOP3.LUT P4, RZ, R79, 0xff00, RZ, 0xc0, !PT ;  /* 0x0000ff004fff7812 */ /* 0x000fc4000788c0ff */
[----:B------:R-:W-:Y:S02]  /*2290*/  FSEL R167, R161, RZ, P5 ;  /* 0x000000ffa1a77208 */ /* 0x000fe40002800000 */
[----:B------:R-:W-:Y:S02]  /*22a0*/  @P2 F2FP.BF16.PACK_AB R71, RZ, R71 ;  /* 0x00000047ff47223e */ /* 0x000fe400000010ff */
[----:B------:R-:W-:Y:S02]  /*22b0*/  @P0 F2FP.BF16.PACK_AB R63, RZ, R63 ;  /* 0x0000003fff3f023e */ /* 0x000fe400000010ff */
[----:B------:R-:W-:Y:S02]  /*22c0*/  @P0 F2FP.BF16.PACK_AB R68, RZ, R68 ;  /* 0x00000044ff44023e */ /* 0x000fe400000010ff */
[----:B------:R-:W-:Y:S02]  /*22d0*/  LOP3.LUT P5, RZ, R79, 0xff0000, RZ, 0xc0, !PT ;  /* 0x00ff00004fff7812 */ /* 0x000fe400078ac0ff */
[----:B------:R-:W-:-:S02]  /*22e0*/  @P2 F2FP.BF16.PACK_AB R73, RZ, R73 ;  /* 0x00000049ff49223e */ /* 0x000fc400000010ff */
[----:B------:R-:W-:Y:S02]  /*22f0*/  @P2 F2FP.BF16.PACK_AB R74, RZ, R74 ;  /* 0x0000004aff4a223e */ /* 0x000fe400000010ff */
[----:B0-----:R-:W-:Y:S02]  /*2300*/  FSEL R53, R72, RZ, P4 ;  /* 0x000000ff48357208 */ /* 0x001fe40002000000 */
[----:B------:R-:W-:Y:S02]  /*2310*/  FSEL R56, R70, RZ, P3 ;  /* 0x000000ff46387208 */ /* 0x000fe40001800000 */
[----:B------:R-:W-:Y:S02]  /*2320*/  F2FP.BF16.PACK_AB R54, R53, R174 ;  /* 0x000000ae3536723e */ /* 0x000fe400000010ff */
[----:B------:R-:W-:Y:S02]  /*2330*/  F2FP.BF16.PACK_AB R53, R56, R171 ;  /* 0x000000ab3835723e */ /* 0x000fe400000010ff */
[----:B------:R-:W-:-:S02]  /*2340*/  @P0 IADD3 R56, P3, R148, c[0x0][0x250], RZ ;  /* 0x0000940094380a10 */ /* 0x000fc40007f7e0ff */
[----:B------:R-:W-:Y:S02]  /*2350*/  @P2 F2FP.BF16.PACK_AB R158, RZ, R158 ;  /* 0x0000009eff9e223e */ /* 0x000fe400000010ff */
[----:B------:R-:W-:Y:S01]  /*2360*/  @P2 F2FP.BF16.PACK_AB R59, RZ, R66 ;  /* 0x00000042ff3b223e */ /* 0x000fe200000010ff */
[----:B------:R-:W-:Y:S01]  /*2370*/  FMUL.FTZ R66, R66, c[0x0][0x1e8] ;  /* 0x00007a0042427a20 */ /* 0x000fe20000410000 */
[----:B------:R-:W-:Y:S01]  /*2380*/  @P2 F2FP.BF16.PACK_AB R67, RZ, R151 ;  /* 0x00000097ff43223e */ /* 0x000fe200000010ff */
[----:B------:R-:W-:Y:S01]  /*2390*/  FMUL.FTZ R151, R151, c[0x0][0x1e8] ;  /* 0x00007a0097977a20 */ /* 0x000fe20000410000 */
[----:B------:R-:W-:Y:S02]  /*23a0*/  @P0 F2FP.BF16.PACK_AB R60, RZ, R60 ;  /* 0x0000003cff3c023e */ /* 0x000fe400000010ff */
[----:B------:R-:W-:Y:S02]  /*23b0*/  @P0 F2FP.BF16.PACK_AB R81, RZ, R81 ;  /* 0x00000051ff51023e */ /* 0x000fe400000010ff */
[----:B------:R-:W-:-:S02]  /*23c0*/  @P0 F2FP.BF16.PACK_AB R64, RZ, R64 ;  /* 0x00000040ff40023e */ /* 0x000fc400000010ff */
[----:B------:R-:W-:Y:S02]  /*23d0*/  @P0 F2FP.BF16.PACK_AB R69, RZ, R69 ;  /* 0x00000045ff45023e */ /* 0x000fe400000010ff */
[----:B------:R-:W-:Y:S02]  /*23e0*/  @P0 PRMT R48, R61, 0x7610, R48 ;  /* 0x000076103d300816 */ /* 0x000fe40000000030 */
[----:B------:R-:W-:Y:S02]  /*23f0*/  @P0 PRMT R49, R80, 0x7610, R49 ;  /* 0x0000761050310816 */ /* 0x000fe40000000031 */
[----:B------:R-:W-:Y:S02]  /*2400*/  @P0 PRMT R50, R63, 0x7610, R50 ;  /* 0x000076103f320816 */ /* 0x000fe40000000032 */
[----:B------:R-:W-:Y:S02]  /*2410*/  @P0 PRMT R51, R68, 0x7610, R51 ;  /* 0x0000761044330816 */ /* 0x000fe40000000033 */
[----:B------:R-:W-:-:S02]  /*2420*/  @P0 IADD3.X R57, R162, c[0x0][0x254], RZ, P3, !PT ;  /* 0x00009500a2390a10 */ /* 0x000fc40001ffe4ff */
[----:B------:R-:W-:Y:S02]  /*2430*/  @P2 PRMT R44, R71, 0x7610, R44 ;  /* 0x00007610472c2816 */ /* 0x000fe4000000002c */
[----:B------:R-:W-:Y:S02]  /*2440*/  FSEL R176, R175, RZ, P5 ;  /* 0x000000ffafb07208 */ /* 0x000fe40002800000 */
[----:B------:R-:W-:Y:S02]  /*2450*/  @P2 PRMT R45, R73, 0x7610, R45 ;  /* 0x00007610492d2816 */ /* 0x000fe4000000002d */
[----:B------:R-:W-:Y:S02]  /*2460*/  @P2 PRMT R46, R74, 0x7610, R46 ;  /* 0x000076104a2e2816 */ /* 0x000fe4000000002e */
[----:B------:R-:W-:Y:S02]  /*2470*/  @P2 PRMT R47, R158, 0x7610, R47 ;  /* 0x000076109e2f2816 */ /* 0x000fe4000000002f */
[----:B------:R-:W-:-:S02]  /*2480*/  @P2 IADD3 R58, P3, R150, c[0x0][0x258], RZ ;  /* 0x00009600963a2a10 */ /* 0x000fc40007f7e0ff */
[----:B------:R-:W-:Y:S02]  /*2490*/  LOP3.LUT P5, RZ, R79, 0xff000000, RZ, 0xc0, !PT ;  /* 0xff0000004fff7812 */ /* 0x000fe400078ac0ff */
[----:B------:R-:W-:Y:S02]  /*24a0*/  @P0 PRMT R48, R48, 0x5410, R60 ;  /* 0x0000541030300816 */ /* 0x000fe4000000003c */
[----:B------:R-:W-:Y:S02]  /*24b0*/  @P0 PRMT R49, R49, 0x5410, R81 ;  /* 0x0000541031310816 */ /* 0x000fe40000000051 */
[----:B------:R-:W-:Y:S02]  /*24c0*/  @P0 PRMT R50, R50, 0x5410, R64 ;  /* 0x0000541032320816 */ /* 0x000fe40000000040 */
[----:B------:R-:W-:Y:S02]  /*24d0*/  @P0 PRMT R51, R51, 0x5410, R69 ;  /* 0x0000541033330816 */ /* 0x000fe40000000045 */
[----:B------:R-:W-:-:S02]  /*24e0*/  @P2 PRMT R44, R44, 0x5410, R59 ;  /* 0x000054102c2c2816 */ /* 0x000fc4000000003b */
[----:B------:R-:W-:Y:S01]  /*24f0*/  @P2 IADD3.X R59, R149, c[0x0][0x25c], RZ, P3, !PT ;  /* 0x00009700953b2a10 */ /* 0x000fe20001ffe4ff */
[----:B------:R0:W-:Y:S01]  /*2500*/  @P0 STG.E.128 [R56.64], R48 ;  /* 0x0000003038000986 */ /* 0x0001e2000c101d04 */
[----:B------:R-:W-:Y:S02]  /*2510*/  @P2 PRMT R45, R45, 0x5410, R62 ;  /* 0x000054102d2d2816 */ /* 0x000fe4000000003e */
[----:B------:R-:W-:Y:S02]  /*2520*/  @P2 PRMT R46, R46, 0x5410, R65 ;  /* 0x000054102e2e2816 */ /* 0x000fe40000000041 */
[----:B------:R-:W-:Y:S02]  /*2530*/  @P2 PRMT R47, R47, 0x5410, R67 ;  /* 0x000054102f2f2816 */ /* 0x000fe40000000043 */
[----:B------:R-:W-:Y:S02]  /*2540*/  FSEL R55, R151, RZ, P5 ;  /* 0x000000ff97377208 */ /* 0x000fe40002800000 */
[----:B------:R-:W-:Y:S01]  /*2550*/  FSEL R52, R66, RZ, P6 ;  /* 0x000000ff42347208 */ /* 0x000fe20003000000 */
[----:B------:R-:W-:Y:S01]  /*2560*/  @P2 STG.E.128 [R58.64], R44 ;  /* 0x0000002c3a002986 */ /* 0x000fe2000c101d04 */
[----:B------:R-:W-:-:S02]  /*2570*/  IADD3 R60, P4, R150, c[0x0][0x248], RZ ;  /* 0x00009200963c7a10 */ /* 0x000fc40007f9e0ff */
[----:B------:R-:W-:Y:S02]  /*2580*/  F2FP.BF16.PACK_AB R55, R55, R176 ;  /* 0x000000b03737723e */ /* 0x000fe400000010ff */
[----:B------:R-:W-:Y:S02]  /*2590*/  F2FP.BF16.PACK_AB R52, R52, R167 ;  /* 0x000000a73434723e */ /* 0x000fe400000010ff */
[----:B------:R-:W-:Y:S02]  /*25a0*/  IADD3.X R61, R149, c[0x0][0x24c], RZ, P4, !PT ;  /* 0x00009300953d7a10 */ /* 0x000fe400027fe4ff */
[C---:B------:R-:W-:Y:S02]  /*25b0*/  @P0 LOP3.LUT P2, RZ, R2.reuse, 0xff00, RZ, 0xc0, !PT ;  /* 0x0000ff0002ff0812 */ /* 0x040fe4000784c0ff */
[----:B------:R-:W-:Y:S01]  /*25c0*/  @P0 LOP3.LUT P3, RZ, R2, 0xff0000, RZ, 0xc0, !PT ;  /* 0x00ff000002ff0812 */ /* 0x000fe2000786c0ff */
[----:B------:R1:W-:Y:S01]  /*25d0*/  STG.E.128 [R60.64], R52 ;  /* 0x000000343c007986 */ /* 0x0003e2000c101d04 */
[----:B0-----:R-:W-:-:S02]  /*25e0*/  @P0 FSEL R56, R161, RZ, P1 ;  /* 0x000000ffa1380208 */ /* 0x001fc40000800000 */
[----:B------:R-:W-:Y:S02]  /*25f0*/  @P0 LOP3.LUT P1, RZ, R3, 0xff, RZ, 0xc0, !PT ;  /* 0x000000ff03ff0812 */ /* 0x000fe4000782c0ff */
[----:B------:R-:W-:Y:S02]  /*2600*/  @P0 LOP3.LUT P4, RZ, R2, 0xff000000, RZ, 0xc0, !PT ;  /* 0xff00000002ff0812 */ /* 0x000fe4000788c0ff */
[----:B------:R-:W-:Y:S02]  /*2610*/  @P0 FSEL R57, R66, RZ, P2 ;  /* 0x000000ff42390208 */ /* 0x000fe40001000000 */
[----:B------:R-:W-:Y:S02]  /*2620*/  @P0 FSEL R62, R169, RZ, P3 ;  /* 0x000000ffa93e0208 */ /* 0x000fe40001800000 */
[C---:B------:R-:W-:Y:S02]  /*2630*/  @P0 LOP3.LUT P2, RZ, R3.reuse, 0xff00, RZ, 0xc0, !PT ;  /* 0x0000ff0003ff0812 */ /* 0x040fe4000784c0ff */
[----:B------:R-:W-:-:S02]  /*2640*/  @P0 LOP3.LUT P3, RZ, R3, 0xff0000, RZ, 0xc0, !PT ;  /* 0x00ff000003ff0812 */ /* 0x000fc4000786c0ff */
[----:B------:R-:W-:Y:S02]  /*2650*/  @P0 FSEL R63, R70, RZ, P4 ;  /* 0x000000ff463f0208 */ /* 0x000fe40002000000 */
[----:B------:R-:W-:Y:S02]  /*2660*/  @P0 LOP3.LUT P4, RZ, R3, 0xff000000, RZ, 0xc0, !PT ;  /* 0xff00000003ff0812 */ /* 0x000fe4000788c0ff */
[----:B-1----:R-:W-:Y:S02]  /*2670*/  @P0 FSEL R52, R173, RZ, P1 ;  /* 0x000000ffad340208 */ /* 0x002fe40000800000 */
[----:B------:R-:W-:Y:S02]  /*2680*/  @P0 FSEL R53, R72, RZ, P2 ;  /* 0x000000ff48350208 */ /* 0x000fe40001000000 */
[----:B------:R-:W-:Y:S02]  /*2690*/  @P0 FSEL R54, R175, RZ, P3 ;  /* 0x000000ffaf360208 */ /* 0x000fe40001800000 */
[----:B------:R-:W-:-:S02]  /*26a0*/  @P0 F2FP.BF16.PACK_AB R52, RZ, R52 ;  /* 0x00000034ff34023e */ /* 0x000fc400000010ff */
[----:B------:R-:W-:Y:S02]  /*26b0*/  @P0 F2FP.BF16.PACK_AB R56, RZ, R56 ;  /* 0x00000038ff38023e */ /* 0x000fe400000010ff */
[----:B------:R-:W-:Y:S02]  /*26c0*/  @P0 F2FP.BF16.PACK_AB R62, RZ, R62 ;  /* 0x0000003eff3e023e */ /* 0x000fe400000010ff */
[----:B------:R-:W-:Y:S02]  /*26d0*/  @P0 FSEL R55, R151, RZ, P4 ;  /* 0x000000ff97370208 */ /* 0x000fe40002000000 */
[----:B------:R-:W-:Y:S02]  /*26e0*/  @P0 F2FP.BF16.PACK_AB R53, RZ, R53 ;  /* 0x00000035ff35023e */ /* 0x000fe400000010ff */
[----:B------:R-:W-:Y:S02]  /*26f0*/  @P0 F2FP.BF16.PACK_AB R54, RZ, R54 ;  /* 0x00000036ff36023e */ /* 0x000fe400000010ff */
[----:B------:R-:W-:-:S02]  /*2700*/  @P0 PRMT R50, R52, 0x7610, R50 ;  /* 0x0000761034320816 */ /* 0x000fc40000000032 */
[----:B------:R-:W-:Y:S02]  /*2710*/  @P0 F2FP.BF16.PACK_AB R57, RZ, R57 ;  /* 0x00000039ff39023e */ /* 0x000fe400000010ff */
[----:B------:R-:W-:Y:S02]  /*2720*/  @P0 F2FP.BF16.PACK_AB R63, RZ, R63 ;  /* 0x0000003fff3f023e */ /* 0x000fe400000010ff */
[----:B------:R-:W-:Y:S02]  /*2730*/  @P0 F2FP.BF16.PACK_AB R55, RZ, R55 ;  /* 0x00000037ff37023e */ /* 0x000fe400000010ff */
[----:B------:R-:W-:Y:S02]  /*2740*/  @P0 PRMT R48, R56, 0x7610, R48 ;  /* 0x0000761038300816 */ /* 0x000fe40000000030 */
[----:B------:R-:W-:Y:S02]  /*2750*/  @P0 IADD3 R150, P1, R150, c[0x0][0x250], RZ ;  /* 0x0000940096960a10 */ /* 0x000fe40007f3e0ff */
[----:B------:R-:W-:-:S02]  /*2760*/  @P0 PRMT R49, R62, 0x7610, R49 ;  /* 0x000076103e310816 */ /* 0x000fc40000000031 */
[----:B------:R-:W-:Y:S02]  /*2770*/  @P0 PRMT R51, R54, 0x7610, R51 ;  /* 0x0000761036330816 */ /* 0x000fe40000000033 */
[----:B------:R-:W-:Y:S01]  /*2780*/  @P0 PRMT R50, R50, 0x5410, R53 ;  /* 0x0000541032320816 */ /* 0x000fe20000000035 */
[----:B------:R-:W-:Y:S01]  /*2790*/  IMAD.MOV.U32 R53, RZ, RZ, c[0x0][0x160] ;  /* 0x00005800ff357624 */ /* 0x000fe200078e00ff */
[----:B------:R-:W-:Y:S02]  /*27a0*/  @P0 IADD3.X R151, R149, c[0x0][0x254], RZ, P1, !PT ;  /* 0x0000950095970a10 */ /* 0x000fe40000ffe4ff */
        /* <DEDUP_REMOVED lines=8> */
.L_x_464:
[----:B------:R-:W-:Y:S05]  /*2830*/  BSYNC B1 ;  /* 0x0000000000017941 */ /* 0x000fea0003800000 */
.L_x_461:
        /* <DEDUP_REMOVED lines=61> */
.L_x_460:
[----:B------:R-:W-:Y:S05]  /*2c10*/  BSYNC B0 ;  /* 0x0000000000007941 */ /* 0x000fea0003800000 */
.L_x_458:
        /* <DEDUP_REMOVED lines=25> */
[----:B------:R-:W-:Y:S01]  /*2db0*/  LDS R50, [R0.X4+0x1800] ;  /* 0x0018000000327984 */ /* 0x000fe20000004800 */
[----:B--2---:R-:W-:-:S03]  /*2dc0*/  FADD.FTZ R3, R3, R58 ;  /* 0x0000003a03037221 */ /* 0x004fc60000010000 */
[----:B------:R-:W1:Y:S01]  /*2dd0*/  LDS R60, [R0.X4+0x1a00] ;  /* 0x001a0000003c7984 */ /* 0x000e620000004800 */
[----:B---3--:R-:W-:-:S03]  /*2de0*/  FADD.FTZ R56, RZ, R56 ;  /* 0x00000038ff387221 */ /* 0x008fc60000010000 */
        /* <DEDUP_REMOVED lines=12> */
[----:B------:R0:W-:Y:S01]  /*2eb0*/  STS.128 [R2+0x10], R20 ;  /* 0x0000101402007388 */ /* 0x0001e20000000c00 */
[----:B-1----:R-:W-:-:S03]  /*2ec0*/  FADD.FTZ R11, R11, R60 ;  /* 0x0000003c0b0b7221 */ /* 0x002fc60000010000 */
[----:B------:R-:W-:Y:S01]  /*2ed0*/  STS.128 [R2+0x400], R112 ;  /* 0x0004007002007388 */ /* 0x000fe20000000c00 */
[----:B--2---:R-:W-:-:S03]  /*2ee0*/  FADD.FTZ R61, R10, R61 ;  /* 0x0000003d0a3d7221 */ /* 0x004fc60000010000 */
[----:B------:R-:W-:Y:S01]  /*2ef0*/  STS.128 [R2+0x410], R52 ;  /* 0x0004103402007388 */ /* 0x000fe20000000c00 */
        /* <DEDUP_REMOVED lines=21> */
[----:B------:R-:W-:Y:S01]  /*3050*/  LDS R50, [R0.X4+0x1c00] ;  /* 0x001c000000327984 */ /* 0x000fe20000004800 */
[----:B----4-:R-:W-:-:S03]  /*3060*/  FADD.FTZ R4, RZ, R4 ;  /* 0x00000004ff047221 */ /* 0x010fc60000010000 */
[----:B------:R-:W2:Y:S01]  /*3070*/  LDS R52, [R0.X4+0x1e00] ;  /* 0x001e000000347984 */ /* 0x000ea20000004800 */
        /* <DEDUP_REMOVED lines=11> */
[----:B------:R0:W-:Y:S04]  /*3130*/  STS.128 [R2+0x400], R36 ;  /* 0x0004002402007388 */ /* 0x0001e80000000c00 */
[----:B------:R-:W-:Y:S04]  /*3140*/  STS.128 [R2+0x410], R44 ;  /* 0x0004102c02007388 */ /* 0x000fe80000000c00 */
[----:B------:R-:W-:Y:S01]  /*3150*/  BAR.SYNC.DEFER_BLOCKING 0x0 ;  /* 0x0000000000007b1d */ /* 0x000fe20000010000 */
[----:B--2---:R-:W-:-:S05]  /*3160*/  FADD.FTZ R17, R5, R52 ;  /* 0x0000003405117221 */ /* 0x004fca0000010000 */
        /* <DEDUP_REMOVED lines=21> */
[----:B------:R-:W5:Y:S01]  /*32c0*/  LDS R49, [R0.X4+0x1e00] ;  /* 0x001e000000317984 */ /* 0x000f620000004800 */
        /* <DEDUP_REMOVED lines=8> */
[----:B------:R0:W-:Y:S01]  /*3350*/  STS.128 [R2], R12 ;  /* 0x0000000c02007388 */ /* 0x0001e20000000c00 */
[----:B--2---:R-:W-:-:S03]  /*3360*/  FADD.FTZ R19, R9, R6 ;  /* 0x0000000609137221 */ /* 0x004fc60000010000 */
[----:B------:R-:W-:Y:S01]  /*3370*/  STS.128 [R2+0x10], R24 ;  /* 0x0000101802007388 */ /* 0x000fe20000000c00 */
[----:B---3--:R-:W-:-:S03]  /*3380*/  FADD.FTZ R45, R8, R45 ;  /* 0x0000002d082d7221 */ /* 0x008fc60000010000 */
[----:B------:R-:W-:Y:S01]  /*3390*/  STS.128 [R2+0x400], R32 ;  /* 0x0004002002007388 */ /* 0x000fe20000000c00 */
[----:B----4-:R-:W-:-:S03]  /*33a0*/  FADD.FTZ R47, R16, R47 ;  /* 0x0000002f102f7221 */ /* 0x010fc60000010000 */
[----:B------:R1:W-:Y:S01]  /*33b0*/  STS.128 [R2+0x410], R40 ;  /* 0x0004102802007388 */ /* 0x0003e20000000c00 */
[----:B-----5:R-:W-:-:S03]  /*33c0*/  FADD.FTZ R49, R18, R49 ;  /* 0x0000003112317221 */ /* 0x020fc60000010000 */
[----:B------:R-:W-:Y:S01]  /*33d0*/  BAR.SYNC.DEFER_BLOCKING 0x0 ;  /* 0x0000000000007b1d */ /* 0x000fe20000010000 */
[----:B0-----:R-:W-:Y:S02]  /*33e0*/  FADD.FTZ R13, R7, R48 ;  /* 0x00000030070d7221 */ /* 0x001fe40000010000 */
[----:B------:R-:W-:Y:S02]  /*33f0*/  FADD.FTZ R15, R3, R50 ;  /* 0x00000032030f7221 */ /* 0x000fe40000010000 */
[----:B------:R-:W-:-:S05]  /*3400*/  IMAD R3, R36, c[0x0][0x168], RZ ;  /* 0x00005a0024037a24 */ /* 0x000fca00078e02ff */
[----:B------:R-:W-:-:S04]  /*3410*/  IADD3 R14, P0, R3, R0, RZ ;  /* 0x00000000030e7210 */ /* 0x000fc80007f1e0ff */
[----:B------:R-:W-:-:S04]  /*3420*/  IADD3.X R3, RZ, RZ, RZ, P0, !PT ;  /* 0x000000ffff037210 */ /* 0x000fc800007fe4ff */
[C---:B------:R-:W-:Y:S01]  /*3430*/  SHF.L.U64.HI R20, R14.reuse, 0x2, R3 ;  /* 0x000000020e147819 */ /* 0x040fe20000010203 */
[----:B------:R-:W-:Y:S01]  /*3440*/  IMAD.SHL.U32 R14, R14, 0x4, RZ ;  /* 0x000000040e0e7824 */ /* 0x000fe200078e00ff */
[----:B------:R-:W0:Y:S04]  /*3450*/  LDS R30, [R0.X4] ;  /* 0x00000000001e7984 */ /* 0x000e280000004800 */
[C---:B-1----:R-:W-:Y:S02]  /*3460*/  IADD3 R2, P0, R14.reuse, c[0x0][0x228], RZ ;  /* 0x00008a000e027a10 */ /* 0x042fe40007f1e0ff */
[----:B------:R-:W-:Y:S01]  /*3470*/  IADD3 R6, P1, R14, c[0x0][0x238], RZ ;  /* 0x00008e000e067a10 */ /* 0x000fe20007f3e0ff */
[----:B------:R-:W1:Y:S01]  /*3480*/  LDS R51, [R0.X4+0x800] ;  /* 0x0008000000337984 */ /* 0x000e620000004800 */
[----:B------:R-:W-:-:S02]  /*3490*/  IADD3.X R3, R20, c[0x0][0x22c], RZ, P0, !PT ;  /* 0x00008b0014037a10 */ /* 0x000fc400007fe4ff */
[----:B------:R-:W-:Y:S01]  /*34a0*/  IADD3 R4, P0, R14, c[0x0][0x220], RZ ;  /* 0x000088000e047a10 */ /* 0x000fe20007f1e0ff */
[----:B------:R-:W-:Y:S03]  /*34b0*/  LDS R7, [R0.X4+0x200] ;  /* 0x0002000000077984 */ /* 0x000fe60000004800 */
[----:B------:R-:W-:Y:S01]  /*34c0*/  IADD3.X R5, R20, c[0x0][0x224], RZ, P0, !PT ;  /* 0x0000890014057a10 */ /* 0x000fe200007fe4ff */
[----:B------:R-:W2:Y:S01]  /*34d0*/  LDS R33, [R0.X4+0x1000] ;  /* 0x0010000000217984 */ /* 0x000ea20000004800 */
[----:B------:R-:W-:-:S03]  /*34e0*/  IADD3 R8, P0, R14, c[0x0][0x230], RZ ;  /* 0x00008c000e087a10 */ /* 0x000fc60007f1e0ff */
[----:B------:R-:W-:Y:S01]  /*34f0*/  LDS R25, [R0.X4+0xa00] ;  /* 0x000a000000197984 */ /* 0x000fe20000004800 */
[----:B------:R-:W-:-:S03]  /*3500*/  IADD3.X R9, R20, c[0x0][0x234], RZ, P0, !PT ;  /* 0x00008d0014097a10 */ /* 0x000fc600007fe4ff */
[----:B------:R-:W3:Y:S04]  /*3510*/  LDS R10, [R0.X4+0x400] ;  /* 0x00040000000a7984 */ /* 0x000ee80000004800 */
[----:B------:R-:W4:Y:S04]  /*3520*/  LDS R41, [R0.X4+0x1800] ;  /* 0x0018000000297984 */ /* 0x000f280000004800 */
[----:B------:R-:W-:Y:S04]  /*3530*/  LDS R29, [R0.X4+0x1200] ;  /* 0x00120000001d7984 */ /* 0x000fe80000004800 */
[----:B------:R-:W5:Y:S04]  /*3540*/  LDS R23, [R0.X4+0xc00] ;  /* 0x000c000000177984 */ /* 0x000f680000004800 */
[----:B------:R-:W5:Y:S04]  /*3550*/  LDS R12, [R0.X4+0x600] ;  /* 0x00060000000c7984 */ /* 0x000f680000004800 */
[----:B------:R-:W5:Y:S01]  /*3560*/  LDS R43, [R0.X4+0x1a00] ;  /* 0x001a0000002b7984 */ /* 0x000f620000004800 */
[----:B0-----:R-:W-:-:S03]  /*3570*/  FADD.FTZ R30, RZ, R30 ;  /* 0x0000001eff1e7221 */ /* 0x001fc60000010000 */
[----:B------:R-:W0:Y:S01]  /*3580*/  LDS R31, [R0.X4+0x1400] ;  /* 0x00140000001f7984 */ /* 0x000e220000004800 */
[----:B-1----:R-:W-:-:S03]  /*3590*/  FADD.FTZ R30, R30, R51 ;  /* 0x000000331e1e7221 */ /* 0x002fc60000010000 */
[----:B------:R-:W1:Y:S04]  /*35a0*/  LDS R27, [R0.X4+0xe00] ;  /* 0x000e0000001b7984 */ /* 0x000e680000004800 */
[----:B------:R-:W1:Y:S01]  /*35b0*/  LDS R37, [R0.X4+0x1c00] ;  /* 0x001c000000257984 */ /* 0x000e620000004800 */
[----:B--2---:R-:W-:-:S03]  /*35c0*/  FADD.FTZ R30, R30, R33 ;  /* 0x000000211e1e7221 */ /* 0x004fc60000010000 */
[----:B------:R-:W2:Y:S04]  /*35d0*/  LDS R35, [R0.X4+0x1600] ;  /* 0x0016000000237984 */ /* 0x000ea80000004800 */
[----:B------:R4:W2:Y:S01]  /*35e0*/  LDS R39, [R0.X4+0x1e00] ;  /* 0x001e000000277984 */ /* 0x0008a20000004800 */
[----:B---3--:R-:W-:Y:S02]  /*35f0*/  FADD.FTZ R10, RZ, R10 ;  /* 0x0000000aff0a7221 */ /* 0x008fe40000010000 */
[----:B----4-:R-:W-:Y:S01]  /*3600*/  FADD.FTZ R41, R30, R41 ;  /* 0x000000291e297221 */ /* 0x010fe20000010000 */
[----:B------:R-:W-:Y:S01]  /*3610*/  STG.E [R2.64], R53 ;  /* 0x0000003502007986 */ /* 0x000fe2000c101904 */
[----:B------:R-:W-:Y:S01]  /*3620*/  FADD.FTZ R0, RZ, R7 ;  /* 0x00000007ff007221 */ /* 0x000fe20000010000 */
[----:B------:R-:W-:-:S02]  /*3630*/  IADD3.X R7, R20, c[0x0][0x23c], RZ, P1, !PT ;  /* 0x00008f0014077a10 */ /* 0x000fc40000ffe4ff */
[----:B------:R-:W-:Y:S01]  /*3640*/  STG.E [R4.64], R21 ;  /* 0x0000001504007986 */ /* 0x000fe2000c101904 */
[----:B------:R-:W-:Y:S02]  /*3650*/  FADD.FTZ R0, R0, R25 ;  /* 0x0000001900007221 */ /* 0x000fe40000010000 */
[----:B-----5:R-:W-:Y:S01]  /*3660*/  FADD.FTZ R10, R10, R23 ;  /* 0x000000170a0a7221 */ /* 0x020fe20000010000 */
[----:B------:R-:W-:Y:S01]  /*3670*/  STG.E [R6.64], R41 ;  /* 0x0000002906007986 */ /* 0x000fe2000c101904 */
[----:B------:R-:W-:Y:S02]  /*3680*/  FADD.FTZ R0, R0, R29 ;  /* 0x0000001d00007221 */ /* 0x000fe40000010000 */
[----:B------:R-:W-:Y:S01]  /*3690*/  FADD.FTZ R12, RZ, R12 ;  /* 0x0000000cff0c7221 */ /* 0x000fe20000010000 */
[----:B------:R-:W-:Y:S01]  /*36a0*/  STG.E [R8.64], R19 ;  /* 0x0000001308007986 */ /* 0x000fe2000c101904 */
[----:B------:R-:W-:-:S03]  /*36b0*/  FADD.FTZ R43, R0, R43 ;  /* 0x0000002b002b7221 */ /* 0x000fc60000010000 */
[----:B------:R-:W-:Y:S01]  /*36c0*/  STG.E [R2.64+0x200], R13 ;  /* 0x0002000d02007986 */ /* 0x000fe2000c101904 */
[----:B0-----:R-:W-:-:S03]  /*36d0*/  FADD.FTZ R10, R10, R31 ;  /* 0x0000001f0a0a7221 */ /* 0x001fc60000010000 */
[----:B------:R-:W-:Y:S01]  /*36e0*/  STG.E [R4.64+0x200], R11 ;  /* 0x0002000b04007986 */ /* 0x000fe2000c101904 */
[----:B-1----:R-:W-:-:S03]  /*36f0*/  FADD.FTZ R12, R12, R27 ;  /* 0x0000001b0c0c7221 */ /* 0x002fc60000010000 */
[----:B------:R-:W-:Y:S01]  /*3700*/  STG.E [R6.64+0x200], R43 ;  /* 0x0002002b06007986 */ /* 0x000fe2000c101904 */
[----:B------:R-:W-:-:S03]  /*3710*/  FADD.FTZ R37, R10, R37 ;  /* 0x000000250a257221 */ /* 0x000fc60000010000 */
[----:B------:R-:W-:Y:S01]  /*3720*/  STG.E [R8.64+0x200], R45 ;  /* 0x0002002d08007986 */ /* 0x000fe2000c101904 */
[----:B--2---:R-:W-:-:S03]  /*3730*/  FADD.FTZ R12, R12, R35 ;  /* 0x000000230c0c7221 */ /* 0x004fc60000010000 */
        /* <DEDUP_REMOVED lines=10> */
.L_x_462:
[----:B------:R-:W-:Y:S01]  /*37e0*/  HFMA2.MMA R169, -RZ, RZ, 0, 5.9604644775390625e-08 ;  /* 0x00000001ffa97435 */ /* 0x000fe200000001ff */
[----:B------:R-:W-:Y:S01]  /*37f0*/  MOV R164, R168 ;  /* 0x000000a800a47202 */ /* 0x000fe20000000f00 */
[----:B------:R-:W-:Y:S01]  /*3800*/  IMAD.MOV.U32 R171, RZ, RZ, -0x1 ;  /* 0xffffffffffab7424 */ /* 0x000fe200078e00ff */
[----:B------:R-:W-:-:S02]  /*3810*/  MOV R166, 0x1f ;  /* 0x0000001f00a67802 */ /* 0x000fc40000000f00 */
[----:B------:R-:W-:Y:S02]  /*3820*/  MOV R52, 0x3840 ;  /* 0x0000384000347802 */ /* 0x000fe40000000f00 */
[----:B-----5:R-:W-:Y:S05]  /*3830*/  CALL.REL.NOINC `($__internal_29_$__cuda_sm70_shflsync_bfly_p) ;  /* 0x0000046000007944 */ /* 0x020fea0003c00000 */
[----:B-1----:R-:W-:Y:S01]  /*3840*/  MOV R163, R164 ;  /* 0x000000a400a37202 */ /* 0x002fe20000000f00 */
[----:B0-----:R-:W-:Y:S05]  /*3850*/  BRA `(.L_x_466) ;  /* 0xffffde1000007947 */ /* 0x001fea000383ffff */
.L_x_463:
[----:B------:R-:W-:Y:S01]  /*3860*/  HFMA2.MMA R169, -RZ, RZ, 0, 5.9604644775390625e-08 ;  /* 0x00000001ffa97435 */ /* 0x000fe200000001ff */
[----:B------:R-:W-:Y:S01]  /*3870*/  MOV R164, R165 ;  /* 0x000000a500a47202 */ /* 0x000fe20000000f00 */
[----:B------:R-:W-:Y:S01]  /*3880*/  IMAD.MOV.U32 R166, RZ, RZ, 0x1f ;  /* 0x0000001fffa67424 */ /* 0x000fe200078e00ff */
[----:B------:R-:W-:Y:S02]  /*3890*/  MOV R171, 0xffffffff ;  /* 0xffffffff00ab7802 */ /* 0x000fe40000000f00 */
[----:B------:R-:W-:Y:S02]  /*38a0*/  MOV R52, 0x38c0 ;  /* 0x000038c000347802 */ /* 0x000fe40000000f00 */
[----:B01---5:R-:W-:Y:S05]  /*38b0*/  CALL.REL.NOINC `($__internal_29_$__cuda_sm70_shflsync_bfly_p) ;  /* 0x000003e000007944 */ /* 0x023fea0003c00000 */
[----:B------:R-:W-:Y:S01]  /*38c0*/  FADD.FTZ R168, R168, R163 ;  /* 0x000000a3a8a87221 */ /* 0x000fe20000010000 */
[----:B0-----:R-:W-:Y:S01]  /*38d0*/  HFMA2.MMA R169, -RZ, RZ, 0, 1.1920928955078125e-07 ;  /* 0x00000002ffa97435 */ /* 0x001fe200000001ff */
[----:B-1----:R-:W-:Y:S01]  /*38e0*/  FADD.FTZ R165, R165, R164 ;  /* 0x000000a4a5a57221 */ /* 0x002fe20000010000 */
[----:B------:R-:W-:Y:S01]  /*38f0*/  MOV R166, 0x1f ;  /* 0x0000001f00a67802 */ /* 0x000fe20000000f00 */
[----:B------:R-:W-:Y:S01]  /*3900*/  IMAD.MOV.U32 R171, RZ, RZ, -0x1 ;  /* 0xffffffffffab7424 */ /* 0x000fe200078e00ff */
[----:B------:R-:W-:-:S02]  /*3910*/  MOV R164, R168 ;  /* 0x000000a800a47202 */ /* 0x000fc40000000f00 */
[----:B------:R-:W-:Y:S02]  /*3920*/  MOV R52, 0x3940 ;  /* 0x0000394000347802 */ /* 0x000fe40000000f00 */
[----:B------:R-:W-:Y:S05]  /*3930*/  CALL.REL.NOINC `($__internal_29_$__cuda_sm70_shflsync_bfly_p) ;  /* 0x0000036000007944 */ /* 0x000fea0003c00000 */
[----:B0-----:R-:W-:Y:S01]  /*3940*/  HFMA2.MMA R166, -RZ, RZ, 0, 1.847743988037109375e-06 ;  /* 0x0000001fffa67435 */ /* 0x001fe200000001ff */
[----:B-1----:R-:W-:Y:S01]  /*3950*/  MOV R163, R164 ;  /* 0x000000a400a37202 */ /* 0x002fe20000000f00 */
[----:B------:R-:W-:Y:S01]  /*3960*/  IMAD.MOV.U32 R169, RZ, RZ, 0x2 ;  /* 0x00000002ffa97424 */ /* 0x000fe200078e00ff */
[----:B------:R-:W-:Y:S02]  /*3970*/  MOV R164, R165 ;  /* 0x000000a500a47202 */ /* 0x000fe40000000f00 */
[----:B------:R-:W-:Y:S02]  /*3980*/  MOV R171, 0xffffffff ;  /* 0xffffffff00ab7802 */ /* 0x000fe40000000f00 */
[----:B------:R-:W-:Y:S02]  /*3990*/  MOV R52, 0x39b0 ;  /* 0x000039b000347802 */ /* 0x000fe40000000f00 */
[----:B------:R-:W-:Y:S05]  /*39a0*/  CALL.REL.NOINC `($__internal_29_$__cuda_sm70_shflsync_bfly_p) ;  /* 0x000002f000007944 */ /* 0x000fea0003c00000 */
[----:B------:R-:W-:Y:S01]  /*39b0*/  FADD.FTZ R168, R163, R168 ;  /* 0x000000a8a3a87221 */ /* 0x000fe20000010000 */
[----:B0-----:R-:W-:Y:S01]  /*39c0*/  HFMA2.MMA R169, -RZ, RZ, 0, 2.384185791015625e-07 ;  /* 0x00000004ffa97435 */ /* 0x001fe200000001ff */
[----:B-1----:R-:W-:Y:S01]  /*39d0*/  FADD.FTZ R165, R165, R164 ;  /* 0x000000a4a5a57221 */ /* 0x002fe20000010000 */
[----:B------:R-:W-:Y:S01]  /*39e0*/  MOV R171, 0xffffffff ;  /* 0xffffffff00ab7802 */ /* 0x000fe20000000f00 */
[----:B------:R-:W-:Y:S01]  /*39f0*/  IMAD.MOV.U32 R166, RZ, RZ, 0x1f ;  /* 0x0000001fffa67424 */ /* 0x000fe200078e00ff */
[----:B------:R-:W-:-:S02]  /*3a00*/  MOV R164, R168 ;  /* 0x000000a800a47202 */ /* 0x000fc40000000f00 */
[----:B------:R-:W-:Y:S02]  /*3a10*/  MOV R52, 0x3a30 ;  /* 0x00003a3000347802 */ /* 0x000fe40000000f00 */
[----:B------:R-:W-:Y:S05]  /*3a20*/  CALL.REL.NOINC `($__internal_29_$__cuda_sm70_shflsync_bfly_p) ;  /* 0x0000027000007944 */ /* 0x000fea0003c00000 */
[----:B0-----:R-:W-:Y:S01]  /*3a30*/  HFMA2.MMA R169, -RZ, RZ, 0, 2.384185791015625e-07 ;  /* 0x00000004ffa97435 */ /* 0x001fe200000001ff */
[----:B-1----:R-:W-:Y:S01]  /*3a40*/  MOV R163, R164 ;  /* 0x000000a400a37202 */ /* 0x002fe20000000f00 */
[----:B------:R-:W-:Y:S01]  /*3a50*/  IMAD.MOV.U32 R164, RZ, RZ, R165 ;  /* 0x000000ffffa47224 */ /* 0x000fe200078e00a5 */
[----:B------:R-:W-:Y:S02]  /*3a60*/  MOV R166, 0x1f ;  /* 0x0000001f00a67802 */ /* 0x000fe40000000f00 */
[----:B------:R-:W-:Y:S02]  /*3a70*/  MOV R171, 0xffffffff ;  /* 0xffffffff00ab7802 */ /* 0x000fe40000000f00 */
[----:B------:R-:W-:Y:S02]  /*3a80*/  MOV R52, 0x3aa0 ;  /* 0x00003aa000347802 */ /* 0x000fe40000000f00 */
[----:B------:R-:W-:Y:S05]  /*3a90*/  CALL.REL.NOINC `($__internal_29_$__cuda_sm70_shflsync_bfly_p) ;  /* 0x0000020000007944 */ /* 0x000fea0003c00000 */
[----:B------:R-:W-:Y:S01]  /*3aa0*/  FADD.FTZ R168, R163, R168 ;  /* 0x000000a8a3a87221 */ /* 0x000fe20000010000 */
[----:B0-----:R-:W-:Y:S01]  /*3ab0*/  HFMA2.MMA R166, -RZ, RZ, 0, 1.847743988037109375e-06 ;  /* 0x0000001fffa67435 */ /* 0x001fe200000001ff */
[----:B-1----:R-:W-:Y:S01]  /*3ac0*/  FADD.FTZ R167, R165, R164 ;  /* 0x000000a4a5a77221 */ /* 0x002fe20000010000 */
[----:B------:R-:W-:Y:S01]  /*3ad0*/  MOV R171, 0xffffffff ;  /* 0xffffffff00ab7802 */ /* 0x000fe20000000f00 */
[----:B------:R-:W-:Y:S01]  /*3ae0*/  IMAD.MOV.U32 R169, RZ, RZ, 0x8 ;  /* 0x00000008ffa97424 */ /* 0x000fe200078e00ff */
[----:B------:R-:W-:-:S02]  /*3af0*/  MOV R164, R168 ;  /* 0x000000a800a47202 */ /* 0x000fc40000000f00 */
[----:B------:R-:W-:Y:S02]  /*3b00*/  MOV R52, 0x3b20 ;  /* 0x00003b2000347802 */ /* 0x000fe40000000f00 */
[----:B------:R-:W-:Y:S05]  /*3b10*/  CALL.REL.NOINC `($__internal_29_$__cuda_sm70_shflsync_bfly_p) ;  /* 0x0000018000007944 */ /* 0x000fea0003c00000 */
[----:B0-----:R-:W-:Y:S01]  /*3b20*/  HFMA2.MMA R169, -RZ, RZ, 0, 4.76837158203125e-07 ;  /* 0x00000008ffa97435 */ /* 0x001fe200000001ff */
[----:B-1----:R-:W-:Y:S01]  /*3b30*/  IMAD.MOV.U32 R163, RZ, RZ, R164 ;  /* 0x000000ffffa37224 */ /* 0x002fe200078e00a4 */
[----:B------:R-:W-:Y:S01]  /*3b40*/  MOV R164, R167 ;  /* 0x000000a700a47202 */ /* 0x000fe20000000f00 */
[----:B------:R-:W-:Y:S01]  /*3b50*/  IMAD.MOV.U32 R171, RZ, RZ, -0x1 ;  /* 0xffffffffffab7424 */ /* 0x000fe200078e00ff */
[----:B------:R-:W-:Y:S02]  /*3b60*/  MOV R166, 0x1f ;  /* 0x0000001f00a67802 */ /* 0x000fe40000000f00 */
[----:B------:R-:W-:Y:S02]  /*3b70*/  MOV R52, 0x3b90 ;  /* 0x00003b9000347802 */ /* 0x000fe40000000f00 */
[----:B------:R-:W-:Y:S05]  /*3b80*/  CALL.REL.NOINC `($__internal_29_$__cuda_sm70_shflsync_bfly_p) ;  /* 0x0000011000007944 */ /* 0x000fea0003c00000 */
[----:B------:R-:W-:Y:S01]  /*3b90*/  FADD.FTZ R165, R163, R168 ;  /* 0x000000a8a3a57221 */ /* 0x000fe20000010000 */
[----:B0-----:R-:W-:Y:S01]  /*3ba0*/  HFMA2.MMA R169, -RZ, RZ, 0, 9.5367431640625e-07 ;  /* 0x00000010ffa97435 */ /* 0x001fe200000001ff */
[----:B-1----:R-:W-:Y:S01]  /*3bb0*/  FADD.FTZ R167, R167, R164 ;  /* 0x000000a4a7a77221 */ /* 0x002fe20000010000 */
[----:B------:R-:W-:Y:S01]  /*3bc0*/  MOV R166, 0x1f ;  /* 0x0000001f00a67802 */ /* 0x000fe20000000f00 */
[----:B------:R-:W-:Y:S01]  /*3bd0*/  IMAD.MOV.U32 R164, RZ, RZ, R165 ;  /* 0x000000ffffa47224 */ /* 0x000fe200078e00a5 */
[----:B------:R-:W-:-:S02]  /*3be0*/  MOV R171, 0xffffffff ;  /* 0xffffffff00ab7802 */ /* 0x000fc40000000f00 */
[----:B------:R-:W-:Y:S02]  /*3bf0*/  MOV R52, 0x3c10 ;  /* 0x00003c1000347802 */ /* 0x000fe40000000f00 */
[----:B------:R-:W-:Y:S05]  /*3c00*/  CALL.REL.NOINC `($__internal_29_$__cuda_sm70_shflsync_bfly_p) ;  /* 0x0000009000007944 */ /* 0x000fea0003c00000 */
[----:B0-----:R-:W-:Y:S01]  /*3c10*/  HFMA2.MMA R169, -RZ, RZ, 0, 9.5367431640625e-07 ;  /* 0x00000010ffa97435 */ /* 0x001fe200000001ff */
[----:B-1----:R-:W-:Y:S01]  /*3c20*/  MOV R168, R164 ;  /* 0x000000a400a87202 */ /* 0x002fe20000000f00 */
[----:B------:R-:W-:Y:S01]  /*3c30*/  IMAD.MOV.U32 R166, RZ, RZ, 0x1f ;  /* 0x0000001fffa67424 */ /* 0x000fe200078e00ff */
[----:B------:R-:W-:Y:S02]  /*3c40*/  MOV R164, R167 ;  /* 0x000000a700a47202 */ /* 0x000fe40000000f00 */
[----:B------:R-:W-:Y:S02]  /*3c50*/  MOV R171, 0xffffffff ;  /* 0xffffffff00ab7802 */ /* 0x000fe40000000f00 */
[----:B------:R-:W-:Y:S02]  /*3c60*/  MOV R52, 0x3c80 ;  /* 0x00003c8000347802 */ /* 0x000fe40000000f00 */
[----:B------:R-:W-:Y:S05]  /*3c70*/  CALL.REL.NOINC `($__internal_29_$__cuda_sm70_shflsync_bfly_p) ;  /* 0x0000002000007944 */ /* 0x000fea0003c00000 */
[----:B-1----:R-:W-:Y:S01]  /*3c80*/  MOV R52, R164 ;  /* 0x000000a400347202 */ /* 0x002fe20000000f00 */
[----:B0-----:R-:W-:Y:S05]  /*3c90*/  BRA `(.L_x_467) ;  /* 0xffffdaf000007947 */ /* 0x001fea000383ffff */
        .weak           $__internal_29_$__cuda_sm70_shflsync_bfly_p
        .type           $__internal_29_$__cuda_sm70_shflsync_bfly_p,@function
        .size           $__internal_29_$__cuda_sm70_shflsync_bfly_p,(.L_x_1975 - $__internal_29_$__cuda_sm70_shflsync_bfly_p)
$__internal_29_$__cuda_sm70_shflsync_bfly_p:
[----:B------:R-:W-:Y:S01]  /*3ca0*/  HFMA2.MMA R53, -RZ, RZ, 0, 0 ;  /* 0x00000000ff357435 */ /* 0x000fe200000001ff */
[----:B------:R-:W-:Y:S04]  /*3cb0*/  WARPSYNC R171 ;  /* 0x000000ab00007348 */ /* 0x000fe80003800000 */
[----:B------:R0:W1:Y:S01]  /*3cc0*/  SHFL.BFLY PT, R164, R164, R169, R166 ;  /* 0x0c0000a9a4a47389 */ /* 0x00006200000e00a6 */
[----:B------:R-:W-:Y:S05]  /*3cd0*/  RET.REL.NODEC R52 `(_ZN10layer_norm31ln_parallel_residual_bwd_kernelINS_13Kernel_traitsIf13__nv_bfloat16S2_S2_fjLj512ELj1ELj4ELj1ELj16ENS_18Kernel_traits_baseILj512EfS2_S2_S2_fjLj128EEEEELb1ELb0ELb1EEEvNS_9BwdParamsE) ;  /* 0xffffc32034007950 */ /* 0x000fea0003c3ffff */
.L_x_468:
        /* <DEDUP_REMOVED lines=10> */
.L_x_1975:


//--------------------- .text._ZN10layer_norm22ln_bwd_finalize_kernelINS_22Kernel_traits_finalizeILj512Ef13__nv_bfloat16S2_S2_fjLb0ELj1024ELj4ENS_18Kernel_traits_baseILj512EfS2_S2_S2_fjLj1024EEEEELb0ELb0EEEvNS_9BwdParamsE --------------------------
	.section	.text._ZN10layer_norm22ln_bwd_finalize_kernelINS_22Kernel_traits_finalizeILj512Ef13__nv_bfloat16S2_S2_fjLb0ELj1024ELj4ENS_18Kernel_traits_baseILj512EfS2_S2_S2_fjLj1024EEEEELb0ELb0EEEvNS_9BwdParamsE,"ax",@progbits
	.sectioninfo	@"SHI_REGISTERS=30"
	.align	128
        .global         _ZN10layer_norm22ln_bwd_finalize_kernelINS_22Kernel_traits_finalizeILj512Ef13__nv_bfloat16S2_S2_fjLb0ELj1024ELj4ENS_18Kernel_traits_baseILj512EfS2_S2_S2_fjLj1024EEEEELb0ELb0EEEvNS_9BwdParamsE
        .type           _ZN10layer_norm22ln_bwd_finalize_kernelINS_22Kernel_traits_finalizeILj512Ef13__nv_bfloat16S2_S2_fjLb0ELj1024ELj4ENS_18Kernel_traits_baseILj512EfS2_S2_S2_fjLj1024EEEEELb0ELb0EEEvNS_9BwdParamsE,@function
        .size           _ZN10layer_norm22ln_bwd_finalize_kernelINS_22Kernel_traits_finalizeILj512Ef13__nv_bfloat16S2_S2_fjLb0ELj1024ELj4ENS_18Kernel_traits_baseILj512EfS2_S2_S2_fjLj1024EEEEELb0ELb0EEEvNS_9BwdParamsE,(.L_x_1976 - _ZN10layer_norm22ln_bwd_finalize_kernelINS_22Kernel_traits_finalizeILj512Ef13__nv_bfloat16S2_S2_fjLb0ELj1024ELj4ENS_18Kernel_traits_baseILj512EfS2_S2_S2_fjLj1024EEEEELb0ELb0EEEvNS_9BwdParamsE)
        .other          _ZN10layer_norm22ln_bwd_finalize_kernelINS_22Kernel_traits_finalizeILj512Ef13__nv_bfloat16S2_S2_fjLb0ELj1024ELj4ENS_18Kernel_traits_baseILj512EfS2_S2_S2_fjLj1024EEEEELb0ELb0EEEvNS_9BwdParamsE,@"STO_CUDA_ENTRY STV_DEFAULT"
_ZN10layer_norm22ln_bwd_finalize_kernelINS_22Kernel_traits_finalizeILj512Ef13__nv_bfloat16S2_S2_fjLb0ELj1024ELj4ENS_18Kernel_traits_baseILj512EfS2_S2_S2_fjLj1024EEEEELb0ELb0EEEvNS_9BwdParamsE:
.text._ZN10layer_norm22ln_bwd_finalize_kernelINS_22Kernel_traits_finalizeILj512Ef13__nv_bfloat16S2_S2_fjLb0ELj1024ELj4ENS_18Kernel_traits_baseILj512EfS2_S2_S2_fjLj1024EEEEELb0ELb0EEEvNS_9BwdParamsE:
        /* <DEDUP_REMOVED lines=19> */
.L_x_482:
        /* <DEDUP_REMOVED lines=28> */
.L_x_473:
        /* <DEDUP_REMOVED lines=35> */
.L_x_472:
[----:B------:R-:W-:Y:S05]  /*0520*/  BSYNC B1 ;  /* 0x0000000000017941 */ /* 0x000fea0003800000 */
.L_x_471:
        /* <DEDUP_REMOVED lines=23> */
.L_x_475:
[----:B------:R-:W-:Y:S05]  /*06a0*/  BSYNC B1 ;  /* 0x0000000000017941 */ /* 0x000fea0003800000 */
.L_x_474:
        /* <DEDUP_REMOVED lines=11> */
.L_x_476:
[----:B------:R-:W-:Y:S05]  /*0760*/  BSYNC B1 ;  /* 0x0000000000017941 */ /* 0x000fea0003800000 */
.L_x_470:
[----:B------:R-:W-:Y:S05]  /*0770*/  BSYNC B0 ;  /* 0x0000000000007941 */ /* 0x000fea0003800000 */
.L_x_469:
        /* <DEDUP_REMOVED lines=11> */
.L_x_483:
        /* <DEDUP_REMOVED lines=18> */
.L_x_484:
[----:B---3--:R-:W-:Y:S02]  /*0950*/  FADD.FTZ R4, R4, R9 ;  /* 0x0000000904047221 */ /* 0x008fe40000010000 */
[----:B-12---:R-:W-:-:S03]  /*0960*/  FADD.FTZ R6, R5, R6 ;  /* 0x0000000605067221 */ /* 0x006fc60000010000 */
[----:B------:R1:W-:Y:S04]  /*0970*/  @!P1 STS [R17.X4+0x2000], R4 ;  /* 0x0020000411009388 */ /* 0x0003e80000004800 */
[----:B------:R1:W-:Y:S02]  /*0980*/  @!P1 STS [R17.X4+0x2080], R6 ;  /* 0x0020800611009388 */ /* 0x0003e40000004800 */
.L_x_477:
[----:B0-----:R-:W-:Y:S01]  /*0990*/  SHF.L.U32 R2, R19, 0x1, RZ ;  /* 0x0000000113027819 */ /* 0x001fe200000006ff */
[----:B------:R-:W-:Y:S01]  /*09a0*/  WARPSYNC 0xffffffff ;  /* 0xffffffff00007948 */ /* 0x000fe20003800000 */
[----:B------:R-:W-:Y:S02]  /*09b0*/  BAR.SYNC.DEFER_BLOCKING 0x0 ;  /* 0x0000000000007b1d */ /* 0x000fe40000010000 */
[----:B------:R-:W-:-:S04]  /*09c0*/  ISETP.GE.U32.OR P1, PT, R2, c[0x0][0x168], P0 ;  /* 0x00005a0002007a0c */ /* 0x000fc80000726470 */
[----:B------:R-:W-:Y:S09]  /*09d0*/  BSSY B0, `(.L_x_480) ;  /* 0x000000b000007945 */ /* 0x000ff20003800000 */
[----:B------:R-:W-:Y:S05]  /*09e0*/  @P1 BRA `(.L_x_481) ;  /* 0x0000009000001947 */ /* 0x000fea0003800000 */
[----:B------:R-:W-:Y:S01]  /*09f0*/  IMAD.SHL.U32 R2, R0, 0x8, RZ ;  /* 0x0000000800027824 */ /* 0x000fe200078e00ff */
[----:B-1----:R-:W-:-:S04]  /*0a00*/  HFMA2.MMA R4, -RZ, RZ, 0, 4.76837158203125e-07 ;  /* 0x00000008ff047435 */ /* 0x002fc800000001ff */
[----:B------:R-:W-:-:S05]  /*0a10*/  LOP3.LUT R6, R2, 0xf8, RZ, 0xc0, !PT ;  /* 0x000000f802067812 */ /* 0x000fca00078ec0ff */
[----:B------:R-:W0:Y:S01]  /*0a20*/  LDS.64 R8, [R6+0x2000] ;  /* 0x0020000006087984 */ /* 0x000e220000000a00 */
[----:B------:R-:W-:-:S03]  /*0a30*/  IMAD.WIDE.U32 R2, R19, R4, c[0x0][0x268] ;  /* 0x00009a0013027625 */ /* 0x000fc600078e0004 */
[----:B------:R-:W1:Y:S01]  /*0a40*/  LDS.64 R10, [R6+0x2080] ;  /* 0x00208000060a7984 */ /* 0x000e620000000a00 */
[----:B------:R-:W-:-:S03]  /*0a50*/  IMAD.WIDE.U32 R4, R19, R4, c[0x0][0x260] ;  /* 0x0000980013047625 */ /* 0x000fc600078e0004 */
[----:B0-----:R0:W-:Y:S04]  /*0a60*/  STG.E.64 [R2.64], R8 ;  /* 0x0000000802007986 */ /* 0x0011e8000c101b04 */
[----:B-1----:R0:W-:Y:S02]  /*0a70*/  STG.E.64 [R4.64], R10 ;  /* 0x0000000a04007986 */ /* 0x0021e4000c101b04 */
.L_x_481:
[----:B------:R-:W-:Y:S05]  /*0a80*/  BSYNC B0 ;  /* 0x0000000000007941 */ /* 0x000fea0003800000 */
.L_x_480:
[C---:B------:R-:W-:Y:S02]  /*0a90*/  ISETP.GT.U32.AND P1, PT, R18.reuse, -0x201, PT ;  /* 0xfffffdff1200780c */ /* 0x040fe40003f24070 */
[----:B------:R-:W-:Y:S02]  /*0aa0*/  IADD3 R18, R18, 0x200, RZ ;  /* 0x0000020012127810 */ /* 0x000fe40007ffe0ff */
[----:B------:R-:W-:-:S09]  /*0ab0*/  IADD3 R19, R19, 0x100, RZ ;  /* 0x0000010013137810 */ /* 0x000fd20007ffe0ff */
[----:B01----:R-:W-:Y:S05]  /*0ac0*/  @P1 BRA `(.L_x_482) ;  /* 0xfffff66000001947 */ /* 0x003fea000383ffff */
[----:B------:R-:W-:Y:S05]  /*0ad0*/  EXIT ;  /* 0x000000000000794d */ /* 0x000fea0003800000 */
.L_x_478:
[----:B--2---:R-:W-:Y:S01]  /*0ae0*/  IMAD.MOV.U32 R9, RZ, RZ, R5 ;  /* 0x000000ffff097224 */ /* 0x004fe200078e0005 */
[----:B------:R-:W-:Y:S01]  /*0af0*/  MOV R8, 0x1 ;  /* 0x0000000100087802 */ /* 0x000fe20000000f00 */
[----:B------:R-:W-:Y:S01]  /*0b00*/  IMAD.MOV.U32 R7, RZ, RZ, 0x1f ;  /* 0x0000001fff077424 */ /* 0x000fe200078e00ff */
[----:B------:R-:W-:Y:S02]  /*0b10*/  MOV R10, 0xffffffff ;  /* 0xffffffff000a7802 */ /* 0x000fe40000000f00 */
[----:B------:R-:W-:Y:S02]  /*0b20*/  MOV R2, 0xb40 ;  /* 0x00000b4000027802 */ /* 0x000fe40000000f00 */
[----:B01----:R-:W-:Y:S05]  /*0b30*/  CALL.REL.NOINC `($__internal_30_$__cuda_sm70_shflsync_bfly_p) ;  /* 0x000003b000007944 */ /* 0x003fea0003c00000 */
[----:B-1----:R-:W-:Y:S01]  /*0b40*/  IMAD.MOV.U32 R2, RZ, RZ, R7 ;  /* 0x000000ffff027224 */ /* 0x002fe200078e0007 */
[----:B0-----:R-:W-:Y:S05]  /*0b50*/  BRA `(.L_x_483) ;  /* 0xfffffcd000007947 */ /* 0x001fea000383ffff */
.L_x_479:
[----:B------:R-:W-:Y:S01]  /*0b60*/  HFMA2.MMA R8, -RZ, RZ, 0, 1.1920928955078125e-07 ;  /* 0x00000002ff087435 */ /* 0x000fe200000001ff */
[----:B------:R-:W-:Y:S01]  /*0b70*/  MOV R7, 0x1f ;  /* 0x0000001f00077802 */ /* 0x000fe20000000f00 */
[----:B------:R-:W-:Y:S01]  /*0b80*/  IMAD.MOV.U32 R10, RZ, RZ, -0x1 ;  /* 0xffffffffff0a7424 */ /* 0x000fe200078e00ff */
[----:B------:R-:W-:-:S03]  /*0b90*/  MOV R2, 0xbb0 ;  /* 0x00000bb000027802 */ /* 0x000fc60000000f00 */
[----:B012---:R-:W-:Y:S05]  /*0ba0*/  CALL.REL.NOINC `($__internal_30_$__cuda_sm70_shflsync_bfly_p) ;  /* 0x0000034000007944 */ /* 0x007fea0003c00000 */
[----:B0-----:R-:W-:Y:S01]  /*0bb0*/  HFMA2.MMA R8, -RZ, RZ, 0, 2.384185791015625e-07 ;  /* 0x00000004ff087435 */ /* 0x001fe200000001ff */
[----:B-1----:R-:W-:Y:S01]  /*0bc0*/  FADD.FTZ R9, R9, R7 ;  /* 0x0000000709097221 */ /* 0x002fe20000010000 */
[----:B------:R-:W-:Y:S01]  /*0bd0*/  MOV R7, 0x1f ;  /* 0x0000001f00077802 */ /* 0x000fe20000000f00 */
[----:B------:R-:W-:Y:S01]  /*0be0*/  IMAD.MOV.U32 R10, RZ, RZ, -0x1 ;  /* 0xffffffffff0a7424 */ /* 0x000fe200078e00ff */
[----:B------:R-:W-:-:S02]  /*0bf0*/  MOV R2, 0xc10 ;  /* 0x00000c1000027802 */ /* 0x000fc40000000f00 */
[----:B------:R-:W-:Y:S05]  /*0c00*/  CALL.REL.NOINC `($__internal_30_$__cuda_sm70_shflsync_bfly_p) ;  /* 0x000002e000007944 */ /* 0x000fea0003c00000 */
[----:B0-----:R-:W-:Y:S01]  /*0c10*/  HFMA2.MMA R8, -RZ, RZ, 0, 4.76837158203125e-07 ;  /* 0x00000008ff087435 */ /* 0x001fe200000001ff */
[----:B-1----:R-:W-:Y:S01]  /*0c20*/  FADD.FTZ R9, R9, R7 ;  /* 0x0000000709097221 */ /* 0x002fe20000010000 */
[----:B------:R-:W-:Y:S01]  /*0c30*/  MOV R7, 0x1f ;  /* 0x0000001f00077802 */ /* 0x000fe20000000f00 */
[----:B------:R-:W-:Y:S01]  /*0c40*/  IMAD.MOV.U32 R10, RZ, RZ, -0x1 ;  /* 0xffffffffff0a7424 */ /* 0x000fe200078e00ff */
[----:B------:R-:W-:-:S02]  /*0c50*/  MOV R2, 0xc70 ;  /* 0x00000c7000027802 */ /* 0x000fc40000000f00 */
[----:B------:R-:W-:Y:S05]  /*0c60*/  CALL.REL.NOINC `($__internal_30_$__cuda_sm70_shflsync_bfly_p) ;  /* 0x0000028000007944 */ /* 0x000fea0003c00000 */
[----:B-1----:R-:W-:Y:S01]  /*0c70*/  FADD.FTZ R6, R9, R7 ;  /* 0x0000000709067221 */ /* 0x002fe20000010000 */
[----:B0-----:R-:W-:Y:S01]  /*0c80*/  HFMA2.MMA R8, -RZ, RZ, 0, 9.5367431640625e-07 ;  /* 0x00000010ff087435 */ /* 0x001fe200000001ff */
[----:B------:R-:W-:Y:S01]  /*0c90*/  MOV R7, 0x1f ;  /* 0x0000001f00077802 */ /* 0x000fe20000000f00 */
[----:B------:R-:W-:Y:S01]  /*0ca0*/  IMAD.MOV.U32 R10, RZ, RZ, -0x1 ;  /* 0xffffffffff0a7424 */ /* 0x000fe200078e00ff */
[----:B------:R-:W-:-:S02]  /*0cb0*/  MOV R2, 0xce0 ;  /* 0x00000ce000027802 */ /* 0x000fc40000000f00 */
[----:B------:R-:W-:Y:S02]  /*0cc0*/  MOV R9, R6 ;  /* 0x0000000600097202 */ /* 0x000fe40000000f00 */
[----:B------:R-:W-:Y:S05]  /*0cd0*/  CALL.REL.NOINC `($__internal_30_$__cuda_sm70_shflsync_bfly_p) ;  /* 0x0000021000007944 */ /* 0x000fea0003c00000 */
[----:B0-----:R-:W-:Y:S01]  /*0ce0*/  HFMA2.MMA R8, -RZ, RZ, 0, 5.9604644775390625e-08 ;  /* 0x00000001ff087435 */ /* 0x001fe200000001ff */
[----:B-1----:R-:W-:Y:S01]  /*0cf0*/  MOV R5, R7 ;  /* 0x0000000700057202 */ /* 0x002fe20000000f00 */
[----:B------:R-:W-:Y:S01]  /*0d00*/  IMAD.MOV.U32 R9, RZ, RZ, R4 ;  /* 0x000000ffff097224 */ /* 0x000fe200078e0004 */
[----:B------:R-:W-:Y:S01]  /*0d10*/  MOV R7, 0x1f ;  /* 0x0000001f00077802 */ /* 0x000fe20000000f00 */
[----:B------:R-:W-:Y:S01]  /*0d20*/  IMAD.MOV.U32 R10, RZ, RZ, -0x1 ;  /* 0xffffffffff0a7424 */ /* 0x000fe200078e00ff */
[----:B------:R-:W-:Y:S02]  /*0d30*/  MOV R2, 0xd50 ;  /* 0x00000d5000027802 */ /* 0x000fe40000000f00 */
[----:B------:R-:W-:Y:S05]  /*0d40*/  CALL.REL.NOINC `($__internal_30_$__cuda_sm70_shflsync_bfly_p) ;  /* 0x000001a000007944 */ /* 0x000fea0003c00000 */
[----:B0-----:R-:W-:Y:S01]  /*0d50*/  HFMA2.MMA R8, -RZ, RZ, 0, 1.1920928955078125e-07 ;  /* 0x00000002ff087435 */ /* 0x001fe200000001ff */
[----:B-1----:R-:W-:Y:S01]  /*0d60*/  FADD.FTZ R9, R4, R7 ;  /* 0x0000000704097221 */ /* 0x002fe20000010000 */
[----:B------:R-:W-:Y:S01]  /*0d70*/  MOV R7, 0x1f ;  /* 0x0000001f00077802 */ /* 0x000fe20000000f00 */
[----:B------:R-:W-:Y:S01]  /*0d80*/  IMAD.MOV.U32 R10, RZ, RZ, -0x1 ;  /* 0xffffffffff0a7424 */ /* 0x000fe200078e00ff */
[----:B------:R-:W-:Y:S02]  /*0d90*/  MOV R2, 0xdb0 ;  /* 0x00000db000027802 */ /* 0x000fe40000000f00 */
[----:B------:R-:W-:Y:S05]  /*0da0*/  CALL.REL.NOINC `($__internal_30_$__cuda_sm70_shflsync_bfly_p) ;  /* 0x0000014000007944 */ /* 0x000fea0003c00000 */
        /* <DEDUP_REMOVED lines=12> */
[----:B0-----:R-:W-:Y:S01]  /*0e70*/  HFMA2.MMA R8, -RZ, RZ, 0, 9.5367431640625e-07 ;  /* 0x00000010ff087435 */ /* 0x001fe200000001ff */
[----:B-1----:R-:W-:Y:S01]  /*0e80*/  FADD.FTZ R9, R9, R7 ;  /* 0x0000000709097221 */ /* 0x002fe20000010000 */
[----:B------:R-:W-:Y:S01]  /*0e90*/  MOV R7, 0x1f ;  /* 0x0000001f00077802 */ /* 0x000fe20000000f00 */
[----:B------:R-:W-:Y:S01]  /*0ea0*/  IMAD.MOV.U32 R10, RZ, RZ, -0x1 ;  /* 0xffffffffff0a7424 */ /* 0x000fe200078e00ff */
[----:B------:R-:W-:-:S02]  /*0eb0*/  MOV R2, 0xed0 ;  /* 0x00000ed000027802 */ /* 0x000fc40000000f00 */
[----:B------:R-:W-:Y:S05]  /*0ec0*/  CALL.REL.NOINC `($__internal_30_$__cuda_sm70_shflsync_bfly_p) ;  /* 0x0000002000007944 */ /* 0x000fea0003c00000 */
[----:B-1----:R-:W-:Y:S01]  /*0ed0*/  MOV R4, R7 ;  /* 0x0000000700047202 */ /* 0x002fe20000000f00 */
[----:B0-----:R-:W-:Y:S05]  /*0ee0*/  BRA `(.L_x_484) ;  /* 0xfffffa6000007947 */ /* 0x001fea000383ffff */
        .weak           $__internal_30_$__cuda_sm70_shflsync_bfly_p
        .type           $__internal_30_$__cuda_sm70_shflsync_bfly_p,@function
        .size           $__internal_30_$__cuda_sm70_shflsync_bfly_p,(.L_x_1976 - $__internal_30_$__cuda_sm70_shflsync_bfly_p)
$__internal_30_$__cuda_sm70_shflsync_bfly_p:
[----:B------:R-:W-:Y:S01]  /*0ef0*/  HFMA2.MMA R3, -RZ, RZ, 0, 0 ;  /* 0x00000000ff037435 */ /* 0x000fe200000001ff */
[----:B------:R-:W-:Y:S04]  /*0f00*/  WARPSYNC R10 ;  /* 0x0000000a00007348 */ /* 0x000fe80003800000 */
[----:B------:R0:W1:Y:S01]  /*0f10*/  SHFL.BFLY PT, R7, R9, R8, R7 ;  /* 0x0c00000809077389 */ /* 0x00006200000e0007 */
[----:B------:R-:W-:Y:S05]  /*0f20*/  RET.REL.NODEC R2 `(_ZN10layer_norm22ln_bwd_finalize_kernelINS_22Kernel_traits_finalizeILj512Ef13__nv_bfloat16S2_S2_fjLb0ELj1024ELj4ENS_18Kernel_traits_baseILj512EfS2_S2_S2_fjLj1024EEEEELb0ELb0EEEvNS_9BwdParamsE) ;  /* 0xfffff0d002007950 */ /* 0x000fea0003c3ffff */
.L_x_485:
        /* <DEDUP_REMOVED lines=13> */
.L_x_1976:


//--------------------- .text._ZN10layer_norm40ln_parallel_residual_bwd_finalize_kernelINS_22Kernel_traits_finalizeILj512Ef13__nv_bfloat16S2_S2_fjLb0ELj1024ELj4ENS_18Kernel_traits_baseILj512EfS2_S2_S2_fjLj1024EEEEELb0EEEvNS_9BwdParamsE --------------------------
	.section	.text._ZN10layer_norm40ln_parallel_residual_bwd_finalize_kernelINS_22Kernel_traits_finalizeILj512Ef13__nv_bfloat16S2_S2_fjLb0ELj1024ELj4ENS_18Kernel_traits_baseILj512EfS2_S2_S2_fjLj1024EEEEELb0EEEvNS_9BwdParamsE,"ax",@progbits
	.sectioninfo	@"SHI_REGISTERS=32"
	.align	128
        .global         _ZN10layer_norm40ln_parallel_residual_bwd_finalize_kernelINS_22Kernel_traits_finalizeILj512Ef13__nv_bfloat16S2_S2_fjLb0ELj1024ELj4ENS_18Kernel_traits_baseILj512EfS2_S2_S2_fjLj1024EEEEELb0EEEvNS_9BwdParamsE
        .type           _ZN10layer_norm40ln_parallel_residual_bwd_finalize_kernelINS_22Kernel_traits_finalizeILj512Ef13__nv_bfloat16S2_S2_fjLb0ELj1024ELj4ENS_18Kernel_traits_baseILj512EfS2_S2_S2_fjLj1024EEEEELb0EEEvNS_9BwdParamsE,@function
        .size           _ZN10layer_norm40ln_parallel_residual_bwd_finalize_kernelINS_22Kernel_traits_finalizeILj512Ef13__nv_bfloat16S2_S2_fjLb0ELj1024ELj4ENS_18Kernel_traits_baseILj512EfS2_S2_S2_fjLj1024EEEEELb0EEEvNS_9BwdParamsE,(.L_x_1977 - _ZN10layer_norm40ln_parallel_residual_bwd_finalize_kernelINS_22Kernel_traits_finalizeILj512Ef13__nv_bfloat16S2_S2_fjLb0ELj1024ELj4ENS_18Kernel_traits_baseILj512EfS2_S2_S2_fjLj1024EEEEELb0EEEvNS_9BwdParamsE)
        .other          _ZN10layer_norm40ln_parallel_residual_bwd_finalize_kernelINS_22Kernel_traits_finalizeILj512Ef13__nv_bfloat16S2_S2_fjLb0ELj1024ELj4ENS_18Kernel_traits_baseILj512EfS2_S2_S2_fjLj1024EEEEELb0EEEvNS_9BwdParamsE,@"STO_CUDA_ENTRY STV_DEFAULT"
_ZN10layer_norm40ln_parallel_residual_bwd_finalize_kernelINS_22Kernel_traits_finalizeILj512Ef13__nv_bfloat16S2_S2_fjLb0ELj1024ELj4ENS_18Kernel_traits_baseILj512EfS2_S2_S2_fjLj1024EEEEELb0EEEvNS_9BwdParamsE:
.text._ZN10layer_norm40ln_parallel_residual_bwd_finalize_kernelINS_22Kernel_traits_finalizeILj512Ef13__nv_bfloat16S2_S2_fjLb0ELj1024ELj4ENS_18Kernel_traits_baseILj512EfS2_S2_S2_fjLj1024EEEEELb0EEEvNS_9BwdParamsE:
        /* <DEDUP_REMOVED lines=19> */
.L_x_500:
        /* <DEDUP_REMOVED lines=36> */
.L_x_490:
        /* <DEDUP_REMOVED lines=59> */
.L_x_489:
[----:B------:R-:W-:Y:S05]  /*0720*/  BSYNC B1 ;  /* 0x0000000000017941 */ /* 0x000fea0003800000 */
.L_x_488:
        /* <DEDUP_REMOVED lines=35> */
.L_x_492:
[----:B------:R-:W-:Y:S05]  /*0960*/  BSYNC B1 ;  /* 0x0000000000017941 */ /* 0x000fea0003800000 */
.L_x_491:
        /* <DEDUP_REMOVED lines=17> */
.L_x_493:
[----:B------:R-:W-:Y:S05]  /*0a80*/  BSYNC B1 ;  /* 0x0000000000017941 */ /* 0x000fea0003800000 */
.L_x_487:
[----:B------:R-:W-:Y:S05]  /*0a90*/  BSYNC B0 ;  /* 0x0000000000007941 */ /* 0x000fea0003800000 */
.L_x_486:
        /* <DEDUP_REMOVED lines=14> */
.L_x_501:
        /* <DEDUP_REMOVED lines=36> */
.L_x_502:
        /* <DEDUP_REMOVED lines=11> */
.L_x_494:
[----:B0-----:R-:W-:Y:S01]  /*0e70*/  SHF.L.U32 R8, R5, 0x1, RZ ;  /* 0x0000000105087819 */ /* 0x001fe200000006ff */
[----:B------:R-:W-:Y:S01]  /*0e80*/  WARPSYNC 0xffffffff ;  /* 0xffffffff00007948 */ /* 0x000fe20003800000 */
[----:B------:R-:W-:Y:S02]  /*0e90*/  BAR.SYNC.DEFER_BLOCKING 0x0 ;  /* 0x0000000000007b1d */ /* 0x000fe40000010000 */
[----:B------:R-:W-:-:S04]  /*0ea0*/  ISETP.GE.U32.OR P1, PT, R8, c[0x0][0x168], P0 ;  /* 0x00005a0008007a0c */ /* 0x000fc80000726470 */
[----:B------:R-:W-:Y:S09]  /*0eb0*/  BSSY B0, `(.L_x_497) ;  /* 0x0000011000007945 */ /* 0x000ff20003800000 */
[----:B------:R-:W-:Y:S05]  /*0ec0*/  @P1 BRA `(.L_x_498) ;  /* 0x000000f000001947 */ /* 0x000fea0003800000 */
[----:B------:R-:W-:Y:S01]  /*0ed0*/  SHF.L.U32 R8, R0, 0x3, RZ ;  /* 0x0000000300087819 */ /* 0x000fe200000006ff */
[----:B------:R-:W-:-:S03]  /*0ee0*/  HFMA2.MMA R20, -RZ, RZ, 0, 4.76837158203125e-07 ;  /* 0x00000008ff147435 */ /* 0x000fc600000001ff */
[----:B------:R-:W-:-:S05]  /*0ef0*/  LOP3.LUT R24, R8, 0xf8, RZ, 0xc0, !PT ;  /* 0x000000f808187812 */ /* 0x000fca00078ec0ff */
[----:B------:R-:W0:Y:S02]  /*0f00*/  LDS.64 R14, [R24+0x4000] ;  /* 0x00400000180e7984 */ /* 0x000e240000000a00 */
[CC--:B------:R-:W-:Y:S02]  /*0f10*/  IMAD.WIDE.U32 R22, R5.reuse, R20.reuse, c[0x0][0x268] ;  /* 0x00009a0005167625 */ /* 0x0c0fe400078e0014 */
[----:B------:R-:W1:Y:S02]  /*0f20*/  LDS.64 R12, [R24+0x4080] ;  /* 0x00408000180c7984 */ /* 0x000e640000000a00 */
[CC--:B------:R-:W-:Y:S02]  /*0f30*/  IMAD.WIDE.U32 R16, R5.reuse, R20.reuse, c[0x0][0x260] ;  /* 0x0000980005107625 */ /* 0x0c0fe400078e0014 */
[----:B------:R-:W2:Y:S02]  /*0f40*/  LDS.64 R10, [R24+0x4100] ;  /* 0x00410000180a7984 */ /* 0x000ea40000000a00 */
[----:B------:R-:W-:-:S02]  /*0f50*/  IMAD.WIDE.U32 R18, R5, R20, c[0x0][0x278] ;  /* 0x00009e0005127625 */ /* 0x000fc400078e0014 */
[----:B------:R-:W3:Y:S02]  /*0f60*/  LDS.64 R8, [R24+0x4180] ;  /* 0x0041800018087984 */ /* 0x000ee40000000a00 */
[----:B------:R-:W-:Y:S02]  /*0f70*/  IMAD.WIDE.U32 R20, R5, R20, c[0x0][0x270] ;  /* 0x00009c0005147625 */ /* 0x000fe400078e0014 */
[----:B0-----:R0:W-:Y:S04]  /*0f80*/  STG.E.64 [R22.64], R14 ;  /* 0x0000000e16007986 */ /* 0x0011e8000c101b04 */
[----:B-1----:R0:W-:Y:S04]  /*0f90*/  STG.E.64 [R16.64], R12 ;  /* 0x0000000c10007986 */ /* 0x0021e8000c101b04 */
[----:B--2---:R0:W-:Y:S04]  /*0fa0*/  STG.E.64 [R18.64], R10 ;  /* 0x0000000a12007986 */ /* 0x0041e8000c101b04 */
[----:B---3--:R0:W-:Y:S02]  /*0fb0*/  STG.E.64 [R20.64], R8 ;  /* 0x0000000814007986 */ /* 0x0081e4000c101b04 */
.L_x_498:
[----:B------:R-:W-:Y:S05]  /*0fc0*/  BSYNC B0 ;  /* 0x0000000000007941 */ /* 0x000fea0003800000 */
.L_x_497:
[C---:B------:R-:W-:Y:S02]  /*0fd0*/  ISETP.GT.U32.AND P1, PT, R4.reuse, -0x201, PT ;  /* 0xfffffdff0400780c */ /* 0x040fe40003f24070 */
[----:B------:R-:W-:-:S02]  /*0fe0*/  IADD3 R4, R4, 0x200, RZ ;  /* 0x0000020004047810 */ /* 0x000fc40007ffe0ff */
[----:B------:R-:W-:-:S09]  /*0ff0*/  IADD3 R5, R5, 0x100, RZ ;  /* 0x0000010005057810 */ /* 0x000fd20007ffe0ff */
[----:B0-----:R-:W-:Y:S01]  /*1000*/  @!P1 CALL.REL.NOINC `(.L_x_499) ;  /* 0x0000001000009944 */ /* 0x001fe20003c00000 */
[----:B------:R-:W-:Y:S05]  /*1010*/  BRA `(.L_x_500) ;  /* 0xfffff11000007947 */ /* 0x000fea000383ffff */
.L_x_499:
[----:B------:R-:W-:Y:S05]  /*1020*/  EXIT ;  /* 0x000000000000794d */ /* 0x000fea0003800000 */
.L_x_495:
[----:B------:R-:W-:Y:S01]  /*1030*/  HFMA2.MMA R17, -RZ, RZ, 0, 1.847743988037109375e-06 ;  /* 0x0000001fff117435 */ /* 0x000fe200000001ff */
[----:B----4-:R-:W-:Y:S01]  /*1040*/  IMAD.MOV.U32 R19, RZ, RZ, R12 ;  /* 0x000000ffff137224 */ /* 0x010fe200078e000c */
[----:B------:R-:W-:Y:S02]  /*1050*/  MOV R16, 0x1 ;  /* 0x0000000100107802 */ /* 0x000fe40000000f00 */
[----:B------:R-:W-:Y:S02]  /*1060*/  MOV R14, 0xffffffff ;  /* 0xffffffff000e7802 */ /* 0x000fe40000000f00 */
[----:B------:R-:W-:Y:S02]  /*1070*/  MOV R8, 0x1090 ;  /* 0x0000109000087802 */ /* 0x000fe40000000f00 */
[----:B0123--:R-:W-:Y:S05]  /*1080*/  CALL.REL.NOINC `($__internal_31_$__cuda_sm70_shflsync_bfly_p) ;  /* 0x000007b000007944 */ /* 0x00ffea0003c00000 */
[----:B01----:R-:W-:Y:S05]  /*1090*/  BRA `(.L_x_501) ;  /* 0xfffffae000007947 */ /* 0x003fea000383ffff */
.L_x_496:
[----:B------:R-:W-:Y:S01]  /*10a0*/  HFMA2.MMA R16, -RZ, RZ, 0, 1.1920928955078125e-07 ;  /* 0x00000002ff107435 */ /* 0x000fe200000001ff */
[----:B------:R-:W-:Y:S01]  /*10b0*/  IMAD.MOV.U32 R19, RZ, RZ, R12 ;  /* 0x000000ffff137224 */ /* 0x000fe200078e000c */
[----:B------:R-:W-:Y:S02]  /*10c0*/  MOV R17, 0x1f ;  /* 0x0000001f00117802 */ /* 0x000fe40000000f00 */
[----:B------:R-:W-:-:S02]  /*10d0*/  MOV R14, 0xffffffff ;  /* 0xffffffff000e7802 */ /* 0x000fc40000000f00 */
[----:B------:R-:W-:Y:S02]  /*10e0*/  MOV R8, 0x1100 ;  /* 0x0000110000087802 */ /* 0x000fe40000000f00 */
[----:B-123--:R-:W-:Y:S05]  /*10f0*/  CALL.REL.NOINC `($__internal_31_$__cuda_sm70_shflsync_bfly_p) ;  /* 0x0000074000007944 */ /* 0x00efea0003c00000 */
[----:B0-----:R-:W-:Y:S01]  /*1100*/  HFMA2.MMA R17, -RZ, RZ, 0, 1.847743988037109375e-06 ;  /* 0x0000001fff117435 */ /* 0x001fe200000001ff */
[----:B-1----:R-:W-:Y:S01]  /*1110*/  FADD.FTZ R19, R12, R14 ;  /* 0x0000000e0c137221 */ /* 0x002fe20000010000 */
[----:B------:R-:W-:Y:S01]  /*1120*/  MOV R14, 0xffffffff ;  /* 0xffffffff000e7802 */ /* 0x000fe20000000f00 */
[----:B------:R-:W-:Y:S01]  /*1130*/  IMAD.MOV.U32 R16, RZ, RZ, 0x4 ;  /* 0x00000004ff107424 */ /* 0x000fe200078e00ff */
[----:B------:R-:W-:Y:S02]  /*1140*/  MOV R8, 0x1160 ;  /* 0x0000116000087802 */ /* 0x000fe40000000f00 */
[----:B------:R-:W-:Y:S05]  /*1150*/  CALL.REL.NOINC `($__internal_31_$__cuda_sm70_shflsync_bfly_p) ;  /* 0x000006e000007944 */ /* 0x000fea0003c00000 */
[----:B0-----:R-:W-:Y:S01]  /*1160*/  HFMA2.MMA R16, -RZ, RZ, 0, 4.76837158203125e-07 ;  /* 0x00000008ff107435 */ /* 0x001fe200000001ff */
[----:B-1----:R-:W-:Y:S01]  /*1170*/  FADD.FTZ R19, R19, R14 ;  /* 0x0000000e13137221 */ /* 0x002fe20000010000 */
[----:B------:R-:W-:Y:S01]  /*1180*/  MOV R14, 0xffffffff ;  /* 0xffffffff000e7802 */ /* 0x000fe20000000f00 */
[----:B------:R-:W-:Y:S01]  /*1190*/  IMAD.MOV.U32 R17, RZ, RZ, 0x1f ;  /* 0x0000001fff117424 */ /* 0x000fe200078e00ff */
[----:B------:R-:W-:Y:S02]  /*11a0*/  MOV R8, 0x11c0 ;  /* 0x000011c000087802 */ /* 0x000fe40000000f00 */
[----:B------:R-:W-:Y:S05]  /*11b0*/  CALL.REL.NOINC `($__internal_31_$__cuda_sm70_shflsync_bfly_p) ;  /* 0x0000068000007944 */ /* 0x000fea0003c00000 */
[----:B-1----:R-:W-:Y:S01]  /*11c0*/  FADD.FTZ R12, R19, R14 ;  /* 0x0000000e130c7221 */ /* 0x002fe20000010000 */
[----:B0-----:R-:W-:Y:S01]  /*11d0*/  HFMA2.MMA R16, -RZ, RZ, 0, 9.5367431640625e-07 ;  /* 0x00000010ff107435 */ /* 0x001fe200000001ff */
[----:B------:R-:W-:Y:S01]  /*11e0*/  MOV R17, 0x1f ;  /* 0x0000001f00117802 */ /* 0x000fe20000000f00 */
[----:B------:R-:W-:Y:S01]  /*11f0*/  IMAD.MOV.U32 R14, RZ, RZ, -0x1 ;  /* 0xffffffffff0e7424 */ /* 0x000fe200078e00ff */
[----:B------:R-:W-:-:S02]  /*1200*/  MOV R8, 0x1230 ;  /* 0x0000123000087802 */ /* 0x000fc40000000f00 */
[----:B------:R-:W-:Y:S02]  /*1210*/  MOV R19, R12 ;  /* 0x0000000c00137202 */ /* 0x000fe40000000f00 */
[----:B------:R-:W-:Y:S05]  /*1220*/  CALL.REL.NOINC `($__internal_31_$__cuda_sm70_shflsync_bfly_p) ;  /* 0x0000061000007944 */ /* 0x000fea0003c00000 */
[----:B0-----:R-:W-:Y:S01]  /*1230*/  HFMA2.MMA R17, -RZ, RZ, 0, 1.847743988037109375e-06 ;  /* 0x0000001fff117435 */ /* 0x001fe200000001ff */
[----:B-1----:R-:W-:Y:S01]  /*1240*/  MOV R15, R14 ;  /* 0x0000000e000f7202 */ /* 0x002fe20000000f00 */
[----:B------:R-:W-:Y:S01]  /*1250*/  IMAD.MOV.U32 R16, RZ, RZ, 0x1 ;  /* 0x00000001ff107424 */ /* 0x000fe200078e00ff */
[----:B------:R-:W-:Y:S02]  /*1260*/  MOV R19, R13 ;  /* 0x0000000d00137202 */ /* 0x000fe40000000f00 */
[----:B------:R-:W-:Y:S02]  /*1270*/  MOV R14, 0xffffffff ;  /* 0xffffffff000e7802 */ /* 0x000fe40000000f00 */
[----:B------:R-:W-:Y:S02]  /*1280*/  MOV R8, 0x12a0 ;  /* 0x000012a000087802 */ /* 0x000fe40000000f00 */
[----:B------:R-:W-:Y:S05]  /*1290*/  CALL.REL.NOINC `($__internal_31_$__cuda_sm70_shflsync_bfly_p) ;  /* 0x000005a000007944 */ /* 0x000fea0003c00000 */
[----:B0-----:R-:W-:Y:S01]  /*12a0*/  HFMA2.MMA R16, -RZ, RZ, 0, 1.1920928955078125e-07 ;  /* 0x00000002ff107435 */ /* 0x001fe200000001ff */
[----:B-1----:R-:W-:Y:S01]  /*12b0*/  FADD.FTZ R19, R13, R14 ;  /* 0x0000000e0d137221 */ /* 0x002fe20000010000 */
[----:B------:R-:W-:Y:S01]  /*12c0*/  MOV R14, 0xffffffff ;  /* 0xffffffff000e7802 */ /* 0x000fe20000000f00 */
[----:B------:R-:W-:Y:S01]  /*12d0*/  IMAD.MOV.U32 R17, RZ, RZ, 0x1f ;  /* 0x0000001fff117424 */ /* 0x000fe200078e00ff */
[----:B------:R-:W-:-:S02]  /*12e0*/  MOV R8, 0x1300 ;  /* 0x0000130000087802 */ /* 0x000fc40000000f00 */
[----:B------:R-:W-:Y:S05]  /*12f0*/  CALL.REL.NOINC `($__internal_31_$__cuda_sm70_shflsync_bfly_p) ;  /* 0x0000054000007944 */ /* 0x000fea0003c00000 */
[----:B0-----:R-:W-:Y:S01]  /*1300*/  HFMA2.MMA R16, -RZ, RZ, 0, 2.384185791015625e-07 ;  /* 0x00000004ff107435 */ /* 0x001fe200000001ff */
[----:B-1----:R-:W-:Y:S01]  /*1310*/  FADD.FTZ R19, R19, R14 ;  /* 0x0000000e13137221 */ /* 0x002fe20000010000 */
[----:B------:R-:W-:Y:S01]  /*1320*/  MOV R17, 0x1f ;  /* 0x0000001f00117802 */ /* 0x000fe20000000f00 */
[----:B------:R-:W-:Y:S01]  /*1330*/  IMAD.MOV.U32 R14, RZ, RZ, -0x1 ;  /* 0xffffffffff0e7424 */ /* 0x000fe200078e00ff */
[----:B------:R-:W-:-:S02]  /*1340*/  MOV R8, 0x1360 ;  /* 0x0000136000087802 */ /* 0x000fc40000000f00 */
[----:B------:R-:W-:Y:S05]  /*1350*/  CALL.REL.NOINC `($__internal_31_$__cuda_sm70_shflsync_bfly_p) ;  /* 0x000004e000007944 */ /* 0x000fea0003c00000 */
[----:B0-----:R-:W-:Y:S01]  /*1360*/  HFMA2.MMA R16, -RZ, RZ, 0, 4.76837158203125e-07 ;  /* 0x00000008ff107435 */ /* 0x001fe200000001ff */
[----:B-1----:R-:W-:Y:S01]  /*1370*/  FADD.FTZ R19, R19, R14 ;  /* 0x0000000e13137221 */ /* 0x002fe20000010000 */
[----:B------:R-:W-:-:S02]  /*1380*/  MOV R17, 0x1f ;  /* 0x0000001f00117802 */ /* 0x000fc40000000f00 */
[----:B------:R-:W-:Y:S02]  /*1390*/  MOV R14, 0xffffffff ;  /* 0xffffffff000e7802 */ /* 0x000fe40000000f00 */
[----:B------:R-:W-:Y:S02]  /*13a0*/  MOV R8, 0x13c0 ;  /* 0x000013c000087802 */ /* 0x000fe40000000f00 */
[----:B------:R-:W-:Y:S05]  /*13b0*/  CALL.REL.NOINC `($__internal_31_$__cuda_sm70_shflsync_bfly_p) ;  /* 0x0000048000007944 */ /* 0x000fea0003c00000 */
[----:B-1----:R-:W-:Y:S01]  /*13c0*/  FADD.FTZ R13, R19, R14 ;  /* 0x0000000e130d7221 */ /* 0x002fe20000010000 */
[----:B0-----:R-:W-:Y:S01]  /*13d0*/  HFMA2.MMA R16, -RZ, RZ, 0, 9.5367431640625e-07 ;  /* 0x00000010ff107435 */ /* 0x001fe200000001ff */
[----:B------:R-:W-:Y:S01]  /*13e0*/  IMAD.MOV.U32 R17, RZ, RZ, 0x1f ;  /* 0x0000001fff117424 */ /* 0x000fe200078e00ff */
[----:B------:R-:W-:Y:S02]  /*13f0*/  MOV R14, 0xffffffff ;  /* 0xffffffff000e7802 */ /* 0x000fe40000000f00 */
[----:B------:R-:W-:Y:S02]  /*1400*/  MOV R19, R13 ;  /* 0x0000000d00137202 */ /* 0x000fe40000000f00 */
[----:B------:R-:W-:Y:S02]  /*1410*/  MOV R8, 0x1430 ;  /* 0x0000143000087802 */ /* 0x000fe40000000f00 */
[----:B------:R-:W-:Y:S05]  /*1420*/  CALL.REL.NOINC `($__internal_31_$__cuda_sm70_shflsync_bfly_p) ;  /* 0x0000041000007944 */ /* 0x000fea0003c00000 */
[----:B0-----:R-:W-:Y:S01]  /*1430*/  HFMA2.MMA R17, -RZ, RZ, 0, 1.847743988037109375e-06 ;  /* 0x0000001fff117435 */ /* 0x001fe200000001ff */
[----:B-1----:R-:W-:Y:S01]  /*1440*/  MOV R18, R14 ;  /* 0x0000000e00127202 */ /* 0x002fe20000000f00 */
[----:B------:R-:W-:Y:S01]  /*1450*/  IMAD.MOV.U32 R16, RZ, RZ, 0x1 ;  /* 0x00000001ff107424 */ /* 0x000fe200078e00ff */
[----:B------:R-:W-:-:S02]  /*1460*/  MOV R19, R11 ;  /* 0x0000000b00137202 */ /* 0x000fc40000000f00 */
[----:B------:R-:W-:Y:S02]  /*1470*/  MOV R14, 0xffffffff ;  /* 0xffffffff000e7802 */ /* 0x000fe40000000f00 */
[----:B------:R-:W-:Y:S02]  /*1480*/  MOV R8, 0x14a0 ;  /* 0x000014a000087802 */ /* 0x000fe40000000f00 */
[----:B------:R-:W-:Y:S05]  /*1490*/  CALL.REL.NOINC `($__internal_31_$__cuda_sm70_shflsync_bfly_p) ;  /* 0x000003a000007944 */ /* 0x000fea0003c00000 */
[----:B0-----:R-:W-:Y:S01]  /*14a0*/  HFMA2.MMA R16, -RZ, RZ, 0, 1.1920928955078125e-07 ;  /* 0x00000002ff107435 */ /* 0x001fe200000001ff */
[----:B-1----:R-:W-:Y:S01]  /*14b0*/  FADD.FTZ R19, R11, R14 ;  /* 0x0000000e0b137221 */ /* 0x002fe20000010000 */
[----:B------:R-:W-:Y:S01]  /*14c0*/  MOV R17, 0x1f ;  /* 0x0000001f00117802 */ /* 0x000fe20000000f00 */
[----:B------:R-:W-:Y:S01]  /*14d0*/  IMAD.MOV.U32 R14, RZ, RZ, -0x1 ;  /* 0xffffffffff0e7424 */ /* 0x000fe200078e00ff */
[----:B------:R-:W-:Y:S02]  /*14e0*/  MOV R8, 0x1500 ;  /* 0x0000150000087802 */ /* 0x000fe40000000f00 */
[----:B------:R-:W-:Y:S05]  /*14f0*/  CALL.REL.NOINC `($__internal_31_$__cuda_sm70_shflsync_bfly_p) ;  /* 0x0000034000007944 */ /* 0x000fea0003c00000 */
[----:B0-----:R-:W-:Y:S01]  /*1500*/  HFMA2.MMA R16, -RZ, RZ, 0, 2.384185791015625e-07 ;  /* 0x00000004ff107435 */ /* 0x001fe200000001ff */
[----:B-1----:R-:W-:Y:S01]  /*1510*/  FADD.FTZ R19, R19, R14 ;  /* 0x0000000e13137221 */ /* 0x002fe20000010000 */
[----:B------:R-:W-:Y:S02]  /*1520*/  MOV R17, 0x1f ;  /* 0x0000001f00117802 */ /* 0x000fe40000000f00 */
[----:B------:R-:W-:-:S02]  /*1530*/  MOV R14, 0xffffffff ;  /* 0xffffffff000e7802 */ /* 0x000fc40000000f00 */
        /* <DEDUP_REMOVED lines=10> */
[----:B------:R-:W-:Y:S02]  /*15e0*/  MOV R17, 0x1f ;  /* 0x0000001f00117802 */ /* 0x000fe40000000f00 */
[----:B------:R-:W-:Y:S01]  /*15f0*/  MOV R14, 0xffffffff ;  /* 0xffffffff000e7802 */ /* 0x000fe20000000f00 */
[----:B------:R-:W-:Y:S01]  /*1600*/  IMAD.MOV.U32 R19, RZ, RZ, R11 ;  /* 0x000000ffff137224 */ /* 0x000fe200078e000b */
[----:B------:R-:W-:-:S02]  /*1610*/  MOV R8, 0x1630 ;  /* 0x0000163000087802 */ /* 0x000fc40000000f00 */
[----:B------:R-:W-:Y:S05]  /*1620*/  CALL.REL.NOINC `($__internal_31_$__cuda_sm70_shflsync_bfly_p) ;  /* 0x0000021000007944 */ /* 0x000fea0003c00000 */
[----:B0-----:R-:W-:Y:S01]  /*1630*/  HFMA2.MMA R16, -RZ, RZ, 0, 5.9604644775390625e-08 ;  /* 0x00000001ff107435 */ /* 0x001fe200000001ff */
[----:B-1----:R-:W-:Y:S01]  /*1640*/  MOV R20, R14 ;  /* 0x0000000e00147202 */ /* 0x002fe20000000f00 */
[----:B------:R-:W-:Y:S01]  /*1650*/  IMAD.MOV.U32 R14, RZ, RZ, -0x1 ;  /* 0xffffffffff0e7424 */ /* 0x000fe200078e00ff */
[----:B------:R-:W-:-:S02]  /*1660*/  MOV R19, R10 ;  /* 0x0000000a00137202 */ /* 0x000fc40000000f00 */
[----:B------:R-:W-:Y:S02]  /*1670*/  MOV R17, 0x1f ;  /* 0x0000001f00117802 */ /* 0x000fe40000000f00 */
[----:B------:R-:W-:Y:S02]  /*1680*/  MOV R8, 0x16a0 ;  /* 0x000016a000087802 */ /* 0x000fe40000000f00 */
[----:B------:R-:W-:Y:S05]  /*1690*/  CALL.REL.NOINC `($__internal_31_$__cuda_sm70_shflsync_bfly_p) ;  /* 0x000001a000007944 */ /* 0x000fea0003c00000 */
[----:B0-----:R-:W-:Y:S01]  /*16a0*/  HFMA2.MMA R16, -RZ, RZ, 0, 1.1920928955078125e-07 ;  /* 0x00000002ff107435 */ /* 0x001fe200000001ff */
[----:B-1----:R-:W-:Y:S01]  /*16b0*/  FADD.FTZ R19, R10, R14 ;  /* 0x0000000e0a137221 */ /* 0x002fe20000010000 */
[----:B------:R-:W-:Y:S02]  /*16c0*/  MOV R17, 0x1f ;  /* 0x0000001f00117802 */ /* 0x000fe40000000f00 */
[----:B------:R-:W-:Y:S02]  /*16d0*/  MOV R14, 0xffffffff ;  /* 0xffffffff000e7802 */ /* 0x000fe40000000f00 */
[----:B------:R-:W-:Y:S02]  /*16e0*/  MOV R8, 0x1700 ;  /* 0x0000170000087802 */ /* 0x000fe40000000f00 */
[----:B------:R-:W-:Y:S05]  /*16f0*/  CALL.REL.NOINC `($__internal_31_$__cuda_sm70_shflsync_bfly_p) ;  /* 0x0000014000007944 */ /* 0x000fea0003c00000 */
[----:B0-----:R-:W-:Y:S01]  /*1700*/  HFMA2.MMA R16, -RZ, RZ, 0, 2.384185791015625e-07 ;  /* 0x00000004ff107435 */ /* 0x001fe200000001ff */
[----:B-1----:R-:W-:Y:S01]  /*1710*/  FADD.FTZ R19, R19, R14 ;  /* 0x0000000e13137221 */ /* 0x002fe20000010000 */
[----:B------:R-:W-:Y:S01]  /*1720*/  MOV R14, 0xffffffff ;  /* 0xffffffff000e7802 */ /* 0x000fe20000000f00 */
[----:B------:R-:W-:Y:S01]  /*1730*/  IMAD.MOV.U32 R17, RZ, RZ, 0x1f ;  /* 0x0000001fff117424 */ /* 0x000fe200078e00ff */
        /* <DEDUP_REMOVED lines=8> */
[----:B0-----:R-:W-:Y:S01]  /*17c0*/  HFMA2.MMA R17, -RZ, RZ, 0, 1.847743988037109375e-06 ;  /* 0x0000001fff117435 */ /* 0x001fe200000001ff */
[----:B-1----:R-:W-:Y:S01]  /*17d0*/  FADD.FTZ R19, R19, R14 ;  /* 0x0000000e13137221 */ /* 0x002fe20000010000 */
[----:B------:R-:W-:Y:S01]  /*17e0*/  MOV R14, 0xffffffff ;  /* 0xffffffff000e7802 */ /* 0x000fe20000000f00 */
[----:B------:R-:W-:Y:S01]  /*17f0*/  IMAD.MOV.U32 R16, RZ, RZ, 0x10 ;  /* 0x00000010ff107424 */ /* 0x000fe200078e00ff */
[----:B------:R-:W-:Y:S02]  /*1800*/  MOV R8, 0x1820 ;  /* 0x0000182000087802 */ /* 0x000fe40000000f00 */
[----:B------:R-:W-:Y:S05]  /*1810*/  CALL.REL.NOINC `($__internal_31_$__cuda_sm70_shflsync_bfly_p) ;  /* 0x0000002000007944 */ /* 0x000fea0003c00000 */
[----:B-1----:R-:W-:Y:S01]  /*1820*/  MOV R8, R14 ;  /* 0x0000000e00087202 */ /* 0x002fe20000000f00 */
[----:B0-----:R-:W-:Y:S05]  /*1830*/  BRA `(.L_x_502) ;  /* 0xfffff58000007947 */ /* 0x001fea000383ffff */
        .weak           $__internal_31_$__cuda_sm70_shflsync_bfly_p
        .type           $__internal_31_$__cuda_sm70_shflsync_bfly_p,@function
        .size           $__internal_31_$__cuda_sm70_shflsync_bfly_p,(.L_x_1977 - $__internal_31_$__cuda_sm70_shflsync_bfly_p)
$__internal_31_$__cuda_sm70_shflsync_bfly_p:
[----:B------:R-:W-:Y:S01]  /*1840*/  HFMA2.MMA R9, -RZ, RZ, 0, 0 ;  /* 0x00000000ff097435 */ /* 0x000fe200000001ff */
[----:B------:R-:W-:Y:S04]  /*1850*/  WARPSYNC R14 ;  /* 0x0000000e00007348 */ /* 0x000fe80003800000 */
[----:B------:R0:W1:Y:S01]  /*1860*/  SHFL.BFLY PT, R14, R19, R16, R17 ;  /* 0x0c000010130e7389 */ /* 0x00006200000e0011 */
[----:B------:R-:W-:Y:S05]  /*1870*/  RET.REL.NODEC R8 `(_ZN10layer_norm40ln_parallel_residual_bwd_finalize_kernelINS_22Kernel_traits_finalizeILj512Ef13__nv_bfloat16S2_S2_fjLb0ELj1024ELj4ENS_18Kernel_traits_baseILj512EfS2_S2_S2_fjLj1024EEEEELb0EEEvNS_9BwdParamsE) ;  /* 0xffffe78008007950 */ /* 0x000fea0003c3ffff */
.L_x_503:
        /* <DEDUP_REMOVED lines=16> */
.L_x_1977:


//--------------------- .text._ZN10layer_norm31ln_parallel_residual_bwd_kernelINS_13Kernel_traitsIf13__nv_bfloat16S2_S2_fjLj512ELj1ELj4ELj1ELj16ENS_18Kernel_traits_baseILj512EfS2_S2_S2_fjLj128EEEEELb1ELb1ELb0EEEvNS_9BwdParamsE --------------------------
	.section	.text._ZN10layer_norm31ln_parallel_residual_bwd_kernelINS_13Kernel_traitsIf13__nv_bfloat16S2_S2_fjLj512ELj1ELj4ELj1ELj16ENS_18Kernel_traits_baseILj512EfS2_S2_S2_fjLj128EEEEELb1ELb1ELb0EEEvNS_9BwdParamsE,"ax",@progbits
	.sectioninfo	@"SHI_REGISTERS=128"
	.align	128
        .global         _ZN10layer_norm31ln_parallel_residual_bwd_kernelINS_13Kernel_traitsIf13__nv_bfloat16S2_S2_fjLj512ELj1ELj4ELj1ELj16ENS_18Kernel_traits_baseILj512EfS2_S2_S2_fjLj128EEEEELb1ELb1ELb0EEEvNS_9BwdParamsE
        .type           _ZN10layer_norm31ln_parallel_residual_bwd_kernelINS_13Kernel_traitsIf13__nv_bfloat16S2_S2_fjLj512ELj1ELj4ELj1ELj16ENS_18Kernel_traits_baseILj512EfS2_S2_S2_fjLj128EEEEELb1ELb1ELb0EEEvNS_9BwdParamsE,@function
        .size           _ZN10layer_norm31ln_parallel_residual_bwd_kernelINS_13Kernel_traitsIf13__nv_bfloat16S2_S2_fjLj512ELj1ELj4ELj1ELj16ENS_18Kernel_traits_baseILj512EfS2_S2_S2_fjLj128EEEEELb1ELb1ELb0EEEvNS_9BwdParamsE,(.L_x_1978 - _ZN10layer_norm31ln_parallel_residual_bwd_kernelINS_13Kernel_traitsIf13__nv_bfloat16S2_S2_fjLj512ELj1ELj4ELj1ELj16ENS_18Kernel_traits_baseILj512EfS2_S2_S2_fjLj128EEEEELb1ELb1ELb0EEEvNS_9BwdParamsE)
        .other          _ZN10layer_norm31ln_parallel_residual_bwd_kernelINS_13Kernel_traitsIf13__nv_bfloat16S2_S2_fjLj512ELj1ELj4ELj1ELj16ENS_18Kernel_traits_baseILj512EfS2_S2_S2_fjLj128EEEEELb1ELb1ELb0EEEvNS_9BwdParamsE,@"STO_CUDA_ENTRY STV_DEFAULT"
_ZN10layer_norm31ln_parallel_residual_bwd_kernelINS_13Kernel_traitsIf13__nv_bfloat16S2_S2_fjLj512ELj1ELj4ELj1ELj16ENS_18Kernel_traits_baseILj512EfS2_S2_S2_fjLj128EEEEELb1ELb1ELb0EEEvNS_9BwdParamsE:
.text._ZN10layer_norm31ln_parallel_residual_bwd_kernelINS_13Kernel_traitsIf13__nv_bfloat16S2_S2_fjLj512ELj1ELj4ELj1ELj16ENS_18Kernel_traits_baseILj512EfS2_S2_S2_fjLj128EEEEELb1ELb1ELb0EEEvNS_9BwdParamsE:
        /* <DEDUP_REMOVED lines=24> */
[----:B------:R-:W-:-:S02]  /*0180*/  CS2R R50, SRZ ;  /* 0x0000000000327805 */ /* 0x000fc4000001ff00 */
        /* <DEDUP_REMOVED lines=18> */
[----:B------:R-:W-:-:S07]  /*02b0*/  HFMA2.MMA R49, -RZ, RZ, 0, 0 ;  /* 0x00000000ff317435 */ /* 0x000fce00000001ff */
.L_x_516:
[----:B------:R-:W-:-:S04]  /*02c0*/  IMAD.MOV.U32 R80, RZ, RZ, 0x4 ;  /* 0x00000004ff507424 */ /* 0x000fc800078e00ff */
[----:B------:R-:W-:-:S06]  /*02d0*/  IMAD.WIDE R82, R3, R80, c[0x0][0x1a0] ;  /* 0x0000680003527625 */ /* 0x000fcc00078e0250 */
[----:B------:R-:W2:Y:S01]  /*02e0*/  LDG.E R82, [R82.64] ;  /* 0x0000000452527981 */ /* 0x000ea2000c1e1900 */
[C---:B------:R-:W-:Y:S02]  /*02f0*/  IMAD R0, R3.reuse, c[0x0][0x168], RZ ;  /* 0x00005a0003007a24 */ /* 0x040fe400078e02ff */
[----:B------:R-:W-:-:S03]  /*0300*/  IMAD.WIDE R80, R3, R80, c[0x0][0x1a8] ;  /* 0x00006a0003507625 */ /* 0x000fc600078e0250 */
[----:B------:R-:W-:Y:S01]  /*0310*/  SHF.R.S32.HI R113, RZ, 0x1f, R0 ;  /* 0x0000001fff717819 */ /* 0x000fe20000011400 */
[----:B------:R-:W-:Y:S01]  /*0320*/  BSSY B1, `(.L_x_506) ;  /* 0x000006a000017945 */ /* 0x000fe20003800000 */
[----:B0-----:R-:W-:Y:S01]  /*0330*/  ISETP.NE.AND P0, PT, R2, RZ, PT ;  /* 0x000000ff0200720c */ /* 0x001fe20003f05270 */
[----:B-----5:R0:W5:Y:S01]  /*0340*/  LDG.E R99, [R80.64] ;  /* 0x0000000450637981 */ /* 0x020162000c1e1900 */
[----:B------:R-:W-:Y:S02]  /*0350*/  LEA.HI R0, R113, R0, RZ, 0x3 ;  /* 0x0000000071007211 */ /* 0x000fe400078f18ff */
[----:B------:R-:W-:Y:S02]  /*0360*/  LOP3.LUT R113, R4, 0x1f, RZ, 0xc0, !PT ;  /* 0x0000001f04717812 */ /* 0x000fe400078ec0ff */
[----:B------:R-:W-:Y:S02]  /*0370*/  MOV R116, RZ ;  /* 0x000000ff00747202 */ /* 0x000fe40000000f00 */
[----:B------:R-:W-:Y:S01]  /*0380*/  LEA.HI.SX32 R0, R0, R113, 0x1d ;  /* 0x0000007100007211 */ /* 0x000fe200078feaff */
[----:B------:R-:W-:Y:S01]  /*0390*/  IMAD.MOV.U32 R113, RZ, RZ, RZ ;  /* 0x000000ffff717224 */ /* 0x000fe200078e00ff */
        /* <DEDUP_REMOVED lines=39> */
[----:B0-----:R-:W-:Y:S01]  /*0610*/  PRMT R81, RZ, 0x7610, R15 ;  /* 0x00007610ff517816 */ /* 0x001fe2000000000f */
[----:B------:R-:W-:Y:S01]  /*0620*/  FMUL.FTZ R8, R64, R7 ;  /* 0x0000000740087220 */ /* 0x000fe20000410000 */
[----:B------:R-:W-:Y:S01]  /*0630*/  PRMT R15, RZ, 0x5410, R10 ;  /* 0x00005410ff0f7816 */ /* 0x000fe2000000000a */
[----:B------:R-:W-:Y:S01]  /*0640*/  FADD.FTZ R33, R33, R12 ;  /* 0x0000000c21217221 */ /* 0x000fe20000010000 */
[----:B------:R-:W-:Y:S01]  /*0650*/  PRMT R82, RZ, 0x7610, R10 ;  /* 0x00007610ff527816 */ /* 0x000fe2000000000a */
[----:B------:R-:W-:-:S02]  /*0660*/  FADD.FTZ R10, -R100, R117 ;  /* 0x00000075640a7221 */ /* 0x000fc40000010100 */
[-C--:B------:R-:W-:Y:S02]  /*0670*/  FFMA.FTZ R49, R6, R12.reuse, R49 ;  /* 0x0000000c06317223 */ /* 0x080fe40000010031 */
[----:B------:R-:W-:Y:S01]  /*0680*/  FMUL.FTZ R7, R65, R12 ;  /* 0x0000000c41077220 */ /* 0x000fe20000410000 */
[----:B------:R-:W-:Y:S01]  /*0690*/  PRMT R89, RZ, 0x7610, R14 ;  /* 0x00007610ff597816 */ /* 0x000fe2000000000e */
[C---:B------:R-:W-:Y:S01]  /*06a0*/  FADD.FTZ R12, -R100.reuse, R119 ;  /* 0x00000077640c7221 */ /* 0x040fe20000010100 */
[----:B------:R-:W-:Y:S01]  /*06b0*/  PRMT R13, RZ, 0x5410, R9 ;  /* 0x00005410ff0d7816 */ /* 0x000fe20000000009 */
[----:B------:R-:W-:Y:S01]  /*06c0*/  FADD.FTZ R88, -R100, R121 ;  /* 0x0000007964587221 */ /* 0x000fe20000010100 */
[----:B------:R-:W-:Y:S01]  /*06d0*/  PRMT R14, RZ, 0x7610, R9 ;  /* 0x00007610ff0e7816 */ /* 0x000fe20000000009 */
[C---:B------:R-:W-:Y:S01]  /*06e0*/  FMUL.FTZ R9, R99.reuse, R10 ;  /* 0x0000000a63097220 */ /* 0x040fe20000410000 */
[--C-:B------:R-:W-:Y:S01]  /*06f0*/  PRMT R91, RZ, 0x5410, R11.reuse ;  /* 0x00005410ff5b7816 */ /* 0x100fe2000000000b */
[C---:B------:R-:W-:Y:S01]  /*0700*/  FMUL.FTZ R10, R99.reuse, R12 ;  /* 0x0000000c630a7220 */ /* 0x040fe20000410000 */
[----:B------:R-:W-:Y:S01]  /*0710*/  PRMT R80, RZ, 0x7610, R11 ;  /* 0x00007610ff507816 */ /* 0x000fe2000000000b */
[----:B------:R-:W-:-:S02]  /*0720*/  FMUL.FTZ R11, R99, R88 ;  /* 0x00000058630b7220 */ /* 0x000fc40000410000 */
[----:B------:R-:W-:Y:S02]  /*0730*/  FADD.FTZ R34, R34, R13 ;  /* 0x0000000d22227221 */ /* 0x000fe40000010000 */
[-C--:B------:R-:W-:Y:S02]  /*0740*/  FFMA.FTZ R50, R9, R13.reuse, R50 ;  /* 0x0000000d09327223 */ /* 0x080fe40000010032 */
[----:B------:R-:W-:Y:S02]  /*0750*/  FMUL.FTZ R12, R66, R13 ;  /* 0x0000000d420c7220 */ /* 0x000fe40000410000 */
[----:B------:R-:W-:Y:S02]  /*0760*/  FADD.FTZ R35, R35, R14 ;  /* 0x0000000e23237221 */ /* 0x000fe40000010000 */
[-C--:B------:R-:W-:Y:S02]  /*0770*/  FFMA.FTZ R51, R10, R14.reuse, R51 ;  /* 0x0000000e0a337223 */ /* 0x080fe40000010033 */
[----:B------:R-:W-:-:S02]  /*0780*/  FMUL.FTZ R13, R67, R14 ;  /* 0x0000000e430d7220 */ /* 0x000fc40000410000 */
[----:B------:R-:W-:Y:S02]  /*0790*/  FADD.FTZ R88, -R100, R89 ;  /* 0x0000005964587221 */ /* 0x000fe40000010100 */
[----:B------:R-:W-:Y:S02]  /*07a0*/  FADD.FTZ R28, R28, R15 ;  /* 0x0000000f1c1c7221 */ /* 0x000fe40000010000 */
[-C--:B------:R-:W-:Y:S02]  /*07b0*/  FFMA.FTZ R44, R11, R15.reuse, R44 ;  /* 0x0000000f0b2c7223 */ /* 0x080fe4000001002c */
[----:B------:R-:W-:Y:S02]  /*07c0*/  FMUL.FTZ R14, R60, R15 ;  /* 0x0000000f3c0e7220 */ /* 0x000fe40000410000 */
[----:B------:R-:W-:Y:S02]  /*07d0*/  FADD.FTZ R90, RZ, R8 ;  /* 0x00000008ff5a7221 */ /* 0x000fe40000010000 */
[----:B------:R-:W-:-:S02]  /*07e0*/  FFMA.FTZ R15, R5, R8, RZ ;  /* 0x00000008050f7223 */ /* 0x000fc400000100ff */
[----:B------:R-:W-:Y:S02]  /*07f0*/  FMUL.FTZ R88, R99, R88 ;  /* 0x0000005863587220 */ /* 0x000fe40000410000 */
[----:B------:R-:W-:Y:S02]  /*0800*/  FADD.FTZ R98, -R100, R83 ;  /* 0x0000005364627221 */ /* 0x000fe40000010100 */
[----:B------:R-:W-:Y:S02]  /*0810*/  FADD.FTZ R83, R90, R7 ;  /* 0x000000075a537221 */ /* 0x000fe40000010000 */
[----:B------:R-:W-:Y:S02]  /*0820*/  FFMA.FTZ R89, R6, R7, R15 ;  /* 0x0000000706597223 */ /* 0x000fe4000001000f */
[----:B------:R-:W-:Y:S02]  /*0830*/  FADD.FTZ R29, R29, R82 ;  /* 0x000000521d1d7221 */ /* 0x000fe40000010000 */
[----:B------:R-:W-:-:S02]  /*0840*/  FFMA.FTZ R45, R88, R82, R45 ;  /* 0x00000052582d7223 */ /* 0x000fc4000001002d */
[----:B------:R-:W-:Y:S02]  /*0850*/  FMUL.FTZ R15, R61, R82 ;  /* 0x000000523d0f7220 */ /* 0x000fe40000410000 */
[----:B------:R-:W-:Y:S02]  /*0860*/  FADD.FTZ R82, R83, R12 ;  /* 0x0000000c53527221 */ /* 0x000fe40000010000 */
[----:B------:R-:W-:Y:S02]  /*0870*/  FFMA.FTZ R83, R9, R12, R89 ;  /* 0x0000000c09537223 */ /* 0x000fe40000010059 */
[----:B------:R-:W-:Y:S02]  /*0880*/  FADD.FTZ R113, R82, R13 ;  /* 0x0000000d52717221 */ /* 0x000fe40000010000 */
[----:B------:R-:W-:Y:S02]  /*0890*/  FFMA.FTZ R83, R10, R13, R83 ;  /* 0x0000000d0a537223 */ /* 0x000fe40000010053 */
[----:B------:R-:W-:-:S02]  /*08a0*/  FADD.FTZ R82, R113, R14 ;  /* 0x0000000e71527221 */ /* 0x000fc40000010000 */
[----:B------:R-:W-:Y:S02]  /*08b0*/  FFMA.FTZ R83, R11, R14, R83 ;  /* 0x0000000e0b537223 */ /* 0x000fe40000010053 */
[----:B------:R-:W-:Y:S02]  /*08c0*/  FMUL.FTZ R89, R99, R98 ;  /* 0x0000006263597220 */ /* 0x000fe40000410000 */
[----:B------:R-:W-:Y:S02]  /*08d0*/  FADD.FTZ R98, -R100, R81 ;  /* 0x0000005164627221 */ /* 0x000fe40000010100 */
        /* <DEDUP_REMOVED lines=9> */
[----:B------:R-:W-:Y:S01]  /*0970*/  IADD3 R117, R0, 0x20, RZ ;  /* 0x0000002000757810 */ /* 0x000fe20007ffe0ff */
[----:B------:R-:W-:-:S02]  /*0980*/  FADD.FTZ R31, R31, R80 ;  /* 0x000000501f1f7221 */ /* 0x000fc40000010000 */
[----:B------:R-:W-:Y:S02]  /*0990*/  FFMA.FTZ R47, R98, R80, R47 ;  /* 0x00000050622f7223 */ /* 0x000fe4000001002f */
[----:B------:R-:W-:Y:S02]  /*09a0*/  FADD.FTZ R113, R82, R91 ;  /* 0x0000005b52717221 */ /* 0x000fe40000010000 */
[----:B------:R-:W-:Y:S02]  /*09b0*/  FFMA.FTZ R116, R98, R91, R83 ;  /* 0x0000005b62747223 */ /* 0x000fe40000010053 */
.L_x_507:
[----:B------:R-:W-:Y:S05]  /*09c0*/  BSYNC B1 ;  /* 0x0000000000017941 */ /* 0x000fea0003800000 */
.L_x_506:
[----:B------:R-:W-:Y:S01]  /*09d0*/  BSSY B1, `(.L_x_508) ;  /* 0x000005f000017945 */ /* 0x000fe20003800000 */
[----:B------:R-:W-:Y:S05]  /*09e0*/  @!P3 BRA `(.L_x_509) ;  /* 0x000005d00000b947 */ /* 0x000fea0003800000 */
[----:B------:R-:W-:Y:S01]  /*09f0*/  LEA R80, P0, R117, c[0x0][0x188], 0x4 ;  /* 0x0000620075507a11 */ /* 0x000fe200078020ff */
[----:B------:R-:W-:-:S03]  /*0a00*/  IMAD.MOV.U32 R84, RZ, RZ, 0x10 ;  /* 0x00000010ff547424 */ /* 0x000fc600078e00ff */
[C---:B------:R-:W-:Y:S01]  /*0a10*/  LEA.HI.X R81, R117.reuse, c[0x0][0x18c], RZ, 0x4, P0 ;  /* 0x0000630075517a11 */ /* 0x040fe200000f24ff */
[----:B------:R-:W-:-:S05]  /*0a20*/  IMAD.WIDE.U32 R84, R117, R84, c[0x0][0x208] ;  /* 0x0000820075547625 */ /* 0x000fca00078e0054 */
[----:B------:R-:W2:Y:S04]  /*0a30*/  LDG.E.128 R80, [R80.64] ;  /* 0x0000000450507981 */ /* 0x000ea8000c1e1d00 */
[----:B------:R-:W3:Y:S01]  /*0a40*/  LDG.E.128 R84, [R84.64] ;  /* 0x0000000454547981 */ /* 0x000ee2000c1e1d00 */
[----:B------:R-:W-:Y:S01]  /*0a50*/  ISETP.NE.U32.AND P0, PT, RZ, c[0x0][0x218], PT ;  /* 0x00008600ff007a0c */ /* 0x000fe20003f05070 */
[----:B------:R-:W-:Y:S01]  /*0a60*/  IMAD.SHL.U32 R96, R117, 0x8, RZ ;  /* 0x0000000875607824 */ /* 0x000fe200078e00ff */
[----:B------:R-:W-:Y:S02]  /*0a70*/  ISETP.NE.U32.AND P1, PT, RZ, c[0x0][0x250], PT ;  /* 0x00009400ff007a0c */ /* 0x000fe40003f25070 */
[----:B------:R-:W-:Y:S02]  /*0a80*/  ISETP.NE.AND.EX P0, PT, RZ, c[0x0][0x21c], PT, P0 ;  /* 0x00008700ff007a0c */ /* 0x000fe40003f05300 */
[----:B------:R-:W-:-:S02]  /*0a90*/  ISETP.NE.AND.EX P1, PT, RZ, c[0x0][0x254], PT, P1 ;  /* 0x00009500ff007a0c */ /* 0x000fc40003f25310 */
        /* <DEDUP_REMOVED lines=10> */
[--C-:B--2---:R-:W-:Y:S02]  /*0b40*/  PRMT R111, RZ, 0x5410, R83.reuse ;  /* 0x00005410ff6f7816 */ /* 0x104fe40000000053 */
[----:B------:R-:W-:Y:S02]  /*0b50*/  PRMT R83, RZ, 0x7610, R83 ;  /* 0x00007610ff537816 */ /* 0x000fe40000000053 */
[--C-:B------:R-:W-:Y:S02]  /*0b60*/  PRMT R101, RZ, 0x5410, R80.reuse ;  /* 0x00005410ff657816 */ /* 0x100fe40000000050 */
[----:B0-----:R-:W-:Y:S01]  /*0b70*/  PRMT R105, RZ, 0x5410, R81 ;  /* 0x00005410ff697816 */ /* 0x001fe20000000051 */
[----:B------:R-:W-:Y:S01]  /*0b80*/  FADD.FTZ R112, -R100, R83 ;  /* 0x0000005364707221 */ /* 0x000fe20000010100 */
[----:B-1----:R-:W-:-:S02]  /*0b90*/  PRMT R103, RZ, 0x7610, R80 ;  /* 0x00007610ff677816 */ /* 0x002fc40000000050 */
[----:B------:R-:W-:Y:S02]  /*0ba0*/  PRMT R81, RZ, 0x7610, R81 ;  /* 0x00007610ff517816 */ /* 0x000fe40000000051 */
[--C-:B------:R-:W-:Y:S02]  /*0bb0*/  PRMT R107, RZ, 0x5410, R82.reuse ;  /* 0x00005410ff6b7816 */ /* 0x100fe40000000052 */
[----:B------:R-:W-:Y:S01]  /*0bc0*/  PRMT R109, RZ, 0x7610, R82 ;  /* 0x00007610ff6d7816 */ /* 0x000fe20000000052 */
[C---:B------:R-:W-:Y:S01]  /*0bd0*/  FADD.FTZ R82, -R100.reuse, R101 ;  /* 0x0000006564527221 */ /* 0x040fe20000010100 */
[--C-:B---3--:R-:W-:Y:S01]  /*0be0*/  PRMT R83, RZ, 0x5410, R84.reuse ;  /* 0x00005410ff537816 */ /* 0x108fe20000000054 */
[C---:B------:R-:W-:Y:S01]  /*0bf0*/  FADD.FTZ R102, -R100.reuse, R103 ;  /* 0x0000006764667221 */ /* 0x040fe20000010100 */
[----:B------:R-:W-:Y:S01]  /*0c00*/  PRMT R104, RZ, 0x7610, R84 ;  /* 0x00007610ff687816 */ /* 0x000fe20000000054 */
[C---:B------:R-:W-:Y:S01]  /*0c10*/  FADD.FTZ R110, -R100.reuse, R105 ;  /* 0x00000069646e7221 */ /* 0x040fe20000010100 */
[----:B------:R-:W-:Y:S01]  /*0c20*/  PRMT R103, RZ, 0x5410, R85 ;  /* 0x00005410ff677816 */ /* 0x000fe20000000055 */
[C---:B------:R-:W-:Y:S01]  /*0c30*/  FADD.FTZ R118, -R100.reuse, R81 ;  /* 0x0000005164767221 */ /* 0x040fe20000010100 */
[----:B------:R-:W-:Y:S01]  /*0c40*/  PRMT R120, RZ, 0x7610, R85 ;  /* 0x00007610ff787816 */ /* 0x000fe20000000055 */
[C---:B------:R-:W-:Y:S01]  /*0c50*/  FADD.FTZ R106, -R100.reuse, R107 ;  /* 0x0000006b646a7221 */ /* 0x040fe20000010100 */
[----:B------:R-:W-:Y:S01]  /*0c60*/  PRMT R107, RZ, 0x5410, R86 ;  /* 0x00005410ff6b7816 */ /* 0x000fe20000000056 */
[----:B------:R-:W-:-:S02]  /*0c70*/  FADD.FTZ R108, -R100, R109 ;  /* 0x0000006d646c7221 */ /* 0x000fc40000010100 */
[----:B------:R-:W-:Y:S01]  /*0c80*/  FADD.FTZ R80, -R100, R111 ;  /* 0x0000006f64507221 */ /* 0x000fe20000010100 */
[----:B------:R-:W-:Y:S01]  /*0c90*/  PRMT R100, RZ, 0x7610, R86 ;  /* 0x00007610ff647816 */ /* 0x000fe20000000056 */
[C---:B-----5:R-:W-:Y:S02]  /*0ca0*/  FMUL.FTZ R85, R99.reuse, R82 ;  /* 0x0000005263557220 */ /* 0x060fe40000410000 */
[----:B------:R-:W-:Y:S01]  /*0cb0*/  FMUL.FTZ R86, R56, R83 ;  /* 0x0000005338567220 */ /* 0x000fe20000410000 */
[--C-:B------:R-:W-:Y:S01]  /*0cc0*/  PRMT R81, RZ, 0x5410, R87.reuse ;  /* 0x00005410ff517816 */ /* 0x100fe20000000057 */
[C---:B------:R-:W-:Y:S01]  /*0cd0*/  FMUL.FTZ R84, R99.reuse, R102 ;  /* 0x0000006663547220 */ /* 0x040fe20000410000 */
[----:B------:R-:W-:Y:S01]  /*0ce0*/  PRMT R82, RZ, 0x7610, R87 ;  /* 0x00007610ff527816 */ /* 0x000fe20000000057 */
[----:B------:R-:W-:Y:S02]  /*0cf0*/  FMUL.FTZ R87, R99, R110 ;  /* 0x0000006e63577220 */ /* 0x000fe40000410000 */
[----:B------:R-:W-:-:S02]  /*0d00*/  FMUL.FTZ R101, R57, R104 ;  /* 0x0000006839657220 */ /* 0x000fc40000410000 */
[----:B------:R-:W-:Y:S02]  /*0d10*/  FADD.FTZ R110, R113, R86 ;  /* 0x00000056716e7221 */ /* 0x000fe40000010000 */
[C---:B------:R-:W-:Y:S02]  /*0d20*/  FFMA.FTZ R116, R85.reuse, R86, R116 ;  /* 0x0000005655747223 */ /* 0x040fe40000010074 */
        /* <DEDUP_REMOVED lines=19> */
[C---:B------:R-:W-:Y:S02]  /*0e60*/  FMUL.FTZ R109, R99.reuse, R80 ;  /* 0x00000050636d7220 */ /* 0x040fe40000410000 */
[----:B------:R-:W-:Y:S02]  /*0e70*/  FMUL.FTZ R108, R99, R108 ;  /* 0x0000006c636c7220 */ /* 0x000fe40000410000 */
[----:B------:R-:W-:-:S02]  /*0e80*/  FMUL.FTZ R107, R53, R100 ;  /* 0x00000064356b7220 */ /* 0x000fc40000410000 */
[----:B------:R-:W-:Y:S02]  /*0e90*/  FADD.FTZ R80, R83, R106 ;  /* 0x0000006a53507221 */ /* 0x000fe40000010000 */
[----:B------:R-:W-:Y:S02]  /*0ea0*/  FFMA.FTZ R116, R105, R106, R116 ;  /* 0x0000006a69747223 */ /* 0x000fe40000010074 */
        /* <DEDUP_REMOVED lines=17> */
.L_x_509:
[----:B------:R-:W-:Y:S05]  /*0fc0*/  BSYNC B1 ;  /* 0x0000000000017941 */ /* 0x000fea0003800000 */
.L_x_508:
[----:B------:R-:W-:Y:S05]  /*0fd0*/  BRA.DIV ~URZ, `(.L_x_510) ;  /* 0x00001bb27f007947 */ /* 0x000fea000b800000 */
[----:B------:R0:W1:Y:S02]  /*0fe0*/  SHFL.BFLY PT, R118, R113, 0x1, 0x1f ;  /* 0x0c201f0071767f89 */ /* 0x00006400000e0000 */
.L_x_517:
        /* <DEDUP_REMOVED lines=18> */
.L_x_518:
[----:B--2---:R-:W-:Y:S01]  /*1110*/  FADD.FTZ R100, R118, R113 ;  /* 0x0000007176647221 */ /* 0x004fe20000010000 */
[----:B------:R-:W-:Y:S01]  /*1120*/  BSSY B1, `(.L_x_512) ;  /* 0x000008e000017945 */ /* 0x000fe20003800000 */
[----:B0-----:R-:W-:Y:S02]  /*1130*/  FADD.FTZ R81, R81, R116 ;  /* 0x0000007451517221 */ /* 0x001fe40000010000 */
[----:B------:R-:W-:Y:S02]  /*1140*/  FMUL.FTZ R100, R100, c[0x0][0x1e0] ;  /* 0x0000780064647a20 */ /* 0x000fe40000410000 */
[----:B-1----:R-:W-:Y:S01]  /*1150*/  FMUL.FTZ R113, R81, c[0x0][0x1e0] ;  /* 0x0000780051717a20 */ /* 0x002fe20000410000 */
        /* <DEDUP_REMOVED lines=8> */
[-CC-:B------:R-:W-:Y:S01]  /*11e0*/  FFMA.FTZ R83, R11, R113.reuse, R80.reuse ;  /* 0x000000710b537223 */ /* 0x180fe20000010050 */
[----:B------:R-:W-:Y:S01]  /*11f0*/  ISETP.NE.AND.EX P1, PT, RZ, c[0x0][0x25c], PT, P1 ;  /* 0x00009700ff007a0c */ /* 0x000fe20003f25310 */
[----:B------:R-:W-:Y:S01]  /*1200*/  FADD.FTZ R82, R8, -R81 ;  /* 0x8000005108527221 */ /* 0x000fe20000010000 */
[----:B------:R-:W-:Y:S01]  /*1210*/  ISETP.NE.AND.EX P2, PT, RZ, c[0x0][0x254], PT, P2 ;  /* 0x00009500ff007a0c */ /* 0x000fe20003f45320 */
[----:B------:R-:W-:Y:S02]  /*1220*/  FFMA.FTZ R81, R9, R113, R80 ;  /* 0x0000007109517223 */ /* 0x000fe40000010050 */
[----:B-----5:R-:W-:-:S02]  /*1230*/  FMUL.FTZ R123, R99, R82 ;  /* 0x00000052637b7220 */ /* 0x020fc40000410000 */
[----:B------:R-:W-:Y:S01]  /*1240*/  @P0 PRMT R82, RZ, 0x5410, R16 ;  /* 0x00005410ff520816 */ /* 0x000fe20000000010 */
[----:B------:R-:W-:Y:S01]  /*1250*/  FADD.FTZ R118, R12, -R81 ;  /* 0x800000510c767221 */ /* 0x000fe20000010000 */
[----:B------:R-:W-:Y:S01]  /*1260*/  @P0 PRMT R81, RZ, 0x5410, R17 ;  /* 0x00005410ff510816 */ /* 0x000fe20000000011 */
[----:B------:R-:W-:Y:S01]  /*1270*/  FFMA.FTZ R120, R10, R113, R80 ;  /* 0x000000710a787223 */ /* 0x000fe20000010050 */
[----:B------:R-:W-:Y:S01]  /*1280*/  @P0 PRMT R119, RZ, 0x7610, R18 ;  /* 0x00007610ff770816 */ /* 0x000fe20000000012 */
[----:B------:R-:W-:Y:S02]  /*1290*/  FMUL.FTZ R118, R99, R118 ;  /* 0x0000007663767220 */ /* 0x000fe40000410000 */
[----:B------:R-:W-:Y:S01]  /*12a0*/  @P0 FADD.FTZ R123, R123, R82 ;  /* 0x000000527b7b0221 */ /* 0x000fe20000010000 */
[----:B------:R-:W-:Y:S01]  /*12b0*/  @P2 LOP3.LUT P6, RZ, R115, 0xff0000, RZ, 0xc0, !PT ;  /* 0x00ff000073ff2812 */ /* 0x000fe200078cc0ff */
[----:B------:R-:W-:Y:S02]  /*12c0*/  FADD.FTZ R82, R14, -R83 ;  /* 0x800000530e527221 */ /* 0x000fe40000010000 */
[----:B------:R-:W-:Y:S01]  /*12d0*/  @P0 FADD.FTZ R118, R118, R81 ;  /* 0x0000005176760221 */ /* 0x000fe20000010000 */
[----:B------:R-:W-:Y:S01]  /*12e0*/  @P0 PRMT R81, RZ, 0x5410, R18 ;  /* 0x00005410ff510816 */ /* 0x000fe20000000012 */
[----:B------:R-:W-:-:S02]  /*12f0*/  FMUL.FTZ R82, R99, R82 ;  /* 0x0000005263527220 */ /* 0x000fc40000410000 */
[----:B------:R-:W-:Y:S01]  /*1300*/  FADD.FTZ R120, R13, -R120 ;  /* 0x800000780d787221 */ /* 0x000fe20000010000 */
[----:B------:R-:W-:Y:S01]  /*1310*/  @P1 F2FP.BF16.PACK_AB R83, RZ, R118 ;  /* 0x00000076ff53123e */ /* 0x000fe200000010ff */
[----:B------:R-:W-:Y:S01]  /*1320*/  @P0 FADD.FTZ R82, R82, R81 ;  /* 0x0000005152520221 */ /* 0x000fe20000010000 */
[----:B------:R-:W-:Y:S01]  /*1330*/  @P1 F2FP.BF16.PACK_AB R81, RZ, R123 ;  /* 0x0000007bff51123e */ /* 0x000fe200000010ff */
[----:B------:R-:W-:Y:S01]  /*1340*/  FMUL.FTZ R121, R99, R120 ;  /* 0x0000007863797220 */ /* 0x000fe20000410000 */
[----:B------:R-:W-:Y:S01]  /*1350*/  @P0 PRMT R120, RZ, 0x7610, R17 ;  /* 0x00007610ff780816 */ /* 0x000fe20000000011 */
[----:B------:R-:W-:Y:S01]  /*1360*/  FMUL.FTZ R123, R123, c[0x0][0x1e8] ;  /* 0x00007a007b7b7a20 */ /* 0x000fe20000410000 */
[----:B------:R-:W-:Y:S01]  /*1370*/  @P1 F2FP.BF16.PACK_AB R116, RZ, R82 ;  /* 0x00000052ff74123e */ /* 0x000fe200000010ff */
[----:B------:R-:W-:Y:S01]  /*1380*/  FMUL.FTZ R118, R118, c[0x0][0x1e8] ;  /* 0x00007a0076767a20 */ /* 0x000fe20000410000 */
[----:B------:R-:W-:Y:S01]  /*1390*/  @P1 PRMT R72, R81, 0x7610, R72 ;  /* 0x0000761051481816 */ /* 0x000fe20000000048 */
[----:B------:R-:W-:Y:S01]  /*13a0*/  @P0 FADD.FTZ R121, R121, R120 ;  /* 0x0000007879790221 */ /* 0x000fe20000010000 */
[----:B------:R-:W-:Y:S01]  /*13b0*/  @P1 PRMT R74, R116, 0x7610, R74 ;  /* 0x00007610744a1816 */ /* 0x000fe2000000004a */
[-C--:B------:R-:W-:Y:S01]  /*13c0*/  FFMA.FTZ R116, R6, R113.reuse, R80 ;  /* 0x0000007106747223 */ /* 0x080fe20000010050 */
[----:B------:R-:W-:Y:S01]  /*13d0*/  @P0 PRMT R81, RZ, 0x7610, R16 ;  /* 0x00007610ff510816 */ /* 0x000fe20000000010 */
[----:B------:R-:W-:Y:S01]  /*13e0*/  FFMA.FTZ R120, R88, R113, R80 ;  /* 0x0000007158787223 */ /* 0x000fe20000010050 */
[----:B------:R-:W-:Y:S01]  /*13f0*/  @P1 PRMT R73, R83, 0x7610, R73 ;  /* 0x0000761053491816 */ /* 0x000fe20000000049 */
[----:B------:R-:W-:Y:S01]  /*1400*/  FADD.FTZ R116, R7, -R116 ;  /* 0x8000007407747221 */ /* 0x000fe20000010000 */
[----:B------:R-:W-:Y:S01]  /*1410*/  @P1 F2FP.BF16.PACK_AB R117, RZ, R121 ;  /* 0x00000079ff75123e */ /* 0x000fe200000010ff */
[----:B------:R-:W-:-:S02]  /*1420*/  FADD.FTZ R120, R15, -R120 ;  /* 0x800000780f787221 */ /* 0x000fc40000010000 */
[----:B------:R-:W-:Y:S01]  /*1430*/  FMUL.FTZ R116, R99, R116 ;  /* 0x0000007463747220 */ /* 0x000fe20000410000 */
[----:B------:R-:W-:Y:S01]  /*1440*/  @P1 PRMT R73, R73, 0x5410, R117 ;  /* 0x0000541049491816 */ /* 0x000fe20000000075 */
[----:B------:R-:W-:Y:S02]  /*1450*/  FMUL.FTZ R124, R99, R120 ;  /* 0x00000078637c7220 */ /* 0x000fe40000410000 */
[----:B------:R-:W-:Y:S01]  /*1460*/  @P0 FADD.FTZ R116, R116, R81 ;  /* 0x0000005174740221 */ /* 0x000fe20000010000 */
[----:B------:R-:W-:Y:S01]  /*1470*/  @P2 MOV R81, R114 ;  /* 0x0000007200512202 */ /* 0x000fe20000000f00 */
[----:B------:R-:W-:Y:S02]  /*1480*/  FMUL.FTZ R82, R82, c[0x0][0x1e8] ;  /* 0x00007a0052527a20 */ /* 0x000fe40000410000 */
[----:B------:R-:W-:Y:S01]  /*1490*/  FMUL.FTZ R122, R116, c[0x0][0x1e8] ;  /* 0x00007a00747a7a20 */ /* 0x000fe20000410000 */
[----:B------:R-:W-:Y:S01]  /*14a0*/  @P2 LOP3.LUT P5, RZ, R81, 0xff, RZ, 0xc0, !PT ;  /* 0x000000ff51ff2812 */ /* 0x000fe200078ac0ff */
[----:B------:R-:W-:Y:S01]  /*14b0*/  @P0 FADD.FTZ R124, R124, R119 ;  /* 0x000000777c7c0221 */ /* 0x000fe20000010000 */
[----:B------:R-:W-:Y:S01]  /*14c0*/  @P1 F2FP.BF16.PACK_AB R83, RZ, R116 ;  /* 0x00000074ff53123e */ /* 0x000fe200000010ff */
[----:B------:R-:W-:Y:S01]  /*14d0*/  FMUL.FTZ R121, R121, c[0x0][0x1e8] ;  /* 0x00007a0079797a20 */ /* 0x000fe20000410000 */
[----:B------:R-:W-:-:S02]  /*14e0*/  @P2 FSEL R81, R123, RZ, P5 ;  /* 0x000000ff7b512208 */ /* 0x000fc40002800000 */
[----:B------:R-:W-:Y:S02]  /*14f0*/  @P2 LOP3.LUT P5, RZ, R114, 0xff00, RZ, 0xc0, !PT ;  /* 0x0000ff0072ff2812 */ /* 0x000fe400078ac0ff */
[----:B------:R-:W-:Y:S02]  /*1500*/  @P1 PRMT R72, R72, 0x5410, R83 ;  /* 0x0000541048481816 */ /* 0x000fe40000000053 */
[----:B------:R-:W-:Y:S02]  /*1510*/  @P2 FSEL R83, R122, RZ, P5 ;  /* 0x000000ff7a532208 */ /* 0x000fe40002800000 */
[----:B------:R-:W-:Y:S02]  /*1520*/  @P2 LOP3.LUT P5, RZ, R114, 0xff0000, RZ, 0xc0, !PT ;  /* 0x00ff000072ff2812 */ /* 0x000fe400078ac0ff */
[----:B------:R-:W-:Y:S01]  /*1530*/  @P1 F2FP.BF16.PACK_AB R119, RZ, R124 ;  /* 0x0000007cff77123e */ /* 0x000fe200000010ff */
[----:B------:R-:W-:Y:S01]  /*1540*/  FMUL.FTZ R124, R124, c[0x0][0x1e8] ;  /* 0x00007a007c7c7a20 */ /* 0x000fe20000410000 */
[----:B------:R-:W-:-:S02]  /*1550*/  @P2 FSEL R116, R118, RZ, P5 ;  /* 0x000000ff76742208 */ /* 0x000fc40002800000 */
[----:B------:R-:W-:Y:S02]  /*1560*/  @P2 LOP3.LUT P5, RZ, R115, 0xff, RZ, 0xc0, !PT ;  /* 0x000000ff73ff2812 */ /* 0x000fe400078ac0ff */
[----:B------:R-:W-:Y:S02]  /*1570*/  @P2 F2FP.BF16.PACK_AB R81, RZ, R81 ;  /* 0x00000051ff51223e */ /* 0x000fe400000010ff */
[----:B------:R-:W-:Y:S02]  /*1580*/  @P2 FSEL R117, R82, RZ, P5 ;  /* 0x000000ff52752208 */ /* 0x000fe40002800000 */
[----:B------:R-:W-:Y:S02]  /*1590*/  @P2 LOP3.LUT P5, RZ, R114, 0xff000000, RZ, 0xc0, !PT ;  /* 0xff00000072ff2812 */ /* 0x000fe400078ac0ff */
[----:B------:R-:W-:Y:S02]  /*15a0*/  @P1 PRMT R74, R74, 0x5410, R119 ;  /* 0x000054104a4a1816 */ /* 0x000fe40000000077 */
[----:B------:R-:W-:Y:S01]  /*15b0*/  @P2 PRMT R76, R81, 0x7610, R76 ;  /* 0x00007610514c2816 */ /* 0x000fe2000000004c */
[----:B------:R-:W-:Y:S01]  /*15c0*/  IMAD.MOV.U32 R81, RZ, RZ, R92 ;  /* 0x000000ffff517224 */ /* 0x000fe200078e005c */
[----:B------:R-:W-:-:S02]  /*15d0*/  @P2 FSEL R119, R121, RZ, P5 ;  /* 0x000000ff79772208 */ /* 0x000fc40002800000 */
[----:B------:R-:W-:Y:S02]  /*15e0*/  @P2 LOP3.LUT P5, RZ, R115, 0xff00, RZ, 0xc0, !PT ;  /* 0x0000ff0073ff2812 */ /* 0x000fe400078ac0ff */
[----:B------:R-:W-:Y:S02]  /*15f0*/  @P2 F2FP.BF16.PACK_AB R116, RZ, R116 ;  /* 0x00000074ff74223e */ /* 0x000fe400000010ff */
[----:B------:R-:W-:Y:S02]  /*1600*/  @P2 FSEL R120, R124, RZ, P5 ;  /* 0x000000ff7c782208 */ /* 0x000fe40002800000 */
[----:B------:R-:W-:Y:S01]  /*1610*/  LOP3.LUT P5, RZ, R81, 0xff, RZ, 0xc0, !PT ;  /* 0x000000ff51ff7812 */ /* 0x000fe200078ac0ff */
[--C-:B------:R-:W-:Y:S01]  /*1620*/  FFMA.FTZ R81, R89, R113, R80.reuse ;  /* 0x0000007159517223 */ /* 0x100fe20000010050 */
[----:B------:R-:W-:Y:S01]  /*1630*/  @P2 F2FP.BF16.PACK_AB R83, RZ, R83 ;  /* 0x00000053ff53223e */ /* 0x000fe200000010ff */
[----:B------:R-:W-:Y:S01]  /*1640*/  FFMA.FTZ R80, R98, R113, R80 ;  /* 0x0000007162507223 */ /* 0x000fe20000010050 */
[----:B------:R-:W-:Y:S01]  /*1650*/  @P2 PRMT R77, R116, 0x7610, R77 ;  /* 0x00007610744d2816 */ /* 0x000fe2000000004d */
[----:B------:R-:W-:Y:S01]  /*1660*/  FADD.FTZ R116, R90, -R81 ;  /* 0x800000515a747221 */ /* 0x000fe20000010000 */
[----:B------:R-:W-:Y:S01]  /*1670*/  @P2 PRMT R76, R76, 0x5410, R83 ;  /* 0x000054104c4c2816 */ /* 0x000fe20000000053 */
[----:B------:R-:W-:Y:S01]  /*1680*/  FADD.FTZ R80, R91, -R80 ;  /* 0x800000505b507221 */ /* 0x000fe20000010000 */
[----:B------:R-:W-:Y:S01]  /*1690*/  @P2 F2FP.BF16.PACK_AB R117, RZ, R117 ;  /* 0x00000075ff75223e */ /* 0x000fe200000010ff */
[----:B------:R-:W-:Y:S01]  /*16a0*/  FMUL.FTZ R83, R99, R116 ;  /* 0x0000007463537220 */ /* 0x000fe20000410000 */
[----:B------:R-:W-:-:S02]  /*16b0*/  @P0 PRMT R116, RZ, 0x5410, R19 ;  /* 0x00005410ff740816 */ /* 0x000fc40000000013 */
[----:B------:R-:W-:Y:S01]  /*16c0*/  @P2 PRMT R78, R117, 0x7610, R78 ;  /* 0x00007610754e2816 */ /* 0x000fe2000000004e */
[----:B------:R-:W-:Y:S01]  /*16d0*/  IMAD.MOV.U32 R117, RZ, RZ, 0x10 ;  /* 0x00000010ff757424 */ /* 0x000fe200078e00ff */
[----:B------:R-:W-:Y:S01]  /*16e0*/  @P2 F2FP.BF16.PACK_AB R119, RZ, R119 ;  /* 0x00000077ff77223e */ /* 0x000fe200000010ff */
[----:B------:R-:W-:Y:S01]  /*16f0*/  @P0 FADD.FTZ R83, R83, R116 ;  /* 0x0000007453530221 */ /* 0x000fe20000010000 */
[----:B------:R-:W-:Y:S01]  /*1700*/  FSEL R123, R123, RZ, P5 ;  /* 0x000000ff7b7b7208 */ /* 0x000fe20002800000 */
[----:B------:R-:W-:Y:S01]  /*1710*/  FMUL.FTZ R116, R99, R80 ;  /* 0x0000005063747220 */ /* 0x000fe20000410000 */
[----:B------:R-:W-:Y:S02]  /*1720*/  @P2 F2FP.BF16.PACK_AB R120, RZ, R120 ;  /* 0x00000078ff78223e */ /* 0x000fe400000010ff */
[----:B------:R-:W-:Y:S01]  /*1730*/  @P1 F2FP.BF16.PACK_AB R81, RZ, R83 ;  /* 0x00000053ff51123e */ /* 0x000fe200000010ff */
[----:B------:R-:W-:Y:S01]  /*1740*/  FMUL.FTZ R83, R83, c[0x0][0x1e8] ;  /* 0x00007a0053537a20 */ /* 0x000fe20000410000 */
[----:B------:R-:W-:-:S02]  /*1750*/  @P2 PRMT R77, R77, 0x5410, R119 ;  /* 0x000054104d4d2816 */ /* 0x000fc40000000077 */
[----:B------:R-:W-:Y:S02]  /*1760*/  @P1 PRMT R75, R81, 0x7610, R75 ;  /* 0x00007610514b1816 */ /* 0x000fe4000000004b */
[----:B------:R-:W-:Y:S02]  /*1770*/  @P2 FSEL R81, R83, RZ, P6 ;  /* 0x000000ff53512208 */ /* 0x000fe40003000000 */
[----:B------:R-:W-:Y:S02]  /*1780*/  @P2 PRMT R78, R78, 0x5410, R120 ;  /* 0x000054104e4e2816 */ /* 0x000fe40000000078 */
[----:B------:R-:W-:-:S04]  /*1790*/  @P2 F2FP.BF16.PACK_AB R81, RZ, R81 ;  /* 0x00000051ff51223e */ /* 0x000fc800000010ff */
[----:B------:R-:W-:Y:S02]  /*17a0*/  @P2 PRMT R79, R81, 0x7610, R79 ;  /* 0x00007610514f2816 */ /* 0x000fe4000000004f */
[----:B------:R-:W-:-:S05]  /*17b0*/  @P0 PRMT R81, RZ, 0x7610, R19 ;  /* 0x00007610ff510816 */ /* 0x000fca0000000013 */
[----:B------:R-:W-:Y:S01]  /*17c0*/  @P0 FADD.FTZ R116, R116, R81 ;  /* 0x0000005174740221 */ /* 0x000fe20000010000 */
[----:B------:R-:W-:-:S04]  /*17d0*/  ISETP.NE.U32.AND P0, PT, RZ, c[0x0][0x258], PT ;  /* 0x00009600ff007a0c */ /* 0x000fc80003f05070 */
[----:B------:R-:W-:Y:S02]  /*17e0*/  ISETP.NE.AND.EX P0, PT, RZ, c[0x0][0x25c], PT, P0 ;  /* 0x00009700ff007a0c */ /* 0x000fe40003f05300 */
[----:B------:R-:W-:-:S04]  /*17f0*/  @P1 F2FP.BF16.PACK_AB R80, RZ, R116 ;  /* 0x00000074ff50123e */ /* 0x000fc800000010ff */
[----:B------:R-:W-:Y:S02]  /*1800*/  @P1 PRMT R75, R75, 0x5410, R80 ;  /* 0x000054104b4b1816 */ /* 0x000fe40000000050 */
[----:B------:R-:W-:-:S05]  /*1810*/  LOP3.LUT P1, RZ, R92, 0xff000000, RZ, 0xc0, !PT ;  /* 0xff0000005cff7812 */ /* 0x000fca000782c0ff */
[----:B------:R-:W-:-:S05]  /*1820*/  @P0 IMAD.WIDE.U32 R80, R0, R117, c[0x0][0x258] ;  /* 0x0000960000500625 */ /* 0x000fca00078e0075 */
        /* <DEDUP_REMOVED lines=29> */
.L_x_513:
[----:B------:R-:W-:Y:S05]  /*1a00*/  BSYNC B1 ;  /* 0x0000000000017941 */ /* 0x000fea0003800000 */
.L_x_512:
[----:B------:R-:W-:Y:S01]  /*1a10*/  BSSY B1, `(.L_x_514) ;  /* 0x000008a000017945 */ /* 0x000fe20003800000 */
[----:B------:R-:W-:Y:S05]  /*1a20*/  @!P3 BRA `(.L_x_515) ;  /* 0x000008800000b947 */ /* 0x000fea0003800000 */
[----:B------:R-:W-:Y:S01]  /*1a30*/  ISETP.NE.AND P0, PT, R2, RZ, PT ;  /* 0x000000ff0200720c */ /* 0x000fe20003f05270 */
[----:B------:R-:W-:Y:S01]  /*1a40*/  IMAD.MOV.U32 R121, RZ, RZ, 0x10 ;  /* 0x00000010ff797424 */ /* 0x000fe200078e00ff */
[----:B------:R-:W-:Y:S02]  /*1a50*/  ISETP.NE.U32.AND P1, PT, RZ, c[0x0][0x218], PT ;  /* 0x00008600ff007a0c */ /* 0x000fe40003f25070 */
[----:B------:R-:W-:Y:S02]  /*1a60*/  FSEL R100, R100, RZ, !P0 ;  /* 0x000000ff64647208 */ /* 0x000fe40004000000 */
[----:B------:R-:W-:Y:S02]  /*1a70*/  ISETP.NE.AND.EX P1, PT, RZ, c[0x0][0x21c], PT, P1 ;  /* 0x00008700ff007a0c */ /* 0x000fe40003f25310 */
[----:B------:R-:W-:Y:S01]  /*1a80*/  ISETP.NE.U32.AND P0, PT, RZ, c[0x0][0x258], PT ;  /* 0x00009600ff007a0c */ /* 0x000fe20003f05070 */
[-CC-:B0-----:R-:W-:Y:S01]  /*1a90*/  FFMA.FTZ R81, R85, R113.reuse, R100.reuse ;  /* 0x0000007155517223 */ /* 0x181fe20000010064 */
[----:B------:R-:W-:Y:S01]  /*1aa0*/  ISETP.NE.U32.AND P2, PT, RZ, c[0x0][0x250], PT ;  /* 0x00009400ff007a0c */ /* 0x000fe20003f45070 */
[-CC-:B------:R-:W-:Y:S01]  /*1ab0*/  FFMA.FTZ R82, R108, R113.reuse, R100.reuse ;  /* 0x000000716c527223 */ /* 0x180fe20000010064 */
[----:B------:R-:W-:Y:S01]  /*1ac0*/  ISETP.NE.AND.EX P0, PT, RZ, c[0x0][0x25c], PT, P0 ;  /* 0x00009700ff007a0c */ /* 0x000fe20003f05300 */
[----:B------:R-:W-:Y:S01]  /*1ad0*/  FADD.FTZ R80, R86, -R81 ;  /* 0x8000005156507221 */ /* 0x000fe20000010000 */
[----:B------:R-:W-:Y:S01]  /*1ae0*/  ISETP.NE.AND.EX P2, PT, RZ, c[0x0][0x254], PT, P2 ;  /* 0x00009500ff007a0c */ /* 0x000fe20003f45320 */
[----:B------:R-:W-:-:S02]  /*1af0*/  FFMA.FTZ R81, R109, R113, R100 ;  /* 0x000000716d517223 */ /* 0x000fc40000010064 */
[----:B-----5:R-:W-:Y:S02]  /*1b00*/  FMUL.FTZ R117, R99, R80 ;  /* 0x0000005063757220 */ /* 0x020fe40000410000 */
[----:B------:R-:W-:Y:S01]  /*1b10*/  @P1 PRMT R80, RZ, 0x5410, R68 ;  /* 0x00005410ff501816 */ /* 0x000fe20000000044 */
[----:B------:R-:W-:Y:S02]  /*1b20*/  FFMA.FTZ R83, R87, R113, R100 ;  /* 0x0000007157537223 */ /* 0x000fe40000010064 */
[----:B------:R-:W-:Y:S02]  /*1b30*/  FADD.FTZ R82, R107, -R82 ;  /* 0x800000526b527221 */ /* 0x000fe40000010000 */
[----:B------:R-:W-:Y:S02]  /*1b40*/  @P1 FADD.FTZ R117, R117, R80 ;  /* 0x0000005075751221 */ /* 0x000fe40000010000 */
[----:B------:R-:W-:Y:S01]  /*1b50*/  FADD.FTZ R124, R110, -R81 ;  /* 0x800000516e7c7221 */ /* 0x000fe20000010000 */
[----:B------:R-:W-:Y:S01]  /*1b60*/  @P2 LOP3.LUT P6, RZ, R94, 0xff0000, RZ, 0xc0, !PT ;  /* 0x00ff00005eff2812 */ /* 0x000fe200078cc0ff */
[----:B------:R-:W-:Y:S01]  /*1b70*/  FADD.FTZ R118, R104, -R83 ;  /* 0x8000005368767221 */ /* 0x000fe20000010000 */
[----:B------:R-:W-:Y:S01]  /*1b80*/  @P1 PRMT R83, RZ, 0x5410, R69 ;  /* 0x00005410ff531816 */ /* 0x000fe20000000045 */
[----:B------:R-:W-:Y:S01]  /*1b90*/  FMUL.FTZ R81, R99, R82 ;  /* 0x0000005263517220 */ /* 0x000fe20000410000 */
[----:B------:R-:W-:Y:S01]  /*1ba0*/  @P0 F2FP.BF16.PACK_AB R82, RZ, R117 ;  /* 0x00000075ff52023e */ /* 0x000fe200000010ff */
[----:B------:R-:W-:-:S02]  /*1bb0*/  FFMA.FTZ R119, R105, R113, R100 ;  /* 0x0000007169777223 */ /* 0x000fc40000010064 */
[-C--:B------:R-:W-:Y:S01]  /*1bc0*/  FFMA.FTZ R116, R84, R113.reuse, R100 ;  /* 0x0000007154747223 */ /* 0x080fe20000010064 */
[----:B------:R-:W-:Y:S01]  /*1bd0*/  @P0 PRMT R72, R82, 0x7610, R72 ;  /* 0x0000761052480816 */ /* 0x000fe20000000048 */
[----:B------:R-:W-:Y:S01]  /*1be0*/  FMUL.FTZ R118, R99, R118 ;  /* 0x0000007663767220 */ /* 0x000fe20000410000 */
[----:B------:R-:W-:Y:S01]  /*1bf0*/  @P2 MOV R82, R94 ;  /* 0x0000005e00522202 */ /* 0x000fe20000000f00 */
[-CC-:B------:R-:W-:Y:S02]  /*1c00*/  FFMA.FTZ R120, R102, R113.reuse, R100.reuse ;  /* 0x0000007166787223 */ /* 0x180fe40000010064 */
[----:B------:R-:W-:Y:S01]  /*1c10*/  FADD.FTZ R80, R106, -R119 ;  /* 0x800000776a507221 */ /* 0x000fe20000010000 */
[----:B------:R-:W-:Y:S01]  /*1c20*/  @P2 LOP3.LUT P5, RZ, R82, 0xff, RZ, 0xc0, !PT ;  /* 0x000000ff52ff2812 */ /* 0x000fe200078ac0ff */
[----:B------:R-:W-:Y:S01]  /*1c30*/  FFMA.FTZ R100, R112, R113, R100 ;  /* 0x0000007170647223 */ /* 0x000fe20000010064 */
[----:B------:R-:W-:Y:S01]  /*1c40*/  @P1 PRMT R82, RZ, 0x7610, R68 ;  /* 0x00007610ff521816 */ /* 0x000fe20000000044 */
[----:B------:R-:W-:Y:S01]  /*1c50*/  @P1 FADD.FTZ R118, R118, R83 ;  /* 0x0000005376761221 */ /* 0x000fe20000010000 */
[----:B------:R-:W-:Y:S01]  /*1c60*/  @P1 PRMT R83, RZ, 0x5410, R70 ;  /* 0x00005410ff531816 */ /* 0x000fe20000000046 */
[----:B------:R-:W-:-:S02]  /*1c70*/  FADD.FTZ R116, R101, -R116 ;  /* 0x8000007465747221 */ /* 0x000fc40000010000 */
[----:B------:R-:W-:Y:S02]  /*1c80*/  FMUL.FTZ R80, R99, R80 ;  /* 0x0000005063507220 */ /* 0x000fe40000410000 */
[----:B------:R-:W-:Y:S02]  /*1c90*/  FADD.FTZ R120, R103, -R120 ;  /* 0x8000007867787221 */ /* 0x000fe40000010000 */
[----:B------:R-:W-:Y:S02]  /*1ca0*/  FADD.FTZ R100, R111, -R100 ;  /* 0x800000646f647221 */ /* 0x000fe40000010000 */
[C---:B------:R-:W-:Y:S02]  /*1cb0*/  FMUL.FTZ R119, R99.reuse, R116 ;  /* 0x0000007463777220 */ /* 0x040fe40000410000 */
[----:B------:R-:W-:Y:S02]  /*1cc0*/  @P1 FADD.FTZ R80, R80, R83 ;  /* 0x0000005350501221 */ /* 0x000fe40000010000 */
[----:B------:R-:W-:-:S02]  /*1cd0*/  FMUL.FTZ R122, R99, R120 ;  /* 0x00000078637a7220 */ /* 0x000fc40000410000 */
[C---:B------:R-:W-:Y:S02]  /*1ce0*/  FMUL.FTZ R83, R99.reuse, R124 ;  /* 0x0000007c63537220 */ /* 0x040fe40000410000 */
[----:B------:R-:W-:Y:S01]  /*1cf0*/  FMUL.FTZ R116, R99, R100 ;  /* 0x0000006463747220 */ /* 0x000fe20000410000 */
[----:B------:R-:W-:Y:S01]  /*1d00*/  @P0 F2FP.BF16.PACK_AB R99, RZ, R118 ;  /* 0x00000076ff63023e */ /* 0x000fe200000010ff */
[----:B------:R-:W-:Y:S01]  /*1d10*/  @P1 FADD.FTZ R119, R119, R82 ;  /* 0x0000005277771221 */ /* 0x000fe20000010000 */
[----:B------:R-:W-:Y:S01]  /*1d20*/  @P1 PRMT R82, RZ, 0x7610, R70 ;  /* 0x00007610ff521816 */ /* 0x000fe20000000046 */
[----:B------:R-:W-:Y:S01]  /*1d30*/  FMUL.FTZ R117, R117, c[0x0][0x1e8] ;  /* 0x00007a0075757a20 */ /* 0x000fe20000410000 */
[----:B------:R-:W-:Y:S01]  /*1d40*/  @P0 PRMT R73, R99, 0x7610, R73 ;  /* 0x0000761063490816 */ /* 0x000fe20000000049 */
[----:B------:R-:W-:Y:S01]  /*1d50*/  FMUL.FTZ R118, R118, c[0x0][0x1e8] ;  /* 0x00007a0076767a20 */ /* 0x000fe20000410000 */
[----:B------:R-:W-:Y:S01]  /*1d60*/  @P1 PRMT R99, RZ, 0x7610, R69 ;  /* 0x00007610ff631816 */ /* 0x000fe20000000045 */
[----:B------:R-:W-:Y:S01]  /*1d70*/  @P1 FADD.FTZ R81, R81, R82 ;  /* 0x0000005251511221 */ /* 0x000fe20000010000 */
[----:B------:R-:W-:-:S02]  /*1d80*/  @P0 F2FP.BF16.PACK_AB R100, RZ, R80 ;  /* 0x00000050ff64023e */ /* 0x000fc400000010ff */
[----:B------:R-:W-:Y:S01]  /*1d90*/  @P2 FSEL R82, R117, RZ, P5 ;  /* 0x000000ff75522208 */ /* 0x000fe20002800000 */
[----:B------:R-:W-:Y:S01]  /*1da0*/  @P1 FADD.FTZ R122, R122, R99 ;  /* 0x000000637a7a1221 */ /* 0x000fe20000010000 */
[----:B------:R-:W-:Y:S01]  /*1db0*/  @P0 PRMT R74, R100, 0x7610, R74 ;  /* 0x00007610644a0816 */ /* 0x000fe2000000004a */
[----:B------:R-:W-:Y:S01]  /*1dc0*/  FMUL.FTZ R123, R81, c[0x0][0x1e8] ;  /* 0x00007a00517b7a20 */ /* 0x000fe20000410000 */
[----:B------:R-:W-:Y:S02]  /*1dd0*/  @P2 F2FP.BF16.PACK_AB R82, RZ, R82 ;  /* 0x00000052ff52223e */ /* 0x000fe400000010ff */
[----:B------:R-:W-:Y:S02]  /*1de0*/  @P2 FSEL R100, R118, RZ, P6 ;  /* 0x000000ff76642208 */ /* 0x000fe40003000000 */
[----:B------:R-:W-:Y:S01]  /*1df0*/  @P0 F2FP.BF16.PACK_AB R113, RZ, R122 ;  /* 0x0000007aff71023e */ /* 0x000fe200000010ff */
[----:B------:R-:W-:Y:S01]  /*1e00*/  FMUL.FTZ R122, R122, c[0x0][0x1e8] ;  /* 0x00007a007a7a7a20 */ /* 0x000fe20000410000 */
[----:B------:R-:W-:Y:S01]  /*1e10*/  @P2 PRMT R76, R82, 0x7610, R76 ;  /* 0x00007610524c2816 */ /* 0x000fe2000000004c */
[----:B------:R-:W-:Y:S01]  /*1e20*/  FMUL.FTZ R82, R80, c[0x0][0x1e8] ;  /* 0x00007a0050527a20 */ /* 0x000fe20000410000 */
[----:B------:R-:W-:Y:S01]  /*1e30*/  @P2 F2FP.BF16.PACK_AB R100, RZ, R100 ;  /* 0x00000064ff64223e */ /* 0x000fe200000010ff */
[----:B------:R-:W-:Y:S01]  /*1e40*/  IMAD.MOV.U32 R80, RZ, RZ, R96 ;  /* 0x000000ffff507224 */ /* 0x000fe200078e0060 */
[----:B------:R-:W-:-:S02]  /*1e50*/  @P2 LOP3.LUT P5, RZ, R94, 0xff000000, RZ, 0xc0, !PT ;  /* 0xff0000005eff2812 */ /* 0x000fc400078ac0ff */
[----:B------:R-:W-:Y:S02]  /*1e60*/  @P2 PRMT R77, R100, 0x7610, R77 ;  /* 0x00007610644d2816 */ /* 0x000fe4000000004d */
[----:B------:R-:W-:Y:S02]  /*1e70*/  @P2 FSEL R100, R122, RZ, P5 ;  /* 0x000000ff7a642208 */ /* 0x000fe40002800000 */
[----:B------:R-:W-:Y:S02]  /*1e80*/  @P0 F2FP.BF16.PACK_AB R120, RZ, R81 ;  /* 0x00000051ff78023e */ /* 0x000fe400000010ff */
[----:B------:R-:W-:Y:S02]  /*1e90*/  LOP3.LUT P5, RZ, R80, 0xff, RZ, 0xc0, !PT ;  /* 0x000000ff50ff7812 */ /* 0x000fe400078ac0ff */
[--C-:B------:R-:W-:Y:S02]  /*1ea0*/  @P1 PRMT R80, RZ, 0x5410, R71.reuse ;  /* 0x00005410ff501816 */ /* 0x100fe40000000047 */
[----:B------:R-:W-:-:S02]  /*1eb0*/  @P1 PRMT R81, RZ, 0x7610, R71 ;  /* 0x00007610ff511816 */ /* 0x000fc40000000047 */
[----:B------:R-:W-:Y:S01]  /*1ec0*/  @P0 F2FP.BF16.PACK_AB R99, RZ, R119 ;  /* 0x00000077ff63023e */ /* 0x000fe200000010ff */
[----:B------:R-:W-:Y:S01]  /*1ed0*/  @P1 FADD.FTZ R83, R83, R80 ;  /* 0x0000005053531221 */ /* 0x000fe20000010000 */
[----:B------:R-:W-:Y:S01]  /*1ee0*/  @P2 LOP3.LUT P6, RZ, R94, 0xff00, RZ, 0xc0, !PT ;  /* 0x0000ff005eff2812 */ /* 0x000fe200078cc0ff */
[----:B------:R-:W-:Y:S01]  /*1ef0*/  @P1 FADD.FTZ R116, R116, R81 ;  /* 0x0000005174741221 */ /* 0x000fe20000010000 */
[----:B------:R-:W-:Y:S01]  /*1f00*/  ISETP.NE.U32.AND P1, PT, RZ, c[0x0][0x258], PT ;  /* 0x00009600ff007a0c */ /* 0x000fe20003f25070 */
[----:B------:R-:W-:Y:S01]  /*1f10*/  FMUL.FTZ R119, R119, c[0x0][0x1e8] ;  /* 0x00007a0077777a20 */ /* 0x000fe20000410000 */
[----:B------:R-:W-:Y:S02]  /*1f20*/  @P0 F2FP.BF16.PACK_AB R80, RZ, R83 ;  /* 0x00000053ff50023e */ /* 0x000fe400000010ff */
[----:B------:R-:W-:Y:S02]  /*1f30*/  ISETP.NE.AND.EX P1, PT, RZ, c[0x0][0x25c], PT, P1 ;  /* 0x00009700ff007a0c */ /* 0x000fe40003f25310 */
[----:B------:R-:W-:-:S02]  /*1f40*/  @P0 F2FP.BF16.PACK_AB R81, RZ, R116 ;  /* 0x00000074ff51023e */ /* 0x000fc400000010ff */
[----:B------:R-:W-:Y:S02]  /*1f50*/  @P0 PRMT R75, R80, 0x7610, R75 ;  /* 0x00007610504b0816 */ /* 0x000fe4000000004b */
[----:B------:R-:W-:Y:S02]  /*1f60*/  @P0 PRMT R72, R72, 0x5410, R99 ;  /* 0x0000541048480816 */ /* 0x000fe40000000063 */
[----:B------:R-:W-:Y:S02]  /*1f70*/  @P2 FSEL R99, R119, RZ, P6 ;  /* 0x000000ff77632208 */ /* 0x000fe40003000000 */
[----:B------:R-:W-:Y:S02]  /*1f80*/  @P0 PRMT R75, R75, 0x5410, R81 ;  /* 0x000054104b4b0816 */ /* 0x000fe40000000051 */
[----:B------:R-:W-:Y:S01]  /*1f90*/  @P0 PRMT R73, R73, 0x5410, R113 ;  /* 0x0000541049490816 */ /* 0x000fe20000000071 */
[----:B------:R-:W-:Y:S01]  /*1fa0*/  @P1 IMAD.WIDE.U32 R80, R0, R121, c[0x0][0x258] ;  /* 0x0000960000501625 */ /* 0x000fe200078e0079 */
        /* <DEDUP_REMOVED lines=48> */
.L_x_515:
[----:B------:R-:W-:Y:S05]  /*22b0*/  BSYNC B1 ;  /* 0x0000000000017941 */ /* 0x000fea0003800000 */
.L_x_514:
[----:B------:R-:W-:-:S05]  /*22c0*/  MOV R0, c[0x0][0x160] ;  /* 0x0000580000007a02 */ /* 0x000fca0000000f00 */
[----:B------:R-:W-:-:S05]  /*22d0*/  IMAD R3, R0, 0x4, R3 ;  /* 0x0000000400037824 */ /* 0x000fca00078e0203 */
[----:B------:R-:W-:-:S13]  /*22e0*/  ISETP.GE.AND P0, PT, R3, c[0x0][0x164], PT ;  /* 0x0000590003007a0c */ /* 0x000fda0003f06270 */
[----:B0----5:R-:W-:Y:S01]  /*22f0*/  @P0 CALL.REL.NOINC `(.L_x_505) ;  /* 0x0000001000000944 */ /* 0x021fe20003c00000 */
[----:B------:R-:W-:Y:S05]  /*2300*/  BRA `(.L_x_516) ;  /* 0xffffdfb000007947 */ /* 0x000fea000383ffff */
.L_x_505:
[----:B0-----:R-:W-:Y:S05]  /*2310*/  BSYNC B0 ;  /* 0x0000000000007941 */ /* 0x001fea0003800000 */
.L_x_504:
[----:B------:R-:W-:Y:S01]  /*2320*/  SHF.R.U32.HI R0, RZ, 0x5, R4 ;  /* 0x00000005ff007819 */ /* 0x000fe20000011604 */
[----:B------:R-:W-:Y:S01]  /*2330*/  WARPSYNC 0xffffffff ;  /* 0xffffffff00007948 */ /* 0x000fe20003800000 */
[C---:B------:R-:W-:Y:S01]  /*2340*/  LOP3.LUT R2, R4.reuse, 0x1f, RZ, 0xc0, !PT ;  /* 0x0000001f04027812 */ /* 0x040fe200078ec0ff */
[----:B-----5:R-:W0:Y:S01]  /*2350*/  S2R R52, SR_CTAID.X ;  /* 0x0000000000347919 */ /* 0x020e220000002500 */
[----:B------:R-:W-:Y:S01]  /*2360*/  IADD3 R19, -R4, 0x7f, RZ ;  /* 0x0000007f04137810 */ /* 0x000fe20007ffe1ff */
[----:B------:R-:W-:-:S05]  /*2370*/  IMAD.SHL.U32 R3, R0, 0x40, RZ ;  /* 0x0000004000037824 */ /* 0x000fca00078e00ff */
[----:B------:R-:W-:-:S04]  /*2380*/  LOP3.LUT R0, R3, 0xffffffc0, R2, 0xe2, !PT ;  /* 0xffffffc003007812 */ /* 0x000fc800078ee202 */
[----:B------:R-:W-:-:S05]  /*2390*/  SHF.L.U32 R0, R0, 0x5, RZ ;  /* 0x0000000500007819 */ /* 0x000fca00000006ff */
        /* <DEDUP_REMOVED lines=33> */
[----:B------:R-:W-:Y:S02]  /*25b0*/  FADD.FTZ R3, R3, R8 ;  /* 0x0000000803037221 */ /* 0x000fe40000010000 */
[----:B------:R-:W-:Y:S01]  /*25c0*/  IMAD.X R8, RZ, RZ, RZ, P4 ;  /* 0x000000ffff087224 */ /* 0x000fe200020e06ff */
[----:B------:R-:W-:Y:S01]  /*25d0*/  BAR.SYNC.DEFER_BLOCKING 0x0 ;  /* 0x0000000000007b1d */ /* 0x000fe20000010000 */
[----:B------:R-:W-:-:S03]  /*25e0*/  FADD.FTZ R5, R5, R10 ;  /* 0x0000000a05057221 */ /* 0x000fc60000010000 */
[----:B------:R-:W-:Y:S01]  /*25f0*/  SHF.L.U64.HI R33, R31, 0x2, R8 ;  /* 0x000000021f217819 */ /* 0x000fe20000010208 */
[----:B------:R-:W-:Y:S02]  /*2600*/  FADD.FTZ R6, R6, R9 ;  /* 0x0000000906067221 */ /* 0x000fe40000010000 */
[----:B------:R-:W-:Y:S02]  /*2610*/  FADD.FTZ R2, R2, R11 ;  /* 0x0000000b02027221 */ /* 0x000fe40000010000 */
[----:B------:R-:W-:Y:S02]  /*2620*/  FADD.FTZ R3, R3, R12 ;  /* 0x0000000c03037221 */ /* 0x000fe40000010000 */
[----:B------:R-:W-:Y:S02]  /*2630*/  IMAD.SHL.U32 R12, R31, 0x4, RZ ;  /* 0x000000041f0c7824 */ /* 0x000fe400078e00ff */
[----:B------:R-:W-:-:S03]  /*2640*/  FADD.FTZ R5, R5, R14 ;  /* 0x0000000e05057221 */ /* 0x000fc60000010000 */
[----:B------:R-:W-:Y:S01]  /*2650*/  IADD3 R14, P4, R12, c[0x0][0x228], RZ ;  /* 0x00008a000c0e7a10 */ /* 0x000fe20007f9e0ff */
[----:B0-----:R-:W-:Y:S01]  /*2660*/  FADD.FTZ R6, R6, R13 ;  /* 0x0000000d06067221 */ /* 0x001fe20000010000 */
[----:B------:R-:W-:Y:S02]  /*2670*/  IADD3 R12, P5, R12, c[0x0][0x220], RZ ;  /* 0x000088000c0c7a10 */ /* 0x000fe40007fbe0ff */
[C---:B------:R-:W-:Y:S01]  /*2680*/  IADD3.X R35, R33.reuse, c[0x0][0x22c], RZ, P4, !PT ;  /* 0x00008b0021237a10 */ /* 0x040fe200027fe4ff */
[----:B------:R-:W-:Y:S01]  /*2690*/  STS.128 [R0], R48 ;  /* 0x0000003000007388 */ /* 0x000fe20000000c00 */
[----:B-1----:R-:W-:Y:S01]  /*26a0*/  FADD.FTZ R15, R2, R15 ;  /* 0x0000000f020f7221 */ /* 0x002fe20000010000 */
[----:B------:R-:W-:Y:S02]  /*26b0*/  IADD3.X R33, R33, c[0x0][0x224], RZ, P5, !PT ;  /* 0x0000890021217a10 */ /* 0x000fe40002ffe4ff */
[----:B------:R-:W-:Y:S01]  /*26c0*/  STS.128 [R0+0x10], R44 ;  /* 0x0000102c00007388 */ /* 0x000fe20000000c00 */
[----:B------:R-:W-:Y:S01]  /*26d0*/  @P3 MOV R2, R14 ;  /* 0x0000000e00023202 */ /* 0x000fe20000000f00 */
[----:B--2---:R-:W-:Y:S01]  /*26e0*/  FADD.FTZ R11, R3, R16 ;  /* 0x00000010030b7221 */ /* 0x004fe20000010000 */
[----:B------:R-:W-:Y:S01]  /*26f0*/  @P3 IADD3 R14, P4, R14, 0x200, RZ ;  /* 0x000002000e0e3810 */ /* 0x000fe20007f9e0ff */
[----:B------:R-:W-:Y:S01]  /*2700*/  STS.128 [R0+0x400], R40 ;  /* 0x0004002800007388 */ /* 0x000fe20000000c00 */
[----:B---3--:R-:W-:Y:S01]  /*2710*/  FADD.FTZ R13, R5, R18 ;  /* 0x00000012050d7221 */ /* 0x008fe20000010000 */
[----:B------:R-:W-:Y:S01]  /*2720*/  @P3 MOV R5, R33 ;  /* 0x0000002100053202 */ /* 0x000fe20000000f00 */
[----:B------:R-:W-:Y:S01]  /*2730*/  @P3 IMAD.MOV.U32 R3, RZ, RZ, R35 ;  /* 0x000000ffff033224 */ /* 0x000fe200078e0023 */
[----:B------:R-:W-:Y:S01]  /*2740*/  STS.128 [R0+0x410], R36 ;  /* 0x0004102400007388 */ /* 0x000fe20000000c00 */
[----:B----4-:R-:W-:Y:S01]  /*2750*/  FADD.FTZ R17, R6, R17 ;  /* 0x0000001106117221 */ /* 0x010fe20000010000 */
[----:B------:R-:W-:Y:S01]  /*2760*/  @P2 MOV R6, R14 ;  /* 0x0000000e00062202 */ /* 0x000fe20000000f00 */
[----:B------:R-:W-:Y:S01]  /*2770*/  @P3 IMAD.X R35, RZ, RZ, R35, P4 ;  /* 0x000000ffff233224 */ /* 0x000fe200020e0623 */
        /* <DEDUP_REMOVED lines=22> */
[----:B------:R4:W3:Y:S01]  /*28e0*/  LDS R31, [R4.X4+0x1e00] ;  /* 0x001e0000041f7984 */ /* 0x0008e20000004800 */
[----:B------:R-:W-:Y:S02]  /*28f0*/  FADD.FTZ R20, R20, R23 ;  /* 0x0000001714147221 */ /* 0x000fe40000010000 */
[----:B------:R-:W-:Y:S02]  /*2900*/  FADD.FTZ R0, RZ, R0 ;  /* 0x00000000ff007221 */ /* 0x000fe40000010000 */
[----:B----4-:R-:W-:Y:S01]  /*2910*/  @P3 IMAD.MOV.U32 R4, RZ, RZ, R12 ;  /* 0x000000ffff043224 */ /* 0x010fe200078e000c */
[----:B------:R-:W-:Y:S01]  /*2920*/  @P3 IADD3 R12, P5, R12, 0x200, RZ ;  /* 0x000002000c0c3810 */ /* 0x000fe20007fbe0ff */
[----:B------:R-:W-:Y:S02]  /*2930*/  FADD.FTZ R19, R19, R30 ;  /* 0x0000001e13137221 */ /* 0x000fe40000010000 */
[----:B------:R-:W-:Y:S02]  /*2940*/  FADD.FTZ R21, R21, R24 ;  /* 0x0000001815157221 */ /* 0x000fe40000010000 */
[----:B------:R-:W-:Y:S01]  /*2950*/  @P3 IMAD.X R33, RZ, RZ, R33, P5 ;  /* 0x000000ffff213224 */ /* 0x000fe200028e0621 */
[----:B------:R4:W-:Y:S01]  /*2960*/  @P3 STG.E [R2.64], R19 ;  /* 0x0000001302003986 */ /* 0x0009e2000c101904 */
[----:B------:R-:W-:Y:S01]  /*2970*/  @P2 IMAD.MOV.U32 R8, RZ, RZ, R12 ;  /* 0x000000ffff082224 */ /* 0x000fe200078e000c */
[----:B------:R-:W-:Y:S01]  /*2980*/  @P2 IADD3 R12, P5, R12, 0x200, RZ ;  /* 0x000002000c0c2810 */ /* 0x000fe20007fbe0ff */
[----:B------:R-:W-:Y:S01]  /*2990*/  FADD.FTZ R0, R0, R7 ;  /* 0x0000000700007221 */ /* 0x000fe20000010000 */
[----:B------:R-:W-:Y:S01]  /*29a0*/  @P2 MOV R9, R33 ;  /* 0x0000002100092202 */ /* 0x000fe20000000f00 */
[----:B------:R-:W-:Y:S01]  /*29b0*/  FADD.FTZ R20, R20, R25 ;  /* 0x0000001914147221 */ /* 0x000fe20000010000 */
[----:B------:R2:W-:Y:S01]  /*29c0*/  @P3 STG.E [R4.64], R15 ;  /* 0x0000000f04003986 */ /* 0x0005e2000c101904 */
[----:B------:R-:W-:-:S02]  /*29d0*/  @P2 IMAD.MOV.U32 R7, RZ, RZ, R35 ;  /* 0x000000ffff072224 */ /* 0x000fc400078e0023 */
[----:B0-----:R-:W-:Y:S02]  /*29e0*/  FADD.FTZ R21, R21, R28 ;  /* 0x0000001c15157221 */ /* 0x001fe40000010000 */
[----:B------:R-:W-:Y:S01]  /*29f0*/  @P2 IMAD.X R35, RZ, RZ, R35, P4 ;  /* 0x000000ffff232224 */ /* 0x000fe200020e0623 */
[----:B----4-:R-:W-:Y:S01]  /*2a00*/  @P1 MOV R2, R14 ;  /* 0x0000000e00021202 */ /* 0x010fe20000000f00 */
[----:B------:R-:W-:Y:S01]  /*2a10*/  @P2 IMAD.X R33, RZ, RZ, R33, P5 ;  /* 0x000000ffff212224 */ /* 0x000fe200028e0621 */
[----:B------:R-:W-:Y:S01]  /*2a20*/  @P1 IADD3 R14, P3, R14, 0x200, RZ ;  /* 0x000002000e0e1810 */ /* 0x000fe20007f7e0ff */
[----:B-1----:R-:W-:Y:S02]  /*2a30*/  FADD.FTZ R29, R20, R29 ;  /* 0x0000001d141d7221 */ /* 0x002fe40000010000 */
[----:B--2---:R-:W-:Y:S01]  /*2a40*/  FADD.FTZ R21, R21, R10 ;  /* 0x0000000a15157221 */ /* 0x004fe20000010000 */
[----:B------:R-:W-:Y:S01]  /*2a50*/  @P1 MOV R5, R33 ;  /* 0x0000002100051202 */ /* 0x000fe20000000f00 */
[----:B------:R-:W-:Y:S01]  /*2a60*/  @P1 IMAD.MOV.U32 R4, RZ, RZ, R12 ;  /* 0x000000ffff041224 */ /* 0x000fe200078e000c */
[----:B------:R-:W-:Y:S01]  /*2a70*/  @P1 IADD3 R12, P4, R12, 0x200, RZ ;  /* 0x000002000c0c1810 */ /* 0x000fe20007f9e0ff */
[----:B------:R-:W-:Y:S01]  /*2a80*/  @P1 IMAD.MOV.U32 R3, RZ, RZ, R35 ;  /* 0x000000ffff031224 */ /* 0x000fe200078e0023 */
[----:B------:R-:W-:Y:S01]  /*2a90*/  @P2 STG.E [R6.64], R29 ;  /* 0x0000001d06002986 */ /* 0x000fe2000c101904 */
[----:B---3--:R-:W-:-:S02]  /*2aa0*/  FADD.FTZ R0, R0, R27 ;  /* 0x0000001b00007221 */ /* 0x008fc40000010000 */
[----:B------:R-:W-:Y:S01]  /*2ab0*/  @P1 IMAD.X R33, RZ, RZ, R33, P4 ;  /* 0x000000ffff211224 */ /* 0x000fe200020e0621 */
[----:B------:R-:W-:Y:S01]  /*2ac0*/  @P2 STG.E [R8.64], R11 ;  /* 0x0000000b08002986 */ /* 0x000fe2000c101904 */
[----:B------:R-:W-:Y:S02]  /*2ad0*/  @P1 IMAD.X R35, RZ, RZ, R35, P3 ;  /* 0x000000ffff231224 */ /* 0x000fe400018e0623 */
[----:B------:R-:W-:Y:S01]  /*2ae0*/  FADD.FTZ R31, R0, R31 ;  /* 0x0000001f001f7221 */ /* 0x000fe20000010000 */
[----:B------:R0:W-:Y:S04]  /*2af0*/  @P1 STG.E [R2.64], R21 ;  /* 0x0000001502001986 */ /* 0x0001e8000c101904 */
[----:B------:R1:W-:Y:S01]  /*2b00*/  @P1 STG.E [R4.64], R13 ;  /* 0x0000000d04001986 */ /* 0x0003e2000c101904 */
[----:B0-----:R-:W-:Y:S01]  /*2b10*/  MOV R2, R14 ;  /* 0x0000000e00027202 */ /* 0x001fe20000000f00 */
[----:B------:R-:W-:-:S02]  /*2b20*/  IMAD.MOV.U32 R3, RZ, RZ, R35 ;  /* 0x000000ffff037224 */ /* 0x000fc400078e0023 */
[----:B-1----:R-:W-:Y:S01]  /*2b30*/  IMAD.MOV.U32 R4, RZ, RZ, R12 ;  /* 0x000000ffff047224 */ /* 0x002fe200078e000c */
[----:B------:R-:W-:Y:S01]  /*2b40*/  MOV R5, R33 ;  /* 0x0000002100057202 */ /* 0x000fe20000000f00 */
[----:B------:R-:W-:Y:S06]  /*2b50*/  @!P0 EXIT ;  /* 0x000000000000894d */ /* 0x000fec0003800000 */
[----:B------:R-:W-:Y:S04]  /*2b60*/  STG.E [R2.64], R31 ;  /* 0x0000001f02007986 */ /* 0x000fe8000c101904 */
[----:B------:R-:W-:Y:S01]  /*2b70*/  STG.E [R4.64], R17 ;  /* 0x0000001104007986 */ /* 0x000fe2000c101904 */
[----:B------:R-:W-:Y:S05]  /*2b80*/  EXIT ;  /* 0x000000000000794d */ /* 0x000fea0003800000 */
.L_x_510:
[----:B------:R-:W-:Y:S01]  /*2b90*/  HFMA2.MMA R82, -RZ, RZ, 0, 1.847743988037109375e-06 ;  /* 0x0000001fff527435 */ /* 0x000fe200000001ff */
[----:B------:R-:W-:Y:S01]  /*2ba0*/  IMAD.MOV.U32 R117, RZ, RZ, R113 ;  /* 0x000000ffff757224 */ /* 0x000fe200078e0071 */
[----:B------:R-:W-:Y:S01]  /*2bb0*/  MOV R80, 0x2bf0 ;  /* 0x00002bf000507802 */ /* 0x000fe20000000f00 */
[----:B------:R-:W-:-:S02]  /*2bc0*/  IMAD.MOV.U32 R100, RZ, RZ, 0x1 ;  /* 0x00000001ff647424 */ /* 0x000fc400078e00ff */
[----:B------:R-:W-:Y:S02]  /*2bd0*/  IMAD.MOV.U32 R83, RZ, RZ, -0x1 ;  /* 0xffffffffff537424 */ /* 0x000fe400078e00ff */
[----:B-----5:R-:W-:Y:S05]  /*2be0*/  CALL.REL.NOINC `($__internal_32_$__cuda_sm70_shflsync_bfly_p) ;  /* 0x0000046000007944 */ /* 0x020fea0003c00000 */
[----:B-1----:R-:W-:Y:S01]  /*2bf0*/  IMAD.MOV.U32 R118, RZ, RZ, R83 ;  /* 0x000000ffff767224 */ /* 0x002fe200078e0053 */
[----:B0-----:R-:W-:Y:S05]  /*2c00*/  BRA `(.L_x_517) ;  /* 0xffffe3e000007947 */ /* 0x001fea000383ffff */
.L_x_511:
[----:B------:R-:W-:Y:S01]  /*2c10*/  MOV R117, R116 ;  /* 0x0000007400757202 */ /* 0x000fe20000000f00 */
[----:B------:R-:W-:Y:S01]  /*2c20*/  IMAD.MOV.U32 R100, RZ, RZ, 0x1 ;  /* 0x00000001ff647424 */ /* 0x000fe200078e00ff */
[----:B------:R-:W-:Y:S01]  /*2c30*/  MOV R83, 0xffffffff ;  /* 0xffffffff00537802 */ /* 0x000fe20000000f00 */
[----:B------:R-:W-:Y:S01]  /*2c40*/  IMAD.MOV.U32 R82, RZ, RZ, 0x1f ;  /* 0x0000001fff527424 */ /* 0x000fe200078e00ff */
[----:B------:R-:W-:Y:S02]  /*2c50*/  MOV R80, 0x2c70 ;  /* 0x00002c7000507802 */ /* 0x000fe40000000f00 */
[----:B01---5:R-:W-:Y:S05]  /*2c60*/  CALL.REL.NOINC `($__internal_32_$__cuda_sm70_shflsync_bfly_p) ;  /* 0x000003e000007944 */ /* 0x023fea0003c00000 */
[----:B------:R-:W-:Y:S01]  /*2c70*/  FADD.FTZ R118, R118, R113 ;  /* 0x0000007176767221 */ /* 0x000fe20000010000 */
[----:B------:R-:W-:Y:S01]  /*2c80*/  MOV R80, 0x2cf0 ;  /* 0x00002cf000507802 */ /* 0x000fe20000000f00 */
[----:B-1----:R-:W-:Y:S01]  /*2c90*/  FADD.FTZ R116, R116, R83 ;  /* 0x0000005374747221 */ /* 0x002fe20000010000 */
[----:B------:R-:W-:Y:S01]  /*2ca0*/  MOV R83, 0xffffffff ;  /* 0xffffffff00537802 */ /* 0x000fe20000000f00 */
[----:B0-----:R-:W-:Y:S02]  /*2cb0*/  IMAD.MOV.U32 R100, RZ, RZ, 0x2 ;  /* 0x00000002ff647424 */ /* 0x001fe400078e00ff */
[----:B------:R-:W-:-:S02]  /*2cc0*/  IMAD.MOV.U32 R82, RZ, RZ, 0x1f ;  /* 0x0000001fff527424 */ /* 0x000fc400078e00ff */
[----:B------:R-:W-:Y:S02]  /*2cd0*/  IMAD.MOV.U32 R117, RZ, RZ, R118 ;  /* 0x000000ffff757224 */ /* 0x000fe400078e0076 */
[----:B------:R-:W-:Y:S05]  /*2ce0*/  CALL.REL.NOINC `($__internal_32_$__cuda_sm70_shflsync_bfly_p) ;  /* 0x0000036000007944 */ /* 0x000fea0003c00000 */
[----:B-1----:R-:W-:Y:S01]  /*2cf0*/  IMAD.MOV.U32 R113, RZ, RZ, R83 ;  /* 0x000000ffff717224 */ /* 0x002fe200078e0053 */
[----:B0-----:R-:W-:Y:S01]  /*2d00*/  MOV R117, R116 ;  /* 0x0000007400757202 */ /* 0x001fe20000000f00 */
[----:B------:R-:W-:Y:S01]  /*2d10*/  IMAD.MOV.U32 R100, RZ, RZ, 0x2 ;  /* 0x00000002ff647424 */ /* 0x000fe200078e00ff */
[----:B------:R-:W-:Y:S01]  /*2d20*/  MOV R83, 0xffffffff ;  /* 0xffffffff00537802 */ /* 0x000fe20000000f00 */
[----:B------:R-:W-:Y:S01]  /*2d30*/  IMAD.MOV.U32 R82, RZ, RZ, 0x1f ;  /* 0x0000001fff527424 */ /* 0x000fe200078e00ff */
[----:B------:R-:W-:Y:S02]  /*2d40*/  MOV R80, 0x2d60 ;  /* 0x00002d6000507802 */ /* 0x000fe40000000f00 */
[----:B------:R-:W-:Y:S05]  /*2d50*/  CALL.REL.NOINC `($__internal_32_$__cuda_sm70_shflsync_bfly_p) ;  /* 0x000002f000007944 */ /* 0x000fea0003c00000 */
        /* <DEDUP_REMOVED lines=23> */
[----:B0-----:R-:W-:Y:S01]  /*2ed0*/  HFMA2.MMA R82, -RZ, RZ, 0, 1.847743988037109375e-06 ;  /* 0x0000001fff527435 */ /* 0x001fe200000001ff */
[----:B-1----:R-:W-:Y:S01]  /*2ee0*/  IMAD.MOV.U32 R113, RZ, RZ, R83 ;  /* 0x000000ffff717224 */ /* 0x002fe200078e0053 */
[----:B------:R-:W-:Y:S01]  /*2ef0*/  MOV R117, R116 ;  /* 0x0000007400757202 */ /* 0x000fe20000000f00 */
[----:B------:R-:W-:Y:S01]  /*2f00*/  IMAD.MOV.U32 R100, RZ, RZ, 0x8 ;  /* 0x00000008ff647424 */ /* 0x000fe200078e00ff */
[----:B------:R-:W-:Y:S01]  /*2f10*/  MOV R80, 0x2f40 ;  /* 0x00002f4000507802 */ /* 0x000fe20000000f00 */
[----:B------:R-:W-:Y:S02]  /*2f20*/  IMAD.MOV.U32 R83, RZ, RZ, -0x1 ;  /* 0xffffffffff537424 */ /* 0x000fe400078e00ff */
[----:B------:R-:W-:Y:S05]  /*2f30*/  CALL.REL.NOINC `($__internal_32_$__cuda_sm70_shflsync_bfly_p) ;  /* 0x0000011000007944 */ /* 0x000fea0003c00000 */
[----:B------:R-:W-:Y:S01]  /*2f40*/  FADD.FTZ R113, R113, R118 ;  /* 0x0000007671717221 */ /* 0x000fe20000010000 */
[----:B0-----:R-:W-:Y:S01]  /*2f50*/  MOV R100, 0x10 ;  /* 0x0000001000647802 */ /* 0x001fe20000000f00 */
[----:B-1----:R-:W-:Y:S01]  /*2f60*/  FADD.FTZ R116, R116, R83 ;  /* 0x0000005374747221 */ /* 0x002fe20000010000 */
[----:B------:R-:W-:Y:S01]  /*2f70*/  MOV R83, 0xffffffff ;  /* 0xffffffff00537802 */ /* 0x000fe20000000f00 */
[----:B------:R-:W-:Y:S01]  /*2f80*/  IMAD.MOV.U32 R82, RZ, RZ, 0x1f ;  /* 0x0000001fff527424 */ /* 0x000fe200078e00ff */
[----:B------:R-:W-:Y:S01]  /*2f90*/  MOV R80, 0x2fc0 ;  /* 0x00002fc000507802 */ /* 0x000fe20000000f00 */
[----:B------:R-:W-:-:S02]  /*2fa0*/  IMAD.MOV.U32 R117, RZ, RZ, R113 ;  /* 0x000000ffff757224 */ /* 0x000fc400078e0071 */
[----:B------:R-:W-:Y:S05]  /*2fb0*/  CALL.REL.NOINC `($__internal_32_$__cuda_sm70_shflsync_bfly_p) ;  /* 0x0000009000007944 */ /* 0x000fea0003c00000 */
[----:B0-----:R-:W-:Y:S01]  /*2fc0*/  HFMA2.MMA R100, -RZ, RZ, 0, 9.5367431640625e-07 ;  /* 0x00000010ff647435 */ /* 0x001fe200000001ff */
[----:B-1----:R-:W-:Y:S01]  /*2fd0*/  MOV R118, R83 ;  /* 0x0000005300767202 */ /* 0x002fe20000000f00 */
[----:B------:R-:W-:Y:S01]  /*2fe0*/  IMAD.MOV.U32 R117, RZ, RZ, R116 ;  /* 0x000000ffff757224 */ /* 0x000fe200078e0074 */
[----:B------:R-:W-:Y:S01]  /*2ff0*/  MOV R83, 0xffffffff ;  /* 0xffffffff00537802 */ /* 0x000fe20000000f00 */
[----:B------:R-:W-:Y:S01]  /*3000*/  IMAD.MOV.U32 R82, RZ, RZ, 0x1f ;  /* 0x0000001fff527424 */ /* 0x000fe200078e00ff */
[----:B------:R-:W-:-:S02]  /*3010*/  MOV R80, 0x3030 ;  /* 0x0000303000507802 */ /* 0x000fc40000000f00 */
[----:B------:R-:W-:Y:S05]  /*3020*/  CALL.REL.NOINC `($__internal_32_$__cuda_sm70_shflsync_bfly_p) ;  /* 0x0000002000007944 */ /* 0x000fea0003c00000 */
[----:B-1----:R-:W-:Y:S01]  /*3030*/  IMAD.MOV.U32 R81, RZ, RZ, R83 ;  /* 0x000000ffff517224 */ /* 0x002fe200078e0053 */
[----:B0-----:R-:W-:Y:S05]  /*3040*/  BRA `(.L_x_518) ;  /* 0xffffe0c000007947 */ /* 0x001fea000383ffff */
        .weak           $__internal_32_$__cuda_sm70_shflsync_bfly_p
        .type           $__internal_32_$__cuda_sm70_shflsync_bfly_p,@function
        .size           $__internal_32_$__cuda_sm70_shflsync_bfly_p,(.L_x_1978 - $__internal_32_$__cuda_sm70_shflsync_bfly_p)
$__internal_32_$__cuda_sm70_shflsync_bfly_p:
[----:B------:R-:W-:Y:S01]  /*3050*/  HFMA2.MMA R81, -RZ, RZ, 0, 0 ;  /* 0x00000000ff517435 */ /* 0x000fe200000001ff */
[----:B------:R-:W-:Y:S04]  /*3060*/  WARPSYNC R83 ;  /* 0x0000005300007348 */ /* 0x000fe80003800000 */
[----:B------:R0:W1:Y:S01]  /*3070*/  SHFL.BFLY PT, R83, R117, R100, R82 ;  /* 0x0c00006475537389 */ /* 0x00006200000e0052 */
[----:B------:R-:W-:Y:S05]  /*3080*/  RET.REL.NODEC R80 `(_ZN10layer_norm31ln_parallel_residual_bwd_kernelINS_13Kernel_traitsIf13__nv_bfloat16S2_S2_fjLj512ELj1ELj4ELj1ELj16ENS_18Kernel_traits_baseILj512EfS2_S2_S2_fjLj128EEEEELb1ELb1ELb0EEEvNS_9BwdParamsE) ;  /* 0xffffcf7050007950 */ /* 0x000fea0003c3ffff */
.L_x_519:
        /* <DEDUP_REMOVED lines=15> */
.L_x_1978:


//--------------------- .text._ZN10layer_norm22ln_bwd_finalize_kernelINS_22Kernel_traits_finalizeILj512Ef13__nv_bfloat16S2_S2_fjLb0ELj1024ELj4ENS_18Kernel_traits_baseILj512EfS2_S2_S2_fjLj1024EEEEELb0ELb1EEEvNS_9BwdParamsE --------------------------
	.section	.text._ZN10layer_norm22ln_bwd_finalize_kernelINS_22Kernel_traits_finalizeILj512Ef13__nv_bfloat16S2_S2_fjLb0ELj1024ELj4ENS_18Kernel_traits_baseILj512EfS2_S2_S2_fjLj1024EEEEELb0ELb1EEEvNS_9BwdParamsE,"ax",@progbits
	.sectioninfo	@"SHI_REGISTERS=32"
	.align	128
        .global         _ZN10layer_norm22ln_bwd_finalize_kernelINS_22Kernel_traits_finalizeILj512Ef13__nv_bfloat16S2_S2_fjLb0ELj1024ELj4ENS_18Kernel_traits_baseILj512EfS2_S2_S2_fjLj1024EEEEELb0ELb1EEEvNS_9BwdParamsE
        .type           _ZN10layer_norm22ln_bwd_finalize_kernelINS_22Kernel_traits_finalizeILj512Ef13__nv_bfloat16S2_S2_fjLb0ELj1024ELj4ENS_18Kernel_traits_baseILj512EfS2_S2_S2_fjLj1024EEEEELb0ELb1EEEvNS_9BwdParamsE,@function
        .size           _ZN10layer_norm22ln_bwd_finalize_kernelINS_22Kernel_traits_finalizeILj512Ef13__nv_bfloat16S2_S2_fjLb0ELj1024ELj4ENS_18Kernel_traits_baseILj512EfS2_S2_S2_fjLj1024EEEEELb0ELb1EEEvNS_9BwdParamsE,(.L_x_1979 - _ZN10layer_norm22ln_bwd_finalize_kernelINS_22Kernel_traits_finalizeILj512Ef13__nv_bfloat16S2_S2_fjLb0ELj1024ELj4ENS_18Kernel_traits_baseILj512EfS2_S2_S2_fjLj1024EEEEELb0ELb1EEEvNS_9BwdParamsE)
        .other          _ZN10layer_norm22ln_bwd_finalize_kernelINS_22Kernel_traits_finalizeILj512Ef13__nv_bfloat16S2_S2_fjLb0ELj1024ELj4ENS_18Kernel_traits_baseILj512EfS2_S2_S2_fjLj1024EEEEELb0ELb1EEEvNS_9BwdParamsE,@"STO_CUDA_ENTRY STV_DEFAULT"
_ZN10layer_norm22ln_bwd_finalize_kernelINS_22Kernel_traits_finalizeILj512Ef13__nv_bfloat16S2_S2_fjLb0ELj1024ELj4ENS_18Kernel_traits_baseILj512EfS2_S2_S2_fjLj1024EEEEELb0ELb1EEEvNS_9BwdParamsE:
.text._ZN10layer_norm22ln_bwd_finalize_kernelINS_22Kernel_traits_finalizeILj512Ef13__nv_bfloat16S2_S2_fjLb0ELj1024ELj4ENS_18Kernel_traits_baseILj512EfS2_S2_S2_fjLj1024EEEEELb0ELb1EEEvNS_9BwdParamsE:
        /* <DEDUP_REMOVED lines=19> */
.L_x_530:
        /* <DEDUP_REMOVED lines=27> */
.L_x_524:
        /* <DEDUP_REMOVED lines=35> */
.L_x_523:
[----:B------:R-:W-:Y:S05]  /*0510*/  BSYNC B1 ;  /* 0x0000000000017941 */ /* 0x000fea0003800000 */
.L_x_522:
        /* <DEDUP_REMOVED lines=23> */
.L_x_526:
[----:B------:R-:W-:Y:S05]  /*0690*/  BSYNC B1 ;  /* 0x0000000000017941 */ /* 0x000fea0003800000 */
.L_x_525:
        /* <DEDUP_REMOVED lines=10> */
.L_x_521:
[----:B------:R-:W-:Y:S05]  /*0740*/  BSYNC B0 ;  /* 0x0000000000007941 */ /* 0x000fea0003800000 */
.L_x_520:
        /* <DEDUP_REMOVED lines=11> */
.L_x_531:
        /* <DEDUP_REMOVED lines=18> */
.L_x_532:
[----:B------:R-:W-:Y:S01]  /*0920*/  @!P1 SHF.R.U32.HI R2, RZ, 0x3, R0 ;  /* 0x00000003ff029819 */ /* 0x000fe20000011600 */
[----:B---3--:R-:W-:Y:S02]  /*0930*/  FADD.FTZ R5, R5, R10 ;  /* 0x0000000a05057221 */ /* 0x008fe40000010000 */
[----:B--2---:R-:W-:Y:S01]  /*0940*/  FADD.FTZ R7, R7, R4 ;  /* 0x0000000407077221 */ /* 0x004fe20000010000 */
[----:B------:R-:W-:-:S05]  /*0950*/  @!P1 LOP3.LUT R2, R2, 0x1ffffffc, RZ, 0xc0, !PT ;  /* 0x1ffffffc02029812 */ /* 0x000fca00078ec0ff */
[----:B------:R2:W-:Y:S04]  /*0960*/  @!P1 STS [R2+0x2000], R5 ;  /* 0x0020000502009388 */ /* 0x0005e80000000800 */
[----:B------:R2:W-:Y:S02]  /*0970*/  @!P1 STS [R2+0x2080], R7 ;  /* 0x0020800702009388 */ /* 0x0005e40000000800 */
.L_x_527:
[----:B0-----:R-:W-:Y:S01]  /*0980*/  WARPSYNC 0xffffffff ;  /* 0xffffffff00007948 */ /* 0x001fe20003800000 */
[----:B------:R-:W-:Y:S01]  /*0990*/  BAR.SYNC.DEFER_BLOCKING 0x0 ;  /* 0x0000000000007b1d */ /* 0x000fe20000010000 */
[----:B-1----:R-:W-:Y:S02]  /*09a0*/  @P0 MOV R4, 0x8 ;  /* 0x0000000800040802 */ /* 0x002fe40000000f00 */
[C---:B------:R-:W-:Y:S02]  /*09b0*/  ISETP.GT.U32.AND P1, PT, R18.reuse, -0x201, PT ;  /* 0xfffffdff1200780c */ /* 0x040fe40003f24070 */
[----:B------:R-:W-:Y:S01]  /*09c0*/  IADD3 R18, R18, 0x200, RZ ;  /* 0x0000020012127810 */ /* 0x000fe20007ffe0ff */
[----:B--2---:R-:W-:-:S04]  /*09d0*/  @P0 IMAD.WIDE.U32 R2, R19, R4, c[0x0][0x268] ;  /* 0x00009a0013020625 */ /* 0x004fc800078e0004 */
[C---:B------:R-:W-:Y:S01]  /*09e0*/  @P0 IMAD.WIDE.U32 R4, R19.reuse, R4, c[0x0][0x260] ;  /* 0x0000980013040625 */ /* 0x040fe200078e0004 */
[----:B------:R-:W-:Y:S01]  /*09f0*/  IADD3 R19, R19, 0x100, RZ ;  /* 0x0000010013137810 */ /* 0x000fe20007ffe0ff */
[----:B------:R-:W0:Y:S04]  /*0a00*/  @P0 LDS.64 R6, [R16.X8+0x2000] ;  /* 0x0020000010060984 */ /* 0x000e280000008a00 */
[----:B------:R-:W1:Y:S04]  /*0a10*/  @P0 LDS.64 R8, [R16.X8+0x2080] ;  /* 0x0020800010080984 */ /* 0x000e680000008a00 */
[----:B0-----:R0:W-:Y:S04]  /*0a20*/  @P0 STG.E.64 [R2.64], R6 ;  /* 0x0000000602000986 */ /* 0x0011e8000c101b04 */
[----:B-1----:R0:W-:Y:S02]  /*0a30*/  @P0 STG.E.64 [R4.64], R8 ;  /* 0x0000000804000986 */ /* 0x0021e4000c101b04 */
[----:B0-----:R-:W-:Y:S05]  /*0a40*/  @P1 BRA `(.L_x_530) ;  /* 0xfffff6e000001947 */ /* 0x001fea000383ffff */
[----:B------:R-:W-:Y:S05]  /*0a50*/  EXIT ;  /* 0x000000000000794d */ /* 0x000fea0003800000 */
.L_x_528:
[----:B------:R-:W-:Y:S01]  /*0a60*/  HFMA2.MMA R9, -RZ, RZ, 0, 5.9604644775390625e-08 ;  /* 0x00000001ff097435 */ /* 0x000fe200000001ff */
[----:B--2---:R-:W-:Y:S01]  /*0a70*/  IMAD.MOV.U32 R10, RZ, RZ, R4 ;  /* 0x000000ffff0a7224 */ /* 0x004fe200078e0004 */
[----:B------:R-:W-:Y:S01]  /*0a80*/  MOV R11, 0xffffffff ;  /* 0xffffffff000b7802 */ /* 0x000fe20000000f00 */
[----:B------:R-:W-:Y:S01]  /*0a90*/  IMAD.MOV.U32 R6, RZ, RZ, 0x1f ;  /* 0x0000001fff067424 */ /* 0x000fe200078e00ff */
[----:B------:R-:W-:-:S02]  /*0aa0*/  MOV R2, 0xac0 ;  /* 0x00000ac000027802 */ /* 0x000fc40000000f00 */
[----:B01----:R-:W-:Y:S05]  /*0ab0*/  CALL.REL.NOINC `($__internal_33_$__cuda_sm70_shflsync_bfly_p) ;  /* 0x000003c000007944 */ /* 0x003fea0003c00000 */
[----:B-1----:R-:W-:Y:S01]  /*0ac0*/  MOV R3, R6 ;  /* 0x0000000600037202 */ /* 0x002fe20000000f00 */
[----:B0-----:R-:W-:Y:S05]  /*0ad0*/  BRA `(.L_x_531) ;  /* 0xfffffd2000007947 */ /* 0x001fea000383ffff */
.L_x_529:
[----:B------:R-:W-:Y:S01]  /*0ae0*/  HFMA2.MMA R9, -RZ, RZ, 0, 1.1920928955078125e-07 ;  /* 0x00000002ff097435 */ /* 0x000fe200000001ff */
[----:B------:R-:W-:Y:S01]  /*0af0*/  IMAD.MOV.U32 R10, RZ, RZ, R13 ;  /* 0x000000ffff0a7224 */ /* 0x000fe200078e000d */
[----:B------:R-:W-:Y:S01]  /*0b00*/  MOV R6, 0x1f ;  /* 0x0000001f00067802 */ /* 0x000fe20000000f00 */
[----:B------:R-:W-:Y:S01]  /*0b10*/  IMAD.MOV.U32 R11, RZ, RZ, -0x1 ;  /* 0xffffffffff0b7424 */ /* 0x000fe200078e00ff */
[----:B------:R-:W-:-:S02]  /*0b20*/  MOV R2, 0xb40 ;  /* 0x00000b4000027802 */ /* 0x000fc40000000f00 */
[----:B012---:R-:W-:Y:S05]  /*0b30*/  CALL.REL.NOINC `($__internal_33_$__cuda_sm70_shflsync_bfly_p) ;  /* 0x0000034000007944 */ /* 0x007fea0003c00000 */
[----:B0-----:R-:W-:Y:S01]  /*0b40*/  HFMA2.MMA R9, -RZ, RZ, 0, 2.384185791015625e-07 ;  /* 0x00000004ff097435 */ /* 0x001fe200000001ff */
[----:B-1----:R-:W-:Y:S01]  /*0b50*/  FADD.FTZ R10, R13, R6 ;  /* 0x000000060d0a7221 */ /* 0x002fe20000010000 */
[----:B------:R-:W-:Y:S01]  /*0b60*/  MOV R6, 0x1f ;  /* 0x0000001f00067802 */ /* 0x000fe20000000f00 */
[----:B------:R-:W-:Y:S01]  /*0b70*/  IMAD.MOV.U32 R11, RZ, RZ, -0x1 ;  /* 0xffffffffff0b7424 */ /* 0x000fe200078e00ff */
[----:B------:R-:W-:-:S02]  /*0b80*/  MOV R2, 0xba0 ;  /* 0x00000ba000027802 */ /* 0x000fc40000000f00 */
[----:B------:R-:W-:Y:S05]  /*0b90*/  CALL.REL.NOINC `($__internal_33_$__cuda_sm70_shflsync_bfly_p) ;  /* 0x000002e000007944 */ /* 0x000fea0003c00000 */
[----:B0-----:R-:W-:Y:S01]  /*0ba0*/  HFMA2.MMA R9, -RZ, RZ, 0, 4.76837158203125e-07 ;  /* 0x00000008ff097435 */ /* 0x001fe200000001ff */
[----:B-1----:R-:W-:Y:S01]  /*0bb0*/  FADD.FTZ R10, R10, R6 ;  /* 0x000000060a0a7221 */ /* 0x002fe20000010000 */
[----:B------:R-:W-:Y:S01]  /*0bc0*/  MOV R6, 0x1f ;  /* 0x0000001f00067802 */ /* 0x000fe20000000f00 */
[----:B------:R-:W-:Y:S01]  /*0bd0*/  IMAD.MOV.U32 R11, RZ, RZ, -0x1 ;  /* 0xffffffffff0b7424 */ /* 0x000fe200078e00ff */
[----:B------:R-:W-:-:S02]  /*0be0*/  MOV R2, 0xc00 ;  /* 0x00000c0000027802 */ /* 0x000fc40000000f00 */
[----:B------:R-:W-:Y:S05]  /*0bf0*/  CALL.REL.NOINC `($__internal_33_$__cuda_sm70_shflsync_bfly_p) ;  /* 0x0000028000007944 */ /* 0x000fea0003c00000 */
[----:B-1----:R-:W-:Y:S01]  /*0c00*/  FADD.FTZ R4, R10, R6 ;  /* 0x000000060a047221 */ /* 0x002fe20000010000 */
[----:B0-----:R-:W-:Y:S01]  /*0c10*/  HFMA2.MMA R9, -RZ, RZ, 0, 9.5367431640625e-07 ;  /* 0x00000010ff097435 */ /* 0x001fe200000001ff */
[----:B------:R-:W-:Y:S01]  /*0c20*/  MOV R6, 0x1f ;  /* 0x0000001f00067802 */ /* 0x000fe20000000f00 */
[----:B------:R-:W-:Y:S01]  /*0c30*/  IMAD.MOV.U32 R11, RZ, RZ, -0x1 ;  /* 0xffffffffff0b7424 */ /* 0x000fe200078e00ff */
[----:B------:R-:W-:-:S02]  /*0c40*/  MOV R2, 0xc70 ;  /* 0x00000c7000027802 */ /* 0x000fc40000000f00 */
[----:B------:R-:W-:Y:S02]  /*0c50*/  MOV R10, R4 ;  /* 0x00000004000a7202 */ /* 0x000fe40000000f00 */
[----:B------:R-:W-:Y:S05]  /*0c60*/  CALL.REL.NOINC `($__internal_33_$__cuda_sm70_shflsync_bfly_p) ;  /* 0x0000021000007944 */ /* 0x000fea0003c00000 */
[----:B0-----:R-:W-:Y:S01]  /*0c70*/  HFMA2.MMA R9, -RZ, RZ, 0, 5.9604644775390625e-08 ;  /* 0x00000001ff097435 */ /* 0x001fe200000001ff */
[----:B-1----:R-:W-:Y:S01]  /*0c80*/  MOV R7, R6 ;  /* 0x0000000600077202 */ /* 0x002fe20000000f00 */
[----:B------:R-:W-:Y:S01]  /*0c90*/  IMAD.MOV.U32 R10, RZ, RZ, R5 ;  /* 0x000000ffff0a7224 */ /* 0x000fe200078e0005 */
[----:B------:R-:W-:Y:S01]  /*0ca0*/  MOV R6, 0x1f ;  /* 0x0000001f00067802 */ /* 0x000fe20000000f00 */
[----:B------:R-:W-:Y:S01]  /*0cb0*/  IMAD.MOV.U32 R11, RZ, RZ, -0x1 ;  /* 0xffffffffff0b7424 */ /* 0x000fe200078e00ff */
[----:B------:R-:W-:Y:S02]  /*0cc0*/  MOV R2, 0xce0 ;  /* 0x00000ce000027802 */ /* 0x000fe40000000f00 */
[----:B------:R-:W-:Y:S05]  /*0cd0*/  CALL.REL.NOINC `($__internal_33_$__cuda_sm70_shflsync_bfly_p) ;  /* 0x000001a000007944 */ /* 0x000fea0003c00000 */
[----:B0-----:R-:W-:Y:S01]  /*0ce0*/  HFMA2.MMA R9, -RZ, RZ, 0, 1.1920928955078125e-07 ;  /* 0x00000002ff097435 */ /* 0x001fe200000001ff */
[----:B-1----:R-:W-:Y:S01]  /*0cf0*/  FADD.FTZ R10, R5, R6 ;  /* 0x00000006050a7221 */ /* 0x002fe20000010000 */
[----:B------:R-:W-:Y:S01]  /*0d00*/  MOV R6, 0x1f ;  /* 0x0000001f00067802 */ /* 0x000fe20000000f00 */
[----:B------:R-:W-:Y:S01]  /*0d10*/  IMAD.MOV.U32 R11, RZ, RZ, -0x1 ;  /* 0xffffffffff0b7424 */ /* 0x000fe200078e00ff */
[----:B------:R-:W-:Y:S02]  /*0d20*/  MOV R2, 0xd40 ;  /* 0x00000d4000027802 */ /* 0x000fe40000000f00 */
[----:B------:R-:W-:Y:S05]  /*0d30*/  CALL.REL.NOINC `($__internal_33_$__cuda_sm70_shflsync_bfly_p) ;  /* 0x0000014000007944 */ /* 0x000fea0003c00000 */
        /* <DEDUP_REMOVED lines=12> */
[----:B0-----:R-:W-:Y:S01]  /*0e00*/  HFMA2.MMA R9, -RZ, RZ, 0, 9.5367431640625e-07 ;  /* 0x00000010ff097435 */ /* 0x001fe200000001ff */
[----:B-1----:R-:W-:Y:S01]  /*0e10*/  FADD.FTZ R10, R10, R6 ;  /* 0x000000060a0a7221 */ /* 0x002fe20000010000 */
[----:B------:R-:W-:Y:S01]  /*0e20*/  MOV R6, 0x1f ;  /* 0x0000001f00067802 */ /* 0x000fe20000000f00 */
[----:B------:R-:W-:Y:S01]  /*0e30*/  IMAD.MOV.U32 R11, RZ, RZ, -0x1 ;  /* 0xffffffffff0b7424 */ /* 0x000fe200078e00ff */
[----:B------:R-:W-:-:S02]  /*0e40*/  MOV R2, 0xe60 ;  /* 0x00000e6000027802 */ /* 0x000fc40000000f00 */
[----:B------:R-:W-:Y:S05]  /*0e50*/  CALL.REL.NOINC `($__internal_33_$__cuda_sm70_shflsync_bfly_p) ;  /* 0x0000002000007944 */ /* 0x000fea0003c00000 */
[----:B-1----:R-:W-:Y:S01]  /*0e60*/  MOV R5, R6 ;  /* 0x0000000600057202 */ /* 0x002fe20000000f00 */
[----:B0-----:R-:W-:Y:S05]  /*0e70*/  BRA `(.L_x_532) ;  /* 0xfffffaa000007947 */ /* 0x001fea000383ffff */
        .weak           $__internal_33_$__cuda_sm70_shflsync_bfly_p
        .type           $__internal_33_$__cuda_sm70_shflsync_bfly_p,@function
        .size           $__internal_33_$__cuda_sm70_shflsync_bfly_p,(.L_x_1979 - $__internal_33_$__cuda_sm70_shflsync_bfly_p)
$__internal_33_$__cuda_sm70_shflsync_bfly_p:
[----:B------:R-:W-:Y:S01]  /*0e80*/  HFMA2.MMA R3, -RZ, RZ, 0, 0 ;  /* 0x00000000ff037435 */ /* 0x000fe200000001ff */
[----:B------:R-:W-:Y:S04]  /*0e90*/  WARPSYNC R11 ;  /* 0x0000000b00007348 */ /* 0x000fe80003800000 */
[----:B------:R0:W1:Y:S01]  /*0ea0*/  SHFL.BFLY PT, R6, R10, R9, R6 ;  /* 0x0c0000090a067389 */ /* 0x00006200000e0006 */
[----:B------:R-:W-:Y:S05]  /*0eb0*/  RET.REL.NODEC R2 `(_ZN10layer_norm22ln_bwd_finalize_kernelINS_22Kernel_traits_finalizeILj512Ef13__nv_bfloat16S2_S2_fjLb0ELj1024ELj4ENS_18Kernel_traits_baseILj512EfS2_S2_S2_fjLj1024EEEEELb0ELb1EEEvNS_9BwdParamsE) ;  /* 0xfffff14002007950 */ /* 0x000fea0003c3ffff */
.L_x_533:
        /* <DEDUP_REMOVED lines=12> */
.L_x_1979:


//--------------------- .text._ZN10layer_norm40ln_parallel_residual_bwd_finalize_kernelINS_22Kernel_traits_finalizeILj512Ef13__nv_bfloat16S2_S2_fjLb0ELj1024ELj4ENS_18Kernel_traits_baseILj512EfS2_S2_S2_fjLj1024EEEEELb1EEEvNS_9BwdParamsE --------------------------
	.section	.text._ZN10layer_norm40ln_parallel_residual_bwd_finalize_kernelINS_22Kernel_traits_finalizeILj512Ef13__nv_bfloat16S2_S2_fjLb0ELj1024ELj4ENS_18Kernel_traits_baseILj512EfS2_S2_S2_fjLj1024EEEEELb1EEEvNS_9BwdParamsE,"ax",@progbits
	.sectioninfo	@"SHI_REGISTERS=32"
	.align	128
        .global         _ZN10layer_norm40ln_parallel_residual_bwd_finalize_kernelINS_22Kernel_traits_finalizeILj512Ef13__nv_bfloat16S2_S2_fjLb0ELj1024ELj4ENS_18Kernel_traits_baseILj512EfS2_S2_S2_fjLj1024EEEEELb1EEEvNS_9BwdParamsE
        .type           _ZN10layer_norm40ln_parallel_residual_bwd_finalize_kernelINS_22Kernel_traits_finalizeILj512Ef13__nv_bfloat16S2_S2_fjLb0ELj1024ELj4ENS_18Kernel_traits_baseILj512EfS2_S2_S2_fjLj1024EEEEELb1EEEvNS_9BwdParamsE,@function
        .size           _ZN10layer_norm40ln_parallel_residual_bwd_finalize_kernelINS_22Kernel_traits_finalizeILj512Ef13__nv_bfloat16S2_S2_fjLb0ELj1024ELj4ENS_18Kernel_traits_baseILj512EfS2_S2_S2_fjLj1024EEEEELb1EEEvNS_9BwdParamsE,(.L_x_1980 - _ZN10layer_norm40ln_parallel_residual_bwd_finalize_kernelINS_22Kernel_traits_finalizeILj512Ef13__nv_bfloat16S2_S2_fjLb0ELj1024ELj4ENS_18Kernel_traits_baseILj512EfS2_S2_S2_fjLj1024EEEEELb1EEEvNS_9BwdParamsE)
        .other          _ZN10layer_norm40ln_parallel_residual_bwd_finalize_kernelINS_22Kernel_traits_finalizeILj512Ef13__nv_bfloat16S2_S2_fjLb0ELj1024ELj4ENS_18Kernel_traits_baseILj512EfS2_S2_S2_fjLj1024EEEEELb1EEEvNS_9BwdParamsE,@"STO_CUDA_ENTRY STV_DEFAULT"
_ZN10layer_norm40ln_parallel_residual_bwd_finalize_kernelINS_22Kernel_traits_finalizeILj512Ef13__nv_bfloat16S2_S2_fjLb0ELj1024ELj4ENS_18Kernel_traits_baseILj512EfS2_S2_S2_fjLj1024EEEEELb1EEEvNS_9BwdParamsE:
.text._ZN10layer_norm40ln_parallel_residual_bwd_finalize_kernelINS_22Kernel_traits_finalizeILj512Ef13__nv_bfloat16S2_S2_fjLb0ELj1024ELj4ENS_18Kernel_traits_baseILj512EfS2_S2_S2_fjLj1024EEEEELb1EEEvNS_9BwdParamsE:
        /* <DEDUP_REMOVED lines=19> */
.L_x_547:
        /* <DEDUP_REMOVED lines=37> */
.L_x_538:
        /* <DEDUP_REMOVED lines=59> */
.L_x_537:
[----:B------:R-:W-:Y:S05]  /*0730*/  BSYNC B1 ;  /* 0x0000000000017941 */ /* 0x000fea0003800000 */
.L_x_536:
        /* <DEDUP_REMOVED lines=35> */
.L_x_540:
[----:B------:R-:W-:Y:S05]  /*0970*/  BSYNC B1 ;  /* 0x0000000000017941 */ /* 0x000fea0003800000 */
.L_x_539:
        /* <DEDUP_REMOVED lines=16> */
.L_x_535:
[----:B------:R-:W-:Y:S05]  /*0a80*/  BSYNC B0 ;  /* 0x0000000000007941 */ /* 0x000fea0003800000 */
.L_x_534:
        /* <DEDUP_REMOVED lines=14> */
.L_x_548:
        /* <DEDUP_REMOVED lines=36> */
.L_x_549:
        /* <DEDUP_REMOVED lines=11> */
.L_x_541:
[----:B0-----:R-:W-:Y:S01]  /*0e60*/  WARPSYNC 0xffffffff ;  /* 0xffffffff00007948 */ /* 0x001fe20003800000 */
[----:B------:R-:W-:Y:S06]  /*0e70*/  BAR.SYNC.DEFER_BLOCKING 0x0 ;  /* 0x0000000000007b1d */ /* 0x000fec0000010000 */
[----:B------:R-:W-:Y:S01]  /*0e80*/  BSSY B0, `(.L_x_544) ;  /* 0x0000011000007945 */ /* 0x000fe20003800000 */
[----:B------:R-:W-:Y:S05]  /*0e90*/  @!P0 BRA `(.L_x_545) ;  /* 0x000000f000008947 */ /* 0x000fea0003800000 */
        /* <DEDUP_REMOVED lines=15> */
.L_x_545:
[----:B------:R-:W-:Y:S05]  /*0f90*/  BSYNC B0 ;  /* 0x0000000000007941 */ /* 0x000fea0003800000 */
.L_x_544:
[C---:B------:R-:W-:Y:S02]  /*0fa0*/  ISETP.GT.U32.AND P1, PT, R4.reuse, -0x201, PT ;  /* 0xfffffdff0400780c */ /* 0x040fe40003f24070 */
[----:B------:R-:W-:-:S02]  /*0fb0*/  IADD3 R4, R4, 0x200, RZ ;  /* 0x0000020004047810 */ /* 0x000fc40007ffe0ff */
[----:B------:R-:W-:-:S09]  /*0fc0*/  IADD3 R5, R5, 0x100, RZ ;  /* 0x0000010005057810 */ /* 0x000fd20007ffe0ff */
[----:B0-----:R-:W-:Y:S01]  /*0fd0*/  @!P1 CALL.REL.NOINC `(.L_x_546) ;  /* 0x0000001000009944 */ /* 0x001fe20003c00000 */
[----:B------:R-:W-:Y:S05]  /*0fe0*/  BRA `(.L_x_547) ;  /* 0xfffff14000007947 */ /* 0x000fea000383ffff */
.L_x_546:
[----:B------:R-:W-:Y:S05]  /*0ff0*/  EXIT ;  /* 0x000000000000794d */ /* 0x000fea0003800000 */
.L_x_542:
[----:B------:R-:W-:Y:S01]  /*1000*/  HFMA2.MMA R17, -RZ, RZ, 0, 1.847743988037109375e-06 ;  /* 0x0000001fff117435 */ /* 0x000fe200000001ff */
[----:B----4-:R-:W-:Y:S01]  /*1010*/  MOV R19, R12 ;  /* 0x0000000c00137202 */ /* 0x010fe20000000f00 */
[----:B------:R-:W-:Y:S01]  /*1020*/  IMAD.MOV.U32 R16, RZ, RZ, 0x1 ;  /* 0x00000001ff107424 */ /* 0x000fe200078e00ff */
[----:B------:R-:W-:Y:S02]  /*1030*/  MOV R14, 0xffffffff ;  /* 0xffffffff000e7802 */ /* 0x000fe40000000f00 */
[----:B------:R-:W-:Y:S02]  /*1040*/  MOV R8, 0x1060 ;  /* 0x0000106000087802 */ /* 0x000fe40000000f00 */
[----:B0123--:R-:W-:Y:S05]  /*1050*/  CALL.REL.NOINC `($__internal_34_$__cuda_sm70_shflsync_bfly_p) ;  /* 0x000007b000007944 */ /* 0x00ffea0003c00000 */
[----:B01----:R-:W-:Y:S05]  /*1060*/  BRA `(.L_x_548) ;  /* 0xfffffb0000007947 */ /* 0x003fea000383ffff */
.L_x_543:
[----:B------:R-:W-:Y:S01]  /*1070*/  HFMA2.MMA R17, -RZ, RZ, 0, 1.847743988037109375e-06 ;  /* 0x0000001fff117435 */ /* 0x000fe200000001ff */
[----:B------:R-:W-:Y:S01]  /*1080*/  MOV R19, R12 ;  /* 0x0000000c00137202 */ /* 0x000fe20000000f00 */
[----:B------:R-:W-:Y:S01]  /*1090*/  IMAD.MOV.U32 R16, RZ, RZ, 0x2 ;  /* 0x00000002ff107424 */ /* 0x000fe200078e00ff */
[----:B------:R-:W-:Y:S02]  /*10a0*/  MOV R14, 0xffffffff ;  /* 0xffffffff000e7802 */ /* 0x000fe40000000f00 */
[----:B------:R-:W-:-:S02]  /*10b0*/  MOV R8, 0x10d0 ;  /* 0x000010d000087802 */ /* 0x000fc40000000f00 */
[----:B-123--:R-:W-:Y:S05]  /*10c0*/  CALL.REL.NOINC `($__internal_34_$__cuda_sm70_shflsync_bfly_p) ;  /* 0x0000074000007944 */ /* 0x00efea0003c00000 */
[----:B0-----:R-:W-:Y:S01]  /*10d0*/  HFMA2.MMA R16, -RZ, RZ, 0, 2.384185791015625e-07 ;  /* 0x00000004ff107435 */ /* 0x001fe200000001ff */
[----:B-1----:R-:W-:Y:S01]  /*10e0*/  FADD.FTZ R19, R12, R14 ;  /* 0x0000000e0c137221 */ /* 0x002fe20000010000 */
[----:B------:R-:W-:Y:S01]  /*10f0*/  MOV R14, 0xffffffff ;  /* 0xffffffff000e7802 */ /* 0x000fe20000000f00 */
[----:B------:R-:W-:Y:S01]  /*1100*/  IMAD.MOV.U32 R17, RZ, RZ, 0x1f ;  /* 0x0000001fff117424 */ /* 0x000fe200078e00ff */
[----:B------:R-:W-:-:S02]  /*1110*/  MOV R8, 0x1130 ;  /* 0x0000113000087802 */ /* 0x000fc40000000f00 */
[----:B------:R-:W-:Y:S05]  /*1120*/  CALL.REL.NOINC `($__internal_34_$__cuda_sm70_shflsync_bfly_p) ;  /* 0x000006e000007944 */ /* 0x000fea0003c00000 */
[----:B0-----:R-:W-:Y:S01]  /*1130*/  HFMA2.MMA R16, -RZ, RZ, 0, 4.76837158203125e-07 ;  /* 0x00000008ff107435 */ /* 0x001fe200000001ff */
[----:B-1----:R-:W-:Y:S01]  /*1140*/  FADD.FTZ R19, R19, R14 ;  /* 0x0000000e13137221 */ /* 0x002fe20000010000 */
[----:B------:R-:W-:Y:S01]  /*1150*/  MOV R17, 0x1f ;  /* 0x0000001f00117802 */ /* 0x000fe20000000f00 */
[----:B------:R-:W-:Y:S01]  /*1160*/  IMAD.MOV.U32 R14, RZ, RZ, -0x1 ;  /* 0xffffffffff0e7424 */ /* 0x000fe200078e00ff */
[----:B------:R-:W-:-:S02]  /*1170*/  MOV R8, 0x1190 ;  /* 0x0000119000087802 */ /* 0x000fc40000000f00 */
[----:B------:R-:W-:Y:S05]  /*1180*/  CALL.REL.NOINC `($__internal_34_$__cuda_sm70_shflsync_bfly_p) ;  /* 0x0000068000007944 */ /* 0x000fea0003c00000 */
[----:B-1----:R-:W-:Y:S01]  /*1190*/  FADD.FTZ R12, R19, R14 ;  /* 0x0000000e130c7221 */ /* 0x002fe20000010000 */
[----:B0-----:R-:W-:Y:S01]  /*11a0*/  HFMA2.MMA R16, -RZ, RZ, 0, 9.5367431640625e-07 ;  /* 0x00000010ff107435 */ /* 0x001fe200000001ff */
[----:B------:R-:W-:-:S02]  /*11b0*/  MOV R17, 0x1f ;  /* 0x0000001f00117802 */ /* 0x000fc40000000f00 */
[----:B------:R-:W-:Y:S01]  /*11c0*/  MOV R14, 0xffffffff ;  /* 0xffffffff000e7802 */ /* 0x000fe20000000f00 */
[----:B------:R-:W-:Y:S01]  /*11d0*/  IMAD.MOV.U32 R19, RZ, RZ, R12 ;  /* 0x000000ffff137224 */ /* 0x000fe200078e000c */
[----:B------:R-:W-:Y:S02]  /*11e0*/  MOV R8, 0x1200 ;  /* 0x0000120000087802 */ /* 0x000fe40000000f00 */
[----:B------:R-:W-:Y:S05]  /*11f0*/  CALL.REL.NOINC `($__internal_34_$__cuda_sm70_shflsync_bfly_p) ;  /* 0x0000061000007944 */ /* 0x000fea0003c00000 */
[----:B0-----:R-:W-:Y:S01]  /*1200*/  HFMA2.MMA R16, -RZ, RZ, 0, 5.9604644775390625e-08 ;  /* 0x00000001ff107435 */ /* 0x001fe200000001ff */
[----:B-1----:R-:W-:Y:S01]  /*1210*/  MOV R15, R14 ;  /* 0x0000000e000f7202 */ /* 0x002fe20000000f00 */
[----:B------:R-:W-:Y:S01]  /*1220*/  IMAD.MOV.U32 R17, RZ, RZ, 0x1f ;  /* 0x0000001fff117424 */ /* 0x000fe200078e00ff */
[----:B------:R-:W-:Y:S02]  /*1230*/  MOV R19, R13 ;  /* 0x0000000d00137202 */ /* 0x000fe40000000f00 */
[----:B------:R-:W-:Y:S02]  /*1240*/  MOV R14, 0xffffffff ;  /* 0xffffffff000e7802 */ /* 0x000fe40000000f00 */
[----:B------:R-:W-:Y:S02]  /*1250*/  MOV R8, 0x1270 ;  /* 0x0000127000087802 */ /* 0x000fe40000000f00 */
[----:B------:R-:W-:Y:S05]  /*1260*/  CALL.REL.NOINC `($__internal_34_$__cuda_sm70_shflsync_bfly_p) ;  /* 0x000005a000007944 */ /* 0x000fea0003c00000 */
[----:B0-----:R-:W-:Y:S01]  /*1270*/  HFMA2.MMA R16, -RZ, RZ, 0, 1.1920928955078125e-07 ;  /* 0x00000002ff107435 */ /* 0x001fe200000001ff */
[----:B-1----:R-:W-:Y:S01]  /*1280*/  FADD.FTZ R19, R13, R14 ;  /* 0x0000000e0d137221 */ /* 0x002fe20000010000 */
[----:B------:R-:W-:Y:S01]  /*1290*/  MOV R17, 0x1f ;  /* 0x0000001f00117802 */ /* 0x000fe20000000f00 */
[----:B------:R-:W-:Y:S01]  /*12a0*/  IMAD.MOV.U32 R14, RZ, RZ, -0x1 ;  /* 0xffffffffff0e7424 */ /* 0x000fe200078e00ff */
[----:B------:R-:W-:-:S02]  /*12b0*/  MOV R8, 0x12d0 ;  /* 0x000012d000087802 */ /* 0x000fc40000000f00 */
[----:B------:R-:W-:Y:S05]  /*12c0*/  CALL.REL.NOINC `($__internal_34_$__cuda_sm70_shflsync_bfly_p) ;  /* 0x0000054000007944 */ /* 0x000fea0003c00000 */
[----:B0-----:R-:W-:Y:S01]  /*12d0*/  HFMA2.MMA R16, -RZ, RZ, 0, 2.384185791015625e-07 ;  /* 0x00000004ff107435 */ /* 0x001fe200000001ff */
[----:B-1----:R-:W-:Y:S01]  /*12e0*/  FADD.FTZ R19, R19, R14 ;  /* 0x0000000e13137221 */ /* 0x002fe20000010000 */
[----:B------:R-:W-:-:S02]  /*12f0*/  MOV R17, 0x1f ;  /* 0x0000001f00117802 */ /* 0x000fc40000000f00 */
[----:B------:R-:W-:Y:S02]  /*1300*/  MOV R14, 0xffffffff ;  /* 0xffffffff000e7802 */ /* 0x000fe40000000f00 */
[----:B------:R-:W-:Y:S02]  /*1310*/  MOV R8, 0x1330 ;  /* 0x0000133000087802 */ /* 0x000fe40000000f00 */
[----:B------:R-:W-:Y:S05]  /*1320*/  CALL.REL.NOINC `($__internal_34_$__cuda_sm70_shflsync_bfly_p) ;  /* 0x000004e000007944 */ /* 0x000fea0003c00000 */
[----:B0-----:R-:W-:Y:S01]  /*1330*/  HFMA2.MMA R17, -RZ, RZ, 0, 1.847743988037109375e-06 ;  /* 0x0000001fff117435 */ /* 0x001fe200000001ff */
[----:B-1----:R-:W-:Y:S01]  /*1340*/  FADD.FTZ R19, R19, R14 ;  /* 0x0000000e13137221 */ /* 0x002fe20000010000 */
[----:B------:R-:W-:Y:S01]  /*1350*/  MOV R14, 0xffffffff ;  /* 0xffffffff000e7802 */ /* 0x000fe20000000f00 */
[----:B------:R-:W-:Y:S01]  /*1360*/  IMAD.MOV.U32 R16, RZ, RZ, 0x8 ;  /* 0x00000008ff107424 */ /* 0x000fe200078e00ff */
[----:B------:R-:W-:Y:S02]  /*1370*/  MOV R8, 0x1390 ;  /* 0x0000139000087802 */ /* 0x000fe40000000f00 */
[----:B------:R-:W-:Y:S05]  /*1380*/  CALL.REL.NOINC `($__internal_34_$__cuda_sm70_shflsync_bfly_p) ;  /* 0x0000048000007944 */ /* 0x000fea0003c00000 */
[----:B-1----:R-:W-:Y:S01]  /*1390*/  FADD.FTZ R13, R19, R14 ;  /* 0x0000000e130d7221 */ /* 0x002fe20000010000 */
[----:B0-----:R-:W-:Y:S01]  /*13a0*/  HFMA2.MMA R16, -RZ, RZ, 0, 9.5367431640625e-07 ;  /* 0x00000010ff107435 */ /* 0x001fe200000001ff */
[----:B------:R-:W-:Y:S01]  /*13b0*/  IMAD.MOV.U32 R17, RZ, RZ, 0x1f ;  /* 0x0000001fff117424 */ /* 0x000fe200078e00ff */
[----:B------:R-:W-:Y:S02]  /*13c0*/  MOV R14, 0xffffffff ;  /* 0xffffffff000e7802 */ /* 0x000fe40000000f00 */
[----:B------:R-:W-:-:S02]  /*13d0*/  MOV R19, R13 ;  /* 0x0000000d00137202 */ /* 0x000fc40000000f00 */
[----:B------:R-:W-:Y:S02]  /*13e0*/  MOV R8, 0x1400 ;  /* 0x0000140000087802 */ /* 0x000fe40000000f00 */
[----:B------:R-:W-:Y:S05]  /*13f0*/  CALL.REL.NOINC `($__internal_34_$__cuda_sm70_shflsync_bfly_p) ;  /* 0x0000041000007944 */ /* 0x000fea0003c00000 */
[----:B0-----:R-:W-:Y:S01]  /*1400*/  HFMA2.MMA R17, -RZ, RZ, 0, 1.847743988037109375e-06 ;  /* 0x0000001fff117435 */ /* 0x001fe200000001ff */
        /* <DEDUP_REMOVED lines=18> */
[----:B0-----:R-:W-:Y:S01]  /*1530*/  HFMA2.MMA R16, -RZ, RZ, 0, 4.76837158203125e-07 ;  /* 0x00000008ff107435 */ /* 0x001fe200000001ff */
[----:B-1----:R-:W-:Y:S01]  /*1540*/  FADD.FTZ R19, R19, R14 ;  /* 0x0000000e13137221 */ /* 0x002fe20000010000 */
[----:B------:R-:W-:Y:S01]  /*1550*/  MOV R14, 0xffffffff ;  /* 0xffffffff000e7802 */ /* 0x000fe20000000f00 */
[----:B------:R-:W-:Y:S01]  /*1560*/  IMAD.MOV.U32 R17, RZ, RZ, 0x1f ;  /* 0x0000001fff117424 */ /* 0x000fe200078e00ff */
[----:B------:R-:W-:Y:S02]  /*1570*/  MOV R8, 0x1590 ;  /* 0x0000159000087802 */ /* 0x000fe40000000f00 */
[----:B------:R-:W-:Y:S05]  /*1580*/  CALL.REL.NOINC `($__internal_34_$__cuda_sm70_shflsync_bfly_p) ;  /* 0x0000028000007944 */ /* 0x000fea0003c00000 */
[----:B-1----:R-:W-:Y:S01]  /*1590*/  FADD.FTZ R11, R19, R14 ;  /* 0x0000000e130b7221 */ /* 0x002fe20000010000 */
[----:B0-----:R-:W-:Y:S01]  /*15a0*/  HFMA2.MMA R16, -RZ, RZ, 0, 9.5367431640625e-07 ;  /* 0x00000010ff107435 */ /* 0x001fe200000001ff */
[----:B------:R-:W-:Y:S02]  /*15b0*/  MOV R17, 0x1f ;  /* 0x0000001f00117802 */ /* 0x000fe40000000f00 */
[----:B------:R-:W-:Y:S01]  /*15c0*/  MOV R14, 0xffffffff ;  /* 0xffffffff000e7802 */ /* 0x000fe20000000f00 */
[----:B------:R-:W-:Y:S01]  /*15d0*/  IMAD.MOV.U32 R19, RZ, RZ, R11 ;  /* 0x000000ffff137224 */ /* 0x000fe200078e000b */
[----:B------:R-:W-:-:S02]  /*15e0*/  MOV R8, 0x1600 ;  /* 0x0000160000087802 */ /* 0x000fc40000000f00 */
[----:B------:R-:W-:Y:S05]  /*15f0*/  CALL.REL.NOINC `($__internal_34_$__cuda_sm70_shflsync_bfly_p) ;  /* 0x0000021000007944 */ /* 0x000fea0003c00000 */
[----:B0-----:R-:W-:Y:S01]  /*1600*/  HFMA2.MMA R16, -RZ, RZ, 0, 5.9604644775390625e-08 ;  /* 0x00000001ff107435 */ /* 0x001fe200000001ff */
[----:B-1----:R-:W-:Y:S01]  /*1610*/  MOV R20, R14 ;  /* 0x0000000e00147202 */ /* 0x002fe20000000f00 */
[----:B------:R-:W-:Y:S01]  /*1620*/  IMAD.MOV.U32 R14, RZ, RZ, -0x1 ;  /* 0xffffffffff0e7424 */ /* 0x000fe200078e00ff */
[----:B------:R-:W-:-:S02]  /*1630*/  MOV R19, R10 ;  /* 0x0000000a00137202 */ /* 0x000fc40000000f00 */
[----:B------:R-:W-:Y:S02]  /*1640*/  MOV R17, 0x1f ;  /* 0x0000001f00117802 */ /* 0x000fe40000000f00 */
[----:B------:R-:W-:Y:S02]  /*1650*/  MOV R8, 0x1670 ;  /* 0x0000167000087802 */ /* 0x000fe40000000f00 */
[----:B------:R-:W-:Y:S05]  /*1660*/  CALL.REL.NOINC `($__internal_34_$__cuda_sm70_shflsync_bfly_p) ;  /* 0x000001a000007944 */ /* 0x000fea0003c00000 */
[----:B0-----:R-:W-:Y:S01]  /*1670*/  HFMA2.MMA R16, -RZ, RZ, 0, 1.1920928955078125e-07 ;  /* 0x00000002ff107435 */ /* 0x001fe200000001ff */
[----:B-1----:R-:W-:Y:S01]  /*1680*/  FADD.FTZ R19, R10, R14 ;  /* 0x0000000e0a137221 */ /* 0x002fe20000010000 */
[----:B------:R-:W-:Y:S02]  /*1690*/  MOV R17, 0x1f ;  /* 0x0000001f00117802 */ /* 0x000fe40000000f00 */
[----:B------:R-:W-:Y:S02]  /*16a0*/  MOV R14, 0xffffffff ;  /* 0xffffffff000e7802 */ /* 0x000fe40000000f00 */
[----:B------:R-:W-:Y:S02]  /*16b0*/  MOV R8, 0x16d0 ;  /* 0x000016d000087802 */ /* 0x000fe40000000f00 */
[----:B------:R-:W-:Y:S05]  /*16c0*/  CALL.REL.NOINC `($__internal_34_$__cuda_sm70_shflsync_bfly_p) ;  /* 0x0000014000007944 */ /* 0x000fea0003c00000 */
        /* <DEDUP_REMOVED lines=18> */
[----:B-1----:R-:W-:Y:S01]  /*17f0*/  MOV R8, R14 ;  /* 0x0000000e00087202 */ /* 0x002fe20000000f00 */
[----:B0-----:R-:W-:Y:S05]  /*1800*/  BRA `(.L_x_549) ;  /* 0xfffff5a000007947 */ /* 0x001fea000383ffff */
        .weak           $__internal_34_$__cuda_sm70_shflsync_bfly_p
        .type           $__internal_34_$__cuda_sm70_shflsync_bfly_p,@function
        .size           $__internal_34_$__cuda_sm70_shflsync_bfly_p,(.L_x_1980 - $__internal_34_$__cuda_sm70_shflsync_bfly_p)
$__internal_34_$__cuda_sm70_shflsync_bfly_p:
[----:B------:R-:W-:Y:S01]  /*1810*/  HFMA2.MMA R9, -RZ, RZ, 0, 0 ;  /* 0x00000000ff097435 */ /* 0x000fe200000001ff */
[----:B------:R-:W-:Y:S04]  /*1820*/  WARPSYNC R14 ;  /* 0x0000000e00007348 */ /* 0x000fe80003800000 */
[----:B------:R0:W1:Y:S01]  /*1830*/  SHFL.BFLY PT, R14, R19, R16, R17 ;  /* 0x0c000010130e7389 */ /* 0x00006200000e0011 */
[----:B------:R-:W-:Y:S05]  /*1840*/  RET.REL.NODEC R8 `(_ZN10layer_norm40ln_parallel_residual_bwd_finalize_kernelINS_22Kernel_traits_finalizeILj512Ef13__nv_bfloat16S2_S2_fjLb0ELj1024ELj4ENS_18Kernel_traits_baseILj512EfS2_S2_S2_fjLj1024EEEEELb1EEEvNS_9BwdParamsE) ;  /* 0xffffe7b008007950 */ /* 0x000fea0003c3ffff */
.L_x_550:
        /* <DEDUP_REMOVED lines=11> */
.L_x_1980:


//--------------------- .text._ZN10layer_norm31ln_parallel_residual_bwd_kernelINS_13Kernel_traitsIf13__nv_bfloat16S2_S2_fjLj512ELj1ELj4ELj1ELj16ENS_18Kernel_traits_baseILj512EfS2_S2_S2_fjLj128EEEEELb1ELb1ELb1EEEvNS_9BwdParamsE --------------------------
	.section	.text._ZN10layer_norm31ln_parallel_residual_bwd_kernelINS_13Kernel_traitsIf13__nv_bfloat16S2_S2_fjLj512ELj1ELj4ELj1ELj16ENS_18Kernel_traits_baseILj512EfS2_S2_S2_fjLj128EEEEELb1ELb1ELb1EEEvNS_9BwdParamsE,"ax",@progbits
	.sectioninfo	@"SHI_REGISTERS=128"
	.align	128
        .global         _ZN10layer_norm31ln_parallel_residual_bwd_kernelINS_13Kernel_traitsIf13__nv_bfloat16S2_S2_fjLj512ELj1ELj4ELj1ELj16ENS_18Kernel_traits_baseILj512EfS2_S2_S2_fjLj128EEEEELb1ELb1ELb1EEEvNS_9BwdParamsE
        .type           _ZN10layer_norm31ln_parallel_residual_bwd_kernelINS_13Kernel_traitsIf13__nv_bfloat16S2_S2_fjLj512ELj1ELj4ELj1ELj16ENS_18Kernel_traits_baseILj512EfS2_S2_S2_fjLj128EEEEELb1ELb1ELb1EEEvNS_9BwdParamsE,@function
        .size           _ZN10layer_norm31ln_parallel_residual_bwd_kernelINS_13Kernel_traitsIf13__nv_bfloat16S2_S2_fjLj512ELj1ELj4ELj1ELj16ENS_18Kernel_traits_baseILj512EfS2_S2_S2_fjLj128EEEEELb1ELb1ELb1EEEvNS_9BwdParamsE,(.L_x_1981 - _ZN10layer_norm31ln_parallel_residual_bwd_kernelINS_13Kernel_traitsIf13__nv_bfloat16S2_S2_fjLj512ELj1ELj4ELj1ELj16ENS_18Kernel_traits_baseILj512EfS2_S2_S2_fjLj128EEEEELb1ELb1ELb1EEEvNS_9BwdParamsE)
        .other          _ZN10layer_norm31ln_parallel_residual_bwd_kernelINS_13Kernel_traitsIf13__nv_bfloat16S2_S2_fjLj512ELj1ELj4ELj1ELj16ENS_18Kernel_traits_baseILj512EfS2_S2_S2_fjLj128EEEEELb1ELb1ELb1EEEvNS_9BwdParamsE,@"STO_CUDA_ENTRY STV_DEFAULT"
_ZN10layer_norm31ln_parallel_residual_bwd_kernelINS_13Kernel_traitsIf13__nv_bfloat16S2_S2_fjLj512ELj1ELj4ELj1ELj16ENS_18Kernel_traits_baseILj512EfS2_S2_S2_fjLj128EEEEELb1ELb1ELb1EEEvNS_9BwdParamsE:
.text._ZN10layer_norm31ln_parallel_residual_bwd_kernelINS_13Kernel_traitsIf13__nv_bfloat16S2_S2_fjLj512ELj1ELj4ELj1ELj16ENS_18Kernel_traits_baseILj512EfS2_S2_S2_fjLj128EEEEELb1ELb1ELb1EEEvNS_9BwdParamsE:
        /* <DEDUP_REMOVED lines=26> */
.L_x_552:
[----:B------:R-:W-:-:S05]  /*01a0*/  IMAD.SHL.U32 R0, R89, 0x20, RZ ;  /* 0x0000002059007824 */ /* 0x000fca00078e00ff */
        /* <DEDUP_REMOVED lines=20> */
[----:B------:R-:W-:Y:S01]  /*02f0*/  CS2R R94, SRZ ;  /* 0x00000000005e7805 */ /* 0x000fe2000001ff00 */
[----:B------:R-:W-:Y:S01]  /*0300*/  CS2R R74, SRZ ;  /* 0x00000000004a7805 */ /* 0x000fe2000001ff00 */
[----:B------:R-:W-:Y:S01]  /*0310*/  CS2R R72, SRZ ;  /* 0x0000000000487805 */ /* 0x000fe2000001ff00 */
[----:B------:R-:W-:Y:S01]  /*0320*/  CS2R R70, SRZ ;  /* 0x0000000000467805 */ /* 0x000fe2000001ff00 */
[----:B------:R-:W-:Y:S01]  /*0330*/  CS2R R68, SRZ ;  /* 0x0000000000447805 */ /* 0x000fe2000001ff00 */
[----:B------:R-:W-:Y:S01]  /*0340*/  CS2R R66, SRZ ;  /* 0x0000000000427805 */ /* 0x000fe2000001ff00 */
[----:B0-----:R-:W-:-:S02]  /*0350*/  MOV R0, RZ ;  /* 0x000000ff00007202 */ /* 0x001fc40000000f00 */
.L_x_558:
[----:B------:R-:W-:Y:S01]  /*0360*/  IMAD R36, R97, c[0x0][0x168], RZ ;  /* 0x00005a0061247a24 */ /* 0x000fe200078e02ff */
[----:B------:R-:W-:Y:S01]  /*0370*/  LOP3.LUT R100, R89, 0x1f, RZ, 0xc0, !PT ;  /* 0x0000001f59647812 */ /* 0x000fe200078ec0ff */
[----:B------:R-:W-:-:S03]  /*0380*/  IMAD.MOV.U32 R61, RZ, RZ, 0x10 ;  /* 0x00000010ff3d7424 */ /* 0x000fc600078e00ff */
[----:B------:R-:W-:-:S04]  /*0390*/  SHF.R.S32.HI R37, RZ, 0x1f, R36 ;  /* 0x0000001fff257819 */ /* 0x000fc80000011424 */
[----:B------:R-:W-:Y:S02]  /*03a0*/  LEA.HI R37, R37, R36, RZ, 0x3 ;  /* 0x0000002425257211 */ /* 0x000fe400078f18ff */
[----:B------:R-:W-:Y:S02]  /*03b0*/  MOV R54, 0x4 ;  /* 0x0000000400367802 */ /* 0x000fe40000000f00 */
[----:B------:R-:W-:-:S03]  /*03c0*/  LEA.HI.SX32 R100, R37, R100, 0x1d ;  /* 0x0000006425647211 */ /* 0x000fc600078feaff */
[----:B------:R-:W-:-:S04]  /*03d0*/  IMAD.WIDE R56, R97, R54, c[0x0][0x1a0] ;  /* 0x0000680061387625 */ /* 0x000fc800078e0236 */
[CC--:B------:R-:W-:Y:S01]  /*03e0*/  IMAD.WIDE.U32 R36, R100.reuse, R61.reuse, c[0x0][0x188] ;  /* 0x0000620064247625 */ /* 0x0c0fe200078e003d */
[C---:B------:R-:W-:Y:S01]  /*03f0*/  IADD3 R104, R100.reuse, 0x20, RZ ;  /* 0x0000002064687810 */ /* 0x040fe20007ffe0ff */
[----:B------:R0:W2:Y:S02]  /*0400*/  LDG.E R103, [R56.64] ;  /* 0x0000000438677981 */ /* 0x0000a4000c1e1900 */
[-C--:B------:R-:W-:Y:S02]  /*0410*/  IMAD.WIDE.U32 R40, R100, R61.reuse, c[0x0][0x208] ;  /* 0x0000820064287625 */ /* 0x080fe400078e003d */
[----:B------:R-:W3:Y:S02]  /*0420*/  LDG.E.128 R36, [R36.64] ;  /* 0x0000000424247981 */ /* 0x000ee4000c1e1d00 */
[----:B------:R-:W-:Y:S02]  /*0430*/  IMAD.WIDE R54, R97, R54, c[0x0][0x1a8] ;  /* 0x00006a0061367625 */ /* 0x000fe400078e0236 */
[----:B------:R-:W4:Y:S02]  /*0440*/  LDG.E.128 R40, [R40.64] ;  /* 0x0000000428287981 */ /* 0x000f24000c1e1d00 */
[-C--:B------:R-:W-:Y:S01]  /*0450*/  IMAD.WIDE.U32 R44, R104, R61.reuse, c[0x0][0x188] ;  /* 0x00006200682c7625 */ /* 0x080fe200078e003d */
[----:B------:R-:W-:Y:S01]  /*0460*/  IADD3 R101, R100, 0x20, RZ ;  /* 0x0000002064657810 */ /* 0x000fe20007ffe0ff */
[----:B------:R1:W4:Y:S04]  /*0470*/  LDG.E R102, [R54.64] ;  /* 0x0000000436667981 */ /* 0x000328000c1e1900 */
[----:B------:R-:W4:Y:S01]  /*0480*/  LDG.E.128 R44, [R44.64] ;  /* 0x000000042c2c7981 */ /* 0x000f22000c1e1d00 */
[----:B------:R-:W-:-:S06]  /*0490*/  IMAD.WIDE.U32 R48, R101, R61, c[0x0][0x208] ;  /* 0x0000820065307625 */ /* 0x000fcc00078e003d */
[----:B------:R-:W4:Y:S01]  /*04a0*/  LDG.E.128 R48, [R48.64] ;  /* 0x0000000430307981 */ /* 0x000f22000c1e1d00 */
[----:B------:R-:W-:-:S05]  /*04b0*/  MOV R105, 0x8 ;  /* 0x0000000800697802 */ /* 0x000fca0000000f00 */
[----:B------:R-:W-:-:S04]  /*04c0*/  IMAD.WIDE.U32 R62, R100, R105, c[0x0][0x190] ;  /* 0x00006400643e7625 */ /* 0x000fc800078e0069 */
[----:B-1----:R-:W-:Y:S02]  /*04d0*/  IMAD.WIDE.U32 R54, R104, R105, c[0x0][0x190] ;  /* 0x0000640068367625 */ /* 0x002fe400078e0069 */
[----:B-----5:R-:W5:Y:S04]  /*04e0*/  LDG.E.64 R62, [R62.64] ;  /* 0x000000043e3e7981 */ /* 0x020f68000c1e1b00 */
[----:B------:R-:W5:Y:S01]  /*04f0*/  LDG.E.64 R54, [R54.64] ;  /* 0x0000000436367981 */ /* 0x000f62000c1e1b00 */
[----:B------:R-:W-:-:S04]  /*0500*/  ISETP.NE.U32.AND P1, PT, RZ, c[0x0][0x218], PT ;  /* 0x00008600ff007a0c */ /* 0x000fc80003f25070 */
[----:B------:R-:W-:Y:S02]  /*0510*/  ISETP.NE.AND.EX P1, PT, RZ, c[0x0][0x21c], PT, P1 ;  /* 0x00008700ff007a0c */ /* 0x000fe40003f25310 */
[----:B------:R-:W-:Y:S02]  /*0520*/  ISETP.NE.U32.AND P0, PT, RZ, c[0x0][0x250], PT ;  /* 0x00009400ff007a0c */ /* 0x000fe40003f05070 */
[----:B------:R-:W-:Y:S02]  /*0530*/  ISETP.NE.AND P2, PT, R98, RZ, PT ;  /* 0x000000ff6200720c */ /* 0x000fe40003f45270 */
[----:B------:R-:W-:-:S07]  /*0540*/  ISETP.NE.AND.EX P0, PT, RZ, c[0x0][0x254], PT, P0 ;  /* 0x00009500ff007a0c */ /* 0x000fce0003f05300 */
[----:B------:R-:W-:-:S04]  /*0550*/  @P1 IMAD.WIDE.U32 R58, R100, R61, c[0x0][0x218] ;  /* 0x00008600643a1625 */ /* 0x000fc800078e003d */
[----:B------:R-:W-:Y:S01]  /*0560*/  @P1 IMAD.WIDE.U32 R60, R61, R101, c[0x0][0x218] ;  /* 0x000086003d3c1625 */ /* 0x000fe200078e0065 */
[----:B------:R1:W5:Y:S04]  /*0570*/  @P1 LDG.E.128 R20, [R58.64] ;  /* 0x000000043a141981 */ /* 0x000368000c1e1d00 */
[----:B------:R2:W5:Y:S01]  /*0580*/  @P1 LDG.E.128 R24, [R60.64] ;  /* 0x000000043c181981 */ /* 0x000562000c1e1d00 */
[----:B0-----:R-:W-:-:S04]  /*0590*/  @P0 IMAD.WIDE.U32 R56, R104, R105, c[0x0][0x198] ;  /* 0x0000660068380625 */ /* 0x001fc800078e0069 */
[----:B------:R-:W-:Y:S01]  /*05a0*/  @P0 IMAD.WIDE.U32 R64, R100, R105, c[0x0][0x198] ;  /* 0x0000660064400625 */ /* 0x000fe200078e0069 */
[----:B------:R0:W5:Y:S04]  /*05b0*/  @P0 LDG.E.64 R52, [R56.64] ;  /* 0x0000000438340981 */ /* 0x000168000c1e1b00 */
[----:B------:R0:W5:Y:S01]  /*05c0*/  @P0 LDG.E.64 R2, [R64.64] ;  /* 0x0000000440020981 */ /* 0x000162000c1e1b00 */
[----:B--2---:R-:W-:Y:S02]  /*05d0*/  FSEL R61, R103, RZ, !P2 ;  /* 0x000000ff673d7208 */ /* 0x004fe40005000000 */
[--C-:B---3--:R-:W-:Y:S02]  /*05e0*/  PRMT R106, RZ, 0x5410, R36.reuse ;  /* 0x00005410ff6a7816 */ /* 0x108fe40000000024 */
[----:B------:R-:W-:-:S03]  /*05f0*/  PRMT R112, RZ, 0x7610, R36 ;  /* 0x00007610ff707816 */ /* 0x000fc60000000024 */
[C---:B------:R-:W-:Y:S01]  /*0600*/  FADD.FTZ R106, -R61.reuse, R106 ;  /* 0x0000006a3d6a7221 */ /* 0x040fe20000010100 */
[--C-:B------:R-:W-:Y:S02]  /*0610*/  PRMT R36, RZ, 0x5410, R37.reuse ;  /* 0x00005410ff247816 */ /* 0x100fe40000000025 */
[----:B----4-:R-:W-:Y:S01]  /*0620*/  PRMT R111, RZ, 0x5410, R40 ;  /* 0x00005410ff6f7816 */ /* 0x010fe20000000028 */
[----:B------:R-:W-:Y:S01]  /*0630*/  FMUL.FTZ R106, R102, R106 ;  /* 0x0000006a666a7220 */ /* 0x000fe20000410000 */
[----:B------:R-:W-:Y:S02]  /*0640*/  PRMT R108, RZ, 0x7610, R37 ;  /* 0x00007610ff6c7816 */ /* 0x000fe40000000025 */
        /* <DEDUP_REMOVED lines=8> */
[----:B------:R-:W-:Y:S01]  /*06d0*/  FMUL.FTZ R111, R16, R111 ;  /* 0x0000006f106f7220 */ /* 0x000fe20000410000 */
[----:B------:R-:W-:Y:S01]  /*06e0*/  PRMT R46, RZ, 0x7610, R46 ;  /* 0x00007610ff2e7816 */ /* 0x000fe2000000002e */
[----:B------:R-:W-:Y:S01]  /*06f0*/  FADD.FTZ R112, -R61, R112 ;  /* 0x000000703d707221 */ /* 0x000fe20000010100 */
[----:B-1----:R-:W-:-:S02]  /*0700*/  PRMT R58, RZ, 0x7610, R38 ;  /* 0x00007610ff3a7816 */ /* 0x002fc40000000026 */
[--C-:B------:R-:W-:Y:S02]  /*0710*/  PRMT R118, RZ, 0x5410, R47.reuse ;  /* 0x00005410ff767816 */ /* 0x100fe4000000002f */
[----:B------:R-:W-:Y:S01]  /*0720*/  PRMT R120, RZ, 0x7610, R47 ;  /* 0x00007610ff787816 */ /* 0x000fe2000000002f */
[C---:B------:R-:W-:Y:S01]  /*0730*/  FADD.FTZ R47, -R61.reuse, R110 ;  /* 0x0000006e3d2f7221 */ /* 0x040fe20000010100 */
[----:B------:R-:W-:Y:S01]  /*0740*/  PRMT R107, RZ, 0x5410, R41 ;  /* 0x00005410ff6b7816 */ /* 0x000fe20000000029 */
[C---:B------:R-:W-:Y:S01]  /*0750*/  FADD.FTZ R108, -R61.reuse, R108 ;  /* 0x0000006c3d6c7221 */ /* 0x040fe20000010100 */
[----:B------:R-:W-:Y:S01]  /*0760*/  PRMT R114, RZ, 0x7610, R45 ;  /* 0x00007610ff727816 */ /* 0x000fe2000000002d */
[C---:B------:R-:W-:Y:S02]  /*0770*/  FADD.FTZ R45, -R61.reuse, R44 ;  /* 0x0000002c3d2d7221 */ /* 0x040fe40000010100 */
[----:B------:R-:W-:Y:S02]  /*0780*/  FMUL.FTZ R110, R102, R109 ;  /* 0x0000006d666e7220 */ /* 0x000fe40000410000 */
[----:B------:R-:W-:-:S02]  /*0790*/  FADD.FTZ R37, -R61, R46 ;  /* 0x0000002e3d257221 */ /* 0x000fc40000010100 */
[----:B------:R-:W-:Y:S02]  /*07a0*/  FMUL.FTZ R109, R17, R40 ;  /* 0x00000028116d7220 */ /* 0x000fe40000410000 */
[----:B------:R-:W-:Y:S01]  /*07b0*/  FADD.FTZ R44, RZ, R111 ;  /* 0x0000006fff2c7221 */ /* 0x000fe20000010000 */
[----:B------:R-:W-:Y:S01]  /*07c0*/  PRMT R105, RZ, 0x7610, R41 ;  /* 0x00007610ff697816 */ /* 0x000fe20000000029 */
[----:B------:R-:W-:Y:S02]  /*07d0*/  FMUL.FTZ R112, R102, R112 ;  /* 0x0000007066707220 */ /* 0x000fe40000410000 */
[----:B------:R-:W-:Y:S01]  /*07e0*/  FFMA.FTZ R46, R106, R111, RZ ;  /* 0x0000006f6a2e7223 */ /* 0x000fe200000100ff */
[----:B------:R-:W-:Y:S01]  /*07f0*/  PRMT R115, RZ, 0x5410, R50 ;  /* 0x00005410ff737816 */ /* 0x000fe20000000032 */
[----:B0-----:R-:W-:Y:S01]  /*0800*/  FADD.FTZ R65, -R61, R58 ;  /* 0x0000003a3d417221 */ /* 0x001fe20000010100 */
[----:B------:R-:W-:Y:S01]  /*0810*/  PRMT R58, RZ, 0x7610, R50 ;  /* 0x00007610ff3a7816 */ /* 0x000fe20000000032 */
[----:B------:R-:W-:Y:S01]  /*0820*/  FADD.FTZ R92, R107, R92 ;  /* 0x0000005c6b5c7221 */ /* 0x000fe20000010000 */
[----:B------:R-:W-:Y:S01]  /*0830*/  PRMT R56, RZ, 0x5410, R38 ;  /* 0x00005410ff387816 */ /* 0x000fe20000000026 */
[----:B------:R-:W-:-:S02]  /*0840*/  FMUL.FTZ R108, R102, R108 ;  /* 0x0000006c666c7220 */ /* 0x000fc40000410000 */
[-C--:B------:R-:W-:Y:S02]  /*0850*/  FFMA.FTZ R93, R110, R107.reuse, R93 ;  /* 0x0000006b6e5d7223 */ /* 0x080fe4000001005d */
[----:B------:R-:W-:Y:S02]  /*0860*/  FMUL.FTZ R107, R18, R107 ;  /* 0x0000006b126b7220 */ /* 0x000fe40000410000 */
[----:B------:R-:W-:Y:S01]  /*0870*/  FADD.FTZ R50, R44, R109 ;  /* 0x0000006d2c327221 */ /* 0x000fe20000010000 */
[----:B------:R-:W-:Y:S01]  /*0880*/  PRMT R60, RZ, 0x5410, R39 ;  /* 0x00005410ff3c7816 */ /* 0x000fe20000000027 */
[----:B------:R-:W-:Y:S01]  /*0890*/  FFMA.FTZ R46, R112, R109, R46 ;  /* 0x0000006d702e7223 */ /* 0x000fe2000001002e */
[----:B------:R-:W-:Y:S01]  /*08a0*/  PRMT R41, RZ, 0x5410, R42 ;  /* 0x00005410ff297816 */ /* 0x000fe2000000002a */
[----:B------:R-:W-:Y:S02]  /*08b0*/  FADD.FTZ R90, R105, R90 ;  /* 0x0000005a695a7221 */ /* 0x000fe40000010000 */
[-C--:B------:R-:W-:Y:S01]  /*08c0*/  FFMA.FTZ R91, R108, R105.reuse, R91 ;  /* 0x000000696c5b7223 */ /* 0x080fe2000001005b */
[----:B------:R-:W-:Y:S01]  /*08d0*/  PRMT R64, RZ, 0x7610, R39 ;  /* 0x00007610ff407816 */ /* 0x000fe20000000027 */
[----:B------:R-:W-:Y:S01]  /*08e0*/  FMUL.FTZ R105, R19, R105 ;  /* 0x0000006913697220 */ /* 0x000fe20000410000 */
[----:B------:R-:W-:Y:S01]  /*08f0*/  PRMT R38, RZ, 0x7610, R42 ;  /* 0x00007610ff267816 */ /* 0x000fe2000000002a */
[----:B------:R-:W-:Y:S01]  /*0900*/  FADD.FTZ R50, R50, R107 ;  /* 0x0000006b32327221 */ /* 0x000fe20000010000 */
[--C-:B------:R-:W-:Y:S01]  /*0910*/  PRMT R39, RZ, 0x5410, R43.reuse ;  /* 0x00005410ff277816 */ /* 0x100fe2000000002b */
[C---:B------:R-:W-:Y:S01]  /*0920*/  FADD.FTZ R103, -R61.reuse, R56 ;  /* 0x000000383d677221 */ /* 0x040fe20000010100 */
[----:B------:R-:W-:Y:S01]  /*0930*/  PRMT R42, RZ, 0x7610, R43 ;  /* 0x00007610ff2a7816 */ /* 0x000fe2000000002b */
[----:B------:R-:W-:Y:S01]  /*0940*/  FFMA.FTZ R46, R110, R107, R46 ;  /* 0x0000006b6e2e7223 */ /* 0x000fe2000001002e */
[----:B------:R-:W-:Y:S01]  /*0950*/  PRMT R121, RZ, 0x5410, R48 ;  /* 0x00005410ff797816 */ /* 0x000fe20000000030 */
[C---:B------:R-:W-:Y:S01]  /*0960*/  FADD.FTZ R125, -R61.reuse, R60 ;  /* 0x0000003c3d7d7221 */ /* 0x040fe20000010100 */
[----:B------:R-:W-:Y:S01]  /*0970*/  PRMT R48, RZ, 0x7610, R48 ;  /* 0x00007610ff307816 */ /* 0x000fe20000000030 */
[----:B------:R-:W-:Y:S01]  /*0980*/  FADD.FTZ R43, -R61, R104 ;  /* 0x000000683d2b7221 */ /* 0x000fe20000010100 */
[--C-:B------:R-:W-:Y:S01]  /*0990*/  PRMT R119, RZ, 0x5410, R49.reuse ;  /* 0x00005410ff777816 */ /* 0x100fe20000000031 */
[----:B------:R-:W-:Y:S01]  /*09a0*/  FMUL.FTZ R65, R102, R65 ;  /* 0x0000004166417220 */ /* 0x000fe20000410000 */
[----:B------:R-:W-:Y:S01]  /*09b0*/  PRMT R56, RZ, 0x7610, R49 ;  /* 0x00007610ff387816 */ /* 0x000fe20000000031 */
[----:B------:R-:W-:-:S02]  /*09c0*/  FMUL.FTZ R104, R12, R41 ;  /* 0x000000290c687220 */ /* 0x000fc40000410000 */
[----:B------:R-:W-:Y:S02]  /*09d0*/  FMUL.FTZ R44, R102, R45 ;  /* 0x0000002d662c7220 */ /* 0x000fe40000410000 */
[----:B------:R-:W-:Y:S02]  /*09e0*/  FADD.FTZ R49, R50, R105 ;  /* 0x0000006932317221 */ /* 0x000fe40000010000 */
[----:B------:R-:W-:Y:S02]  /*09f0*/  FMUL.FTZ R103, R102, R103 ;  /* 0x0000006766677220 */ /* 0x000fe40000410000 */
[----:B------:R-:W-:Y:S02]  /*0a00*/  FFMA.FTZ R46, R108, R105, R46 ;  /* 0x000000696c2e7223 */ /* 0x000fe4000001002e */
[----:B------:R-:W-:Y:S02]  /*0a10*/  FADD.FTZ R123, -R61, R64 ;  /* 0x000000403d7b7221 */ /* 0x000fe40000010100 */
[----:B------:R-:W-:-:S02]  /*0a20*/  FADD.FTZ R77, R38, R77 ;  /* 0x0000004d264d7221 */ /* 0x000fc40000010000 */
[----:B------:R-:W-:Y:S02]  /*0a30*/  FMUL.FTZ R64, R102, R125 ;  /* 0x0000007d66407220 */ /* 0x000fe40000410000 */
[-C--:B------:R-:W-:Y:S02]  /*0a40*/  FFMA.FTZ R0, R65, R38.reuse, R0 ;  /* 0x0000002641007223 */ /* 0x080fe40000010000 */
[----:B------:R-:W-:Y:S02]  /*0a50*/  FMUL.FTZ R38, R13, R38 ;  /* 0x000000260d267220 */ /* 0x000fe40000410000 */
[----:B------:R-:W-:Y:S02]  /*0a60*/  FADD.FTZ R81, R48, R81 ;  /* 0x0000005130517221 */ /* 0x000fe40000010000 */
[-C--:B------:R-:W-:Y:S02]  /*0a70*/  FFMA.FTZ R69, R44, R48.reuse, R69 ;  /* 0x000000302c457223 */ /* 0x080fe40000010045 */
[----:B------:R-:W-:-:S02]  /*0a80*/  FMUL.FTZ R45, R9, R48 ;  /* 0x00000030092d7220 */ /* 0x000fc40000410000 */
[----:B------:R-:W-:Y:S02]  /*0a90*/  FADD.FTZ R49, R49, R104 ;  /* 0x0000006831317221 */ /* 0x000fe40000010000 */
[----:B------:R-:W-:Y:S02]  /*0aa0*/  FFMA.FTZ R48, R103, R104, R46 ;  /* 0x0000006867307223 */ /* 0x000fe4000001002e */
[----:B------:R-:W-:Y:S02]  /*0ab0*/  FADD.FTZ R80, R39, R80 ;  /* 0x0000005027507221 */ /* 0x000fe40000010000 */
[-C--:B------:R-:W-:Y:S02]  /*0ac0*/  FFMA.FTZ R68, R64, R39.reuse, R68 ;  /* 0x0000002740447223 */ /* 0x080fe40000010044 */
[----:B------:R-:W-:Y:S02]  /*0ad0*/  FMUL.FTZ R39, R14, R39 ;  /* 0x000000270e277220 */ /* 0x000fe40000410000 */
[----:B------:R-:W-:-:S02]  /*0ae0*/  FADD.FTZ R50, R49, R38 ;  /* 0x0000002631327221 */ /* 0x000fc40000010000 */
[----:B------:R-:W-:Y:S01]  /*0af0*/  FFMA.FTZ R49, R65, R38, R48 ;  /* 0x0000002641317223 */ /* 0x000fe20000010030 */
[--C-:B------:R-:W-:Y:S01]  /*0b00*/  PRMT R113, RZ, 0x5410, R51.reuse ;  /* 0x00005410ff717816 */ /* 0x100fe20000000033 */
[----:B------:R-:W-:Y:S01]  /*0b10*/  FADD.FTZ R117, -R61, R114 ;  /* 0x000000723d757221 */ /* 0x000fe20000010100 */
[----:B------:R-:W-:Y:S01]  /*0b20*/  PRMT R36, RZ, 0x7610, R51 ;  /* 0x00007610ff247816 */ /* 0x000fe20000000033 */
[----:B------:R-:W-:Y:S02]  /*0b30*/  FADD.FTZ R94, R40, R94 ;  /* 0x0000005e285e7221 */ /* 0x000fe40000010000 */
[----:B------:R-:W-:Y:S02]  /*0b40*/  FFMA.FTZ R95, R112, R40, R95 ;  /* 0x00000028705f7223 */ /* 0x000fe4000001005f */
[----:B------:R-:W-:Y:S02]  /*0b50*/  FADD.FTZ R78, R41, R78 ;  /* 0x0000004e294e7221 */ /* 0x000fe40000010000 */
[----:B------:R-:W-:-:S02]  /*0b60*/  FFMA.FTZ R66, R103, R41, R66 ;  /* 0x0000002967427223 */ /* 0x000fc40000010042 */
[----:B------:R-:W-:Y:S02]  /*0b70*/  FMUL.FTZ R40, R102, R123 ;  /* 0x0000007b66287220 */ /* 0x000fe40000410000 */
[----:B------:R-:W-:Y:S02]  /*0b80*/  FMUL.FTZ R41, R15, R42 ;  /* 0x0000002a0f297220 */ /* 0x000fe40000410000 */
[----:B------:R-:W-:Y:S02]  /*0b90*/  FADD.FTZ R50, R50, R39 ;  /* 0x0000002732327221 */ /* 0x000fe40000010000 */
[----:B------:R-:W-:Y:S02]  /*0ba0*/  FFMA.FTZ R51, R64, R39, R49 ;  /* 0x0000002740337223 */ /* 0x000fe40000010031 */
[----:B------:R-:W-:Y:S02]  /*0bb0*/  FMUL.FTZ R48, R102, R117 ;  /* 0x0000007566307220 */ /* 0x000fe40000410000 */
[----:B------:R-:W-:-:S02]  /*0bc0*/  FADD.FTZ R57, -R61, R116 ;  /* 0x000000743d397221 */ /* 0x000fc40000010100 */
[----:B------:R-:W-:Y:S02]  /*0bd0*/  FADD.FTZ R79, R42, R79 ;  /* 0x0000004f2a4f7221 */ /* 0x000fe40000010000 */
[----:B------:R-:W-:Y:S02]  /*0be0*/  FFMA.FTZ R67, R40, R42, R67 ;  /* 0x0000002a28437223 */ /* 0x000fe40000010043 */
[----:B------:R-:W-:Y:S02]  /*0bf0*/  FADD.FTZ R117, R50, R41 ;  /* 0x0000002932757221 */ /* 0x000fe40000010000 */
[----:B------:R-:W-:Y:S02]  /*0c00*/  FMUL.FTZ R43, R102, R43 ;  /* 0x0000002b662b7220 */ /* 0x000fe40000410000 */
[----:B------:R-:W-:Y:S02]  /*0c10*/  FMUL.FTZ R42, R8, R121 ;  /* 0x00000079082a7220 */ /* 0x000fe40000410000 */
[----:B------:R-:W-:-:S02]  /*0c20*/  FFMA.FTZ R50, R40, R41, R51 ;  /* 0x0000002928327223 */ /* 0x000fc40000010033 */
[----:B------:R-:W-:Y:S02]  /*0c30*/  FADD.FTZ R83, R56, R83 ;  /* 0x0000005338537221 */ /* 0x000fe40000010000 */
[-C--:B------:R-:W-:Y:S02]  /*0c40*/  FFMA.FTZ R71, R48, R56.reuse, R71 ;  /* 0x0000003830477223 */ /* 0x080fe40000010047 */
[----:B------:R-:W-:Y:S02]  /*0c50*/  FMUL.FTZ R49, R11, R56 ;  /* 0x000000380b317220 */ /* 0x000fe40000410000 */
[----:B------:R-:W-:Y:S02]  /*0c60*/  FMUL.FTZ R51, R102, R57 ;  /* 0x0000003966337220 */ /* 0x000fe40000410000 */
[----:B------:R-:W-:Y:S02]  /*0c70*/  FADD.FTZ R56, R117, R42 ;  /* 0x0000002a75387221 */ /* 0x000fe40000010000 */
[----:B------:R-:W-:-:S02]  /*0c80*/  FFMA.FTZ R57, R43, R42, R50 ;  /* 0x0000002a2b397223 */ /* 0x000fc40000010032 */
[----:B------:R-:W-:Y:S02]  /*0c90*/  FADD.FTZ R86, R115, R86 ;  /* 0x0000005673567221 */ /* 0x000fe40000010000 */
[-C--:B------:R-:W-:Y:S02]  /*0ca0*/  FFMA.FTZ R74, R51, R115.reuse, R74 ;  /* 0x00000073334a7223 */ /* 0x080fe4000001004a */
[----:B------:R-:W-:Y:S02]  /*0cb0*/  FMUL.FTZ R50, R4, R115 ;  /* 0x0000007304327220 */ /* 0x000fe40000410000 */
[----:B------:R-:W-:Y:S02]  /*0cc0*/  FMUL.FTZ R47, R102, R47 ;  /* 0x0000002f662f7220 */ /* 0x000fe40000410000 */
[----:B------:R-:W-:Y:S02]  /*0cd0*/  FMUL.FTZ R46, R10, R119 ;  /* 0x000000770a2e7220 */ /* 0x000fe40000410000 */
[----:B------:R-:W-:-:S02]  /*0ce0*/  FADD.FTZ R115, R56, R45 ;  /* 0x0000002d38737221 */ /* 0x000fc40000010000 */
[----:B------:R-:W-:Y:S02]  /*0cf0*/  FFMA.FTZ R57, R44, R45, R57 ;  /* 0x0000002d2c397223 */ /* 0x000fe40000010039 */
[----:B------:R-:W-:Y:S02]  /*0d00*/  FMUL.FTZ R56, R102, R37 ;  /* 0x0000002566387220 */ /* 0x000fe40000410000 */
[----:B------:R-:W-:Y:S02]  /*0d10*/  FADD.FTZ R60, R115, R46 ;  /* 0x0000002e733c7221 */ /* 0x000fe40000010000 */
[----:B------:R-:W-:Y:S02]  /*0d20*/  FFMA.FTZ R37, R47, R46, R57 ;  /* 0x0000002e2f257223 */ /* 0x000fe40000010039 */
[----:B------:R-:W-:Y:S02]  /*0d30*/  FADD.FTZ R59, -R61, R118 ;  /* 0x000000763d3b7221 */ /* 0x000fe40000010100 */
        /* <DEDUP_REMOVED lines=9> */
[-C--:B------:R-:W-:Y:S02]  /*0dd0*/  FFMA.FTZ R76, R59, R113.reuse, R76 ;  /* 0x000000713b4c7223 */ /* 0x080fe4000001004c */
[----:B------:R-:W-:Y:S02]  /*0de0*/  FMUL.FTZ R58, R6, R113 ;  /* 0x00000071063a7220 */ /* 0x000fe40000410000 */
        /* <DEDUP_REMOVED lines=17> */
.L_x_559:
        /* <DEDUP_REMOVED lines=18> */
.L_x_560:
[----:B-1----:R-:W-:Y:S01]  /*1020*/  FADD.FTZ R120, R120, R113 ;  /* 0x0000007178787221 */ /* 0x002fe20000010000 */
[----:B-----5:R-:W-:Y:S01]  /*1030*/  LOP3.LUT P3, RZ, R62, 0xff00, RZ, 0xc0, !PT ;  /* 0x0000ff003eff7812 */ /* 0x020fe2000786c0ff */
[----:B--2---:R-:W-:Y:S01]  /*1040*/  FADD.FTZ R37, R37, R114 ;  /* 0x0000007225257221 */ /* 0x004fe20000010000 */
[----:B0-----:R-:W-:Y:S01]  /*1050*/  @P0 MOV R114, R2 ;  /* 0x0000000200720202 */ /* 0x001fe20000000f00 */
[----:B------:R-:W-:Y:S01]  /*1060*/  FMUL.FTZ R36, R120, c[0x0][0x1e0] ;  /* 0x0000780078247a20 */ /* 0x000fe20000410000 */
[----:B------:R-:W-:Y:S01]  /*1070*/  LOP3.LUT P4, RZ, R62, 0xff0000, RZ, 0xc0, !PT ;  /* 0x00ff00003eff7812 */ /* 0x000fe2000788c0ff */
[----:B------:R-:W-:Y:S01]  /*1080*/  FMUL.FTZ R37, R37, c[0x0][0x1e0] ;  /* 0x0000780025257a20 */ /* 0x000fe20000410000 */
[----:B------:R-:W-:Y:S01]  /*1090*/  @P0 LOP3.LUT P6, RZ, R114, 0xff, RZ, 0xc0, !PT ;  /* 0x000000ff72ff0812 */ /* 0x000fe200078cc0ff */
[----:B------:R-:W-:Y:S01]  /*10a0*/  IMAD.MOV.U32 R113, RZ, RZ, R62 ;  /* 0x000000ffff717224 */ /* 0x000fe200078e003e */
[----:B------:R-:W-:Y:S02]  /*10b0*/  FSEL R36, R36, RZ, !P2 ;  /* 0x000000ff24247208 */ /* 0x000fe40005000000 */
[----:B------:R-:W-:-:S02]  /*10c0*/  @P0 LOP3.LUT P2, RZ, R2, 0xff00, RZ, 0xc0, !PT ;  /* 0x0000ff0002ff0812 */ /* 0x000fc4000784c0ff */
[----:B------:R-:W-:Y:S01]  /*10d0*/  LOP3.LUT P5, RZ, R113, 0xff, RZ, 0xc0, !PT ;  /* 0x000000ff71ff7812 */ /* 0x000fe200078ac0ff */
[-CC-:B------:R-:W-:Y:S01]  /*10e0*/  FFMA.FTZ R106, R106, R37.reuse, R36.reuse ;  /* 0x000000256a6a7223 */ /* 0x180fe20000010024 */
[----:B------:R-:W-:Y:S01]  /*10f0*/  @P1 PRMT R120, RZ, 0x5410, R27 ;  /* 0x00005410ff781816 */ /* 0x000fe2000000001b */
[-C--:B------:R-:W-:Y:S02]  /*1100*/  FFMA.FTZ R110, R110, R37.reuse, R36 ;  /* 0x000000256e6e7223 */ /* 0x080fe40000010024 */
[----:B------:R-:W-:Y:S01]  /*1110*/  FADD.FTZ R111, R111, -R106 ;  /* 0x8000006a6f6f7221 */ /* 0x000fe20000010000 */
[----:B------:R-:W-:Y:S01]  /*1120*/  @P1 PRMT R106, RZ, 0x7610, R20 ;  /* 0x00007610ff6a1816 */ /* 0x000fe20000000014 */
[-CC-:B------:R-:W-:Y:S02]  /*1130*/  FFMA.FTZ R108, R108, R37.reuse, R36.reuse ;  /* 0x000000256c6c7223 */ /* 0x180fe40000010024 */
[----:B------:R-:W-:Y:S02]  /*1140*/  FFMA.FTZ R112, R112, R37, R36 ;  /* 0x0000002570707223 */ /* 0x000fe40000010024 */
[----:B------:R-:W-:-:S02]  /*1150*/  FADD.FTZ R107, R107, -R110 ;  /* 0x8000006e6b6b7221 */ /* 0x000fc40000010000 */
[C---:B------:R-:W-:Y:S02]  /*1160*/  FMUL.FTZ R110, R102.reuse, R111 ;  /* 0x0000006f666e7220 */ /* 0x040fe40000410000 */
[----:B------:R-:W-:Y:S01]  /*1170*/  FADD.FTZ R111, R105, -R108 ;  /* 0x8000006c696f7221 */ /* 0x000fe20000010000 */
[----:B------:R-:W-:Y:S01]  /*1180*/  @P1 PRMT R105, RZ, 0x5410, R20 ;  /* 0x00005410ff691816 */ /* 0x000fe20000000014 */
[----:B------:R-:W-:Y:S02]  /*1190*/  FADD.FTZ R109, R109, -R112 ;  /* 0x800000706d6d7221 */ /* 0x000fe40000010000 */
[C---:B------:R-:W-:Y:S02]  /*11a0*/  FMUL.FTZ R112, R102.reuse, R107 ;  /* 0x0000006b66707220 */ /* 0x040fe40000410000 */
[----:B------:R-:W-:Y:S02]  /*11b0*/  FMUL.FTZ R113, R102, R109 ;  /* 0x0000006d66717220 */ /* 0x000fe40000410000 */
[----:B------:R-:W-:Y:S01]  /*11c0*/  @P1 FADD.FTZ R110, R110, R105 ;  /* 0x000000696e6e1221 */ /* 0x000fe20000010000 */
[----:B------:R-:W-:Y:S01]  /*11d0*/  @P1 PRMT R105, RZ, 0x5410, R21 ;  /* 0x00005410ff691816 */ /* 0x000fe20000000015 */
[----:B------:R-:W-:-:S02]  /*11e0*/  FFMA.FTZ R65, R65, R37, R36 ;  /* 0x0000002541417223 */ /* 0x000fc40000010024 */
[----:B------:R-:W-:Y:S01]  /*11f0*/  @P1 FADD.FTZ R113, R113, R106 ;  /* 0x0000006a71711221 */ /* 0x000fe20000010000 */
[----:B------:R-:W-:Y:S01]  /*1200*/  @P1 PRMT R106, RZ, 0x7610, R21 ;  /* 0x00007610ff6a1816 */ /* 0x000fe20000000015 */
[-CC-:B------:R-:W-:Y:S02]  /*1210*/  FFMA.FTZ R40, R40, R37.reuse, R36.reuse ;  /* 0x0000002528287223 */ /* 0x180fe40000010024 */
[----:B------:R-:W-:Y:S02]  /*1220*/  FFMA.FTZ R103, R103, R37, R36 ;  /* 0x0000002567677223 */ /* 0x000fe40000010024 */
[----:B------:R-:W-:Y:S02]  /*1230*/  FMUL.FTZ R111, R102, R111 ;  /* 0x0000006f666f7220 */ /* 0x000fe40000410000 */
[----:B------:R-:W-:Y:S02]  /*1240*/  @P1 FADD.FTZ R112, R112, R105 ;  /* 0x0000006970701221 */ /* 0x000fe40000010000 */
[----:B------:R-:W-:Y:S01]  /*1250*/  FADD.FTZ R65, R38, -R65 ;  /* 0x8000004126417221 */ /* 0x000fe20000010000 */
[----:B------:R-:W-:Y:S01]  /*1260*/  @P1 PRMT R38, RZ, 0x5410, R22 ;  /* 0x00005410ff261816 */ /* 0x000fe20000000016 */
[----:B------:R-:W-:-:S02]  /*1270*/  FMUL.FTZ R105, R110, c[0x0][0x1e8] ;  /* 0x00007a006e697a20 */ /* 0x000fc40000410000 */
[----:B------:R-:W-:Y:S02]  /*1280*/  FFMA.FTZ R64, R64, R37, R36 ;  /* 0x0000002540407223 */ /* 0x000fe40000010024 */
[----:B------:R-:W-:Y:S01]  /*1290*/  FADD.FTZ R117, R41, -R40 ;  /* 0x8000002829757221 */ /* 0x000fe20000010000 */
[----:B------:R-:W-:Y:S01]  /*12a0*/  @P1 PRMT R41, RZ, 0x7610, R22 ;  /* 0x00007610ff291816 */ /* 0x000fe20000000016 */
[----:B------:R-:W-:Y:S01]  /*12b0*/  FADD.FTZ R103, R104, -R103 ;  /* 0x8000006768677221 */ /* 0x000fe20000010000 */
[----:B------:R-:W-:Y:S01]  /*12c0*/  FSEL R108, R105, RZ, P5 ;  /* 0x000000ff696c7208 */ /* 0x000fe20002800000 */
[----:B------:R-:W-:Y:S01]  /*12d0*/  @P1 FADD.FTZ R111, R111, R106 ;  /* 0x0000006a6f6f1221 */ /* 0x000fe20000010000 */
[----:B------:R-:W-:Y:S01]  /*12e0*/  @P0 LOP3.LUT P5, RZ, R2, 0xff0000, RZ, 0xc0, !PT ;  /* 0x00ff000002ff0812 */ /* 0x000fe200078ac0ff */
[----:B------:R-:W-:Y:S01]  /*12f0*/  FMUL.FTZ R118, R102, R65 ;  /* 0x0000004166767220 */ /* 0x000fe20000410000 */
[----:B------:R-:W-:Y:S01]  /*1300*/  @P0 FSEL R105, R105, RZ, P6 ;  /* 0x000000ff69690208 */ /* 0x000fe20003000000 */
[----:B------:R-:W-:Y:S01]  /*1310*/  FMUL.FTZ R106, R113, c[0x0][0x1e8] ;  /* 0x00007a00716a7a20 */ /* 0x000fe20000410000 */
[----:B------:R-:W-:Y:S01]  /*1320*/  LOP3.LUT P6, RZ, R62, 0xff000000, RZ, 0xc0, !PT ;  /* 0xff0000003eff7812 */ /* 0x000fe200078cc0ff */
[----:B------:R-:W-:Y:S01]  /*1330*/  FMUL.FTZ R114, R112, c[0x0][0x1e8] ;  /* 0x00007a0070727a20 */ /* 0x000fe20000410000 */
[----:B------:R-:W-:Y:S01]  /*1340*/  @P0 F2FP.BF16.PACK_AB R105, RZ, R105 ;  /* 0x00000069ff69023e */ /* 0x000fe200000010ff */
[----:B------:R-:W-:Y:S01]  /*1350*/  FADD.FTZ R115, R39, -R64 ;  /* 0x8000004027737221 */ /* 0x000fe20000010000 */
[----:B------:R-:W-:Y:S01]  /*1360*/  FSEL R107, R106, RZ, P3 ;  /* 0x000000ff6a6b7208 */ /* 0x000fe20001800000 */
[----:B------:R-:W-:Y:S01]  /*1370*/  FMUL.FTZ R39, R102, R103 ;  /* 0x0000006766277220 */ /* 0x000fe20000410000 */
[----:B------:R-:W-:Y:S01]  /*1380*/  @P0 FSEL R62, R106, RZ, P2 ;  /* 0x000000ff6a3e0208 */ /* 0x000fe20001000000 */
[--C-:B------:R-:W-:Y:S01]  /*1390*/  FFMA.FTZ R47, R47, R37, R36.reuse ;  /* 0x000000252f2f7223 */ /* 0x100fe20000010024 */
[----:B------:R-:W-:Y:S01]  /*13a0*/  FSEL R109, R114, RZ, P4 ;  /* 0x000000ff726d7208 */ /* 0x000fe20002000000 */
[----:B------:R-:W-:Y:S01]  /*13b0*/  @P1 FADD.FTZ R118, R118, R41 ;  /* 0x0000002976761221 */ /* 0x000fe20000010000 */
[----:B------:R-:W-:Y:S01]  /*13c0*/  @P1 PRMT R41, RZ, 0x5410, R23 ;  /* 0x00005410ff291816 */ /* 0x000fe20000000017 */
[----:B------:R-:W-:Y:S01]  /*13d0*/  FMUL.FTZ R40, R102, R115 ;  /* 0x0000007366287220 */ /* 0x000fe20000410000 */
[----:B------:R-:W-:Y:S01]  /*13e0*/  @P0 FSEL R106, R114, RZ, P5 ;  /* 0x000000ff726a0208 */ /* 0x000fe20002800000 */
[----:B------:R-:W-:Y:S01]  /*13f0*/  FFMA.FTZ R43, R43, R37, R36 ;  /* 0x000000252b2b7223 */ /* 0x000fe20000010024 */
[----:B------:R-:W-:Y:S01]  /*1400*/  LOP3.LUT P3, RZ, R63, 0xff, RZ, 0xc0, !PT ;  /* 0x000000ff3fff7812 */ /* 0x000fe2000786c0ff */
[----:B------:R-:W-:Y:S01]  /*1410*/  @P1 FADD.FTZ R39, R39, R38 ;  /* 0x0000002627271221 */ /* 0x000fe20000010000 */
[C---:B------:R-:W-:Y:S01]  /*1420*/  LOP3.LUT P2, RZ, R63.reuse, 0xff00, RZ, 0xc0, !PT ;  /* 0x0000ff003fff7812 */ /* 0x040fe2000784c0ff */
[----:B------:R-:W-:Y:S01]  /*1430*/  FADD.FTZ R47, R46, -R47 ;  /* 0x8000002f2e2f7221 */ /* 0x000fe20000010000 */
[C---:B------:R-:W-:Y:S01]  /*1440*/  LOP3.LUT P4, RZ, R63.reuse, 0xff0000, RZ, 0xc0, !PT ;  /* 0x00ff00003fff7812 */ /* 0x040fe2000788c0ff */
[----:B------:R-:W-:Y:S01]  /*1450*/  FMUL.FTZ R117, R102, R117 ;  /* 0x0000007566757220 */ /* 0x000fe20000410000 */
[----:B------:R-:W-:Y:S01]  /*1460*/  LOP3.LUT P5, RZ, R63, 0xff000000, RZ, 0xc0, !PT ;  /* 0xff0000003fff7812 */ /* 0x000fe200078ac0ff */
[----:B------:R-:W-:Y:S01]  /*1470*/  FMUL.FTZ R63, R111, c[0x0][0x1e8] ;  /* 0x00007a006f3f7a20 */ /* 0x000fe20000410000 */
[----:B------:R-:W-:Y:S01]  /*1480*/  @P1 PRMT R38, RZ, 0x7610, R23 ;  /* 0x00007610ff261816 */ /* 0x000fe20000000017 */
[----:B------:R-:W-:Y:S01]  /*1490*/  @P1 FADD.FTZ R40, R40, R41 ;  /* 0x0000002928281221 */ /* 0x000fe20000010000 */
[----:B------:R-:W-:Y:S01]  /*14a0*/  @P1 PRMT R41, RZ, 0x5410, R25 ;  /* 0x00005410ff291816 */ /* 0x000fe20000000019 */
[----:B------:R-:W-:Y:S01]  /*14b0*/  FADD.FTZ R43, R42, -R43 ;  /* 0x8000002b2a2b7221 */ /* 0x000fe20000010000 */
[----:B------:R-:W-:Y:S01]  /*14c0*/  FSEL R104, R63, RZ, P6 ;  /* 0x000000ff3f687208 */ /* 0x000fe20003000000 */
[----:B------:R-:W-:Y:S01]  /*14d0*/  FMUL.FTZ R64, R102, R47 ;  /* 0x0000002f66407220 */ /* 0x000fe20000410000 */
[----:B------:R-:W-:Y:S01]  /*14e0*/  @P0 LOP3.LUT P6, RZ, R2, 0xff000000, RZ, 0xc0, !PT ;  /* 0xff00000002ff0812 */ /* 0x000fe200078cc0ff */
[----:B------:R-:W-:Y:S01]  /*14f0*/  FMUL.FTZ R103, R39, c[0x0][0x1e8] ;  /* 0x00007a0027677a20 */ /* 0x000fe20000410000 */
[----:B------:R-:W-:Y:S01]  /*1500*/  MOV R114, R54 ;  /* 0x0000003600727202 */ /* 0x000fe20000000f00 */
[-C--:B------:R-:W-:Y:S01]  /*1510*/  FFMA.FTZ R51, R51, R37.reuse, R36 ;  /* 0x0000002533337223 */ /* 0x080fe20000010024 */
[----:B------:R-:W-:Y:S01]  /*1520*/  @P0 FSEL R63, R63, RZ, P6 ;  /* 0x000000ff3f3f0208 */ /* 0x000fe20003000000 */
[----:B------:R-:W-:Y:S01]  /*1530*/  @P1 FADD.FTZ R117, R117, R38 ;  /* 0x0000002675751221 */ /* 0x000fe20000010000 */
[----:B------:R-:W-:Y:S01]  /*1540*/  @P1 PRMT R38, RZ, 0x5410, R24 ;  /* 0x00005410ff261816 */ /* 0x000fe20000000018 */
[----:B------:R-:W-:Y:S01]  /*1550*/  FFMA.FTZ R119, R59, R37, R36 ;  /* 0x000000253b777223 */ /* 0x000fe20000010024 */
[----:B------:R-:W-:Y:S01]  /*1560*/  LOP3.LUT P6, RZ, R114, 0xff, RZ, 0xc0, !PT ;  /* 0x000000ff72ff7812 */ /* 0x000fe200078cc0ff */
[----:B------:R-:W-:Y:S01]  /*1570*/  FMUL.FTZ R59, R102, R43 ;  /* 0x0000002b663b7220 */ /* 0x000fe20000410000 */
[----:B------:R-:W-:Y:S01]  /*1580*/  @P0 F2FP.BF16.PACK_AB R106, RZ, R106 ;  /* 0x0000006aff6a023e */ /* 0x000fe200000010ff */
[----:B------:R-:W-:Y:S01]  /*1590*/  @P1 FADD.FTZ R64, R64, R41 ;  /* 0x0000002940401221 */ /* 0x000fe20000010000 */
[----:B------:R-:W-:Y:S01]  /*15a0*/  FSEL R41, R103, RZ, P3 ;  /* 0x000000ff67297208 */ /* 0x000fe20001800000 */
[----:B------:R-:W-:Y:S01]  /*15b0*/  FADD.FTZ R51, R50, -R51 ;  /* 0x8000003332337221 */ /* 0x000fe20000010000 */
[----:B------:R-:W-:Y:S01]  /*15c0*/  @P0 LOP3.LUT P3, RZ, R3, 0xff, RZ, 0xc0, !PT ;  /* 0x000000ff03ff0812 */ /* 0x000fe2000786c0ff */
[----:B------:R-:W-:Y:S01]  /*15d0*/  @P1 FADD.FTZ R59, R59, R38 ;  /* 0x000000263b3b1221 */ /* 0x000fe20000010000 */
[----:B------:R-:W-:Y:S01]  /*15e0*/  @P1 PRMT R38, RZ, 0x5410, R26 ;  /* 0x00005410ff261816 */ /* 0x000fe2000000001a */
[----:B------:R-:W-:Y:S01]  /*15f0*/  FMUL.FTZ R65, R102, R51 ;  /* 0x0000003366417220 */ /* 0x000fe20000410000 */
[----:B------:R-:W-:Y:S01]  /*1600*/  @P0 FSEL R103, R103, RZ, P3 ;  /* 0x000000ff67670208 */ /* 0x000fe20001800000 */
[----:B------:R-:W-:Y:S01]  /*1610*/  FMUL.FTZ R114, R118, c[0x0][0x1e8] ;  /* 0x00007a0076727a20 */ /* 0x000fe20000410000 */
[----:B------:R-:W-:Y:S01]  /*1620*/  @P0 LOP3.LUT P3, RZ, R3, 0xff00, RZ, 0xc0, !PT ;  /* 0x0000ff0003ff0812 */ /* 0x000fe2000786c0ff */
[----:B------:R-:W-:Y:S01]  /*1630*/  @P1 FADD.FTZ R65, R65, R38 ;  /* 0x0000002641411221 */ /* 0x000fe20000010000 */
[----:B------:R-:W-:Y:S01]  /*1640*/  @P0 F2FP.BF16.PACK_AB R103, RZ, R103 ;  /* 0x00000067ff67023e */ /* 0x000fe200000010ff */
[----:B------:R-:W-:Y:S01]  /*1650*/  FMUL.FTZ R115, R40, c[0x0][0x1e8] ;  /* 0x00007a0028737a20 */ /* 0x000fe20000410000 */
[C---:B------:R-:W-:Y:S01]  /*1660*/  FSEL R38, R114.reuse, RZ, P2 ;  /* 0x000000ff72267208 */ /* 0x040fe20001000000 */
[----:B------:R-:W-:Y:S01]  /*1670*/  FMUL.FTZ R116, R117, c[0x0][0x1e8] ;  /* 0x00007a0075747a20 */ /* 0x000fe20000410000 */
[----:B------:R-:W-:Y:S01]  /*1680*/  @P0 FSEL R114, R114, RZ, P3 ;  /* 0x000000ff72720208 */ /* 0x000fe20001800000 */
[----:B------:R-:W-:Y:S01]  /*1690*/  FMUL.FTZ R46, R59, c[0x0][0x1e8] ;  /* 0x00007a003b2e7a20 */ /* 0x000fe20000410000 */
[C---:B------:R-:W-:Y:S01]  /*16a0*/  @P0 LOP3.LUT P2, RZ, R3.reuse, 0xff0000, RZ, 0xc0, !PT ;  /* 0x00ff000003ff0812 */ /* 0x040fe2000784c0ff */
[----:B------:R-:W-:Y:S01]  /*16b0*/  FMUL.FTZ R47, R64, c[0x0][0x1e8] ;  /* 0x00007a00402f7a20 */ /* 0x000fe20000410000 */
[----:B------:R-:W-:Y:S01]  /*16c0*/  @P0 LOP3.LUT P3, RZ, R3, 0xff000000, RZ, 0xc0, !PT ;  /* 0xff00000003ff0812 */ /* 0x000fe2000786c0ff */
[----:B------:R-:W-:Y:S01]  /*16d0*/  FMUL.FTZ R50, R65, c[0x0][0x1e8] ;  /* 0x00007a0041327a20 */ /* 0x000fe20000410000 */
[C---:B------:R-:W-:Y:S01]  /*16e0*/  FSEL R42, R115.reuse, RZ, P4 ;  /* 0x000000ff732a7208 */ /* 0x040fe20002000000 */
[----:B------:R-:W-:Y:S01]  /*16f0*/  FADD.FTZ R119, R58, -R119 ;  /* 0x800000773a777221 */ /* 0x000fe20000010000 */
[----:B------:R-:W-:Y:S01]  /*1700*/  FSEL R43, R116, RZ, P5 ;  /* 0x000000ff742b7208 */ /* 0x000fe20002800000 */
[-CC-:B------:R-:W-:Y:S01]  /*1710*/  FFMA.FTZ R122, R48, R37.reuse, R36.reuse ;  /* 0x00000025307a7223 */ /* 0x180fe20000010024 */
[----:B------:R-:W-:Y:S01]  /*1720*/  @P0 FSEL R115, R115, RZ, P2 ;  /* 0x000000ff73730208 */ /* 0x000fe20001000000 */
[-CC-:B------:R-:W-:Y:S01]  /*1730*/  FFMA.FTZ R56, R56, R37.reuse, R36.reuse ;  /* 0x0000002538387223 */ /* 0x180fe20000010024 */
[----:B------:R-:W-:Y:S01]  /*1740*/  @P0 FSEL R116, R116, RZ, P3 ;  /* 0x000000ff74740208 */ /* 0x000fe20001800000 */
[----:B------:R-:W-:Y:S01]  /*1750*/  FFMA.FTZ R61, R61, R37, R36 ;  /* 0x000000253d3d7223 */ /* 0x000fe20000010024 */
[----:B------:R-:W-:Y:S01]  /*1760*/  LOP3.LUT P2, RZ, R54, 0xff0000, RZ, 0xc0, !PT ;  /* 0x00ff000036ff7812 */ /* 0x000fe2000784c0ff */
[----:B------:R-:W-:Y:S01]  /*1770*/  FADD.FTZ R49, R49, -R122 ;  /* 0x8000007a31317221 */ /* 0x000fe20000010000 */
[----:B------:R-:W-:Y:S01]  /*1780*/  LOP3.LUT P3, RZ, R55, 0xff, RZ, 0xc0, !PT ;  /* 0x000000ff37ff7812 */ /* 0x000fe2000786c0ff */
[----:B------:R-:W-:Y:S01]  /*1790*/  FADD.FTZ R61, R60, -R61 ;  /* 0x8000003d3c3d7221 */ /* 0x000fe20000010000 */
[----:B------:R-:W-:-:S02]  /*17a0*/  LOP3.LUT P4, RZ, R54, 0xff00, RZ, 0xc0, !PT ;  /* 0x0000ff0036ff7812 */ /* 0x000fc4000788c0ff */
[----:B------:R-:W-:Y:S02]  /*17b0*/  LOP3.LUT P5, RZ, R54, 0xff000000, RZ, 0xc0, !PT ;  /* 0xff00000036ff7812 */ /* 0x000fe400078ac0ff */
[----:B------:R-:W-:Y:S02]  /*17c0*/  FSEL R51, R46, RZ, P6 ;  /* 0x000000ff2e337208 */ /* 0x000fe40003000000 */
[----:B------:R-:W-:Y:S02]  /*17d0*/  FSEL R54, R47, RZ, P2 ;  /* 0x000000ff2f367208 */ /* 0x000fe40001000000 */
[----:B------:R-:W-:Y:S02]  /*17e0*/  FSEL R58, R50, RZ, P3 ;  /* 0x000000ff323a7208 */ /* 0x000fe40001800000 */
[C---:B------:R-:W-:Y:S02]  /*17f0*/  LOP3.LUT P6, RZ, R55.reuse, 0xff00, RZ, 0xc0, !PT ;  /* 0x0000ff0037ff7812 */ /* 0x040fe400078cc0ff */
[----:B------:R-:W-:-:S02]  /*1800*/  LOP3.LUT P2, RZ, R55, 0xff0000, RZ, 0xc0, !PT ;  /* 0x00ff000037ff7812 */ /* 0x000fc4000784c0ff */
[----:B------:R-:W-:Y:S01]  /*1810*/  LOP3.LUT P3, RZ, R55, 0xff000000, RZ, 0xc0, !PT ;  /* 0xff00000037ff7812 */ /* 0x000fe2000786c0ff */
[----:B------:R-:W-:Y:S01]  /*1820*/  FMUL.FTZ R55, R102, R119 ;  /* 0x0000007766377220 */ /* 0x000fe20000410000 */
[----:B------:R-:W-:Y:S02]  /*1830*/  F2FP.BF16.PACK_AB R38, R38, R41 ;  /* 0x000000292626723e */ /* 0x000fe400000010ff */
[----:B------:R-:W-:Y:S01]  /*1840*/  LOP3.LUT R60, R89, 0x1f, RZ, 0xc0, !PT ;  /* 0x0000001f593c7812 */ /* 0x000fe200078ec0ff */
[----:B------:R-:W-:Y:S01]  /*1850*/  @P1 FADD.FTZ R55, R55, R120 ;  /* 0x0000007837371221 */ /* 0x000fe20000010000 */
[----:B------:R-:W-:Y:S01]  /*1860*/  @P0 F2FP.BF16.PACK_AB R115, RZ, R115 ;  /* 0x00000073ff73023e */ /* 0x000fe200000010ff */
[----:B------:R-:W-:Y:S01]  /*1870*/  FFMA.FTZ R120, R44, R37, R36 ;  /* 0x000000252c787223 */ /* 0x000fe20000010024 */
[----:B------:R-:W-:Y:S01]  /*1880*/  @P0 F2FP.BF16.PACK_AB R62, RZ, R62 ;  /* 0x0000003eff3e023e */ /* 0x000fe200000010ff */
[----:B------:R-:W-:Y:S01]  /*1890*/  FMUL.FTZ R44, R55, c[0x0][0x1e8] ;  /* 0x00007a00372c7a20 */ /* 0x000fe20000410000 */
[----:B------:R-:W-:Y:S01]  /*18a0*/  @P0 F2FP.BF16.PACK_AB R63, RZ, R63 ;  /* 0x0000003fff3f023e */ /* 0x000fe200000010ff */
[----:B------:R-:W-:Y:S01]  /*18b0*/  FADD.FTZ R37, R57, -R56 ;  /* 0x8000003839257221 */ /* 0x000fe20000010000 */
[----:B------:R-:W-:Y:S01]  /*18c0*/  @P0 F2FP.BF16.PACK_AB R114, RZ, R114 ;  /* 0x00000072ff72023e */ /* 0x000fe200000010ff */
[----:B------:R-:W-:Y:S01]  /*18d0*/  IMAD R36, R97, c[0x0][0x168], RZ ;  /* 0x00005a0061247a24 */ /* 0x000fe200078e02ff */
[----:B------:R-:W-:Y:S01]  /*18e0*/  FSEL R48, R44, RZ, P2 ;  /* 0x000000ff2c307208 */ /* 0x000fe20001000000 */
[C---:B------:R-:W-:Y:S01]  /*18f0*/  FMUL.FTZ R56, R102.reuse, R49 ;  /* 0x0000003166387220 */ /* 0x040fe20000410000 */
[----:B------:R-:W-:Y:S01]  /*1900*/  ISETP.NE.U32.AND P2, PT, RZ, c[0x0][0x258], PT ;  /* 0x00009600ff007a0c */ /* 0x000fe20003f45070 */
[----:B------:R-:W-:Y:S01]  /*1910*/  FADD.FTZ R45, R45, -R120 ;  /* 0x800000782d2d7221 */ /* 0x000fe20000010000 */
[----:B------:R-:W-:Y:S01]  /*1920*/  @P0 F2FP.BF16.PACK_AB R116, RZ, R116 ;  /* 0x00000074ff74023e */ /* 0x000fe200000010ff */
[C---:B------:R-:W-:Y:S01]  /*1930*/  FMUL.FTZ R49, R102.reuse, R37 ;  /* 0x0000002566317220 */ /* 0x040fe20000410000 */
[----:B------:R-:W-:Y:S01]  /*1940*/  ISETP.NE.AND.EX P2, PT, RZ, c[0x0][0x25c], PT, P2 ;  /* 0x00009700ff007a0c */ /* 0x000fe20003f45320 */
[C---:B------:R-:W-:Y:S01]  /*1950*/  FMUL.FTZ R57, R102.reuse, R45 ;  /* 0x0000002d66397220 */ /* 0x040fe20000410000 */
[----:B------:R-:W-:Y:S01]  /*1960*/  SHF.R.S32.HI R37, RZ, 0x1f, R36 ;  /* 0x0000001fff257819 */ /* 0x000fe20000011424 */
[----:B------:R-:W-:Y:S01]  /*1970*/  FMUL.FTZ R102, R102, R61 ;  /* 0x0000003d66667220 */ /* 0x000fe20000410000 */
[----:B------:R-:W-:Y:S01]  /*1980*/  HFMA2.MMA R61, -RZ, RZ, 0, 9.5367431640625e-07 ;  /* 0x00000010ff3d7435 */ /* 0x000fe200000001ff */
[----:B------:R-:W-:-:S02]  /*1990*/  @P0 PRMT R32, R105, 0x7610, R32 ;  /* 0x0000761069200816 */ /* 0x000fc40000000020 */
[----:B------:R-:W-:Y:S02]  /*19a0*/  LEA.HI R45, R37, R36, RZ, 0x3 ;  /* 0x00000024252d7211 */ /* 0x000fe400078f18ff */
[----:B------:R-:W-:Y:S02]  /*19b0*/  @P1 PRMT R36, RZ, 0x7610, R24 ;  /* 0x00007610ff241816 */ /* 0x000fe40000000018 */
        /* <DEDUP_REMOVED lines=8> */
[----:B------:R-:W-:Y:S01]  /*1a40*/  @P2 F2FP.BF16.PACK_AB R40, RZ, R40 ;  /* 0x00000028ff28223e */ /* 0x000fe200000010ff */
[----:B------:R-:W-:Y:S01]  /*1a50*/  @P0 IMAD.MOV.U32 R36, RZ, RZ, R52 ;  /* 0x000000ffff240224 */ /* 0x000fe200078e0034 */
[----:B------:R-:W-:Y:S02]  /*1a60*/  @P2 F2FP.BF16.PACK_AB R113, RZ, R113 ;  /* 0x00000071ff71223e */ /* 0x000fe400000010ff */
[----:B------:R-:W-:Y:S02]  /*1a70*/  @P2 F2FP.BF16.PACK_AB R111, RZ, R111 ;  /* 0x0000006fff6f223e */ /* 0x000fe400000010ff */
[----:B------:R-:W-:Y:S02]  /*1a80*/  @P2 F2FP.BF16.PACK_AB R118, RZ, R118 ;  /* 0x00000076ff76223e */ /* 0x000fe400000010ff */
[----:B------:R-:W-:-:S02]  /*1a90*/  @P2 F2FP.BF16.PACK_AB R117, RZ, R117 ;  /* 0x00000075ff75223e */ /* 0x000fc400000010ff */
[----:B------:R-:W-:Y:S02]  /*1aa0*/  @P2 PRMT R28, R110, 0x7610, R28 ;  /* 0x000076106e1c2816 */ /* 0x000fe4000000001c */
[----:B------:R-:W-:Y:S02]  /*1ab0*/  @P2 PRMT R29, R112, 0x7610, R29 ;  /* 0x00007610701d2816 */ /* 0x000fe4000000001d */
[----:B------:R-:W-:Y:S02]  /*1ac0*/  @P2 PRMT R30, R39, 0x7610, R30 ;  /* 0x00007610271e2816 */ /* 0x000fe4000000001e */
[----:B------:R-:W-:Y:S01]  /*1ad0*/  @P2 PRMT R31, R40, 0x7610, R31 ;  /* 0x00007610281f2816 */ /* 0x000fe2000000001f */
[----:B------:R-:W-:Y:S01]  /*1ae0*/  @P2 IMAD.WIDE.U32 R40, R100, R61, c[0x0][0x258] ;  /* 0x0000960064282625 */ /* 0x000fe200078e003d */
[----:B------:R-:W-:Y:S02]  /*1af0*/  @P1 PRMT R37, RZ, 0x7610, R27 ;  /* 0x00007610ff251816 */ /* 0x000fe4000000001b */
[----:B------:R-:W-:-:S02]  /*1b00*/  @P2 PRMT R28, R28, 0x5410, R113 ;  /* 0x000054101c1c2816 */ /* 0x000fc40000000071 */
[----:B------:R-:W-:Y:S01]  /*1b10*/  @P2 PRMT R29, R29, 0x5410, R111 ;  /* 0x000054101d1d2816 */ /* 0x000fe2000000006f */
[----:B------:R-:W-:Y:S01]  /*1b20*/  @P1 FADD.FTZ R102, R102, R37 ;  /* 0x0000002566661221 */ /* 0x000fe20000010000 */
[----:B------:R-:W-:Y:S02]  /*1b30*/  @P2 PRMT R30, R30, 0x5410, R118 ;  /* 0x000054101e1e2816 */ /* 0x000fe40000000076 */
[----:B------:R-:W-:Y:S02]  /*1b40*/  @P2 PRMT R31, R31, 0x5410, R117 ;  /* 0x000054101f1f2816 */ /* 0x000fe40000000075 */
[----:B------:R-:W-:Y:S02]  /*1b50*/  @P0 LOP3.LUT P1, RZ, R36, 0xff, RZ, 0xc0, !PT ;  /* 0x000000ff24ff0812 */ /* 0x000fe4000782c0ff */
[----:B------:R-:W-:Y:S01]  /*1b60*/  F2FP.BF16.PACK_AB R39, R43, R42 ;  /* 0x0000002a2b27723e */ /* 0x000fe200000010ff */
[----:B------:R-:W-:Y:S01]  /*1b70*/  IMAD.WIDE.U32 R42, R100, R61, c[0x0][0x248] ;  /* 0x00009200642a7625 */ /* 0x000fe200078e003d */
[----:B------:R-:W-:Y:S01]  /*1b80*/  F2FP.BF16.PACK_AB R37, R104, R109 ;  /* 0x0000006d6825723e */ /* 0x000fe200000010ff */
[----:B------:R0:W-:Y:S01]  /*1b90*/  @P2 STG.E.128 [R40.64], R28 ;  /* 0x0000001c28002986 */ /* 0x0001e2000c101d04 */
[----:B------:R-:W-:-:S02]  /*1ba0*/  F2FP.BF16.PACK_AB R36, R107, R108 ;  /* 0x0000006c6b24723e */ /* 0x000fc400000010ff */
[----:B------:R-:W-:Y:S02]  /*1bb0*/  @P2 F2FP.BF16.PACK_AB R104, RZ, R64 ;  /* 0x00000040ff68223e */ /* 0x000fe400000010ff */
[----:B------:R-:W-:Y:S01]  /*1bc0*/  @P2 F2FP.BF16.PACK_AB R65, RZ, R65 ;  /* 0x00000041ff41223e */ /* 0x000fe200000010ff */
[----:B------:R1:W-:Y:S01]  /*1bd0*/  STG.E.128 [R42.64], R36 ;  /* 0x000000242a007986 */ /* 0x0003e2000c101d04 */
[----:B------:R-:W-:Y:S01]  /*1be0*/  @P2 F2FP.BF16.PACK_AB R107, RZ, R55 ;  /* 0x00000037ff6b223e */ /* 0x000fe200000010ff */
[----:B------:R-:W-:Y:S01]  /*1bf0*/  FMUL.FTZ R55, R49, c[0x0][0x1e8] ;  /* 0x00007a0031377a20 */ /* 0x000fe20000410000 */
[----:B------:R-:W-:Y:S02]  /*1c00*/  LEA.HI.SX32 R45, R45, R60, 0x1d ;  /* 0x0000003c2d2d7211 */ /* 0x000fe400078feaff */
[----:B------:R-:W-:Y:S01]  /*1c10*/  @P2 F2FP.BF16.PACK_AB R64, RZ, R102 ;  /* 0x00000066ff40223e */ /* 0x000fe200000010ff */
[----:B------:R-:W-:Y:S01]  /*1c20*/  FMUL.FTZ R102, R102, c[0x0][0x1e8] ;  /* 0x00007a0066667a20 */ /* 0x000fe20000410000 */
[----:B------:R-:W-:-:S02]  /*1c30*/  @P0 PRMT R33, R106, 0x7610, R33 ;  /* 0x000076106a210816 */ /* 0x000fc40000000021 */
[----:B------:R-:W-:Y:S02]  /*1c40*/  @P0 PRMT R34, R103, 0x7610, R34 ;  /* 0x0000761067220816 */ /* 0x000fe40000000022 */
[----:B------:R-:W-:Y:S02]  /*1c50*/  @P0 PRMT R35, R115, 0x7610, R35 ;  /* 0x0000761073230816 */ /* 0x000fe40000000023 */
[----:B0-----:R-:W-:Y:S02]  /*1c60*/  @P2 F2FP.BF16.PACK_AB R41, RZ, R59 ;  /* 0x0000003bff29223e */ /* 0x001fe400000010ff */
[----:B------:R-:W-:Y:S01]  /*1c70*/  @P2 F2FP.BF16.PACK_AB R60, RZ, R56 ;  /* 0x00000038ff3c223e */ /* 0x000fe200000010ff */
[----:B------:R-:W-:Y:S01]  /*1c80*/  FMUL.FTZ R56, R56, c[0x0][0x1e8] ;  /* 0x00007a0038387a20 */ /* 0x000fe20000410000 */
[----:B------:R-:W-:Y:S01]  /*1c90*/  @P2 PRMT R28, R41, 0x7610, R28 ;  /* 0x00007610291c2816 */ /* 0x000fe2000000001c */
[----:B------:R-:W-:Y:S01]  /*1ca0*/  @P0 IMAD.WIDE.U32 R40, R100, R61, c[0x0][0x250] ;  /* 0x0000940064280625 */ /* 0x000fe200078e003d */
[----:B-1----:R-:W-:-:S02]  /*1cb0*/  @P2 F2FP.BF16.PACK_AB R43, RZ, R57 ;  /* 0x00000039ff2b223e */ /* 0x002fc400000010ff */
[----:B------:R-:W-:Y:S01]  /*1cc0*/  @P2 F2FP.BF16.PACK_AB R59, RZ, R49 ;  /* 0x00000031ff3b223e */ /* 0x000fe200000010ff */
[----:B------:R-:W-:Y:S01]  /*1cd0*/  FMUL.FTZ R57, R57, c[0x0][0x1e8] ;  /* 0x00007a0039397a20 */ /* 0x000fe20000410000 */
[----:B------:R-:W-:Y:S02]  /*1ce0*/  @P2 PRMT R29, R104, 0x7610, R29 ;  /* 0x00007610681d2816 */ /* 0x000fe4000000001d */
[----:B------:R-:W-:Y:S02]  /*1cf0*/  @P2 PRMT R30, R65, 0x7610, R30 ;  /* 0x00007610411e2816 */ /* 0x000fe4000000001e */
[----:B------:R-:W-:Y:S02]  /*1d00*/  @P2 PRMT R31, R107, 0x7610, R31 ;  /* 0x000076106b1f2816 */ /* 0x000fe4000000001f */
[----:B------:R-:W-:Y:S02]  /*1d10*/  @P0 PRMT R32, R32, 0x5410, R62 ;  /* 0x0000541020200816 */ /* 0x000fe4000000003e */
[----:B------:R-:W-:-:S02]  /*1d20*/  @P0 PRMT R33, R33, 0x5410, R63 ;  /* 0x0000541021210816 */ /* 0x000fc4000000003f */
[----:B------:R-:W-:Y:S02]  /*1d30*/  @P0 PRMT R34, R34, 0x5410, R114 ;  /* 0x0000541022220816 */ /* 0x000fe40000000072 */
[----:B------:R-:W-:Y:S02]  /*1d40*/  @P0 PRMT R35, R35, 0x5410, R116 ;  /* 0x0000541023230816 */ /* 0x000fe40000000074 */
[----:B------:R-:W-:Y:S01]  /*1d50*/  @P2 PRMT R28, R28, 0x5410, R43 ;  /* 0x000054101c1c2816 */ /* 0x000fe2000000002b */
[----:B------:R-:W-:Y:S01]  /*1d60*/  @P2 IMAD.WIDE.U32 R42, R101, R61, c[0x0][0x258] ;  /* 0x00009600652a2625 */ /* 0x000fe200078e003d */
[----:B------:R-:W-:Y:S01]  /*1d70*/  @P2 PRMT R29, R29, 0x5410, R60 ;  /* 0x000054101d1d2816 */ /* 0x000fe2000000003c */
[----:B------:R0:W-:Y:S01]  /*1d80*/  @P0 STG.E.128 [R40.64], R32 ;  /* 0x0000002028000986 */ /* 0x0001e2000c101d04 */
[----:B------:R-:W-:Y:S02]  /*1d90*/  @P2 PRMT R30, R30, 0x5410, R59 ;  /* 0x000054101e1e2816 */ /* 0x000fe4000000003b */
[----:B------:R-:W-:-:S02]  /*1da0*/  @P2 PRMT R31, R31, 0x5410, R64 ;  /* 0x000054101f1f2816 */ /* 0x000fc40000000040 */
[----:B------:R-:W-:Y:S02]  /*1db0*/  FSEL R39, R102, RZ, P3 ;  /* 0x000000ff66277208 */ /* 0x000fe40001800000 */
[C---:B------:R-:W-:Y:S01]  /*1dc0*/  @P0 LOP3.LUT P3, RZ, R52.reuse, 0xff0000, RZ, 0xc0, !PT ;  /* 0x00ff000034ff0812 */ /* 0x040fe2000786c0ff */
[----:B------:R-:W-:Y:S01]  /*1dd0*/  @P2 STG.E.128 [R42.64], R28 ;  /* 0x0000001c2a002986 */ /* 0x000fe2000c101d04 */
[----:B------:R-:W-:Y:S02]  /*1de0*/  FSEL R36, R57, RZ, P4 ;  /* 0x000000ff39247208 */ /* 0x000fe40002000000 */
[C---:B------:R-:W-:Y:S02]  /*1df0*/  @P0 LOP3.LUT P2, RZ, R52.reuse, 0xff00, RZ, 0xc0, !PT ;  /* 0x0000ff0034ff0812 */ /* 0x040fe4000784c0ff */
[----:B------:R-:W-:Y:S02]  /*1e00*/  @P0 LOP3.LUT P4, RZ, R52, 0xff000000, RZ, 0xc0, !PT ;  /* 0xff00000034ff0812 */ /* 0x000fe4000788c0ff */
[----:B------:R-:W-:-:S02]  /*1e10*/  @P0 FSEL R46, R46, RZ, P1 ;  /* 0x000000ff2e2e0208 */ /* 0x000fc40000800000 */
[----:B------:R-:W-:Y:S02]  /*1e20*/  @P0 FSEL R47, R47, RZ, P3 ;  /* 0x000000ff2f2f0208 */ /* 0x000fe40001800000 */
[----:B------:R-:W-:Y:S02]  /*1e30*/  F2FP.BF16.PACK_AB R39, R39, R48 ;  /* 0x000000302727723e */ /* 0x000fe400000010ff */
[C---:B------:R-:W-:Y:S02]  /*1e40*/  @P0 LOP3.LUT P1, RZ, R53.reuse, 0xff, RZ, 0xc0, !PT ;  /* 0x000000ff35ff0812 */ /* 0x040fe4000782c0ff */
[----:B------:R-:W-:Y:S02]  /*1e50*/  @P0 LOP3.LUT P3, RZ, R53, 0xff0000, RZ, 0xc0, !PT ;  /* 0x00ff000035ff0812 */ /* 0x000fe4000786c0ff */
[----:B------:R-:W-:Y:S02]  /*1e60*/  FSEL R49, R55, RZ, P6 ;  /* 0x000000ff37317208 */ /* 0x000fe40003000000 */
[----:B------:R-:W-:-:S02]  /*1e70*/  IADD3 R48, R45, 0x20, RZ ;  /* 0x000000202d307810 */ /* 0x000fc40007ffe0ff */
[C---:B------:R-:W-:Y:S02]  /*1e80*/  FSEL R37, R56.reuse, RZ, P5 ;  /* 0x000000ff38257208 */ /* 0x040fe40002800000 */
[----:B0-----:R-:W-:Y:S02]  /*1e90*/  @P0 FSEL R40, R57, RZ, P2 ;  /* 0x000000ff39280208 */ /* 0x001fe40001000000 */
[----:B------:R-:W-:Y:S02]  /*1ea0*/  @P0 FSEL R41, R56, RZ, P4 ;  /* 0x000000ff38290208 */ /* 0x000fe40002000000 */
[C---:B------:R-:W-:Y:S02]  /*1eb0*/  @P0 LOP3.LUT P2, RZ, R53.reuse, 0xff00, RZ, 0xc0, !PT ;  /* 0x0000ff0035ff0812 */ /* 0x040fe4000784c0ff */
[----:B------:R-:W-:Y:S02]  /*1ec0*/  @P0 LOP3.LUT P4, RZ, R53, 0xff000000, RZ, 0xc0, !PT ;  /* 0xff00000035ff0812 */ /* 0x000fe4000788c0ff */
[----:B------:R-:W-:-:S02]  /*1ed0*/  @P0 FSEL R50, R50, RZ, P1 ;  /* 0x000000ff32320208 */ /* 0x000fc40000800000 */
[----:B------:R-:W-:Y:S02]  /*1ee0*/  @P0 FSEL R44, R44, RZ, P3 ;  /* 0x000000ff2c2c0208 */ /* 0x000fe40001800000 */
[----:B------:R-:W-:Y:S01]  /*1ef0*/  F2FP.BF16.PACK_AB R38, R49, R58 ;  /* 0x0000003a3126723e */ /* 0x000fe200000010ff */
[----:B------:R-:W-:Y:S01]  /*1f00*/  IMAD.WIDE.U32 R48, R61, R48, c[0x0][0x248] ;  /* 0x000092003d307625 */ /* 0x000fe200078e0030 */
[----:B------:R-:W-:Y:S02]  /*1f10*/  F2FP.BF16.PACK_AB R37, R37, R54 ;  /* 0x000000362525723e */ /* 0x000fe400000010ff */
[----:B------:R-:W-:Y:S02]  /*1f20*/  F2FP.BF16.PACK_AB R36, R36, R51 ;  /* 0x000000332424723e */ /* 0x000fe400000010ff */
[----:B------:R-:W-:Y:S02]  /*1f30*/  @P0 F2FP.BF16.PACK_AB R46, RZ, R46 ;  /* 0x0000002eff2e023e */ /* 0x000fe400000010ff */
[----:B------:R-:W-:Y:S01]  /*1f40*/  @P0 F2FP.BF16.PACK_AB R47, RZ, R47 ;  /* 0x0000002fff2f023e */ /* 0x000fe200000010ff */
[----:B------:R0:W-:Y:S01]  /*1f50*/  STG.E.128 [R48.64], R36 ;  /* 0x0000002430007986 */ /* 0x0001e2000c101d04 */
        /* <DEDUP_REMOVED lines=8> */
[----:B------:R-:W-:Y:S01]  /*1fe0*/  @P0 PRMT R32, R46, 0x7610, R32 ;  /* 0x000076102e200816 */ /* 0x000fe20000000020 */
[----:B0-----:R-:W-:Y:S01]  /*1ff0*/  @P0 IMAD.WIDE.U32 R36, R101, R61, c[0x0][0x250] ;  /* 0x0000940065240625 */ /* 0x001fe200078e003d */
[----:B------:R-:W-:Y:S02]  /*2000*/  @P0 PRMT R33, R47, 0x7610, R33 ;  /* 0x000076102f210816 */ /* 0x000fe40000000021 */
[----:B------:R-:W-:Y:S02]  /*2010*/  @P0 PRMT R34, R50, 0x7610, R34 ;  /* 0x0000761032220816 */ /* 0x000fe40000000022 */
[----:B------:R-:W-:Y:S02]  /*2020*/  @P0 PRMT R35, R44, 0x7610, R35 ;  /* 0x000076102c230816 */ /* 0x000fe40000000023 */
[----:B------:R-:W-:-:S02]  /*2030*/  MOV R38, c[0x0][0x160] ;  /* 0x0000580000267a02 */ /* 0x000fc40000000f00 */
        /* <DEDUP_REMOVED lines=9> */
.L_x_557:
[----:B------:R-:W-:Y:S05]  /*20d0*/  BSYNC B1 ;  /* 0x0000000000017941 */ /* 0x000fea0003800000 */
.L_x_554:
        /* <DEDUP_REMOVED lines=23> */
.L_x_553:
[----:B------:R-:W-:Y:S05]  /*2250*/  BSYNC B0 ;  /* 0x0000000000007941 */ /* 0x000fea0003800000 */
.L_x_551:
        /* <DEDUP_REMOVED lines=53> */
[C---:B------:R-:W-:Y:S01]  /*25b0*/  SHF.L.U64.HI R8, R32.reuse, 0x2, R3 ;  /* 0x0000000220087819 */ /* 0x040fe20000010203 */
[----:B------:R-:W-:-:S05]  /*25c0*/  IMAD.SHL.U32 R3, R32, 0x4, RZ ;  /* 0x0000000420037824 */ /* 0x000fca00078e00ff */
        /* <DEDUP_REMOVED lines=45> */
.L_x_555:
[----:B------:R-:W-:Y:S01]  /*28a0*/  HFMA2.MMA R117, -RZ, RZ, 0, 5.9604644775390625e-08 ;  /* 0x00000001ff757435 */ /* 0x000fe200000001ff */
[----:B------:R-:W-:Y:S01]  /*28b0*/  MOV R118, R120 ;  /* 0x0000007800767202 */ /* 0x000fe20000000f00 */
[----:B------:R-:W-:Y:S01]  /*28c0*/  IMAD.MOV.U32 R116, RZ, RZ, 0x1f ;  /* 0x0000001fff747424 */ /* 0x000fe200078e00ff */
[----:B------:R-:W-:-:S02]  /*28d0*/  MOV R115, 0xffffffff ;  /* 0xffffffff00737802 */ /* 0x000fc40000000f00 */
[----:B------:R-:W-:Y:S02]  /*28e0*/  MOV R36, 0x2900 ;  /* 0x0000290000247802 */ /* 0x000fe40000000f00 */
[----:B-----5:R-:W-:Y:S05]  /*28f0*/  CALL.REL.NOINC `($__internal_35_$__cuda_sm70_shflsync_bfly_p) ;  /* 0x0000046000007944 */ /* 0x020fea0003c00000 */
[----:B-1----:R-:W-:Y:S01]  /*2900*/  MOV R113, R115 ;  /* 0x0000007300717202 */ /* 0x002fe20000000f00 */
[----:B0-----:R-:W-:Y:S05]  /*2910*/  BRA `(.L_x_559) ;  /* 0xffffe5e000007947 */ /* 0x001fea000383ffff */
.L_x_556:
[----:B------:R-:W-:Y:S01]  /*2920*/  HFMA2.MMA R117, -RZ, RZ, 0, 5.9604644775390625e-08 ;  /* 0x00000001ff757435 */ /* 0x000fe200000001ff */
[----:B------:R-:W-:Y:S01]  /*2930*/  IMAD.MOV.U32 R118, RZ, RZ, R114 ;  /* 0x000000ffff767224 */ /* 0x000fe200078e0072 */
[----:B------:R-:W-:Y:S01]  /*2940*/  MOV R116, 0x1f ;  /* 0x0000001f00747802 */ /* 0x000fe20000000f00 */
[----:B------:R-:W-:Y:S01]  /*2950*/  IMAD.MOV.U32 R115, RZ, RZ, -0x1 ;  /* 0xffffffffff737424 */ /* 0x000fe200078e00ff */
[----:B------:R-:W-:Y:S02]  /*2960*/  MOV R36, 0x2980 ;  /* 0x0000298000247802 */ /* 0x000fe40000000f00 */
[----:B01---5:R-:W-:Y:S05]  /*2970*/  CALL.REL.NOINC `($__internal_35_$__cuda_sm70_shflsync_bfly_p) ;  /* 0x000003e000007944 */ /* 0x023fea0003c00000 */
[----:B------:R-:W-:Y:S01]  /*2980*/  FADD.FTZ R120, R120, R113 ;  /* 0x0000007178787221 */ /* 0x000fe20000010000 */
[----:B0-----:R-:W-:Y:S01]  /*2990*/  HFMA2.MMA R117, -RZ, RZ, 0, 1.1920928955078125e-07 ;  /* 0x00000002ff757435 */ /* 0x001fe200000001ff */
[----:B-1----:R-:W-:Y:S01]  /*29a0*/  FADD.FTZ R114, R114, R115 ;  /* 0x0000007372727221 */ /* 0x002fe20000010000 */
[----:B------:R-:W-:Y:S01]  /*29b0*/  MOV R116, 0x1f ;  /* 0x0000001f00747802 */ /* 0x000fe20000000f00 */
[----:B------:R-:W-:Y:S01]  /*29c0*/  IMAD.MOV.U32 R115, RZ, RZ, -0x1 ;  /* 0xffffffffff737424 */ /* 0x000fe200078e00ff */
[----:B------:R-:W-:-:S02]  /*29d0*/  MOV R118, R120 ;  /* 0x0000007800767202 */ /* 0x000fc40000000f00 */
[----:B------:R-:W-:Y:S02]  /*29e0*/  MOV R36, 0x2a00 ;  /* 0x00002a0000247802 */ /* 0x000fe40000000f00 */
[----:B------:R-:W-:Y:S05]  /*29f0*/  CALL.REL.NOINC `($__internal_35_$__cuda_sm70_shflsync_bfly_p) ;  /* 0x0000036000007944 */ /* 0x000fea0003c00000 */
[----:B0-----:R-:W-:Y:S01]  /*2a00*/  HFMA2.MMA R116, -RZ, RZ, 0, 1.847743988037109375e-06 ;  /* 0x0000001fff747435 */ /* 0x001fe200000001ff */
[----:B-1----:R-:W-:Y:S01]  /*2a10*/  MOV R113, R115 ;  /* 0x0000007300717202 */ /* 0x002fe20000000f00 */
[----:B------:R-:W-:Y:S01]  /*2a20*/  IMAD.MOV.U32 R117, RZ, RZ, 0x2 ;  /* 0x00000002ff757424 */ /* 0x000fe200078e00ff */
[----:B------:R-:W-:Y:S02]  /*2a30*/  MOV R118, R114 ;  /* 0x0000007200767202 */ /* 0x000fe40000000f00 */
[----:B------:R-:W-:Y:S02]  /*2a40*/  MOV R115, 0xffffffff ;  /* 0xffffffff00737802 */ /* 0x000fe40000000f00 */
[----:B------:R-:W-:Y:S02]  /*2a50*/  MOV R36, 0x2a70 ;  /* 0x00002a7000247802 */ /* 0x000fe40000000f00 */
[----:B------:R-:W-:Y:S05]  /*2a60*/  CALL.REL.NOINC `($__internal_35_$__cuda_sm70_shflsync_bfly_p) ;  /* 0x000002f000007944 */ /* 0x000fea0003c00000 */
[----:B------:R-:W-:Y:S01]  /*2a70*/  FADD.FTZ R120, R113, R120 ;  /* 0x0000007871787221 */ /* 0x000fe20000010000 */
[----:B0-----:R-:W-:Y:S01]  /*2a80*/  HFMA2.MMA R117, -RZ, RZ, 0, 2.384185791015625e-07 ;  /* 0x00000004ff757435 */ /* 0x001fe200000001ff */
[----:B-1----:R-:W-:Y:S01]  /*2a90*/  FADD.FTZ R114, R114, R115 ;  /* 0x0000007372727221 */ /* 0x002fe20000010000 */
[----:B------:R-:W-:Y:S01]  /*2aa0*/  MOV R115, 0xffffffff ;  /* 0xffffffff00737802 */ /* 0x000fe20000000f00 */
[----:B------:R-:W-:Y:S01]  /*2ab0*/  IMAD.MOV.U32 R116, RZ, RZ, 0x1f ;  /* 0x0000001fff747424 */ /* 0x000fe200078e00ff */
[----:B------:R-:W-:-:S02]  /*2ac0*/  MOV R118, R120 ;  /* 0x0000007800767202 */ /* 0x000fc40000000f00 */
[----:B------:R-:W-:Y:S02]  /*2ad0*/  MOV R36, 0x2af0 ;  /* 0x00002af000247802 */ /* 0x000fe40000000f00 */
[----:B------:R-:W-:Y:S05]  /*2ae0*/  CALL.REL.NOINC `($__internal_35_$__cuda_sm70_shflsync_bfly_p) ;  /* 0x0000027000007944 */ /* 0x000fea0003c00000 */
[----:B0-----:R-:W-:Y:S01]  /*2af0*/  HFMA2.MMA R117, -RZ, RZ, 0, 2.384185791015625e-07 ;  /* 0x00000004ff757435 */ /* 0x001fe200000001ff */
[----:B-1----:R-:W-:Y:S01]  /*2b00*/  MOV R113, R115 ;  /* 0x0000007300717202 */ /* 0x002fe20000000f00 */
[----:B------:R-:W-:Y:S01]  /*2b10*/  IMAD.MOV.U32 R118, RZ, RZ, R114 ;  /* 0x000000ffff767224 */ /* 0x000fe200078e0072 */
[----:B------:R-:W-:Y:S02]  /*2b20*/  MOV R116, 0x1f ;  /* 0x0000001f00747802 */ /* 0x000fe40000000f00 */
[----:B------:R-:W-:Y:S02]  /*2b30*/  MOV R115, 0xffffffff ;  /* 0xffffffff00737802 */ /* 0x000fe40000000f00 */
[----:B------:R-:W-:Y:S02]  /*2b40*/  MOV R36, 0x2b60 ;  /* 0x00002b6000247802 */ /* 0x000fe40000000f00 */
[----:B------:R-:W-:Y:S05]  /*2b50*/  CALL.REL.NOINC `($__internal_35_$__cuda_sm70_shflsync_bfly_p) ;  /* 0x0000020000007944 */ /* 0x000fea0003c00000 */
[----:B------:R-:W-:Y:S01]  /*2b60*/  FADD.FTZ R120, R113, R120 ;  /* 0x0000007871787221 */ /* 0x000fe20000010000 */
[----:B0-----:R-:W-:Y:S01]  /*2b70*/  HFMA2.MMA R116, -RZ, RZ, 0, 1.847743988037109375e-06 ;  /* 0x0000001fff747435 */ /* 0x001fe200000001ff */
[----:B-1----:R-:W-:Y:S01]  /*2b80*/  FADD.FTZ R114, R114, R115 ;  /* 0x0000007372727221 */ /* 0x002fe20000010000 */
[----:B------:R-:W-:Y:S01]  /*2b90*/  MOV R115, 0xffffffff ;  /* 0xffffffff00737802 */ /* 0x000fe20000000f00 */
[----:B------:R-:W-:Y:S01]  /*2ba0*/  IMAD.MOV.U32 R117, RZ, RZ, 0x8 ;  /* 0x00000008ff757424 */ /* 0x000fe200078e00ff */
[----:B------:R-:W-:-:S02]  /*2bb0*/  MOV R118, R120 ;  /* 0x0000007800767202 */ /* 0x000fc40000000f00 */
[----:B------:R-:W-:Y:S02]  /*2bc0*/  MOV R36, 0x2be0 ;  /* 0x00002be000247802 */ /* 0x000fe40000000f00 */
[----:B------:R-:W-:Y:S05]  /*2bd0*/  CALL.REL.NOINC `($__internal_35_$__cuda_sm70_shflsync_bfly_p) ;  /* 0x0000018000007944 */ /* 0x000fea0003c00000 */
[----:B0-----:R-:W-:Y:S01]  /*2be0*/  HFMA2.MMA R117, -RZ, RZ, 0, 4.76837158203125e-07 ;  /* 0x00000008ff757435 */ /* 0x001fe200000001ff */
[----:B-1----:R-:W-:Y:S01]  /*2bf0*/  IMAD.MOV.U32 R113, RZ, RZ, R115 ;  /* 0x000000ffff717224 */ /* 0x002fe200078e0073 */
[----:B------:R-:W-:Y:S01]  /*2c00*/  MOV R118, R114 ;  /* 0x0000007200767202 */ /* 0x000fe20000000f00 */
[----:B------:R-:W-:Y:S01]  /*2c10*/  IMAD.MOV.U32 R115, RZ, RZ, -0x1 ;  /* 0xffffffffff737424 */ /* 0x000fe200078e00ff */
[----:B------:R-:W-:Y:S02]  /*2c20*/  MOV R116, 0x1f ;  /* 0x0000001f00747802 */ /* 0x000fe40000000f00 */
[----:B------:R-:W-:Y:S02]  /*2c30*/  MOV R36, 0x2c50 ;  /* 0x00002c5000247802 */ /* 0x000fe40000000f00 */
[----:B------:R-:W-:Y:S05]  /*2c40*/  CALL.REL.NOINC `($__internal_35_$__cuda_sm70_shflsync_bfly_p) ;  /* 0x0000011000007944 */ /* 0x000fea0003c00000 */
[----:B------:R-:W-:Y:S01]  /*2c50*/  FADD.FTZ R113, R113, R120 ;  /* 0x0000007871717221 */ /* 0x000fe20000010000 */
[----:B0-----:R-:W-:Y:S01]  /*2c60*/  HFMA2.MMA R117, -RZ, RZ, 0, 9.5367431640625e-07 ;  /* 0x00000010ff757435 */ /* 0x001fe200000001ff */
[----:B-1----:R-:W-:Y:S01]  /*2c70*/  FADD.FTZ R114, R114, R115 ;  /* 0x0000007372727221 */ /* 0x002fe20000010000 */
[----:B------:R-:W-:Y:S01]  /*2c80*/  MOV R116, 0x1f ;  /* 0x0000001f00747802 */ /* 0x000fe20000000f00 */
[----:B------:R-:W-:Y:S01]  /*2c90*/  IMAD.MOV.U32 R118, RZ, RZ, R113 ;  /* 0x000000ffff767224 */ /* 0x000fe200078e0071 */
[----:B------:R-:W-:-:S02]  /*2ca0*/  MOV R115, 0xffffffff ;  /* 0xffffffff00737802 */ /* 0x000fc40000000f00 */
[----:B------:R-:W-:Y:S02]  /*2cb0*/  MOV R36, 0x2cd0 ;  /* 0x00002cd000247802 */ /* 0x000fe40000000f00 */
[----:B------:R-:W-:Y:S05]  /*2cc0*/  CALL.REL.NOINC `($__internal_35_$__cuda_sm70_shflsync_bfly_p) ;  /* 0x0000009000007944 */ /* 0x000fea0003c00000 */
[----:B0-----:R-:W-:Y:S01]  /*2cd0*/  HFMA2.MMA R117, -RZ, RZ, 0, 9.5367431640625e-07 ;  /* 0x00000010ff757435 */ /* 0x001fe200000001ff */
[----:B-1----:R-:W-:Y:S01]  /*2ce0*/  MOV R120, R115 ;  /* 0x0000007300787202 */ /* 0x002fe20000000f00 */
[----:B------:R-:W-:Y:S01]  /*2cf0*/  IMAD.MOV.U32 R116, RZ, RZ, 0x1f ;  /* 0x0000001fff747424 */ /* 0x000fe200078e00ff */
[----:B------:R-:W-:Y:S02]  /*2d00*/  MOV R118, R114 ;  /* 0x0000007200767202 */ /* 0x000fe40000000f00 */
[----:B------:R-:W-:Y:S02]  /*2d10*/  MOV R115, 0xffffffff ;  /* 0xffffffff00737802 */ /* 0x000fe40000000f00 */
[----:B------:R-:W-:Y:S02]  /*2d20*/  MOV R36, 0x2d40 ;  /* 0x00002d4000247802 */ /* 0x000fe40000000f00 */
[----:B------:R-:W-:Y:S05]  /*2d30*/  CALL.REL.NOINC `($__internal_35_$__cuda_sm70_shflsync_bfly_p) ;  /* 0x0000002000007944 */ /* 0x000fea0003c00000 */
[----:B-1----:R-:W-:Y:S01]  /*2d40*/  MOV R37, R115 ;  /* 0x0000007300257202 */ /* 0x002fe20000000f00 */
[----:B0-----:R-:W-:Y:S05]  /*2d50*/  BRA `(.L_x_560) ;  /* 0xffffe2c000007947 */ /* 0x001fea000383ffff */
        .weak           $__internal_35_$__cuda_sm70_shflsync_bfly_p
        .type           $__internal_35_$__cuda_sm70_shflsync_bfly_p,@function
        .size           $__internal_35_$__cuda_sm70_shflsync_bfly_p,(.L_x_1981 - $__internal_35_$__cuda_sm70_shflsync_bfly_p)
$__internal_35_$__cuda_sm70_shflsync_bfly_p:
[----:B------:R-:W-:Y:S01]  /*2d60*/  HFMA2.MMA R37, -RZ, RZ, 0, 0 ;  /* 0x00000000ff257435 */ /* 0x000fe200000001ff */
[----:B------:R-:W-:Y:S04]  /*2d70*/  WARPSYNC R115 ;  /* 0x0000007300007348 */ /* 0x000fe80003800000 */
[----:B------:R0:W1:Y:S01]  /*2d80*/  SHFL.BFLY PT, R115, R118, R117, R116 ;  /* 0x0c00007576737389 */ /* 0x00006200000e0074 */
[----:B------:R-:W-:Y:S05]  /*2d90*/  RET.REL.NODEC R36 `(_ZN10layer_norm31ln_parallel_residual_bwd_kernelINS_13Kernel_traitsIf13__nv_bfloat16S2_S2_fjLj512ELj1ELj4ELj1ELj16ENS_18Kernel_traits_baseILj512EfS2_S2_S2_fjLj128EEEEELb1ELb1ELb1EEEvNS_9BwdParamsE) ;  /* 0xffffd26024007950 */ /* 0x000fea0003c3ffff */
.L_x_561:
        /* <DEDUP_REMOVED lines=14> */
.L_x_1981:


//--------------------- .text._ZN10layer_norm31ln_parallel_residual_bwd_kernelINS_13Kernel_traitsI13__nv_bfloat16S2_fS2_fjLj512ELj1ELj4ELj1ELj16ENS_18Kernel_traits_baseILj512ES2_S2_fS2_fjLj128EEEEELb0ELb0ELb0EEEvNS_9BwdParamsE --------------------------
	.section	.text._ZN10layer_norm31ln_parallel_residual_bwd_kernelINS_13Kernel_traitsI13__nv_bfloat16S2_fS2_fjLj512ELj1ELj4ELj1ELj16ENS_18Kernel_traits_baseILj512ES2_S2_fS2_fjLj128EEEEELb0ELb0ELb0EEEvNS_9BwdParamsE,"ax",@progbits
	.sectioninfo	@"SHI_REGISTERS=188"
	.align	128
        .global         _ZN10layer_norm31ln_parallel_residual_bwd_kernelINS_13Kernel_traitsI13__nv_bfloat16S2_fS2_fjLj512ELj1ELj4ELj1ELj16ENS_18Kernel_traits_baseILj512ES2_S2_fS2_fjLj128EEEEELb0ELb0ELb0EEEvNS_9BwdParamsE
        .type           _ZN10layer_norm31ln_parallel_residual_bwd_kernelINS_13Kernel_traitsI13__nv_bfloat16S2_fS2_fjLj512ELj1ELj4ELj1ELj16ENS_18Kernel_traits_baseILj512ES2_S2_fS2_fjLj128EEEEELb0ELb0ELb0EEEvNS_9BwdParamsE,@function
        .size           _ZN10layer_norm31ln_parallel_residual_bwd_kernelINS_13Kernel_traitsI13__nv_bfloat16S2_fS2_fjLj512ELj1ELj4ELj1ELj16ENS_18Kernel_traits_baseILj512ES2_S2_fS2_fjLj128EEEEELb0ELb0ELb0EEEvNS_9BwdParamsE,(.L_x_1982 - _ZN10layer_norm31ln_parallel_residual_bwd_kernelINS_13Kernel_traitsI13__nv_bfloat16S2_fS2_fjLj512ELj1ELj4ELj1ELj16ENS_18Kernel_traits_baseILj512ES2_S2_fS2_fjLj128EEEEELb0ELb0ELb0EEEvNS_9BwdParamsE)
        .other          _ZN10layer_norm31ln_parallel_residual_bwd_kernelINS_13Kernel_traitsI13__nv_bfloat16S2_fS2_fjLj512ELj1ELj4ELj1ELj16ENS_18Kernel_traits_baseILj512ES2_S2_fS2_fjLj128EEEEELb0ELb0ELb0EEEvNS_9BwdParamsE,@"STO_CUDA_ENTRY STV_DEFAULT"
_ZN10layer_norm31ln_parallel_residual_bwd_kernelINS_13Kernel_traitsI13__nv_bfloat16S2_fS2_fjLj512ELj1ELj4ELj1ELj16ENS_18Kernel_traits_baseILj512ES2_S2_fS2_fjLj128EEEEELb0ELb0ELb0EEEvNS_9BwdParamsE:
.text._ZN10layer_norm31ln_parallel_residual_bwd_kernelINS_13Kernel_traitsI13__nv_bfloat16S2_fS2_fjLj512ELj1ELj4ELj1ELj16ENS_18Kernel_traits_baseILj512ES2_S2_fS2_fjLj128EEEEELb0ELb0ELb0EEEvNS_9BwdParamsE:
        /* <DEDUP_REMOVED lines=8> */
[----:B------:R-:W-:Y:S02]  /*0080*/  LEA.HI.SX32 R2, R2, R3, 0x1d ;  /* 0x0000000302027211 */ /* 0x000fe400078feaff */
[----:B------:R-:W0:Y:S02]  /*0090*/  S2R R3, SR_CTAID.X ;  /* 0x0000000000037919 */ /* 0x000e240000002500 */
[----:B------:R-:W-:-:S02]  /*00a0*/  LOP3.LUT P3, RZ, R2, 0xffffffe0, RZ, 0xc0, !PT ;  /* 0xffffffe002ff7812 */ /* 0x000fc4000786c0ff */
[----:B------:R-:W-:Y:S02]  /*00b0*/  ISETP.GE.U32.AND P4, PT, R2, 0x40, PT ;  /* 0x000000400200780c */ /* 0x000fe40003f86070 */
[----:B------:R-:W-:-:S09]  /*00c0*/  SHF.R.U32.HI R2, RZ, 0x5, R0 ;  /* 0x00000005ff027819 */ /* 0x000fd20000011600 */
[----:B------:R-:W-:Y:S02]  /*00d0*/  @P3 MOV R7, 0x10 ;  /* 0x0000001000073802 */ /* 0x000fe40000000f00 */
[----:B------:R-:W-:-:S03]  /*00e0*/  @P4 MOV R11, 0x10 ;  /* 0x00000010000b4802 */ /* 0x000fc60000000f00 */
[----:B------:R-:W-:Y:S01]  /*00f0*/  @P3 IMAD.WIDE.U32 R4, R10, R7, c[0x0][0x1b0] ;  /* 0x00006c000a043625 */ /* 0x000fe200078e0007 */
[----:B0-----:R-:W-:-:S03]  /*0100*/  LEA R2, R3, R2, 0x2 ;  /* 0x0000000203027211 */ /* 0x001fc600078e10ff */
[C---:B------:R-:W-:Y:S01]  /*0110*/  @P3 IMAD.WIDE.U32 R6, R10.reuse, R7, c[0x0][0x1b8] ;  /* 0x00006e000a063625 */ /* 0x040fe200078e0007 */
[----:B------:R-:W-:Y:S01]  /*0120*/  @P3 LOP3.LUT R10, R10, 0x20, RZ, 0xfc, !PT ;  /* 0x000000200a0a3812 */ /* 0x000fe200078efcff */
[----:B------:R-:W-:Y:S01]  /*0130*/  BSSY B0, `(.L_x_562) ;  /* 0x00001ff000007945 */ /* 0x000fe20003800000 */
[----:B------:R-:W-:Y:S01]  /*0140*/  ISETP.GE.AND P0, PT, R2, c[0x0][0x164], PT ;  /* 0x0000590002007a0c */ /* 0x000fe20003f06270 */
[----:B------:R0:W5:Y:S02]  /*0150*/  @P3 LDG.E.128 R116, [R4.64] ;  /* 0x0000000404743981 */ /* 0x000164000c1e1d00 */
[CC--:B------:R-:W-:Y:S01]  /*0160*/  @P4 IMAD.WIDE.U32 R8, R10.reuse, R11.reuse, c[0x0][0x1b0] ;  /* 0x00006c000a084625 */ /* 0x0c0fe200078e000b */
[----:B------:R-:W-:Y:S01]  /*0170*/  CS2R R64, SRZ ;  /* 0x0000000000407805 */ /* 0x000fe2000001ff00 */
[----:B------:R1:W5:Y:S02]  /*0180*/  @P3 LDG.E.128 R72, [R6.64] ;  /* 0x0000000406483981 */ /* 0x000364000c1e1d00 */
[----:B------:R-:W-:Y:S01]  /*0190*/  @P4 IMAD.WIDE.U32 R10, R10, R11, c[0x0][0x1b8] ;  /* 0x00006e000a0a4625 */ /* 0x000fe200078e000b */
[----:B------:R-:W-:Y:S01]  /*01a0*/  CS2R R66, SRZ ;  /* 0x0000000000427805 */ /* 0x000fe2000001ff00 */
[----:B------:R2:W5:Y:S01]  /*01b0*/  @P4 LDG.E.128 R76, [R8.64] ;  /* 0x00000004084c4981 */ /* 0x000562000c1e1d00 */
[----:B------:R-:W-:Y:S01]  /*01c0*/  CS2R R60, SRZ ;  /* 0x00000000003c7805 */ /* 0x000fe2000001ff00 */
[----:B------:R-:W-:Y:S01]  /*01d0*/  CS2R R62, SRZ ;  /* 0x00000000003e7805 */ /* 0x000fe2000001ff00 */
[----:B------:R-:W-:Y:S01]  /*01e0*/  CS2R R56, SRZ ;  /* 0x0000000000387805 */ /* 0x000fe2000001ff00 */
[----:B------:R3:W5:Y:S01]  /*01f0*/  @P4 LDG.E.128 R68, [R10.64] ;  /* 0x000000040a444981 */ /* 0x000762000c1e1d00 */
        /* <DEDUP_REMOVED lines=24> */
[----:B---3--:R-:W-:Y:S01]  /*0380*/  CS2R R10, SRZ ;  /* 0x00000000000a7805 */ /* 0x008fe2000001ff00 */
[----:B0-----:R-:W-:Y:S01]  /*0390*/  CS2R R4, SRZ ;  /* 0x0000000000047805 */ /* 0x001fe2000001ff00 */
[----:B-1----:R-:W-:Y:S01]  /*03a0*/  CS2R R6, SRZ ;  /* 0x0000000000067805 */ /* 0x002fe2000001ff00 */
[----:B------:R-:W-:Y:S05]  /*03b0*/  @P0 BRA `(.L_x_563) ;  /* 0x00001d6000000947 */ /* 0x000fea0003800000 */
[----:B------:R-:W0:Y:S01]  /*03c0*/  LDC.U8 R179, c[0x0][0x1f0] ;  /* 0x00007c00ffb37b82 */ /* 0x000e220000000000 */
[--C-:B-----5:R-:W-:Y:S01]  /*03d0*/  PRMT R3, RZ, 0x5410, R116.reuse ;  /* 0x00005410ff037816 */ /* 0x120fe20000000074 */
[----:B------:R-:W-:Y:S01]  /*03e0*/  HFMA2.MMA R65, -RZ, RZ, 0, 0 ;  /* 0x00000000ff417435 */ /* 0x000fe200000001ff */
        /* <DEDUP_REMOVED lines=31> */
.L_x_574:
        /* <DEDUP_REMOVED lines=15> */
[----:B0-----:R-:W-:Y:S02]  /*06d0*/  MOV R104, 0x10 ;  /* 0x0000001000687802 */ /* 0x001fe40000000f00 */
[----:B------:R-:W-:-:S03]  /*06e0*/  LEA R166, P0, R143, c[0x0][0x188], 0x5 ;  /* 0x000062008fa67a11 */ /* 0x000fc600078028ff */
[C---:B------:R-:W-:Y:S01]  /*06f0*/  IMAD.WIDE.U32 R100, R143.reuse, R104, c[0x0][0x208] ;  /* 0x000082008f647625 */ /* 0x040fe200078e0068 */
[----:B------:R-:W-:-:S03]  /*0700*/  LEA.HI.X R167, R143, c[0x0][0x18c], RZ, 0x5, P0 ;  /* 0x000063008fa77a11 */ /* 0x000fc600000f2cff */
[----:B------:R-:W-:Y:S02]  /*0710*/  IMAD.WIDE.U32 R104, R143, R104, c[0x0][0x210] ;  /* 0x000084008f687625 */ /* 0x000fe400078e0068 */
[----:B------:R-:W2:Y:S04]  /*0720*/  LDG.E.128 R96, [R166.64] ;  /* 0x00000004a6607981 */ /* 0x000ea8000c1e1d00 */
[----:B------:R-:W3:Y:S04]  /*0730*/  LDG.E.128 R104, [R104.64] ;  /* 0x0000000468687981 */ /* 0x000ee8000c1e1d00 */
[----:B------:R-:W4:Y:S04]  /*0740*/  LDG.E.128 R100, [R100.64] ;  /* 0x0000000464647981 */ /* 0x000f28000c1e1d00 */
[----:B------:R0:W4:Y:S01]  /*0750*/  LDG.E.128 R108, [R166.64+0x10] ;  /* 0x00001004a66c7981 */ /* 0x000122000c1e1d00 */
[----:B------:R-:W-:-:S04]  /*0760*/  ISETP.NE.U32.AND P0, PT, RZ, c[0x0][0x218], PT ;  /* 0x00008600ff007a0c */ /* 0x000fc80003f05070 */
[----:B------:R-:W-:-:S13]  /*0770*/  ISETP.NE.AND.EX P0, PT, RZ, c[0x0][0x21c], PT, P0 ;  /* 0x00008700ff007a0c */ /* 0x000fda0003f05300 */
[----:B------:R-:W-:-:S04]  /*0780*/  @P0 LEA R164, P1, R143, c[0x0][0x218], 0x5 ;  /* 0x000086008fa40a11 */ /* 0x000fc800078228ff */
[----:B------:R-:W-:-:S05]  /*0790*/  @P0 LEA.HI.X R165, R143, c[0x0][0x21c], RZ, 0x5, P1 ;  /* 0x000087008fa50a11 */ /* 0x000fca00008f2cff */
[----:B------:R1:W5:Y:S04]  /*07a0*/  @P0 LDG.E.128 R68, [R164.64] ;  /* 0x00000004a4440981 */ /* 0x000368000c1e1d00 */
[----:B------:R1:W5:Y:S01]  /*07b0*/  @P0 LDG.E.128 R72, [R164.64+0x10] ;  /* 0x00001004a4480981 */ /* 0x000362000c1e1d00 */
[----:B------:R-:W-:-:S04]  /*07c0*/  ISETP.NE.AND P0, PT, R179, RZ, PT ;  /* 0x000000ffb300720c */ /* 0x000fc80003f05270 */
[----:B-----5:R-:W-:-:S05]  /*07d0*/  FSEL R161, R146, RZ, !P0 ;  /* 0x000000ff92a17208 */ /* 0x020fca0004000000 */
[--C-:B--2---:R-:W-:Y:S02]  /*07e0*/  FADD.FTZ R169, R97, -R161.reuse ;  /* 0x800000a161a97221 */ /* 0x104fe40000010000 */
[--C-:B------:R-:W-:Y:S01]  /*07f0*/  FADD.FTZ R163, R96, -R161.reuse ;  /* 0x800000a160a37221 */ /* 0x100fe20000010000 */
[----:B---3--:R-:W-:Y:S01]  /*0800*/  PRMT R97, RZ, 0x5410, R104 ;  /* 0x00005410ff617816 */ /* 0x008fe20000000068 */
[----:B0-----:R-:W-:Y:S01]  /*0810*/  FADD.FTZ R167, R98, -R161 ;  /* 0x800000a162a77221 */ /* 0x001fe20000010000 */
[----:B------:R-:W-:Y:S01]  /*0820*/  PRMT R177, RZ, 0x5410, R107 ;  /* 0x00005410ffb17816 */ /* 0x000fe2000000006b */
[----:B------:R-:W-:Y:S01]  /*0830*/  FADD.FTZ R171, R99, -R161 ;  /* 0x800000a163ab7221 */ /* 0x000fe20000010000 */
[--C-:B----4-:R-:W-:Y:S02]  /*0840*/  PRMT R98, RZ, 0x5410, R101.reuse ;  /* 0x00005410ff627816 */ /* 0x110fe40000000065 */
[----:B------:R-:W-:Y:S02]  /*0850*/  PRMT R172, RZ, 0x7610, R101 ;  /* 0x00007610ffac7816 */ /* 0x000fe40000000065 */
[----:B------:R-:W-:Y:S01]  /*0860*/  PRMT R175, RZ, 0x5410, R103 ;  /* 0x00005410ffaf7816 */ /* 0x000fe20000000067 */
[C---:B------:R-:W-:Y:S01]  /*0870*/  FADD.FTZ R109, -R161.reuse, R109 ;  /* 0x0000006da16d7221 */ /* 0x040fe20000010100 */
[----:B------:R-:W-:Y:S01]  /*0880*/  PRMT R180, RZ, 0x7610, R103 ;  /* 0x00007610ffb47816 */ /* 0x000fe20000000067 */
[C---:B------:R-:W-:Y:S01]  /*0890*/  FADD.FTZ R103, -R161.reuse, R108 ;  /* 0x0000006ca1677221 */ /* 0x040fe20000010100 */
[----:B------:R-:W-:Y:S01]  /*08a0*/  PRMT R181, RZ, 0x7610, R107 ;  /* 0x00007610ffb57816 */ /* 0x000fe2000000006b */
[C---:B------:R-:W-:Y:S01]  /*08b0*/  FADD.FTZ R107, -R161.reuse, R110 ;  /* 0x0000006ea16b7221 */ /* 0x040fe20000010100 */
[----:B------:R-:W-:Y:S01]  /*08c0*/  PRMT R96, RZ, 0x5410, R100 ;  /* 0x00005410ff607816 */ /* 0x000fe20000000064 */
[----:B------:R-:W-:Y:S01]  /*08d0*/  FADD.FTZ R111, -R161, R111 ;  /* 0x0000006fa16f7221 */ /* 0x000fe20000010100 */
[--C-:B------:R-:W-:Y:S01]  /*08e0*/  PRMT R101, RZ, 0x5410, R105.reuse ;  /* 0x00005410ff657816 */ /* 0x100fe20000000069 */
[----:B------:R-:W-:Y:S01]  /*08f0*/  FMUL.FTZ R166, R118, R97 ;  /* 0x0000006176a67220 */ /* 0x000fe20000410000 */
[----:B------:R-:W-:Y:S01]  /*0900*/  PRMT R105, RZ, 0x7610, R105 ;  /* 0x00007610ff697816 */ /* 0x000fe20000000069 */
[----:B------:R-:W-:Y:S01]  /*0910*/  FMUL.FTZ R161, R144, R163 ;  /* 0x000000a390a17220 */ /* 0x000fe20000410000 */
[----:B------:R-:W-:Y:S01]  /*0920*/  PRMT R104, RZ, 0x7610, R104 ;  /* 0x00007610ff687816 */ /* 0x000fe20000000068 */
[----:B------:R-:W-:Y:S01]  /*0930*/  FADD.FTZ R48, R48, R96 ;  /* 0x0000006030307221 */ /* 0x000fe20000010000 */
[----:B------:R-:W-:Y:S01]  /*0940*/  PRMT R100, RZ, 0x7610, R100 ;  /* 0x00007610ff647816 */ /* 0x000fe20000000064 */
[----:B------:R-:W-:-:S02]  /*0950*/  FFMA.FTZ R166, R3, R96, R166 ;  /* 0x0000006003a67223 */ /* 0x000fc400000100a6 */
[----:B------:R-:W-:Y:S02]  /*0960*/  FFMA.FTZ R64, R161, R96, R64 ;  /* 0x00000060a1407223 */ /* 0x000fe40000010040 */
[----:B------:R-:W-:Y:S02]  /*0970*/  FMUL.FTZ R96, R122, R105 ;  /* 0x000000697a607220 */ /* 0x000fe40000410000 */
[----:B------:R-:W-:Y:S02]  /*0980*/  FMUL.FTZ R99, R121, R104 ;  /* 0x0000006879637220 */ /* 0x000fe40000410000 */
[----:B-1----:R-:W-:Y:S02]  /*0990*/  FMUL.FTZ R165, R144, R167 ;  /* 0x000000a790a57220 */ /* 0x002fe40000410000 */
[----:B------:R-:W-:Y:S02]  /*09a0*/  FFMA.FTZ R167, R115, R172, R96 ;  /* 0x000000ac73a77223 */ /* 0x000fe40000010060 */
[----:B------:R-:W-:-:S02]  /*09b0*/  FADD.FTZ R16, R16, R97 ;  /* 0x0000006110107221 */ /* 0x000fc40000010000 */
[C---:B------:R-:W-:Y:S02]  /*09c0*/  FFMA.FTZ R32, R161.reuse, R97, R32 ;  /* 0x00000061a1207223 */ /* 0x040fe40000010020 */
[----:B------:R-:W-:Y:S02]  /*09d0*/  FMUL.FTZ R164, R144, R169 ;  /* 0x000000a990a47220 */ /* 0x000fe40000410000 */
[----:B------:R-:W-:Y:S02]  /*09e0*/  FFMA.FTZ R163, R112, R100, R99 ;  /* 0x0000006470a37223 */ /* 0x000fe40000010063 */
[----:B------:R-:W-:Y:S02]  /*09f0*/  FMUL.FTZ R170, R120, R101 ;  /* 0x0000006578aa7220 */ /* 0x000fe40000410000 */
[----:B------:R-:W-:Y:S02]  /*0a00*/  FADD.FTZ R96, RZ, R166 ;  /* 0x000000a6ff607221 */ /* 0x000fe40000010000 */
[----:B------:R-:W-:Y:S01]  /*0a10*/  FFMA.FTZ R97, R161, R166, RZ ;  /* 0x000000a6a1617223 */ /* 0x000fe200000100ff */
[--C-:B------:R-:W-:Y:S01]  /*0a20*/  PRMT R173, RZ, 0x5410, R102.reuse ;  /* 0x00005410ffad7816 */ /* 0x100fe20000000066 */
[----:B------:R-:W-:Y:S01]  /*0a30*/  FMUL.FTZ R168, R144, R171 ;  /* 0x000000ab90a87220 */ /* 0x000fe20000410000 */
[----:B------:R-:W-:Y:S01]  /*0a40*/  PRMT R176, RZ, 0x7610, R102 ;  /* 0x00007610ffb07816 */ /* 0x000fe20000000066 */
[----:B------:R-:W-:Y:S01]  /*0a50*/  FFMA.FTZ R170, R113, R98, R170 ;  /* 0x0000006271aa7223 */ /* 0x000fe200000100aa */
[--C-:B------:R-:W-:Y:S01]  /*0a60*/  PRMT R102, RZ, 0x5410, R106.reuse ;  /* 0x00005410ff667816 */ /* 0x100fe2000000006a */
[----:B------:R-:W-:Y:S01]  /*0a70*/  FADD.FTZ R99, R96, R163 ;  /* 0x000000a360637221 */ /* 0x000fe20000010000 */
[----:B------:R-:W-:Y:S01]  /*0a80*/  PRMT R106, RZ, 0x7610, R106 ;  /* 0x00007610ff6a7816 */ /* 0x000fe2000000006a */
[----:B------:R-:W-:-:S02]  /*0a90*/  FFMA.FTZ R97, R164, R163, R97 ;  /* 0x000000a3a4617223 */ /* 0x000fc40000010061 */
[----:B------:R-:W-:Y:S02]  /*0aa0*/  FADD.FTZ R51, R51, R172 ;  /* 0x000000ac33337221 */ /* 0x000fe40000010000 */
[----:B------:R-:W-:Y:S02]  /*0ab0*/  FFMA.FTZ R67, R168, R172, R67 ;  /* 0x000000aca8437223 */ /* 0x000fe40000010043 */
[----:B------:R-:W-:Y:S02]  /*0ac0*/  FMUL.FTZ R172, R123, R102 ;  /* 0x000000667bac7220 */ /* 0x000fe40000410000 */
[----:B------:R-:W-:Y:S02]  /*0ad0*/  FADD.FTZ R96, R99, R170 ;  /* 0x000000aa63607221 */ /* 0x000fe40000010000 */
[----:B------:R-:W-:Y:S02]  /*0ae0*/  FFMA.FTZ R97, R165, R170, R97 ;  /* 0x000000aaa5617223 */ /* 0x000fe40000010061 */
[----:B------:R-:W-:-:S02]  /*0af0*/  FMUL.FTZ R171, R124, R106 ;  /* 0x0000006a7cab7220 */ /* 0x000fc40000410000 */
[C---:B------:R-:W-:Y:S02]  /*0b00*/  FMUL.FTZ R169, R144.reuse, R103 ;  /* 0x0000006790a97220 */ /* 0x040fe40000410000 */
[----:B------:R-:W-:Y:S02]  /*0b10*/  FMUL.FTZ R174, R144, R109 ;  /* 0x0000006d90ae7220 */ /* 0x000fe40000410000 */
[----:B------:R-:W-:Y:S02]  /*0b20*/  FFMA.FTZ R172, R114, R173, R172 ;  /* 0x000000ad72ac7223 */ /* 0x000fe400000100ac */
[----:B------:R-:W-:Y:S02]  /*0b30*/  FADD.FTZ R99, R96, R167 ;  /* 0x000000a760637221 */ /* 0x000fe40000010000 */
[----:B------:R-:W-:Y:S02]  /*0b40*/  FFMA.FTZ R97, R168, R167, R97 ;  /* 0x000000a7a8617223 */ /* 0x000fe40000010061 */
[----:B------:R-:W-:-:S02]  /*0b50*/  FADD.FTZ R44, R44, R173 ;  /* 0x000000ad2c2c7221 */ /* 0x000fc40000010000 */
[----:B------:R-:W-:Y:S02]  /*0b60*/  FFMA.FTZ R60, R169, R173, R60 ;  /* 0x000000ada93c7223 */ /* 0x000fe4000001003c */
[----:B------:R-:W-:Y:S02]  /*0b70*/  FADD.FTZ R45, R45, R176 ;  /* 0x000000b02d2d7221 */ /* 0x000fe40000010000 */
[-C--:B------:R-:W-:Y:S02]  /*0b80*/  FFMA.FTZ R171, R117, R176.reuse, R171 ;  /* 0x000000b075ab7223 */ /* 0x080fe400000100ab */
[----:B------:R-:W-:Y:S02]  /*0b90*/  FFMA.FTZ R61, R174, R176, R61 ;  /* 0x000000b0ae3d7223 */ /* 0x000fe4000001003d */
[----:B------:R-:W-:Y:S02]  /*0ba0*/  FMUL.FTZ R176, R125, R177 ;  /* 0x000000b17db07220 */ /* 0x000fe40000410000 */
[----:B------:R-:W-:-:S02]  /*0bb0*/  FMUL.FTZ R173, R144, R107 ;  /* 0x0000006b90ad7220 */ /* 0x000fc40000410000 */
[----:B------:R-:W-:Y:S02]  /*0bc0*/  FADD.FTZ R96, R99, R172 ;  /* 0x000000ac63607221 */ /* 0x000fe40000010000 */
[----:B------:R-:W-:Y:S02]  /*0bd0*/  FFMA.FTZ R97, R169, R172, R97 ;  /* 0x000000aca9617223 */ /* 0x000fe40000010061 */
[----:B------:R-:W-:Y:S02]  /*0be0*/  FADD.FTZ R46, R46, R175 ;  /* 0x000000af2e2e7221 */ /* 0x000fe40000010000 */
[-C--:B------:R-:W-:Y:S02]  /*0bf0*/  FFMA.FTZ R176, R116, R175.reuse, R176 ;  /* 0x000000af74b07223 */ /* 0x080fe400000100b0 */
[----:B------:R-:W-:Y:S02]  /*0c00*/  FFMA.FTZ R62, R173, R175, R62 ;  /* 0x000000afad3e7223 */ /* 0x000fe4000001003e */
        /* <DEDUP_REMOVED lines=30> */
.L_x_565:
[----:B0-----:R-:W-:Y:S05]  /*0df0*/  BSYNC B1 ;  /* 0x0000000000017941 */ /* 0x001fea0003800000 */
.L_x_564:
[----:B------:R-:W-:Y:S01]  /*0e00*/  BSSY B1, `(.L_x_566) ;  /* 0x0000073000017945 */ /* 0x000fe20003800000 */
[----:B------:R-:W-:Y:S05]  /*0e10*/  @!P4 BRA `(.L_x_567) ;  /* 0x000007100000c947 */ /* 0x000fea0003800000 */
[----:B------:R-:W-:Y:S01]  /*0e20*/  HFMA2.MMA R100, -RZ, RZ, 0, 9.5367431640625e-07 ;  /* 0x00000010ff647435 */ /* 0x000fe200000001ff */
[----:B------:R-:W-:-:S04]  /*0e30*/  LEA R150, P0, R181, c[0x0][0x188], 0x5 ;  /* 0x00006200b5967a11 */ /* 0x000fc800078028ff */
[----:B------:R-:W-:-:S05]  /*0e40*/  LEA.HI.X R151, R181, c[0x0][0x18c], RZ, 0x5, P0 ;  /* 0x00006300b5977a11 */ /* 0x000fca00000f2cff */
[CC--:B------:R-:W-:Y:S01]  /*0e50*/  IMAD.WIDE.U32 R96, R181.reuse, R100.reuse, c[0x0][0x208] ;  /* 0x00008200b5607625 */ /* 0x0c0fe200078e0064 */
[----:B------:R0:W2:Y:S03]  /*0e60*/  LDG.E.128 R104, [R150.64] ;  /* 0x0000000496687981 */ /* 0x0000a6000c1e1d00 */
[----:B------:R-:W-:Y:S01]  /*0e70*/  IMAD.WIDE.U32 R100, R181, R100, c[0x0][0x210] ;  /* 0x00008400b5647625 */ /* 0x000fe200078e0064 */
[----:B------:R0:W3:Y:S04]  /*0e80*/  LDG.E.128 R108, [R150.64+0x10] ;  /* 0x00001004966c7981 */ /* 0x0000e8000c1e1d00 */
[----:B------:R-:W4:Y:S04]  /*0e90*/  LDG.E.128 R96, [R96.64] ;  /* 0x0000000460607981 */ /* 0x000f28000c1e1d00 */
[----:B------:R-:W3:Y:S01]  /*0ea0*/  LDG.E.128 R100, [R100.64] ;  /* 0x0000000464647981 */ /* 0x000ee2000c1e1d00 */
[----:B------:R-:W-:-:S04]  /*0eb0*/  ISETP.NE.U32.AND P0, PT, RZ, c[0x0][0x218], PT ;  /* 0x00008600ff007a0c */ /* 0x000fc80003f05070 */
[----:B------:R-:W-:-:S13]  /*0ec0*/  ISETP.NE.AND.EX P0, PT, RZ, c[0x0][0x21c], PT, P0 ;  /* 0x00008700ff007a0c */ /* 0x000fda0003f05300 */
[----:B------:R-:W-:-:S04]  /*0ed0*/  @P0 LEA R148, P1, R181, c[0x0][0x218], 0x5 ;  /* 0x00008600b5940a11 */ /* 0x000fc800078228ff */
[----:B------:R-:W-:-:S05]  /*0ee0*/  @P0 LEA.HI.X R149, R181, c[0x0][0x21c], RZ, 0x5, P1 ;  /* 0x00008700b5950a11 */ /* 0x000fca00008f2cff */
[----:B------:R1:W5:Y:S04]  /*0ef0*/  @P0 LDG.E.128 R76, [R148.64] ;  /* 0x00000004944c0981 */ /* 0x000368000c1e1d00 */
[----:B------:R1:W5:Y:S01]  /*0f00*/  @P0 LDG.E.128 R80, [R148.64+0x10] ;  /* 0x0000100494500981 */ /* 0x000362000c1e1d00 */
[----:B------:R-:W-:-:S04]  /*0f10*/  ISETP.NE.AND P0, PT, R179, RZ, PT ;  /* 0x000000ffb300720c */ /* 0x000fc80003f05270 */
[----:B0----5:R-:W-:-:S05]  /*0f20*/  FSEL R150, R146, RZ, !P0 ;  /* 0x000000ff92967208 */ /* 0x021fca0004000000 */
[----:B--2---:R-:W-:Y:S01]  /*0f30*/  FADD.FTZ R145, -R150, R104 ;  /* 0x0000006896917221 */ /* 0x004fe20000010100 */
[--C-:B----4-:R-:W-:Y:S02]  /*0f40*/  PRMT R147, RZ, 0x5410, R96.reuse ;  /* 0x00005410ff937816 */ /* 0x110fe40000000060 */
[----:B-1----:R-:W-:Y:S02]  /*0f50*/  PRMT R149, RZ, 0x7610, R96 ;  /* 0x00007610ff957816 */ /* 0x002fe40000000060 */
[--C-:B---3--:R-:W-:Y:S01]  /*0f60*/  PRMT R96, RZ, 0x5410, R100.reuse ;  /* 0x00005410ff607816 */ /* 0x108fe20000000064 */
[----:B------:R-:W-:Y:S01]  /*0f70*/  FMUL.FTZ R145, R144, R145 ;  /* 0x0000009190917220 */ /* 0x000fe20000410000 */
[----:B------:R-:W-:Y:S01]  /*0f80*/  PRMT R100, RZ, 0x7610, R100 ;  /* 0x00007610ff647816 */ /* 0x000fe20000000064 */
[C---:B------:R-:W-:Y:S02]  /*0f90*/  FADD.FTZ R105, -R150.reuse, R105 ;  /* 0x0000006996697221 */ /* 0x040fe40000010100 */
[----:B------:R-:W-:Y:S01]  /*0fa0*/  FMUL.FTZ R148, R135, R96 ;  /* 0x0000006087947220 */ /* 0x000fe20000410000 */
[----:B------:R-:W-:Y:S01]  /*0fb0*/  PRMT R151, RZ, 0x5410, R97 ;  /* 0x00005410ff977816 */ /* 0x000fe20000000061 */
        /* <DEDUP_REMOVED lines=12> */
[----:B------:R-:W-:Y:S01]  /*1080*/  FADD.FTZ R40, R40, R147 ;  /* 0x0000009328287221 */ /* 0x000fe20000010000 */
[----:B------:R-:W-:Y:S01]  /*1090*/  PRMT R157, RZ, 0x7610, R98 ;  /* 0x00007610ff9d7816 */ /* 0x000fe20000000062 */
[-C--:B------:R-:W-:Y:S01]  /*10a0*/  FFMA.FTZ R148, R127, R147.reuse, R148 ;  /* 0x000000937f947223 */ /* 0x080fe20000010094 */
[--C-:B------:R-:W-:Y:S01]  /*10b0*/  PRMT R98, RZ, 0x5410, R101.reuse ;  /* 0x00005410ff627816 */ /* 0x100fe20000000065 */
[----:B------:R-:W-:Y:S01]  /*10c0*/  FFMA.FTZ R56, R145, R147, R56 ;  /* 0x0000009391387223 */ /* 0x000fe20000010038 */
[----:B------:R-:W-:Y:S01]  /*10d0*/  PRMT R101, RZ, 0x7610, R101 ;  /* 0x00007610ff657816 */ /* 0x000fe20000000065 */
[----:B------:R-:W-:-:S02]  /*10e0*/  FMUL.FTZ R147, R136, R100 ;  /* 0x0000006488937220 */ /* 0x000fc40000410000 */
[----:B------:R-:W-:Y:S02]  /*10f0*/  FMUL.FTZ R150, R144, R105 ;  /* 0x0000006990967220 */ /* 0x000fe40000410000 */
[----:B------:R-:W-:Y:S02]  /*1100*/  FADD.FTZ R41, R41, R149 ;  /* 0x0000009529297221 */ /* 0x000fe40000010000 */
[-C--:B------:R-:W-:Y:S02]  /*1110*/  FFMA.FTZ R147, R128, R149.reuse, R147 ;  /* 0x0000009580937223 */ /* 0x080fe40000010093 */
[----:B------:R-:W-:Y:S01]  /*1120*/  FFMA.FTZ R57, R150, R149, R57 ;  /* 0x0000009596397223 */ /* 0x000fe20000010039 */
[----:B------:R-:W-:Y:S01]  /*1130*/  PRMT R146, RZ, 0x5410, R102 ;  /* 0x00005410ff927816 */ /* 0x000fe20000000066 */
[----:B------:R-:W-:Y:S02]  /*1140*/  FADD.FTZ R8, R8, R96 ;  /* 0x0000006008087221 */ /* 0x000fe40000010000 */
[----:B------:R-:W-:-:S02]  /*1150*/  FFMA.FTZ R24, R145, R96, R24 ;  /* 0x0000006091187223 */ /* 0x000fc40000010018 */
[----:B------:R-:W-:Y:S02]  /*1160*/  FMUL.FTZ R152, R137, R98 ;  /* 0x0000006289987220 */ /* 0x000fe40000410000 */
[----:B------:R-:W-:Y:S01]  /*1170*/  FMUL.FTZ R149, R144, R97 ;  /* 0x0000006190957220 */ /* 0x000fe20000410000 */
[----:B------:R-:W-:Y:S01]  /*1180*/  PRMT R102, RZ, 0x7610, R102 ;  /* 0x00007610ff667816 */ /* 0x000fe20000000066 */
[----:B------:R-:W-:Y:S02]  /*1190*/  FMUL.FTZ R96, R138, R101 ;  /* 0x000000658a607220 */ /* 0x000fe40000410000 */
[----:B------:R-:W-:Y:S02]  /*11a0*/  FMUL.FTZ R154, R144, R107 ;  /* 0x0000006b909a7220 */ /* 0x000fe40000410000 */
[----:B------:R-:W-:Y:S02]  /*11b0*/  FADD.FTZ R42, R42, R151 ;  /* 0x000000972a2a7221 */ /* 0x000fe40000010000 */
[----:B------:R-:W-:-:S02]  /*11c0*/  FFMA.FTZ R152, R129, R151, R152 ;  /* 0x0000009781987223 */ /* 0x000fc40000010098 */
[----:B------:R-:W-:Y:S02]  /*11d0*/  FFMA.FTZ R58, R149, R151, R58 ;  /* 0x00000097953a7223 */ /* 0x000fe4000001003a */
[----:B------:R-:W-:Y:S02]  /*11e0*/  FADD.FTZ R43, R43, R153 ;  /* 0x000000992b2b7221 */ /* 0x000fe40000010000 */
[-C--:B------:R-:W-:Y:S02]  /*11f0*/  FFMA.FTZ R151, R130, R153.reuse, R96 ;  /* 0x0000009982977223 */ /* 0x080fe40000010060 */
[----:B------:R-:W-:Y:S02]  /*1200*/  FFMA.FTZ R59, R154, R153, R59 ;  /* 0x000000999a3b7223 */ /* 0x000fe4000001003b */
[----:B------:R-:W-:Y:S02]  /*1210*/  FMUL.FTZ R156, R139, R146 ;  /* 0x000000928b9c7220 */ /* 0x000fe40000410000 */
[----:B------:R-:W-:-:S02]  /*1220*/  FMUL.FTZ R153, R144, R99 ;  /* 0x0000006390997220 */ /* 0x000fc40000410000 */
[----:B------:R-:W-:Y:S02]  /*1230*/  FMUL.FTZ R96, R140, R102 ;  /* 0x000000668c607220 */ /* 0x000fe40000410000 */
[----:B------:R-:W-:Y:S02]  /*1240*/  FADD.FTZ R36, R36, R155 ;  /* 0x0000009b24247221 */ /* 0x000fe40000010000 */
[-C--:B------:R-:W-:Y:S02]  /*1250*/  FFMA.FTZ R156, R131, R155.reuse, R156 ;  /* 0x0000009b839c7223 */ /* 0x080fe4000001009c */
        /* <DEDUP_REMOVED lines=45> */
.L_x_567:
[----:B------:R-:W-:Y:S05]  /*1530*/  BSYNC B1 ;  /* 0x0000000000017941 */ /* 0x000fea0003800000 */
.L_x_566:
[----:B------:R-:W-:Y:S05]  /*1540*/  BRA.DIV ~URZ, `(.L_x_568) ;  /* 0x00001c227f007947 */ /* 0x000fea000b800000 */
[----:B------:R0:W1:Y:S02]  /*1550*/  SHFL.BFLY PT, R98, R177, 0x1, 0x1f ;  /* 0x0c201f00b1627f89 */ /* 0x00006400000e0000 */
.L_x_581:
        /* <DEDUP_REMOVED lines=18> */
.L_x_582:
[----:B--2---:R-:W-:Y:S01]  /*1680*/  FADD.FTZ R103, R103, R100 ;  /* 0x0000006467677221 */ /* 0x004fe20000010000 */
[----:B------:R-:W-:Y:S01]  /*1690*/  ISETP.NE.AND P0, PT, R179, RZ, PT ;  /* 0x000000ffb300720c */ /* 0x000fe20003f05270 */
[----:B-1----:R-:W-:Y:S01]  /*16a0*/  FADD.FTZ R97, R97, R102 ;  /* 0x0000006661617221 */ /* 0x002fe20000010000 */
[----:B------:R-:W-:Y:S01]  /*16b0*/  BSSY B1, `(.L_x_570) ;  /* 0x0000052000017945 */ /* 0x000fe20003800000 */
[----:B------:R-:W-:Y:S02]  /*16c0*/  FMUL.FTZ R103, R103, c[0x0][0x1e0] ;  /* 0x0000780067677a20 */ /* 0x000fe40000410000 */
[----:B-----5:R-:W-:-:S03]  /*16d0*/  FMUL.FTZ R146, R97, c[0x0][0x1e0] ;  /* 0x0000780061927a20 */ /* 0x020fc60000410000 */
[----:B------:R-:W-:Y:S01]  /*16e0*/  FSEL R185, R103, RZ, !P0 ;  /* 0x000000ff67b97208 */ /* 0x000fe20004000000 */
[----:B------:R-:W-:Y:S05]  /*16f0*/  @!P3 BRA `(.L_x_571) ;  /* 0x000004d00000b947 */ /* 0x000fea0003800000 */
[----:B------:R-:W-:Y:S01]  /*1700*/  ISETP.NE.U32.AND P0, PT, RZ, c[0x0][0x218], PT ;  /* 0x00008600ff007a0c */ /* 0x000fe20003f05070 */
[-CC-:B------:R-:W-:Y:S01]  /*1710*/  FFMA.FTZ R97, R161, R146.reuse, R185.reuse ;  /* 0x00000092a1617223 */ /* 0x180fe200000100b9 */
[----:B------:R-:W-:Y:S01]  /*1720*/  ISETP.NE.U32.AND P1, PT, RZ, c[0x0][0x258], PT ;  /* 0x00009600ff007a0c */ /* 0x000fe20003f25070 */
[-CC-:B------:R-:W-:Y:S01]  /*1730*/  FFMA.FTZ R96, R164, R146.reuse, R185.reuse ;  /* 0x00000092a4607223 */ /* 0x180fe200000100b9 */
[----:B------:R-:W-:Y:S01]  /*1740*/  ISETP.NE.AND.EX P0, PT, RZ, c[0x0][0x21c], PT, P0 ;  /* 0x00008700ff007a0c */ /* 0x000fe20003f05300 */
[-CC-:B------:R-:W-:Y:S01]  /*1750*/  FFMA.FTZ R101, R165, R146.reuse, R185.reuse ;  /* 0x00000092a5657223 */ /* 0x180fe200000100b9 */
[----:B------:R-:W-:Y:S01]  /*1760*/  ISETP.NE.AND.EX P1, PT, RZ, c[0x0][0x25c], PT, P1 ;  /* 0x00009700ff007a0c */ /* 0x000fe20003f25310 */
[-CC-:B------:R-:W-:Y:S01]  /*1770*/  FFMA.FTZ R98, R168, R146.reuse, R185.reuse ;  /* 0x00000092a8627223 */ /* 0x180fe200000100b9 */
[----:B------:R-:W-:Y:S01]  /*1780*/  ISETP.NE.U32.AND P2, PT, RZ, c[0x0][0x250], PT ;  /* 0x00009400ff007a0c */ /* 0x000fe20003f45070 */
[-CC-:B------:R-:W-:Y:S01]  /*1790*/  FFMA.FTZ R105, R169, R146.reuse, R185.reuse ;  /* 0x00000092a9697223 */ /* 0x180fe200000100b9 */
[----:B------:R-:W-:Y:S01]  /*17a0*/  MOV R104, 0x10 ;  /* 0x0000001000687802 */ /* 0x000fe20000000f00 */
[-CC-:B0-----:R-:W-:Y:S01]  /*17b0*/  FFMA.FTZ R100, R174, R146.reuse, R185.reuse ;  /* 0x00000092ae647223 */ /* 0x181fe200000100b9 */
[----:B------:R-:W-:Y:S01]  /*17c0*/  ISETP.NE.AND.EX P2, PT, RZ, c[0x0][0x254], PT, P2 ;  /* 0x00009500ff007a0c */ /* 0x000fe20003f45320 */
[----:B------:R-:W-:-:S02]  /*17d0*/  FFMA.FTZ R107, R173, R146, R185 ;  /* 0x00000092ad6b7223 */ /* 0x000fc400000100b9 */
[----:B------:R-:W-:Y:S02]  /*17e0*/  FFMA.FTZ R102, R178, R146, R185 ;  /* 0x00000092b2667223 */ /* 0x000fe400000100b9 */
[----:B------:R-:W-:Y:S02]  /*17f0*/  FADD.FTZ R97, R166, -R97 ;  /* 0x80000061a6617221 */ /* 0x000fe40000010000 */
[----:B------:R-:W-:Y:S02]  /*1800*/  FADD.FTZ R99, R163, -R96 ;  /* 0x80000060a3637221 */ /* 0x000fe40000010000 */
[----:B------:R-:W-:Y:S02]  /*1810*/  FADD.FTZ R103, R170, -R101 ;  /* 0x80000065aa677221 */ /* 0x000fe40000010000 */
[----:B------:R-:W-:Y:S02]  /*1820*/  FADD.FTZ R109, R167, -R98 ;  /* 0x80000062a76d7221 */ /* 0x000fe40000010000 */
[----:B------:R-:W-:-:S02]  /*1830*/  FADD.FTZ R111, R172, -R105 ;  /* 0x80000069ac6f7221 */ /* 0x000fc40000010000 */
[----:B------:R-:W-:Y:S02]  /*1840*/  FADD.FTZ R177, R171, -R100 ;  /* 0x80000064abb17221 */ /* 0x000fe40000010000 */
[----:B------:R-:W-:Y:S02]  /*1850*/  FADD.FTZ R181, R176, -R107 ;  /* 0x8000006bb0b57221 */ /* 0x000fe40000010000 */
[----:B------:R-:W-:Y:S01]  /*1860*/  FADD.FTZ R183, R175, -R102 ;  /* 0x80000066afb77221 */ /* 0x000fe20000010000 */
[----:B------:R-:W-:Y:S01]  /*1870*/  @P1 MOV R102, 0x20 ;  /* 0x0000002000661802 */ /* 0x000fe20000000f00 */
[----:B------:R-:W-:-:S04]  /*1880*/  IMAD.WIDE.U32 R100, R143, R104, c[0x0][0x248] ;  /* 0x000092008f647625 */ /* 0x000fc800078e0068 */
[C---:B------:R-:W-:Y:S02]  /*1890*/  FMUL.FTZ R105, R144.reuse, R97 ;  /* 0x0000006190697220 */ /* 0x040fe40000410000 */
[C---:B------:R-:W-:Y:S02]  /*18a0*/  FMUL.FTZ R104, R144.reuse, R99 ;  /* 0x0000006390687220 */ /* 0x040fe40000410000 */
[C---:B------:R-:W-:Y:S02]  /*18b0*/  FMUL.FTZ R107, R144.reuse, R103 ;  /* 0x00000067906b7220 */ /* 0x040fe40000410000 */
[C---:B------:R-:W-:Y:S02]  /*18c0*/  FMUL.FTZ R106, R144.reuse, R109 ;  /* 0x0000006d906a7220 */ /* 0x040fe40000410000 */
[C---:B------:R-:W-:Y:S02]  /*18d0*/  FMUL.FTZ R111, R144.reuse, R111 ;  /* 0x0000006f906f7220 */ /* 0x040fe40000410000 */
[----:B------:R-:W-:-:S02]  /*18e0*/  FMUL.FTZ R108, R144, R177 ;  /* 0x000000b1906c7220 */ /* 0x000fc40000410000 */
[C---:B------:R-:W-:Y:S02]  /*18f0*/  FMUL.FTZ R181, R144.reuse, R181 ;  /* 0x000000b590b57220 */ /* 0x040fe40000410000 */
[----:B------:R-:W-:Y:S02]  /*1900*/  FMUL.FTZ R110, R144, R183 ;  /* 0x000000b7906e7220 */ /* 0x000fe40000410000 */
[----:B------:R-:W-:Y:S02]  /*1910*/  @P0 FADD.FTZ R105, R68, R105 ;  /* 0x0000006944690221 */ /* 0x000fe40000010000 */
[----:B------:R-:W-:Y:S02]  /*1920*/  @P0 FADD.FTZ R104, R69, R104 ;  /* 0x0000006845680221 */ /* 0x000fe40000010000 */
[----:B------:R-:W-:Y:S01]  /*1930*/  @P0 FADD.FTZ R107, R70, R107 ;  /* 0x0000006b466b0221 */ /* 0x000fe20000010000 */
[----:B------:R-:W-:Y:S01]  /*1940*/  SEL R84, R105, R84, P1 ;  /* 0x0000005469547207 */ /* 0x000fe20000800000 */
        /* <DEDUP_REMOVED lines=10> */
[----:B------:R-:W-:Y:S01]  /*19f0*/  @P1 IMAD.WIDE.U32 R102, R143, R102, c[0x0][0x258] ;  /* 0x000096008f661625 */ /* 0x000fe200078e0066 */
[----:B------:R-:W-:-:S02]  /*1a00*/  SEL R90, R181, R90, P1 ;  /* 0x0000005ab55a7207 */ /* 0x000fc40000800000 */
[----:B------:R-:W-:Y:S02]  /*1a10*/  SEL R91, R110, R91, P1 ;  /* 0x0000005b6e5b7207 */ /* 0x000fe40000800000 */
[----:B------:R-:W-:Y:S01]  /*1a20*/  F2FP.BF16.PACK_AB R96, R104, R105 ;  /* 0x000000696860723e */ /* 0x000fe200000010ff */
[----:B------:R-:W-:Y:S01]  /*1a30*/  @P1 STG.E.128 [R102.64], R84 ;  /* 0x0000005466001986 */ /* 0x000fe2000c101d04 */
[----:B------:R-:W-:Y:S02]  /*1a40*/  F2FP.BF16.PACK_AB R97, R106, R107 ;  /* 0x0000006b6a61723e */ /* 0x000fe400000010ff */
[----:B------:R-:W-:Y:S01]  /*1a50*/  F2FP.BF16.PACK_AB R98, R108, R111 ;  /* 0x0000006f6c62723e */ /* 0x000fe200000010ff */
[----:B------:R0:W-:Y:S01]  /*1a60*/  @P1 STG.E.128 [R102.64+0x10], R88 ;  /* 0x0000105866001986 */ /* 0x0001e2000c101d04 */
[----:B------:R-:W-:Y:S02]  /*1a70*/  F2FP.BF16.PACK_AB R99, R110, R181 ;  /* 0x000000b56e63723e */ /* 0x000fe400000010ff */
[----:B------:R-:W-:-:S02]  /*1a80*/  @P2 F2FP.BF16.PACK_AB R105, RZ, R105 ;  /* 0x00000069ff69223e */ /* 0x000fc400000010ff */
[----:B------:R-:W-:Y:S01]  /*1a90*/  @P2 F2FP.BF16.PACK_AB R107, RZ, R107 ;  /* 0x0000006bff6b223e */ /* 0x000fe200000010ff */
[----:B------:R1:W-:Y:S01]  /*1aa0*/  STG.E.128 [R100.64], R96 ;  /* 0x0000006064007986 */ /* 0x0003e2000c101d04 */
[----:B------:R-:W-:Y:S02]  /*1ab0*/  @P2 F2FP.BF16.PACK_AB R111, RZ, R111 ;  /* 0x0000006fff6f223e */ /* 0x000fe400000010ff */
[----:B------:R-:W-:Y:S02]  /*1ac0*/  @P2 F2FP.BF16.PACK_AB R181, RZ, R181 ;  /* 0x000000b5ffb5223e */ /* 0x000fe400000010ff */
[----:B------:R-:W-:Y:S02]  /*1ad0*/  @P2 F2FP.BF16.PACK_AB R104, RZ, R104 ;  /* 0x00000068ff68223e */ /* 0x000fe400000010ff */
[----:B------:R-:W-:Y:S02]  /*1ae0*/  @P2 F2FP.BF16.PACK_AB R106, RZ, R106 ;  /* 0x0000006aff6a223e */ /* 0x000fe400000010ff */
[----:B------:R-:W-:-:S02]  /*1af0*/  @P2 F2FP.BF16.PACK_AB R108, RZ, R108 ;  /* 0x0000006cff6c223e */ /* 0x000fc400000010ff */
[----:B------:R-:W-:Y:S02]  /*1b00*/  @P2 F2FP.BF16.PACK_AB R110, RZ, R110 ;  /* 0x0000006eff6e223e */ /* 0x000fe400000010ff */
[----:B------:R-:W-:Y:S02]  /*1b10*/  @P2 PRMT R92, R105, 0x7610, R92 ;  /* 0x00007610695c2816 */ /* 0x000fe4000000005c */
[----:B0-----:R-:W-:Y:S02]  /*1b20*/  @P2 LEA R102, P0, R143, c[0x0][0x250], 0x4 ;  /* 0x000094008f662a11 */ /* 0x001fe400078020ff */
[----:B------:R-:W-:Y:S02]  /*1b30*/  @P2 PRMT R93, R107, 0x7610, R93 ;  /* 0x000076106b5d2816 */ /* 0x000fe4000000005d */
[----:B------:R-:W-:Y:S02]  /*1b40*/  @P2 PRMT R94, R111, 0x7610, R94 ;  /* 0x000076106f5e2816 */ /* 0x000fe4000000005e */
[----:B------:R-:W-:-:S02]  /*1b50*/  @P2 PRMT R95, R181, 0x7610, R95 ;  /* 0x00007610b55f2816 */ /* 0x000fc4000000005f */
[----:B------:R-:W-:Y:S02]  /*1b60*/  @P2 LEA.HI.X R103, R143, c[0x0][0x254], RZ, 0x4, P0 ;  /* 0x000095008f672a11 */ /* 0x000fe400000f24ff */
[----:B------:R-:W-:Y:S02]  /*1b70*/  @P2 PRMT R92, R92, 0x5410, R104 ;  /* 0x000054105c5c2816 */ /* 0x000fe40000000068 */
[----:B------:R-:W-:Y:S02]  /*1b80*/  @P2 PRMT R93, R93, 0x5410, R106 ;  /* 0x000054105d5d2816 */ /* 0x000fe4000000006a */
[----:B------:R-:W-:Y:S02]  /*1b90*/  @P2 PRMT R94, R94, 0x5410, R108 ;  /* 0x000054105e5e2816 */ /* 0x000fe4000000006c */
[----:B------:R-:W-:Y:S02]  /*1ba0*/  @P2 PRMT R95, R95, 0x5410, R110 ;  /* 0x000054105f5f2816 */ /* 0x000fe4000000006e */
[----:B------:R-:W-:-:S03]  /*1bb0*/  IADD3 R143, R143, 0x20, RZ ;  /* 0x000000208f8f7810 */ /* 0x000fc60007ffe0ff */
[----:B------:R1:W-:Y:S04]  /*1bc0*/  @P2 STG.E.128 [R102.64], R92 ;  /* 0x0000005c66002986 */ /* 0x0003e8000c101d04 */
.L_x_571:
[----:B------:R-:W-:Y:S05]  /*1bd0*/  BSYNC B1 ;  /* 0x0000000000017941 */ /* 0x000fea0003800000 */
.L_x_570:
[----:B------:R-:W-:Y:S01]  /*1be0*/  BSSY B1, `(.L_x_572) ;  /* 0x000004e000017945 */ /* 0x000fe20003800000 */
[----:B------:R-:W-:Y:S05]  /*1bf0*/  @!P4 BRA `(.L_x_573) ;  /* 0x000004c00000c947 */ /* 0x000fea0003800000 */
[----:B------:R-:W-:Y:S01]  /*1c00*/  ISETP.NE.U32.AND P0, PT, RZ, c[0x0][0x218], PT ;  /* 0x00008600ff007a0c */ /* 0x000fe20003f05070 */
[-CC-:B-1----:R-:W-:Y:S01]  /*1c10*/  FFMA.FTZ R97, R145, R146.reuse, R185.reuse ;  /* 0x0000009291617223 */ /* 0x182fe200000100b9 */
        /* <DEDUP_REMOVED lines=8> */
[----:B------:R-:W-:Y:S01]  /*1ca0*/  HFMA2.MMA R110, -RZ, RZ, 0, 9.5367431640625e-07 ;  /* 0x00000010ff6e7435 */ /* 0x000fe200000001ff */
        /* <DEDUP_REMOVED lines=13> */
[C---:B------:R-:W-:Y:S02]  /*1d80*/  FMUL.FTZ R105, R144.reuse, R97 ;  /* 0x0000006190697220 */ /* 0x040fe40000410000 */
[C---:B------:R-:W-:Y:S02]  /*1d90*/  FMUL.FTZ R104, R144.reuse, R99 ;  /* 0x0000006390687220 */ /* 0x040fe40000410000 */
[----:B------:R-:W-:-:S02]  /*1da0*/  FMUL.FTZ R107, R144, R101 ;  /* 0x00000065906b7220 */ /* 0x000fc40000410000 */
[C---:B------:R-:W-:Y:S02]  /*1db0*/  FMUL.FTZ R106, R144.reuse, R103 ;  /* 0x00000067906a7220 */ /* 0x040fe40000410000 */
[C---:B------:R-:W-:Y:S02]  /*1dc0*/  FMUL.FTZ R109, R144.reuse, R109 ;  /* 0x0000006d906d7220 */ /* 0x040fe40000410000 */
[C---:B------:R-:W-:Y:S02]  /*1dd0*/  FMUL.FTZ R108, R144.reuse, R111 ;  /* 0x0000006f906c7220 */ /* 0x040fe40000410000 */
[C---:B------:R-:W-:Y:S02]  /*1de0*/  FMUL.FTZ R177, R144.reuse, R177 ;  /* 0x000000b190b17220 */ /* 0x040fe40000410000 */
[----:B------:R-:W-:Y:S02]  /*1df0*/  FMUL.FTZ R144, R144, R181 ;  /* 0x000000b590907220 */ /* 0x000fe40000410000 */
[----:B------:R-:W-:-:S02]  /*1e00*/  @P0 FADD.FTZ R105, R76, R105 ;  /* 0x000000694c690221 */ /* 0x000fc40000010000 */
        /* <DEDUP_REMOVED lines=15> */
[----:B------:R-:W-:Y:S01]  /*1f00*/  SEL R91, R144, R91, P1 ;  /* 0x0000005b905b7207 */ /* 0x000fe20000800000 */
[----:B------:R-:W-:Y:S01]  /*1f10*/  IMAD.WIDE.U32 R100, R143, R110, c[0x0][0x248] ;  /* 0x000092008f647625 */ /* 0x000fe200078e006e */
        /* <DEDUP_REMOVED lines=26> */
.L_x_573:
[----:B------:R-:W-:Y:S05]  /*20c0*/  BSYNC B1 ;  /* 0x0000000000017941 */ /* 0x000fea0003800000 */
.L_x_572:
[----:B-1----:R-:W-:-:S04]  /*20d0*/  MOV R97, c[0x0][0x160] ;  /* 0x0000580000617a02 */ /* 0x002fc80000000f00 */
[----:B------:R-:W-:-:S04]  /*20e0*/  LEA R2, R97, R2, 0x2 ;  /* 0x0000000261027211 */ /* 0x000fc800078e10ff */
[----:B------:R-:W-:-:S13]  /*20f0*/  ISETP.GE.AND P0, PT, R2, c[0x0][0x164], PT ;  /* 0x0000590002007a0c */ /* 0x000fda0003f06270 */
[----:B0-----:R-:W-:Y:S01]  /*2100*/  @P0 CALL.REL.NOINC `(.L_x_563) ;  /* 0x0000001000000944 */ /* 0x001fe20003c00000 */
[----:B------:R-:W-:Y:S05]  /*2110*/  BRA `(.L_x_574) ;  /* 0xffffe4c000007947 */ /* 0x000fea000383ffff */
.L_x_563:
[----:B------:R-:W-:Y:S05]  /*2120*/  BSYNC B0 ;  /* 0x0000000000007941 */ /* 0x000fea0003800000 */
.L_x_562:
        /* <DEDUP_REMOVED lines=176> */
[----:B------:R-:W-:Y:S02]  /*2c30*/  MOV R2, R16 ;  /* 0x0000001000027202 */ /* 0x000fe40000000f00 */
[----:B------:R-:W-:Y:S02]  /*2c40*/  MOV R3, R25 ;  /* 0x0000001900037202 */ /* 0x000fe40000000f00 */
[----:B------:R-:W-:Y:S02]  /*2c50*/  MOV R4, R10 ;  /* 0x0000000a00047202 */ /* 0x000fe40000000f00 */
[----:B------:R-:W-:Y:S01]  /*2c60*/  MOV R5, R23 ;  /* 0x0000001700057202 */ /* 0x000fe20000000f00 */
[----:B------:R0:W-:Y:S01]  /*2c70*/  STG.E [R2.64], R51 ;  /* 0x0000003302007986 */ /* 0x0001e2000c101904 */
[----:B------:R-:W-:Y:S02]  /*2c80*/  MOV R6, R8 ;  /* 0x0000000800067202 */ /* 0x000fe40000000f00 */
[----:B------:R-:W-:Y:S01]  /*2c90*/  MOV R7, R21 ;  /* 0x0000001500077202 */ /* 0x000fe20000000f00 */
[----:B------:R1:W-:Y:S01]  /*2ca0*/  STG.E [R4.64], R41 ;  /* 0x0000002904007986 */ /* 0x0003e2000c101904 */
[----:B------:R-:W-:-:S02]  /*2cb0*/  IADD3 R16, P3, R16, 0x200, RZ ;  /* 0x0000020010107810 */ /* 0x000fc40007f7e0ff */
[----:B------:R-:W-:Y:S01]  /*2cc0*/  IADD3 R10, P4, R10, 0x200, RZ ;  /* 0x000002000a0a7810 */ /* 0x000fe20007f9e0ff */
[----:B------:R1:W-:Y:S01]  /*2cd0*/  STG.E [R6.64], R35 ;  /* 0x0000002306007986 */ /* 0x0003e2000c101904 */
[----:B------:R-:W-:Y:S02]  /*2ce0*/  IADD3 R8, P5, R8, 0x200, RZ ;  /* 0x0000020008087810 */ /* 0x000fe40007fbe0ff */
[----:B------:R-:W-:Y:S02]  /*2cf0*/  IADD3.X R25, RZ, R25, RZ, P3, !PT ;  /* 0x00000019ff197210 */ /* 0x000fe40001ffe4ff */
[----:B0-----:R-:W-:Y:S02]  /*2d00*/  MOV R2, R0 ;  /* 0x0000000000027202 */ /* 0x001fe40000000f00 */
[----:B------:R-:W-:Y:S02]  /*2d10*/  MOV R3, R19 ;  /* 0x0000001300037202 */ /* 0x000fe40000000f00 */
[----:B------:R-:W-:-:S02]  /*2d20*/  IADD3 R0, P6, R0, 0x200, RZ ;  /* 0x0000020000007810 */ /* 0x000fc40007fde0ff */
[----:B------:R-:W-:Y:S01]  /*2d30*/  IADD3.X R23, RZ, R23, RZ, P4, !PT ;  /* 0x00000017ff177210 */ /* 0x000fe200027fe4ff */
[----:B------:R1:W-:Y:S01]  /*2d40*/  STG.E [R2.64], R11 ;  /* 0x0000000b02007986 */ /* 0x0003e2000c101904 */
[----:B------:R-:W-:Y:S02]  /*2d50*/  IADD3.X R21, RZ, R21, RZ, P5, !PT ;  /* 0x00000015ff157210 */ /* 0x000fe40002ffe4ff */
[----:B------:R-:W-:Y:S02]  /*2d60*/  IADD3.X R19, RZ, R19, RZ, P6, !PT ;  /* 0x00000013ff137210 */ /* 0x000fe400037fe4ff */
.L_x_576:
[----:B------:R-:W-:Y:S05]  /*2d70*/  BSYNC B0 ;  /* 0x0000000000007941 */ /* 0x000fea0003800000 */
.L_x_575:
[----:B------:R-:W-:Y:S01]  /*2d80*/  BSSY B0, `(.L_x_577) ;  /* 0x0000017000007945 */ /* 0x000fe20003800000 */
[----:B--2---:R-:W-:Y:S01]  /*2d90*/  FADD.FTZ R45, R14, R45 ;  /* 0x0000002d0e2d7221 */ /* 0x004fe20000010000 */
[----:B------:R-:W-:Y:S05]  /*2da0*/  @!P0 BRA `(.L_x_578) ;  /* 0x0000014000008947 */ /* 0x000fea0003800000 */
[----:B-1----:R-:W-:Y:S02]  /*2db0*/  MOV R2, R16 ;  /* 0x0000001000027202 */ /* 0x002fe40000000f00 */
[----:B------:R-:W-:Y:S02]  /*2dc0*/  MOV R3, R25 ;  /* 0x0000001900037202 */ /* 0x000fe40000000f00 */
[----:B------:R-:W-:-:S02]  /*2dd0*/  MOV R4, R10 ;  /* 0x0000000a00047202 */ /* 0x000fc40000000f00 */
        /* <DEDUP_REMOVED lines=17> */
.L_x_578:
[----:B------:R-:W-:Y:S05]  /*2ef0*/  BSYNC B0 ;  /* 0x0000000000007941 */ /* 0x000fea0003800000 */
.L_x_577:
[----:B------:R-:W-:Y:S01]  /*2f00*/  BSSY B0, `(.L_x_579) ;  /* 0x0000017000007945 */ /* 0x000fe20003800000 */
[----:B---3--:R-:W-:Y:S01]  /*2f10*/  FADD.FTZ R47, R18, R47 ;  /* 0x0000002f122f7221 */ /* 0x008fe20000010000 */
        /* <DEDUP_REMOVED lines=21> */
.L_x_580:
[----:B------:R-:W-:Y:S05]  /*3070*/  BSYNC B0 ;  /* 0x0000000000007941 */ /* 0x000fea0003800000 */
.L_x_579:
        /* <DEDUP_REMOVED lines=15> */
.L_x_568:
[----:B------:R-:W-:Y:S01]  /*3170*/  HFMA2.MMA R104, -RZ, RZ, 0, 5.9604644775390625e-08 ;  /* 0x00000001ff687435 */ /* 0x000fe200000001ff */
[----:B------:R-:W-:Y:S02]  /*3180*/  MOV R99, R177 ;  /* 0x000000b100637202 */ /* 0x000fe40000000f00 */
[----:B------:R-:W-:Y:S02]  /*3190*/  MOV R101, 0x1f ;  /* 0x0000001f00657802 */ /* 0x000fe40000000f00 */
[----:B------:R-:W-:-:S02]  /*31a0*/  MOV R106, 0xffffffff ;  /* 0xffffffff006a7802 */ /* 0x000fc40000000f00 */
[----:B------:R-:W-:Y:S02]  /*31b0*/  MOV R96, 0x31d0 ;  /* 0x000031d000607802 */ /* 0x000fe40000000f00 */
[----:B-----5:R-:W-:Y:S05]  /*31c0*/  CALL.REL.NOINC `($__internal_36_$__cuda_sm70_shflsync_bfly_p) ;  /* 0x0000046000007944 */ /* 0x020fea0003c00000 */
[----:B-1----:R-:W-:Y:S01]  /*31d0*/  MOV R98, R99 ;  /* 0x0000006300627202 */ /* 0x002fe20000000f00 */
[----:B0-----:R-:W-:Y:S05]  /*31e0*/  BRA `(.L_x_581) ;  /* 0xffffe37000007947 */ /* 0x001fea000383ffff */
.L_x_569:
[----:B------:R-:W-:Y:S01]  /*31f0*/  HFMA2.MMA R104, -RZ, RZ, 0, 5.9604644775390625e-08 ;  /* 0x00000001ff687435 */ /* 0x000fe200000001ff */
[----:B------:R-:W-:Y:S02]  /*3200*/  MOV R99, R180 ;  /* 0x000000b400637202 */ /* 0x000fe40000000f00 */
[----:B------:R-:W-:Y:S02]  /*3210*/  MOV R101, 0x1f ;  /* 0x0000001f00657802 */ /* 0x000fe40000000f00 */
[----:B------:R-:W-:Y:S02]  /*3220*/  MOV R106, 0xffffffff ;  /* 0xffffffff006a7802 */ /* 0x000fe40000000f00 */
[----:B------:R-:W-:Y:S02]  /*3230*/  MOV R96, 0x3250 ;  /* 0x0000325000607802 */ /* 0x000fe40000000f00 */
[----:B01---5:R-:W-:Y:S05]  /*3240*/  CALL.REL.NOINC `($__internal_36_$__cuda_sm70_shflsync_bfly_p) ;  /* 0x000003e000007944 */ /* 0x023fea0003c00000 */
[----:B------:R-:W-:Y:S01]  /*3250*/  FADD.FTZ R177, R98, R177 ;  /* 0x000000b162b17221 */ /* 0x000fe20000010000 */
[----:B0-----:R-:W-:Y:S01]  /*3260*/  HFMA2.MMA R104, -RZ, RZ, 0, 1.1920928955078125e-07 ;  /* 0x00000002ff687435 */ /* 0x001fe200000001ff */
[----:B-1----:R-:W-:Y:S01]  /*3270*/  FADD.FTZ R180, R180, R99 ;  /* 0x00000063b4b47221 */ /* 0x002fe20000010000 */
[----:B------:R-:W-:-:S02]  /*3280*/  MOV R101, 0x1f ;  /* 0x0000001f00657802 */ /* 0x000fc40000000f00 */
[----:B------:R-:W-:Y:S02]  /*3290*/  MOV R106, 0xffffffff ;  /* 0xffffffff006a7802 */ /* 0x000fe40000000f00 */
[----:B------:R-:W-:Y:S02]  /*32a0*/  MOV R99, R177 ;  /* 0x000000b100637202 */ /* 0x000fe40000000f00 */
[----:B------:R-:W-:Y:S02]  /*32b0*/  MOV R96, 0x32d0 ;  /* 0x000032d000607802 */ /* 0x000fe40000000f00 */
[----:B------:R-:W-:Y:S05]  /*32c0*/  CALL.REL.NOINC `($__internal_36_$__cuda_sm70_shflsync_bfly_p) ;  /* 0x0000036000007944 */ /* 0x000fea0003c00000 */
[----:B0-----:R-:W-:Y:S01]  /*32d0*/  HFMA2.MMA R104, -RZ, RZ, 0, 1.1920928955078125e-07 ;  /* 0x00000002ff687435 */ /* 0x001fe200000001ff */
[----:B-1----:R-:W-:Y:S02]  /*32e0*/  MOV R98, R99 ;  /* 0x0000006300627202 */ /* 0x002fe40000000f00 */
[----:B------:R-:W-:Y:S02]  /*32f0*/  MOV R99, R180 ;  /* 0x000000b400637202 */ /* 0x000fe40000000f00 */
[----:B------:R-:W-:Y:S02]  /*3300*/  MOV R101, 0x1f ;  /* 0x0000001f00657802 */ /* 0x000fe40000000f00 */
[----:B------:R-:W-:-:S02]  /*3310*/  MOV R106, 0xffffffff ;  /* 0xffffffff006a7802 */ /* 0x000fc40000000f00 */
[----:B------:R-:W-:Y:S02]  /*3320*/  MOV R96, 0x3340 ;  /* 0x0000334000607802 */ /* 0x000fe40000000f00 */
[----:B------:R-:W-:Y:S05]  /*3330*/  CALL.REL.NOINC `($__internal_36_$__cuda_sm70_shflsync_bfly_p) ;  /* 0x000002f000007944 */ /* 0x000fea0003c00000 */
[----:B------:R-:W-:Y:S01]  /*3340*/  FADD.FTZ R177, R98, R177 ;  /* 0x000000b162b17221 */ /* 0x000fe20000010000 */
[----:B0-----:R-:W-:Y:S01]  /*3350*/  HFMA2.MMA R104, -RZ, RZ, 0, 2.384185791015625e-07 ;  /* 0x00000004ff687435 */ /* 0x001fe200000001ff */
[----:B-1----:R-:W-:Y:S01]  /*3360*/  FADD.FTZ R180, R180, R99 ;  /* 0x00000063b4b47221 */ /* 0x002fe20000010000 */
[----:B------:R-:W-:Y:S02]  /*3370*/  MOV R101, 0x1f ;  /* 0x0000001f00657802 */ /* 0x000fe40000000f00 */
[----:B------:R-:W-:Y:S02]  /*3380*/  MOV R106, 0xffffffff ;  /* 0xffffffff006a7802 */ /* 0x000fe40000000f00 */
[----:B------:R-:W-:Y:S02]  /*3390*/  MOV R99, R177 ;  /* 0x000000b100637202 */ /* 0x000fe40000000f00 */
[----:B------:R-:W-:Y:S02]  /*33a0*/  MOV R96, 0x33c0 ;  /* 0x000033c000607802 */ /* 0x000fe40000000f00 */
[----:B------:R-:W-:Y:S05]  /*33b0*/  CALL.REL.NOINC `($__internal_36_$__cuda_sm70_shflsync_bfly_p) ;  /* 0x0000027000007944 */ /* 0x000fea0003c00000 */
[----:B0-----:R-:W-:Y:S01]  /*33c0*/  HFMA2.MMA R104, -RZ, RZ, 0, 2.384185791015625e-07 ;  /* 0x00000004ff687435 */ /* 0x001fe200000001ff */
[----:B-1----:R-:W-:-:S02]  /*33d0*/  MOV R98, R99 ;  /* 0x0000006300627202 */ /* 0x002fc40000000f00 */
[----:B------:R-:W-:Y:S02]  /*33e0*/  MOV R99, R180 ;  /* 0x000000b400637202 */ /* 0x000fe40000000f00 */
[----:B------:R-:W-:Y:S02]  /*33f0*/  MOV R101, 0x1f ;  /* 0x0000001f00657802 */ /* 0x000fe40000000f00 */
[----:B------:R-:W-:Y:S02]  /*3400*/  MOV R106, 0xffffffff ;  /* 0xffffffff006a7802 */ /* 0x000fe40000000f00 */
[----:B------:R-:W-:Y:S02]  /*3410*/  MOV R96, 0x3430 ;  /* 0x0000343000607802 */ /* 0x000fe40000000f00 */
[----:B------:R-:W-:Y:S05]  /*3420*/  CALL.REL.NOINC `($__internal_36_$__cuda_sm70_shflsync_bfly_p) ;  /* 0x0000020000007944 */ /* 0x000fea0003c00000 */
[----:B------:R-:W-:Y:S01]  /*3430*/  FADD.FTZ R177, R98, R177 ;  /* 0x000000b162b17221 */ /* 0x000fe20000010000 */
[----:B0-----:R-:W-:Y:S01]  /*3440*/  HFMA2.MMA R104, -RZ, RZ, 0, 4.76837158203125e-07 ;  /* 0x00000008ff687435 */ /* 0x001fe200000001ff */
[----:B-1----:R-:W-:Y:S01]  /*3450*/  FADD.FTZ R102, R180, R99 ;  /* 0x00000063b4667221 */ /* 0x002fe20000010000 */
[----:B------:R-:W-:Y:S02]  /*3460*/  MOV R101, 0x1f ;  /* 0x0000001f00657802 */ /* 0x000fe40000000f00 */
[----:B------:R-:W-:-:S02]  /*3470*/  MOV R106, 0xffffffff ;  /* 0xffffffff006a7802 */ /* 0x000fc40000000f00 */
[----:B------:R-:W-:Y:S02]  /*3480*/  MOV R99, R177 ;  /* 0x000000b100637202 */ /* 0x000fe40000000f00 */
[----:B------:R-:W-:Y:S02]  /*3490*/  MOV R96, 0x34b0 ;  /* 0x000034b000607802 */ /* 0x000fe40000000f00 */
[----:B------:R-:W-:Y:S05]  /*34a0*/  CALL.REL.NOINC `($__internal_36_$__cuda_sm70_shflsync_bfly_p) ;  /* 0x0000018000007944 */ /* 0x000fea0003c00000 */
[----:B0-----:R-:W-:Y:S01]  /*34b0*/  HFMA2.MMA R104, -RZ, RZ, 0, 4.76837158203125e-07 ;  /* 0x00000008ff687435 */ /* 0x001fe200000001ff */
[----:B-1----:R-:W-:Y:S02]  /*34c0*/  MOV R98, R99 ;  /* 0x0000006300627202 */ /* 0x002fe40000000f00 */
[----:B------:R-:W-:Y:S02]  /*34d0*/  MOV R99, R102 ;  /* 0x0000006600637202 */ /* 0x000fe40000000f00 */
[----:B------:R-:W-:Y:S02]  /*34e0*/  MOV R101, 0x1f ;  /* 0x0000001f00657802 */ /* 0x000fe40000000f00 */
[----:B------:R-:W-:Y:S02]  /*34f0*/  MOV R106, 0xffffffff ;  /* 0xffffffff006a7802 */ /* 0x000fe40000000f00 */
[----:B------:R-:W-:-:S02]  /*3500*/  MOV R96, 0x3520 ;  /* 0x0000352000607802 */ /* 0x000fc40000000f00 */
[----:B------:R-:W-:Y:S05]  /*3510*/  CALL.REL.NOINC `($__internal_36_$__cuda_sm70_shflsync_bfly_p) ;  /* 0x0000011000007944 */ /* 0x000fea0003c00000 */
[----:B------:R-:W-:Y:S01]  /*3520*/  FADD.FTZ R100, R98, R177 ;  /* 0x000000b162647221 */ /* 0x000fe20000010000 */
[----:B0-----:R-:W-:Y:S01]  /*3530*/  HFMA2.MMA R104, -RZ, RZ, 0, 9.5367431640625e-07 ;  /* 0x00000010ff687435 */ /* 0x001fe200000001ff */
[----:B-1----:R-:W-:Y:S01]  /*3540*/  FADD.FTZ R102, R102, R99 ;  /* 0x0000006366667221 */ /* 0x002fe20000010000 */
[----:B------:R-:W-:-:S02]  /*3550*/  MOV R101, 0x1f ;  /* 0x0000001f00657802 */ /* 0x000fc40000000f00 */
[----:B------:R-:W-:Y:S02]  /*3560*/  MOV R106, 0xffffffff ;  /* 0xffffffff006a7802 */ /* 0x000fe40000000f00 */
[----:B------:R-:W-:Y:S02]  /*3570*/  MOV R99, R100 ;  /* 0x0000006400637202 */ /* 0x000fe40000000f00 */
[----:B------:R-:W-:Y:S02]  /*3580*/  MOV R96, 0x35a0 ;  /* 0x000035a000607802 */ /* 0x000fe40000000f00 */
[----:B------:R-:W-:Y:S05]  /*3590*/  CALL.REL.NOINC `($__internal_36_$__cuda_sm70_shflsync_bfly_p) ;  /* 0x0000009000007944 */ /* 0x000fea0003c00000 */
[----:B0-----:R-:W-:Y:S01]  /*35a0*/  HFMA2.MMA R104, -RZ, RZ, 0, 9.5367431640625e-07 ;  /* 0x00000010ff687435 */ /* 0x001fe200000001ff */
[----:B-1----:R-:W-:Y:S02]  /*35b0*/  MOV R103, R99 ;  /* 0x0000006300677202 */ /* 0x002fe40000000f00 */
[----:B------:R-:W-:Y:S02]  /*35c0*/  MOV R99, R102 ;  /* 0x0000006600637202 */ /* 0x000fe40000000f00 */
[----:B------:R-:W-:Y:S02]  /*35d0*/  MOV R101, 0x1f ;  /* 0x0000001f00657802 */ /* 0x000fe40000000f00 */
[----:B------:R-:W-:-:S02]  /*35e0*/  MOV R106, 0xffffffff ;  /* 0xffffffff006a7802 */ /* 0x000fc40000000f00 */
[----:B------:R-:W-:Y:S02]  /*35f0*/  MOV R96, 0x3610 ;  /* 0x0000361000607802 */ /* 0x000fe40000000f00 */
[----:B------:R-:W-:Y:S05]  /*3600*/  CALL.REL.NOINC `($__internal_36_$__cuda_sm70_shflsync_bfly_p) ;  /* 0x0000002000007944 */ /* 0x000fea0003c00000 */
[----:B-1----:R-:W-:Y:S01]  /*3610*/  MOV R97, R99 ;  /* 0x0000006300617202 */ /* 0x002fe20000000f00 */
[----:B0-----:R-:W-:Y:S05]  /*3620*/  BRA `(.L_x_582) ;  /* 0xffffe05000007947 */ /* 0x001fea000383ffff */
        .weak           $__internal_36_$__cuda_sm70_shflsync_bfly_p
        .type           $__internal_36_$__cuda_sm70_shflsync_bfly_p,@function
        .size           $__internal_36_$__cuda_sm70_shflsync_bfly_p,(.L_x_1982 - $__internal_36_$__cuda_sm70_shflsync_bfly_p)
$__internal_36_$__cuda_sm70_shflsync_bfly_p:
[----:B------:R-:W-:Y:S01]  /*3630*/  HFMA2.MMA R97, -RZ, RZ, 0, 0 ;  /* 0x00000000ff617435 */ /* 0x000fe200000001ff */
[----:B------:R-:W-:Y:S04]  /*3640*/  WARPSYNC R106 ;  /* 0x0000006a00007348 */ /* 0x000fe80003800000 */
[----:B------:R0:W1:Y:S01]  /*3650*/  SHFL.BFLY PT, R99, R99, R104, R101 ;  /* 0x0c00006863637389 */ /* 0x00006200000e0065 */
[----:B------:R-:W-:Y:S05]  /*3660*/  RET.REL.NODEC R96 `(_ZN10layer_norm31ln_parallel_residual_bwd_kernelINS_13Kernel_traitsI13__nv_bfloat16S2_fS2_fjLj512ELj1ELj4ELj1ELj16ENS_18Kernel_traits_baseILj512ES2_S2_fS2_fjLj128EEEEELb0ELb0ELb0EEEvNS_9BwdParamsE) ;  /* 0xffffc99060007950 */ /* 0x000fea0003c3ffff */
.L_x_583:
        /* <DEDUP_REMOVED lines=9> */
.L_x_1982:


//--------------------- .text._ZN10layer_norm31ln_parallel_residual_bwd_kernelINS_13Kernel_traitsI13__nv_bfloat16S2_fS2_fjLj512ELj1ELj4ELj1ELj16ENS_18Kernel_traits_baseILj512ES2_S2_fS2_fjLj128EEEEELb0ELb0ELb1EEEvNS_9BwdParamsE --------------------------
	.section	.text._ZN10layer_norm31ln_parallel_residual_bwd_kernelINS_13Kernel_traitsI13__nv_bfloat16S2_fS2_fjLj512ELj1ELj4ELj1ELj16ENS_18Kernel_traits_baseILj512ES2_S2_fS2_fjLj128EEEEELb0ELb0ELb1EEEvNS_9BwdParamsE,"ax",@progbits
	.sectioninfo	@"SHI_REGISTERS=181"
	.align	128
        .global         _ZN10layer_norm31ln_parallel_residual_bwd_kernelINS_13Kernel_traitsI13__nv_bfloat16S2_fS2_fjLj512ELj1ELj4ELj1ELj16ENS_18Kernel_traits_baseILj512ES2_S2_fS2_fjLj128EEEEELb0ELb0ELb1EEEvNS_9BwdParamsE
        .type           _ZN10layer_norm31ln_parallel_residual_bwd_kernelINS_13Kernel_traitsI13__nv_bfloat16S2_fS2_fjLj512ELj1ELj4ELj1ELj16ENS_18Kernel_traits_baseILj512ES2_S2_fS2_fjLj128EEEEELb0ELb0ELb1EEEvNS_9BwdParamsE,@function
        .size           _ZN10layer_norm31ln_parallel_residual_bwd_kernelINS_13Kernel_traitsI13__nv_bfloat16S2_fS2_fjLj512ELj1ELj4ELj1ELj16ENS_18Kernel_traits_baseILj512ES2_S2_fS2_fjLj128EEEEELb0ELb0ELb1EEEvNS_9BwdParamsE,(.L_x_1983 - _ZN10layer_norm31ln_parallel_residual_bwd_kernelINS_13Kernel_traitsI13__nv_bfloat16S2_fS2_fjLj512ELj1ELj4ELj1ELj16ENS_18Kernel_traits_baseILj512ES2_S2_fS2_fjLj128EEEEELb0ELb0ELb1EEEvNS_9BwdParamsE)
        .other          _ZN10layer_norm31ln_parallel_residual_bwd_kernelINS_13Kernel_traitsI13__nv_bfloat16S2_fS2_fjLj512ELj1ELj4ELj1ELj16ENS_18Kernel_traits_baseILj512ES2_S2_fS2_fjLj128EEEEELb0ELb0ELb1EEEvNS_9BwdParamsE,@"STO_CUDA_ENTRY STV_DEFAULT"
_ZN10layer_norm31ln_parallel_residual_bwd_kernelINS_13Kernel_traitsI13__nv_bfloat16S2_fS2_fjLj512ELj1ELj4ELj1ELj16ENS_18Kernel_traits_baseILj512ES2_S2_fS2_fjLj128EEEEELb0ELb0ELb1EEEvNS_9BwdParamsE:
.text._ZN10layer_norm31ln_parallel_residual_bwd_kernelINS_13Kernel_traitsI13__nv_bfloat16S2_fS2_fjLj512ELj1ELj4ELj1ELj16ENS_18Kernel_traits_baseILj512ES2_S2_fS2_fjLj128EEEEELb0ELb0ELb1EEEvNS_9BwdParamsE:
        /* <DEDUP_REMOVED lines=42> */
.L_x_585:
[----:B------:R-:W-:-:S04]  /*02a0*/  SHF.L.U32 R2, R0, 0x4, RZ ;  /* 0x0000000400027819 */ /* 0x000fc800000006ff */
[----:B------:R-:W-:-:S04]  /*02b0*/  LOP3.LUT R8, R2, 0x1f0, RZ, 0xc0, !PT ;  /* 0x000001f002087812 */ /* 0x000fc800078ec0ff */
[----:B------:R-:W-:-:S04]  /*02c0*/  IADD3 R2, P0, R8, c[0x0][0x1b0], RZ ;  /* 0x00006c0008027a10 */ /* 0x000fc80007f1e0ff */
[----:B------:R-:W-:Y:S02]  /*02d0*/  IADD3.X R3, RZ, c[0x0][0x1b4], RZ, P0, !PT ;  /* 0x00006d00ff037a10 */ /* 0x000fe400007fe4ff */
[----:B------:R-:W-:-:S03]  /*02e0*/  IADD3 R8, P0, R8, c[0x0][0x1b8], RZ ;  /* 0x00006e0008087a10 */ /* 0x000fc60007f1e0ff */
[----:B------:R-:W2:Y:S01]  /*02f0*/  LDG.E.128 R152, [R2.64+0x200] ;  /* 0x0002000402987981 */ /* 0x000ea2000c1e1d00 */
[----:B------:R-:W-:-:S03]  /*0300*/  IADD3.X R9, RZ, c[0x0][0x1bc], RZ, P0, !PT ;  /* 0x00006f00ff097a10 */ /* 0x000fc600007fe4ff */
[----:B------:R-:W3:Y:S04]  /*0310*/  LDG.E.128 R12, [R2.64] ;  /* 0x00000004020c7981 */ /* 0x000ee8000c1e1d00 */
[----:B------:R-:W4:Y:S04]  /*0320*/  LDG.E.128 R140, [R8.64] ;  /* 0x00000004088c7981 */ /* 0x000f28000c1e1d00 */
[----:B------:R-:W5:Y:S01]  /*0330*/  LDG.E.128 R4, [R8.64+0x200] ;  /* 0x0002000408047981 */ /* 0x000f62000c1e1d00 */
        /* <DEDUP_REMOVED lines=38> */
[----:B------:R-:W-:Y:S01]  /*05a0*/  PRMT R153, RZ, 0x7610, R154 ;  /* 0x00007610ff997816 */ /* 0x000fe2000000009a */
[----:B------:R-:W-:Y:S01]  /*05b0*/  HFMA2.MMA R154, -RZ, RZ, 0, 0 ;  /* 0x00000000ff9a7435 */ /* 0x000fe200000001ff */
[--C-:B----4-:R-:W-:Y:S02]  /*05c0*/  PRMT R132, RZ, 0x5410, R140.reuse ;  /* 0x00005410ff847816 */ /* 0x110fe4000000008c */
[----:B------:R-:W-:-:S02]  /*05d0*/  PRMT R134, RZ, 0x7610, R140 ;  /* 0x00007610ff867816 */ /* 0x000fc4000000008c */
[--C-:B------:R-:W-:Y:S02]  /*05e0*/  PRMT R135, RZ, 0x5410, R141.reuse ;  /* 0x00005410ff877816 */ /* 0x100fe4000000008d */
[----:B------:R-:W-:Y:S02]  /*05f0*/  PRMT R137, RZ, 0x7610, R141 ;  /* 0x00007610ff897816 */ /* 0x000fe4000000008d */
[--C-:B------:R-:W-:Y:S02]  /*0600*/  PRMT R144, RZ, 0x5410, R152.reuse ;  /* 0x00005410ff907816 */ /* 0x100fe40000000098 */
[----:B------:R-:W-:Y:S02]  /*0610*/  PRMT R146, RZ, 0x7610, R152 ;  /* 0x00007610ff927816 */ /* 0x000fe40000000098 */
[--C-:B------:R-:W-:Y:S02]  /*0620*/  PRMT R138, RZ, 0x5410, R142.reuse ;  /* 0x00005410ff8a7816 */ /* 0x100fe4000000008e */
[----:B------:R-:W-:-:S02]  /*0630*/  PRMT R140, RZ, 0x7610, R142 ;  /* 0x00007610ff8c7816 */ /* 0x000fc4000000008e */
[----:B------:R-:W-:Y:S02]  /*0640*/  PRMT R141, RZ, 0x5410, R143 ;  /* 0x00005410ff8d7816 */ /* 0x000fe4000000008f */
[----:B------:R-:W-:Y:S02]  /*0650*/  PRMT R152, RZ, 0x5410, R155 ;  /* 0x00005410ff987816 */ /* 0x000fe4000000009b */
[--C-:B---3--:R-:W-:Y:S02]  /*0660*/  PRMT R125, RZ, 0x5410, R12.reuse ;  /* 0x00005410ff7d7816 */ /* 0x108fe4000000000c */
[----:B------:R-:W-:Y:S02]  /*0670*/  PRMT R127, RZ, 0x7610, R12 ;  /* 0x00007610ff7f7816 */ /* 0x000fe4000000000c */
[--C-:B------:R-:W-:Y:S02]  /*0680*/  PRMT R126, RZ, 0x5410, R13.reuse ;  /* 0x00005410ff7e7816 */ /* 0x100fe4000000000d */
[----:B------:R-:W-:-:S02]  /*0690*/  PRMT R129, RZ, 0x7610, R13 ;  /* 0x00007610ff817816 */ /* 0x000fc4000000000d */
[--C-:B------:R-:W-:Y:S02]  /*06a0*/  PRMT R128, RZ, 0x5410, R14.reuse ;  /* 0x00005410ff807816 */ /* 0x100fe4000000000e */
[----:B------:R-:W-:Y:S02]  /*06b0*/  PRMT R131, RZ, 0x7610, R14 ;  /* 0x00007610ff837816 */ /* 0x000fe4000000000e */
[--C-:B------:R-:W-:Y:S02]  /*06c0*/  PRMT R130, RZ, 0x5410, R15.reuse ;  /* 0x00005410ff827816 */ /* 0x100fe4000000000f */
[----:B------:R-:W-:Y:S02]  /*06d0*/  PRMT R133, RZ, 0x7610, R15 ;  /* 0x00007610ff857816 */ /* 0x000fe4000000000f */
[----:B------:R-:W-:Y:S02]  /*06e0*/  PRMT R143, RZ, 0x7610, R143 ;  /* 0x00007610ff8f7816 */ /* 0x000fe4000000008f */
[----:B------:R-:W-:-:S02]  /*06f0*/  PRMT R155, RZ, 0x7610, R155 ;  /* 0x00007610ff9b7816 */ /* 0x000fc4000000009b */
[----:B------:R-:W-:Y:S02]  /*0700*/  MOV R142, RZ ;  /* 0x000000ff008e7202 */ /* 0x000fe40000000f00 */
[--C-:B-----5:R-:W-:Y:S02]  /*0710*/  PRMT R157, RZ, 0x5410, R4.reuse ;  /* 0x00005410ff9d7816 */ /* 0x120fe40000000004 */
[----:B------:R-:W-:Y:S02]  /*0720*/  PRMT R158, RZ, 0x7610, R4 ;  /* 0x00007610ff9e7816 */ /* 0x000fe40000000004 */
[--C-:B------:R-:W-:Y:S02]  /*0730*/  PRMT R159, RZ, 0x5410, R5.reuse ;  /* 0x00005410ff9f7816 */ /* 0x100fe40000000005 */
[----:B------:R-:W-:Y:S02]  /*0740*/  PRMT R160, RZ, 0x7610, R5 ;  /* 0x00007610ffa07816 */ /* 0x000fe40000000005 */
[----:B------:R-:W-:-:S02]  /*0750*/  PRMT R161, RZ, 0x5410, R6 ;  /* 0x00005410ffa17816 */ /* 0x000fc40000000006 */
[----:B------:R-:W-:Y:S02]  /*0760*/  PRMT R162, RZ, 0x7610, R6 ;  /* 0x00007610ffa27816 */ /* 0x000fe40000000006 */
[--C-:B------:R-:W-:Y:S02]  /*0770*/  PRMT R163, RZ, 0x5410, R7.reuse ;  /* 0x00005410ffa37816 */ /* 0x100fe40000000007 */
[----:B0-----:R-:W-:Y:S02]  /*0780*/  PRMT R164, RZ, 0x7610, R7 ;  /* 0x00007610ffa47816 */ /* 0x001fe40000000007 */
.L_x_591:
[----:B------:R-:W-:Y:S01]  /*0790*/  IMAD R2, R124, c[0x0][0x168], RZ ;  /* 0x00005a007c027a24 */ /* 0x000fe200078e02ff */
[----:B------:R-:W-:Y:S02]  /*07a0*/  LOP3.LUT R32, R0, 0x1f, RZ, 0xc0, !PT ;  /* 0x0000001f00207812 */ /* 0x000fe400078ec0ff */
[----:B------:R-:W-:Y:S02]  /*07b0*/  MOV R167, 0x4 ;  /* 0x0000000400a77802 */ /* 0x000fe40000000f00 */
[----:B------:R-:W-:Y:S02]  /*07c0*/  SHF.R.S32.HI R3, RZ, 0x1f, R2 ;  /* 0x0000001fff037819 */ /* 0x000fe40000011402 */
[----:B------:R-:W-:Y:S01]  /*07d0*/  MOV R56, 0x10 ;  /* 0x0000001000387802 */ /* 0x000fe20000000f00 */
[----:B------:R-:W-:Y:S01]  /*07e0*/  IMAD.WIDE R48, R124, R167, c[0x0][0x1a0] ;  /* 0x000068007c307625 */ /* 0x000fe200078e02a7 */
[----:B------:R-:W-:-:S02]  /*07f0*/  LEA.HI R3, R3, R2, RZ, 0x3 ;  /* 0x0000000203037211 */ /* 0x000fc400078f18ff */
[----:B------:R-:W-:Y:S02]  /*0800*/  MOV R65, 0x20 ;  /* 0x0000002000417802 */ /* 0x000fe40000000f00 */
[----:B------:R-:W-:Y:S01]  /*0810*/  LEA.HI.SX32 R165, R3, R32, 0x1d ;  /* 0x0000002003a57211 */ /* 0x000fe200078feaff */
[----:B------:R0:W2:Y:S04]  /*0820*/  LDG.E R169, [R48.64] ;  /* 0x0000000430a97981 */ /* 0x0000a8000c1e1900 */
[----:B------:R-:W-:-:S04]  /*0830*/  IMAD.WIDE.U32 R36, R165, R56, c[0x0][0x208] ;  /* 0x00008200a5247625 */ /* 0x000fc800078e0038 */
[C---:B------:R-:W-:Y:S02]  /*0840*/  IMAD.WIDE.U32 R40, R165.reuse, R56, c[0x0][0x210] ;  /* 0x00008400a5287625 */ /* 0x040fe400078e0038 */
[----:B------:R-:W3:Y:S02]  /*0850*/  LDG.E.128 R36, [R36.64] ;  /* 0x0000000424247981 */ /* 0x000ee4000c1e1d00 */
[C---:B------:R-:W-:Y:S02]  /*0860*/  IMAD.WIDE.U32 R2, R165.reuse, R65, c[0x0][0x188] ;  /* 0x00006200a5027625 */ /* 0x040fe400078e0041 */
[----:B------:R-:W4:Y:S02]  /*0870*/  LDG.E.128 R40, [R40.64] ;  /* 0x0000000428287981 */ /* 0x000f24000c1e1d00 */
[----:B------:R-:W-:Y:S02]  /*0880*/  IMAD.WIDE R166, R124, R167, c[0x0][0x1a8] ;  /* 0x00006a007ca67625 */ /* 0x000fe400078e02a7 */
[----:B------:R1:W4:Y:S04]  /*0890*/  LDG.E.128 R32, [R2.64] ;  /* 0x0000000402207981 */ /* 0x000328000c1e1d00 */
[----:B------:R0:W4:Y:S01]  /*08a0*/  LDG.E R166, [R166.64] ;  /* 0x00000004a6a67981 */ /* 0x000122000c1e1900 */
[----:B------:R-:W-:-:S03]  /*08b0*/  IADD3 R64, R165, 0x20, RZ ;  /* 0x00000020a5407810 */ /* 0x000fc60007ffe0ff */
[----:B------:R1:W4:Y:S02]  /*08c0*/  LDG.E.128 R44, [R2.64+0x10] ;  /* 0x00001004022c7981 */ /* 0x000324000c1e1d00 */
[----:B------:R-:W-:-:S04]  /*08d0*/  IMAD.WIDE.U32 R66, R64, R65, c[0x0][0x188] ;  /* 0x0000620040427625 */ /* 0x000fc800078e0041 */
[CC--:B------:R-:W-:Y:S01]  /*08e0*/  IMAD.WIDE.U32 R52, R64.reuse, R56.reuse, c[0x0][0x208] ;  /* 0x0000820040347625 */ /* 0x0c0fe200078e0038 */
[----:B0-----:R0:W4:Y:S03]  /*08f0*/  LDG.E.128 R48, [R66.64] ;  /* 0x0000000442307981 */ /* 0x001126000c1e1d00 */
[----:B------:R-:W-:Y:S01]  /*0900*/  IMAD.WIDE.U32 R56, R64, R56, c[0x0][0x210] ;  /* 0x0000840040387625 */ /* 0x000fe200078e0038 */
[----:B------:R0:W4:Y:S04]  /*0910*/  LDG.E.128 R60, [R66.64+0x10] ;  /* 0x00001004423c7981 */ /* 0x000128000c1e1d00 */
[----:B------:R-:W4:Y:S04]  /*0920*/  LDG.E.128 R52, [R52.64] ;  /* 0x0000000434347981 */ /* 0x000f28000c1e1d00 */
[----:B------:R-:W4:Y:S01]  /*0930*/  LDG.E.128 R56, [R56.64] ;  /* 0x0000000438387981 */ /* 0x000f22000c1e1d00 */
[----:B------:R-:W-:-:S04]  /*0940*/  ISETP.NE.U32.AND P0, PT, RZ, c[0x0][0x218], PT ;  /* 0x00008600ff007a0c */ /* 0x000fc80003f05070 */
[----:B------:R-:W-:-:S13]  /*0950*/  ISETP.NE.AND.EX P0, PT, RZ, c[0x0][0x21c], PT, P0 ;  /* 0x00008700ff007a0c */ /* 0x000fda0003f05300 */
[----:B-1----:R-:W-:-:S04]  /*0960*/  @P0 IMAD.WIDE.U32 R2, R165, R65, c[0x0][0x218] ;  /* 0x00008600a5020625 */ /* 0x002fc800078e0041 */
[----:B------:R-:W-:Y:S01]  /*0970*/  @P0 IMAD.WIDE.U32 R64, R64, R65, c[0x0][0x218] ;  /* 0x0000860040400625 */ /* 0x000fe200078e0041 */
[----:B------:R1:W5:Y:S04]  /*0980*/  @P0 LDG.E.128 R4, [R2.64] ;  /* 0x0000000402040981 */ /* 0x000368000c1e1d00 */
[----:B------:R1:W5:Y:S04]  /*0990*/  @P0 LDG.E.128 R8, [R2.64+0x10] ;  /* 0x0000100402080981 */ /* 0x000368000c1e1d00 */
[----:B------:R3:W5:Y:S04]  /*09a0*/  @P0 LDG.E.128 R12, [R64.64] ;  /* 0x00000004400c0981 */ /* 0x000768000c1e1d00 */
[----:B------:R3:W5:Y:S01]  /*09b0*/  @P0 LDG.E.128 R16, [R64.64+0x10] ;  /* 0x0000100440100981 */ /* 0x000762000c1e1d00 */
[----:B------:R-:W-:-:S04]  /*09c0*/  ISETP.NE.AND P0, PT, R168, RZ, PT ;  /* 0x000000ffa800720c */ /* 0x000fc80003f05270 */
[----:B--2---:R-:W-:Y:S02]  /*09d0*/  FSEL R178, R169, RZ, !P0 ;  /* 0x000000ffa9b27208 */ /* 0x004fe40004000000 */
[--C-:B---3--:R-:W-:Y:S02]  /*09e0*/  PRMT R65, RZ, 0x5410, R37.reuse ;  /* 0x00005410ff417816 */ /* 0x108fe40000000025 */
[----:B------:R-:W-:Y:S02]  /*09f0*/  PRMT R64, RZ, 0x7610, R37 ;  /* 0x00007610ff407816 */ /* 0x000fe40000000025 */
[----:B----4-:R-:W-:Y:S01]  /*0a00*/  PRMT R37, RZ, 0x7610, R40 ;  /* 0x00007610ff257816 */ /* 0x010fe20000000028 */
[--C-:B------:R-:W-:Y:S02]  /*0a10*/  FADD.FTZ R167, R33, -R178.reuse ;  /* 0x800000b221a77221 */ /* 0x100fe40000010000 */
[----:B------:R-:W-:Y:S01]  /*0a20*/  FADD.FTZ R171, R35, -R178 ;  /* 0x800000b223ab7221 */ /* 0x000fe20000010000 */
[----:B------:R-:W-:Y:S01]  /*0a30*/  PRMT R35, RZ, 0x7610, R36 ;  /* 0x00007610ff237816 */ /* 0x000fe20000000024 */
[----:B0-----:R-:W-:Y:S01]  /*0a40*/  FADD.FTZ R67, R32, -R178 ;  /* 0x800000b220437221 */ /* 0x001fe20000010000 */
[----:B------:R-:W-:Y:S01]  /*0a50*/  PRMT R33, RZ, 0x5410, R36 ;  /* 0x00005410ff217816 */ /* 0x000fe20000000024 */
[----:B------:R-:W-:-:S02]  /*0a60*/  FADD.FTZ R169, R34, -R178 ;  /* 0x800000b222a97221 */ /* 0x000fc40000010000 */
[----:B------:R-:W-:Y:S01]  /*0a70*/  FMUL.FTZ R34, R166, R167 ;  /* 0x000000a7a6227220 */ /* 0x000fe20000410000 */
[----:B-1----:R-:W-:Y:S01]  /*0a80*/  PRMT R3, RZ, 0x5410, R40 ;  /* 0x00005410ff037816 */ /* 0x002fe20000000028 */
[----:B------:R-:W-:Y:S01]  /*0a90*/  FMUL.FTZ R36, R134, R37 ;  /* 0x0000002586247220 */ /* 0x000fe20000410000 */
[--C-:B------:R-:W-:Y:S01]  /*0aa0*/  PRMT R173, RZ, 0x5410, R38.reuse ;  /* 0x00005410ffad7816 */ /* 0x100fe20000000026 */
[----:B------:R-:W-:Y:S01]  /*0ab0*/  FMUL.FTZ R32, R166, R67 ;  /* 0x00000043a6207220 */ /* 0x000fe20000410000 */
[----:B------:R-:W-:Y:S01]  /*0ac0*/  PRMT R66, RZ, 0x7610, R38 ;  /* 0x00007610ff427816 */ /* 0x000fe20000000026 */
[----:B------:R-:W-:Y:S01]  /*0ad0*/  FADD.FTZ R142, R35, R142 ;  /* 0x0000008e238e7221 */ /* 0x000fe20000010000 */
[----:B------:R-:W-:Y:S01]  /*0ae0*/  PRMT R38, RZ, 0x5410, R41 ;  /* 0x00005410ff267816 */ /* 0x000fe20000000029 */
[-C--:B------:R-:W-:Y:S01]  /*0af0*/  FFMA.FTZ R145, R34, R35.reuse, R145 ;  /* 0x0000002322917223 */ /* 0x080fe20000010091 */
[----:B------:R-:W-:Y:S01]  /*0b00*/  PRMT R40, RZ, 0x7610, R41 ;  /* 0x00007610ff287816 */ /* 0x000fe20000000029 */
[----:B------:R-:W-:-:S02]  /*0b10*/  FFMA.FTZ R35, R127, R35, R36 ;  /* 0x000000237f237223 */ /* 0x000fc40000010024 */
[----:B------:R-:W-:Y:S02]  /*0b20*/  FADD.FTZ R136, R37, R136 ;  /* 0x0000008825887221 */ /* 0x000fe40000010000 */
[----:B------:R-:W-:Y:S02]  /*0b30*/  FFMA.FTZ R139, R34, R37, R139 ;  /* 0x00000025228b7223 */ /* 0x000fe4000001008b */
[----:B------:R-:W-:Y:S01]  /*0b40*/  FMUL.FTZ R36, R166, R169 ;  /* 0x000000a9a6247220 */ /* 0x000fe20000410000 */
[----:B------:R-:W-:Y:S01]  /*0b50*/  PRMT R67, RZ, 0x7610, R43 ;  /* 0x00007610ff437816 */ /* 0x000fe2000000002b */
[----:B------:R-:W-:Y:S02]  /*0b60*/  FADD.FTZ R148, R3, R148 ;  /* 0x0000009403947221 */ /* 0x000fe40000010000 */
[-C--:B------:R-:W-:Y:S02]  /*0b70*/  FFMA.FTZ R149, R32, R3.reuse, R149 ;  /* 0x0000000320957223 */ /* 0x080fe40000010095 */
[----:B------:R-:W-:-:S02]  /*0b80*/  FMUL.FTZ R2, R132, R3 ;  /* 0x0000000384027220 */ /* 0x000fc40000410000 */
[----:B------:R-:W-:Y:S01]  /*0b90*/  FMUL.FTZ R37, R166, R171 ;  /* 0x000000aba6257220 */ /* 0x000fe20000410000 */
[--C-:B------:R-:W-:Y:S01]  /*0ba0*/  PRMT R177, RZ, 0x5410, R39.reuse ;  /* 0x00005410ffb17816 */ /* 0x100fe20000000027 */
[----:B------:R-:W-:Y:S01]  /*0bb0*/  FADD.FTZ R3, -R178, R44 ;  /* 0x0000002cb2037221 */ /* 0x000fe20000010100 */
[----:B------:R-:W-:Y:S01]  /*0bc0*/  PRMT R174, RZ, 0x7610, R39 ;  /* 0x00007610ffae7816 */ /* 0x000fe20000000027 */
[----:B------:R-:W-:Y:S01]  /*0bd0*/  FADD.FTZ R121, R38, R121 ;  /* 0x0000007926797221 */ /* 0x000fe20000010000 */
[----:B------:R-:W-:Y:S01]  /*0be0*/  PRMT R172, RZ, 0x5410, R43 ;  /* 0x00005410ffac7816 */ /* 0x000fe2000000002b */
[-C--:B------:R-:W-:Y:S02]  /*0bf0*/  FFMA.FTZ R120, R36, R38.reuse, R120 ;  /* 0x0000002624787223 */ /* 0x080fe40000010078 */
[----:B------:R-:W-:Y:S02]  /*0c00*/  FMUL.FTZ R39, R135, R38 ;  /* 0x0000002687277220 */ /* 0x000fe40000410000 */
[----:B------:R-:W-:-:S02]  /*0c10*/  FADD.FTZ R117, R40, R117 ;  /* 0x0000007528757221 */ /* 0x000fc40000010000 */
[-C--:B------:R-:W-:Y:S02]  /*0c20*/  FFMA.FTZ R116, R37, R40.reuse, R116 ;  /* 0x0000002825747223 */ /* 0x080fe40000010074 */
[----:B------:R-:W-:Y:S02]  /*0c30*/  FMUL.FTZ R38, R137, R40 ;  /* 0x0000002889267220 */ /* 0x000fe40000410000 */
[----:B------:R-:W-:Y:S02]  /*0c40*/  FADD.FTZ R47, -R178, R47 ;  /* 0x0000002fb22f7221 */ /* 0x000fe40000010100 */
[----:B------:R-:W-:Y:S02]  /*0c50*/  FMUL.FTZ R40, R166, R3 ;  /* 0x00000003a6287220 */ /* 0x000fe40000410000 */
[----:B------:R-:W-:Y:S02]  /*0c60*/  FMUL.FTZ R3, R143, R67 ;  /* 0x000000438f037220 */ /* 0x000fe40000410000 */
[----:B------:R-:W-:-:S02]  /*0c70*/  FADD.FTZ R154, R33, R154 ;  /* 0x0000009a219a7221 */ /* 0x000fc40000010000 */
[-C--:B------:R-:W-:Y:S02]  /*0c80*/  FFMA.FTZ R156, R32, R33.reuse, R156 ;  /* 0x00000021209c7223 */ /* 0x080fe4000001009c */
[C---:B------:R-:W-:Y:S02]  /*0c90*/  FADD.FTZ R41, -R178.reuse, R45 ;  /* 0x0000002db2297221 */ /* 0x040fe40000010100 */
[----:B------:R-:W-:Y:S02]  /*0ca0*/  FFMA.FTZ R33, R125, R33, R2 ;  /* 0x000000217d217223 */ /* 0x000fe40000010002 */
[----:B------:R-:W-:Y:S02]  /*0cb0*/  FADD.FTZ R45, -R178, R46 ;  /* 0x0000002eb22d7221 */ /* 0x000fe40000010100 */
[----:B------:R-:W-:Y:S02]  /*0cc0*/  FMUL.FTZ R2, R141, R172 ;  /* 0x000000ac8d027220 */ /* 0x000fe40000410000 */
[----:B------:R-:W-:-:S02]  /*0cd0*/  FMUL.FTZ R46, R166, R47 ;  /* 0x0000002fa62e7220 */ /* 0x000fc40000410000 */
[----:B------:R-:W-:Y:S02]  /*0ce0*/  FFMA.FTZ R47, R133, R174, R3 ;  /* 0x000000ae852f7223 */ /* 0x000fe40000010003 */
[----:B------:R-:W-:Y:S02]  /*0cf0*/  FADD.FTZ R3, -R178, R48 ;  /* 0x00000030b2037221 */ /* 0x000fe40000010100 */
[----:B------:R-:W-:Y:S02]  /*0d00*/  FMUL.FTZ R44, R166, R45 ;  /* 0x0000002da62c7220 */ /* 0x000fe40000410000 */
[----:B------:R-:W-:Y:S01]  /*0d10*/  FFMA.FTZ R45, R130, R177, R2 ;  /* 0x000000b1822d7223 */ /* 0x000fe20000010002 */
[----:B------:R-:W-:Y:S01]  /*0d20*/  PRMT R2, RZ, 0x5410, R56 ;  /* 0x00005410ff027816 */ /* 0x000fe20000000038 */
[----:B------:R-:W-:Y:S01]  /*0d30*/  FADD.FTZ R122, R65, R122 ;  /* 0x0000007a417a7221 */ /* 0x000fe20000010000 */
[----:B------:R-:W-:Y:S01]  /*0d40*/  PRMT R175, RZ, 0x5410, R42 ;  /* 0x00005410ffaf7816 */ /* 0x000fe2000000002a */
[----:B------:R-:W-:-:S02]  /*0d50*/  FFMA.FTZ R123, R36, R65, R123 ;  /* 0x00000041247b7223 */ /* 0x000fc4000001007b */
[----:B------:R-:W-:Y:S02]  /*0d60*/  FFMA.FTZ R39, R126, R65, R39 ;  /* 0x000000417e277223 */ /* 0x000fe40000010027 */
[----:B------:R-:W-:Y:S02]  /*0d70*/  FMUL.FTZ R48, R166, R3 ;  /* 0x00000003a6307220 */ /* 0x000fe40000410000 */
[----:B------:R-:W-:Y:S01]  /*0d80*/  FADD.FTZ R65, -R178, R49 ;  /* 0x00000031b2417221 */ /* 0x000fe20000010100 */
[----:B------:R-:W-:Y:S01]  /*0d90*/  PRMT R170, RZ, 0x7610, R42 ;  /* 0x00007610ffaa7816 */ /* 0x000fe2000000002a */
[----:B------:R-:W-:Y:S01]  /*0da0*/  FMUL.FTZ R41, R166, R41 ;  /* 0x00000029a6297220 */ /* 0x000fe20000410000 */
[----:B------:R-:W-:Y:S01]  /*0db0*/  PRMT R49, RZ, 0x5410, R52 ;  /* 0x00005410ff317816 */ /* 0x000fe20000000034 */
[----:B------:R-:W-:Y:S01]  /*0dc0*/  FADD.FTZ R169, -R178, R51 ;  /* 0x00000033b2a97221 */ /* 0x000fe20000010100 */
[----:B------:R-:W-:Y:S01]  /*0dd0*/  PRMT R56, RZ, 0x7610, R56 ;  /* 0x00007610ff387816 */ /* 0x000fe20000000038 */
[----:B------:R-:W-:-:S02]  /*0de0*/  FADD.FTZ R74, R2, R74 ;  /* 0x0000004a024a7221 */ /* 0x000fc40000010000 */
[-C--:B------:R-:W-:Y:S02]  /*0df0*/  FFMA.FTZ R83, R48, R2.reuse, R83 ;  /* 0x0000000230537223 */ /* 0x080fe40000010053 */
[----:B------:R-:W-:Y:S02]  /*0e00*/  FMUL.FTZ R43, R138, R175 ;  /* 0x000000af8a2b7220 */ /* 0x000fe40000410000 */
[----:B------:R-:W-:Y:S02]  /*0e10*/  FMUL.FTZ R51, R166, R65 ;  /* 0x00000041a6337220 */ /* 0x000fe40000410000 */
[----:B------:R-:W-:Y:S02]  /*0e20*/  FMUL.FTZ R2, R157, R2 ;  /* 0x000000029d027220 */ /* 0x000fe40000410000 */
[----:B------:R-:W-:Y:S02]  /*0e30*/  FADD.FTZ R76, R67, R76 ;  /* 0x0000004c434c7221 */ /* 0x000fe40000010000 */
[----:B------:R-:W-:Y:S01]  /*0e40*/  FFMA.FTZ R101, R46, R67, R101 ;  /* 0x000000432e657223 */ /* 0x000fe20000010065 */
        /* <DEDUP_REMOVED lines=8> */
[----:B------:R-:W-:Y:S01]  /*0ed0*/  PRMT R64, RZ, 0x5410, R54 ;  /* 0x00005410ff407816 */ /* 0x000fe20000000036 */
[----:B------:R-:W-:-:S02]  /*0ee0*/  FMUL.FTZ R42, R140, R170 ;  /* 0x000000aa8c2a7220 */ /* 0x000fc40000410000 */
[----:B------:R-:W-:Y:S02]  /*0ef0*/  FADD.FTZ R109, R170, R109 ;  /* 0x0000006daa6d7221 */ /* 0x000fe40000010000 */
[----:B------:R-:W-:Y:S01]  /*0f00*/  FFMA.FTZ R108, R41, R170, R108 ;  /* 0x000000aa296c7223 */ /* 0x000fe2000001006c */
[----:B------:R-:W-:Y:S01]  /*0f10*/  PRMT R170, RZ, 0x7610, R54 ;  /* 0x00007610ffaa7816 */ /* 0x000fe20000000036 */
[----:B------:R-:W-:Y:S02]  /*0f20*/  FADD.FTZ R91, R49, R91 ;  /* 0x0000005b315b7221 */ /* 0x000fe40000010000 */
[----:B------:R-:W-:Y:S01]  /*0f30*/  FFMA.FTZ R99, R48, R49, R99 ;  /* 0x0000003130637223 */ /* 0x000fe20000010063 */
[----:B------:R-:W-:Y:S01]  /*0f40*/  PRMT R57, RZ, 0x7610, R57 ;  /* 0x00007610ff397816 */ /* 0x000fe20000000039 */
[----:B------:R-:W-:Y:S02]  /*0f50*/  FADD.FTZ R114, R173, R114 ;  /* 0x00000072ad727221 */ /* 0x000fe40000010000 */
[----:B------:R-:W-:-:S02]  /*0f60*/  FFMA.FTZ R43, R128, R173, R43 ;  /* 0x000000ad802b7223 */ /* 0x000fc4000001002b */
[----:B------:R-:W-:Y:S01]  /*0f70*/  FFMA.FTZ R115, R40, R173, R115 ;  /* 0x000000ad28737223 */ /* 0x000fe20000010073 */
[----:B------:R-:W-:Y:S01]  /*0f80*/  PRMT R173, RZ, 0x7610, R55 ;  /* 0x00007610ffad7816 */ /* 0x000fe20000000037 */
[----:B------:R-:W-:Y:S02]  /*0f90*/  FADD.FTZ R102, R174, R102 ;  /* 0x00000066ae667221 */ /* 0x000fe40000010000 */
[----:B------:R-:W-:Y:S01]  /*0fa0*/  FFMA.FTZ R103, R46, R174, R103 ;  /* 0x000000ae2e677223 */ /* 0x000fe20000010067 */
[----:B------:R-:W-:Y:S01]  /*0fb0*/  PRMT R174, RZ, 0x5410, R55 ;  /* 0x00005410ffae7816 */ /* 0x000fe20000000037 */
[----:B------:R-:W-:Y:S02]  /*0fc0*/  FMUL.FTZ R50, R158, R56 ;  /* 0x000000389e327220 */ /* 0x000fe40000410000 */
[----:B------:R-:W-:Y:S02]  /*0fd0*/  FFMA.FTZ R49, R144, R49, R2 ;  /* 0x0000003190317223 */ /* 0x000fe40000010002 */
[----:B------:R-:W-:-:S02]  /*0fe0*/  FADD.FTZ R75, R56, R75 ;  /* 0x0000004b384b7221 */ /* 0x000fc40000010000 */
[----:B------:R-:W-:Y:S02]  /*0ff0*/  FFMA.FTZ R84, R51, R56, R84 ;  /* 0x0000003833547223 */ /* 0x000fe40000010054 */
[----:B------:R-:W-:Y:S02]  /*1000*/  FMUL.FTZ R56, R166, R167 ;  /* 0x000000a7a6387220 */ /* 0x000fe40000410000 */
[----:B------:R-:W-:Y:S02]  /*1010*/  FADD.FTZ R54, RZ, R33 ;  /* 0x00000021ff367221 */ /* 0x000fe40000010000 */
[----:B------:R-:W-:Y:S02]  /*1020*/  FFMA.FTZ R2, R32, R33, RZ ;  /* 0x0000002120027223 */ /* 0x000fe400000100ff */
[----:B------:R-:W-:Y:S02]  /*1030*/  FMUL.FTZ R55, R166, R169 ;  /* 0x000000a9a6377220 */ /* 0x000fe40000410000 */
        /* <DEDUP_REMOVED lines=8> */
[----:B------:R-:W-:Y:S02]  /*10c0*/  FADD.FTZ R89, R52, R89 ;  /* 0x0000005934597221 */ /* 0x000fe40000010000 */
[-C--:B------:R-:W-:Y:S02]  /*10d0*/  FFMA.FTZ R97, R56, R52.reuse, R97 ;  /* 0x0000003438617223 */ /* 0x080fe40000010061 */
[----:B------:R-:W-:Y:S02]  /*10e0*/  FADD.FTZ R3, R39, R54 ;  /* 0x0000003627037221 */ /* 0x000fe40000010000 */
[----:B------:R-:W-:Y:S02]  /*10f0*/  FFMA.FTZ R2, R36, R39, R2 ;  /* 0x0000002724027223 */ /* 0x000fe40000010002 */
[----:B------:R-:W-:-:S02]  /*1100*/  FFMA.FTZ R52, R147, R52, R53 ;  /* 0x0000003493347223 */ /* 0x000fc40000010035 */
[----:B------:R-:W-:Y:S02]  /*1110*/  FFMA.FTZ R53, R150, R171, R57 ;  /* 0x000000ab96357223 */ /* 0x000fe40000010039 */
[----:B------:R-:W-:Y:S02]  /*1120*/  FADD.FTZ R57, -R178, R60 ;  /* 0x0000003cb2397221 */ /* 0x000fe40000010100 */
        /* <DEDUP_REMOVED lines=11> */
[----:B------:R-:W-:Y:S02]  /*11e0*/  FFMA.FTZ R50, R146, R67, R50 ;  /* 0x0000004392327223 */ /* 0x000fe40000010032 */
[----:B------:R-:W-:Y:S02]  /*11f0*/  FADD.FTZ R3, R49, R60 ;  /* 0x0000003c31037221 */ /* 0x000fe40000010000 */
[----:B------:R-:W-:Y:S02]  /*1200*/  FFMA.FTZ R2, R48, R49, R2 ;  /* 0x0000003130027223 */ /* 0x000fe40000010002 */
[----:B------:R-:W-:Y:S02]  /*1210*/  FADD.FTZ R110, R66, R110 ;  /* 0x0000006e426e7221 */ /* 0x000fe40000010000 */
[----:B------:R-:W-:Y:S01]  /*1220*/  FFMA.FTZ R111, R41, R66, R111 ;  /* 0x00000042296f7223 */ /* 0x000fe2000001006f */
[----:B------:R-:W-:Y:S01]  /*1230*/  PRMT R66, RZ, 0x5410, R58 ;  /* 0x00005410ff427816 */ /* 0x000fe2000000003a */
[----:B------:R-:W-:-:S02]  /*1240*/  FADD.FTZ R92, R67, R92 ;  /* 0x0000005c435c7221 */ /* 0x000fc40000010000 */
[----:B------:R-:W-:Y:S02]  /*1250*/  FFMA.FTZ R100, R51, R67, R100 ;  /* 0x0000004333647223 */ /* 0x000fe40000010064 */
[----:B------:R-:W-:Y:S02]  /*1260*/  FADD.FTZ R67, -R178, R63 ;  /* 0x0000003fb2437221 */ /* 0x000fe40000010100 */
[----:B------:R-:W-:Y:S02]  /*1270*/  FADD.FTZ R3, R3, R50 ;  /* 0x0000003203037221 */ /* 0x000fe40000010000 */
[----:B------:R-:W-:Y:S01]  /*1280*/  FFMA.FTZ R63, R51, R50, R2 ;  /* 0x00000032333f7223 */ /* 0x000fe20000010002 */
[----:B------:R-:W-:Y:S01]  /*1290*/  PRMT R176, RZ, 0x5410, R59 ;  /* 0x00005410ffb07816 */ /* 0x000fe2000000003b */
[----:B------:R-:W-:Y:S02]  /*12a0*/  FADD.FTZ R112, R175, R112 ;  /* 0x00000070af707221 */ /* 0x000fe40000010000 */
[----:B------:R-:W-:Y:S01]  /*12b0*/  FFMA.FTZ R113, R40, R175, R113 ;  /* 0x000000af28717223 */ /* 0x000fe20000010071 */
[----:B------:R-:W-:Y:S01]  /*12c0*/  PRMT R175, RZ, 0x7610, R59 ;  /* 0x00007610ffaf7816 */ /* 0x000fe2000000003b */
[----:B------:R-:W-:-:S02]  /*12d0*/  FADD.FTZ R104, R172, R104 ;  /* 0x00000068ac687221 */ /* 0x000fc40000010000 */
[----:B------:R-:W-:Y:S01]  /*12e0*/  FFMA.FTZ R105, R44, R172, R105 ;  /* 0x000000ac2c697223 */ /* 0x000fe20000010069 */
[----:B------:R-:W-:Y:S01]  /*12f0*/  PRMT R172, RZ, 0x7610, R58 ;  /* 0x00007610ffac7816 */ /* 0x000fe2000000003a */
[----:B------:R-:W-:Y:S02]  /*1300*/  FMUL.FTZ R59, R161, R66 ;  /* 0x00000042a13b7220 */ /* 0x000fe40000410000 */
[----:B------:R-:W-:Y:S02]  /*1310*/  FADD.FTZ R2, R3, R52 ;  /* 0x0000003403027221 */ /* 0x000fe40000010000 */
[----:B------:R-:W-:Y:S02]  /*1320*/  FFMA.FTZ R60, R56, R52, R63 ;  /* 0x00000034383c7223 */ /* 0x000fe4000001003f */
[----:B------:R-:W-:Y:S02]  /*1330*/  FMUL.FTZ R58, R166, R57 ;  /* 0x00000039a63a7220 */ /* 0x000fe40000410000 */
[----:B------:R-:W-:-:S02]  /*1340*/  FADD.FTZ R61, -R178, R61 ;  /* 0x0000003db23d7221 */ /* 0x000fc40000010100 */
[----:B------:R-:W-:Y:S02]  /*1350*/  FFMA.FTZ R54, R151, R64, R59 ;  /* 0x0000004097367223 */ /* 0x000fe4000001003b */
[----:B------:R-:W-:Y:S02]  /*1360*/  FMUL.FTZ R57, R162, R172 ;  /* 0x000000aca2397220 */ /* 0x000fe40000410000 */
[----:B------:R-:W-:Y:S02]  /*1370*/  FADD.FTZ R3, R2, R53 ;  /* 0x0000003502037221 */ /* 0x000fe40000010000 */
[----:B------:R-:W-:Y:S02]  /*1380*/  FFMA.FTZ R63, R55, R53, R60 ;  /* 0x00000035373f7223 */ /* 0x000fe4000001003c */
[----:B------:R-:W-:Y:S02]  /*1390*/  FADD.FTZ R65, -R178, R62 ;  /* 0x0000003eb2417221 */ /* 0x000fe40000010100 */
[----:B------:R-:W-:-:S02]  /*13a0*/  FMUL.FTZ R61, R166, R61 ;  /* 0x0000003da63d7220 */ /* 0x000fc40000410000 */
[----:B------:R-:W-:Y:S02]  /*13b0*/  FFMA.FTZ R57, R153, R170, R57 ;  /* 0x000000aa99397223 */ /* 0x000fe40000010039 */
[----:B------:R-:W-:Y:S02]  /*13c0*/  FMUL.FTZ R59, R163, R176 ;  /* 0x000000b0a33b7220 */ /* 0x000fe40000410000 */
[----:B------:R-:W-:Y:S02]  /*13d0*/  FADD.FTZ R2, R3, R54 ;  /* 0x0000003603027221 */ /* 0x000fe40000010000 */
[----:B------:R-:W-:Y:S02]  /*13e0*/  FFMA.FTZ R60, R58, R54, R63 ;  /* 0x000000363a3c7223 */ /* 0x000fe4000001003f */
[----:B------:R-:W-:Y:S02]  /*13f0*/  FMUL.FTZ R169, R166, R65 ;  /* 0x00000041a6a97220 */ /* 0x000fe40000410000 */
        /* <DEDUP_REMOVED lines=27> */
[C---:B------:R-:W-:Y:S02]  /*15b0*/  FFMA.FTZ R78, R171.reuse, R175, R78 ;  /* 0x000000afab4e7223 */ /* 0x040fe4000001004e */
[----:B------:R-:W-:Y:S02]  /*15c0*/  FADD.FTZ R65, R2, R177 ;  /* 0x000000b102417221 */ /* 0x000fe40000010000 */
[----:B------:R-:W-:Y:S01]  /*15d0*/  FFMA.FTZ R67, R171, R177, R60 ;  /* 0x000000b1ab437223 */ /* 0x000fe2000001003c */
[----:B------:R-:W-:Y:S05]  /*15e0*/  BRA.DIV ~URZ, `(.L_x_588) ;  /* 0x00001b327f007947 */ /* 0x000fea000b800000 */
[----:B------:R0:W1:Y:S02]  /*15f0*/  SHFL.BFLY PT, R60, R65, 0x1, 0x1f ;  /* 0x0c201f00413c7f89 */ /* 0x00006400000e0000 */
.L_x_592:
        /* <DEDUP_REMOVED lines=11> */
[----:B0-----:R-:W0:Y:S01]  /*16b0*/  SHFL.BFLY PT, R65, R60, 0x8, 0x1f ;  /* 0x0d001f003c417f89 */ /* 0x001e2200000e0000 */
[----:B--2---:R-:W-:-:S05]  /*16c0*/  FADD.FTZ R62, R63, R62 ;  /* 0x0000003e3f3e7221 */ /* 0x004fca0000010000 */
[----:B------:R-:W1:Y:S01]  /*16d0*/  SHFL.BFLY PT, R67, R62, 0x8, 0x1f ;  /* 0x0d001f003e437f89 */ /* 0x000e6200000e0000 */
[----:B0-----:R-:W-:-:S05]  /*16e0*/  FADD.FTZ R65, R60, R65 ;  /* 0x000000413c417221 */ /* 0x001fca0000010000 */
[----:B------:R0:W2:Y:S01]  /*16f0*/  SHFL.BFLY PT, R64, R65, 0x10, 0x1f ;  /* 0x0e001f0041407f89 */ /* 0x0000a200000e0000 */
[----:B-1----:R-:W-:-:S05]  /*1700*/  FADD.FTZ R67, R62, R67 ;  /* 0x000000433e437221 */ /* 0x002fca0000010000 */
[----:B------:R0:W1:Y:S02]  /*1710*/  SHFL.BFLY PT, R2, R67, 0x10, 0x1f ;  /* 0x0e001f0043027f89 */ /* 0x00006400000e0000 */
.L_x_593:
[----:B--2---:R-:W-:Y:S01]  /*1720*/  FADD.FTZ R64, R64, R65 ;  /* 0x0000004140407221 */ /* 0x004fe20000010000 */
[----:B------:R-:W-:Y:S01]  /*1730*/  ISETP.NE.U32.AND P2, PT, RZ, c[0x0][0x218], PT ;  /* 0x00008600ff007a0c */ /* 0x000fe20003f45070 */
[----:B------:R-:W-:Y:S01]  /*1740*/  IMAD R3, R124, c[0x0][0x168], RZ ;  /* 0x00005a007c037a24 */ /* 0x000fe200078e02ff */
[----:B------:R-:W-:Y:S01]  /*1750*/  ISETP.NE.U32.AND P1, PT, RZ, c[0x0][0x250], PT ;  /* 0x00009400ff007a0c */ /* 0x000fe20003f25070 */
[----:B------:R-:W-:Y:S01]  /*1760*/  FMUL.FTZ R64, R64, c[0x0][0x1e0] ;  /* 0x0000780040407a20 */ /* 0x000fe20000410000 */
[----:B------:R-:W-:Y:S01]  /*1770*/  ISETP.NE.AND.EX P2, PT, RZ, c[0x0][0x21c], PT, P2 ;  /* 0x00008700ff007a0c */ /* 0x000fe20003f45320 */
[----:B-1----:R-:W-:Y:S01]  /*1780*/  FADD.FTZ R2, R2, R67 ;  /* 0x0000004302027221 */ /* 0x002fe20000010000 */
[----:B------:R-:W-:Y:S02]  /*1790*/  SHF.R.S32.HI R60, RZ, 0x1f, R3 ;  /* 0x0000001fff3c7819 */ /* 0x000fe40000011403 */
[----:B------:R-:W-:Y:S01]  /*17a0*/  FSEL R64, R64, RZ, !P0 ;  /* 0x000000ff40407208 */ /* 0x000fe20004000000 */
[----:B------:R-:W-:Y:S01]  /*17b0*/  FMUL.FTZ R63, R2, c[0x0][0x1e0] ;  /* 0x00007800023f7a20 */ /* 0x000fe20000410000 */
[----:B------:R-:W-:-:S02]  /*17c0*/  ISETP.NE.U32.AND P0, PT, RZ, c[0x0][0x258], PT ;  /* 0x00009600ff007a0c */ /* 0x000fc40003f05070 */
[----:B------:R-:W-:Y:S01]  /*17d0*/  LEA.HI R62, R60, R3, RZ, 0x3 ;  /* 0x000000033c3e7211 */ /* 0x000fe200078f18ff */
[-CC-:B------:R-:W-:Y:S01]  /*17e0*/  FFMA.FTZ R32, R32, R63.reuse, R64.reuse ;  /* 0x0000003f20207223 */ /* 0x180fe20000010040 */
[----:B0-----:R-:W-:Y:S01]  /*17f0*/  LOP3.LUT R65, R0, 0x1f, RZ, 0xc0, !PT ;  /* 0x0000001f00417812 */ /* 0x001fe200078ec0ff */
[-CC-:B------:R-:W-:Y:S01]  /*1800*/  FFMA.FTZ R34, R34, R63.reuse, R64.reuse ;  /* 0x0000003f22227223 */ /* 0x180fe20000010040 */
[----:B------:R-:W-:Y:S01]  /*1810*/  ISETP.NE.AND.EX P0, PT, RZ, c[0x0][0x25c], PT, P0 ;  /* 0x00009700ff007a0c */ /* 0x000fe20003f05300 */
[-CC-:B------:R-:W-:Y:S01]  /*1820*/  FFMA.FTZ R36, R36, R63.reuse, R64.reuse ;  /* 0x0000003f24247223 */ /* 0x180fe20000010040 */
[----:B------:R-:W-:Y:S01]  /*1830*/  ISETP.NE.AND.EX P1, PT, RZ, c[0x0][0x254], PT, P1 ;  /* 0x00009500ff007a0c */ /* 0x000fe20003f25310 */
[--C-:B------:R-:W-:Y:S01]  /*1840*/  FFMA.FTZ R37, R37, R63, R64.reuse ;  /* 0x0000003f25257223 */ /* 0x100fe20000010040 */
[----:B------:R-:W-:Y:S01]  /*1850*/  LEA.HI.SX32 R62, R62, R65, 0x1d ;  /* 0x000000413e3e7211 */ /* 0x000fe200078feaff */
[-CC-:B------:R-:W-:Y:S01]  /*1860*/  FFMA.FTZ R40, R40, R63.reuse, R64.reuse ;  /* 0x0000003f28287223 */ /* 0x180fe20000010040 */
[----:B------:R-:W-:Y:S01]  /*1870*/  ISETP.NE.U32.AND P3, PT, RZ, c[0x0][0x258], PT ;  /* 0x00009600ff007a0c */ /* 0x000fe20003f65070 */
[----:B------:R-:W-:-:S02]  /*1880*/  FFMA.FTZ R41, R41, R63, R64 ;  /* 0x0000003f29297223 */ /* 0x000fc40000010040 */
[-CC-:B------:R-:W-:Y:S01]  /*1890*/  FFMA.FTZ R44, R44, R63.reuse, R64.reuse ;  /* 0x0000003f2c2c7223 */ /* 0x180fe20000010040 */
[----:B------:R-:W-:Y:S01]  /*18a0*/  ISETP.NE.AND.EX P3, PT, RZ, c[0x0][0x25c], PT, P3 ;  /* 0x00009700ff007a0c */ /* 0x000fe20003f65330 */
[-CC-:B------:R-:W-:Y:S02]  /*18b0*/  FFMA.FTZ R46, R46, R63.reuse, R64.reuse ;  /* 0x0000003f2e2e7223 */ /* 0x180fe40000010040 */
[-CC-:B------:R-:W-:Y:S02]  /*18c0*/  FFMA.FTZ R3, R56, R63.reuse, R64.reuse ;  /* 0x0000003f38037223 */ /* 0x180fe40000010040 */
[-CC-:B------:R-:W-:Y:S02]  /*18d0*/  FFMA.FTZ R48, R48, R63.reuse, R64.reuse ;  /* 0x0000003f30307223 */ /* 0x180fe40000010040 */
[-CC-:B------:R-:W-:Y:S02]  /*18e0*/  FFMA.FTZ R51, R51, R63.reuse, R64.reuse ;  /* 0x0000003f33337223 */ /* 0x180fe40000010040 */
        /* <DEDUP_REMOVED lines=8> */
[----:B------:R-:W-:Y:S01]  /*1970*/  FADD.FTZ R55, R45, -R44 ;  /* 0x8000002c2d377221 */ /* 0x000fe20000010000 */
[----:B------:R-:W-:Y:S01]  /*1980*/  @P0 MOV R44, 0x20 ;  /* 0x00000020002c0802 */ /* 0x000fe20000000f00 */
[----:B------:R-:W-:Y:S02]  /*1990*/  FADD.FTZ R61, R47, -R46 ;  /* 0x8000002e2f3d7221 */ /* 0x000fe40000010000 */
[-CC-:B------:R-:W-:Y:S02]  /*19a0*/  FFMA.FTZ R167, R58, R63.reuse, R64.reuse ;  /* 0x0000003f3aa77223 */ /* 0x180fe40000010040 */
[-CC-:B------:R-:W-:Y:S02]  /*19b0*/  FFMA.FTZ R58, R169, R63.reuse, R64.reuse ;  /* 0x0000003fa93a7223 */ /* 0x180fe40000010040 */
[----:B------:R-:W-:-:S02]  /*19c0*/  FFMA.FTZ R60, R171, R63, R64 ;  /* 0x0000003fab3c7223 */ /* 0x000fc40000010040 */
[----:B------:R-:W-:Y:S02]  /*19d0*/  FADD.FTZ R63, R49, -R48 ;  /* 0x80000030313f7221 */ /* 0x000fe40000010000 */
[----:B------:R-:W-:Y:S02]  /*19e0*/  FADD.FTZ R65, R50, -R51 ;  /* 0x8000003332417221 */ /* 0x000fe40000010000 */
[----:B------:R-:W-:Y:S02]  /*19f0*/  FADD.FTZ R67, R52, -R3 ;  /* 0x8000000334437221 */ /* 0x000fe40000010000 */
        /* <DEDUP_REMOVED lines=8> */
[----:B-----5:R-:W-:-:S02]  /*1a80*/  @P2 FADD.FTZ R47, R4, R47 ;  /* 0x0000002f042f2221 */ /* 0x020fc40000010000 */
[----:B------:R-:W-:Y:S02]  /*1a90*/  @P2 FADD.FTZ R46, R5, R46 ;  /* 0x0000002e052e2221 */ /* 0x000fe40000010000 */
[----:B------:R-:W-:Y:S01]  /*1aa0*/  @P2 FADD.FTZ R49, R6, R49 ;  /* 0x0000003106312221 */ /* 0x000fe20000010000 */
[----:B------:R-:W-:Y:S01]  /*1ab0*/  SEL R32, R47, R20, P3 ;  /* 0x000000142f207207 */ /* 0x000fe20001800000 */
[----:B------:R-:W-:Y:S01]  /*1ac0*/  @P2 FADD.FTZ R48, R7, R48 ;  /* 0x0000003007302221 */ /* 0x000fe20000010000 */
[----:B------:R-:W-:Y:S01]  /*1ad0*/  F2FP.BF16.PACK_AB R40, R46, R47 ;  /* 0x0000002f2e28723e */ /* 0x000fe200000010ff */
        /* <DEDUP_REMOVED lines=8> */
[----:B------:R-:W-:Y:S01]  /*1b60*/  FADD.FTZ R169, R177, -R60 ;  /* 0x8000003cb1a97221 */ /* 0x000fe20000010000 */
[----:B------:R-:W-:Y:S01]  /*1b70*/  HFMA2.MMA R60, -RZ, RZ, 0, 9.5367431640625e-07 ;  /* 0x00000010ff3c7435 */ /* 0x000fe200000001ff */
[----:B------:R-:W-:Y:S01]  /*1b80*/  SEL R38, R55, R26, P3 ;  /* 0x0000001a37267207 */ /* 0x000fe20001800000 */
[----:B------:R-:W-:Y:S01]  /*1b90*/  FADD.FTZ R53, R53, -R2 ;  /* 0x8000000235357221 */ /* 0x000fe20000010000 */
[-C--:B------:R-:W-:Y:S01]  /*1ba0*/  F2FP.BF16.PACK_AB R43, R52, R55.reuse ;  /* 0x00000037342b723e */ /* 0x080fe200000010ff */
[----:B------:R-:W-:Y:S01]  /*1bb0*/  FADD.FTZ R167, R54, -R167 ;  /* 0x800000a736a77221 */ /* 0x000fe20000010000 */
[----:B------:R-:W-:Y:S01]  /*1bc0*/  @P1 F2FP.BF16.PACK_AB R55, RZ, R55 ;  /* 0x00000037ff37123e */ /* 0x000fe200000010ff */
[----:B------:R-:W-:Y:S01]  /*1bd0*/  FADD.FTZ R57, R57, -R56 ;  /* 0x8000003839397221 */ /* 0x000fe20000010000 */
[----:B------:R-:W-:Y:S01]  /*1be0*/  @P1 F2FP.BF16.PACK_AB R51, RZ, R51 ;  /* 0x00000033ff33123e */ /* 0x000fe200000010ff */
[----:B------:R-:W-:Y:S01]  /*1bf0*/  FADD.FTZ R59, R59, -R58 ;  /* 0x8000003a3b3b7221 */ /* 0x000fe20000010000 */
[----:B------:R-:W-:Y:S01]  /*1c00*/  @P1 F2FP.BF16.PACK_AB R49, RZ, R49 ;  /* 0x00000031ff31123e */ /* 0x000fe200000010ff */
[----:B------:R-:W-:Y:S01]  /*1c10*/  @P0 IMAD.WIDE.U32 R44, R165, R44, c[0x0][0x258] ;  /* 0x00009600a52c0625 */ /* 0x000fe200078e002c */
[----:B------:R-:W-:-:S02]  /*1c20*/  @P1 F2FP.BF16.PACK_AB R47, RZ, R47 ;  /* 0x0000002fff2f123e */ /* 0x000fc400000010ff */
[----:B------:R-:W-:Y:S01]  /*1c30*/  SEL R33, R46, R21, P3 ;  /* 0x000000152e217207 */ /* 0x000fe20001800000 */
[----:B------:R-:W-:Y:S01]  /*1c40*/  FMUL.FTZ R63, R166, R63 ;  /* 0x0000003fa63f7220 */ /* 0x000fe20000410000 */
[----:B------:R-:W-:Y:S01]  /*1c50*/  SEL R35, R48, R23, P3 ;  /* 0x0000001730237207 */ /* 0x000fe20001800000 */
[----:B------:R-:W-:Y:S01]  /*1c60*/  FMUL.FTZ R54, R166, R65 ;  /* 0x00000041a6367220 */ /* 0x000fe20000410000 */
[----:B------:R-:W-:Y:S01]  /*1c70*/  SEL R37, R50, R25, P3 ;  /* 0x0000001932257207 */ /* 0x000fe20001800000 */
[----:B------:R-:W-:Y:S01]  /*1c80*/  FMUL.FTZ R67, R166, R67 ;  /* 0x00000043a6437220 */ /* 0x000fe20000410000 */
[----:B------:R-:W-:Y:S01]  /*1c90*/  SEL R39, R52, R27, P3 ;  /* 0x0000001b34277207 */ /* 0x000fe20001800000 */
[C---:B------:R-:W-:Y:S01]  /*1ca0*/  FMUL.FTZ R56, R166.reuse, R53 ;  /* 0x00000035a6387220 */ /* 0x040fe20000410000 */
[----:B------:R-:W-:Y:S01]  /*1cb0*/  @P1 F2FP.BF16.PACK_AB R52, RZ, R52 ;  /* 0x00000034ff34123e */ /* 0x000fe200000010ff */
[C---:B------:R-:W-:Y:S01]  /*1cc0*/  FMUL.FTZ R167, R166.reuse, R167 ;  /* 0x000000a7a6a77220 */ /* 0x040fe20000410000 */
[----:B------:R-:W-:Y:S01]  /*1cd0*/  @P1 F2FP.BF16.PACK_AB R50, RZ, R50 ;  /* 0x00000032ff32123e */ /* 0x000fe200000010ff */
[C---:B------:R-:W-:Y:S01]  /*1ce0*/  FMUL.FTZ R58, R166.reuse, R57 ;  /* 0x00000039a63a7220 */ /* 0x040fe20000410000 */
[----:B------:R-:W-:Y:S01]  /*1cf0*/  @P1 F2FP.BF16.PACK_AB R48, RZ, R48 ;  /* 0x00000030ff30123e */ /* 0x000fe200000010ff */
[C---:B------:R-:W-:Y:S01]  /*1d00*/  FMUL.FTZ R59, R166.reuse, R59 ;  /* 0x0000003ba63b7220 */ /* 0x040fe20000410000 */
[----:B------:R-:W-:Y:S01]  /*1d10*/  @P1 F2FP.BF16.PACK_AB R46, RZ, R46 ;  /* 0x0000002eff2e123e */ /* 0x000fe200000010ff */
[----:B------:R-:W-:Y:S01]  /*1d20*/  FMUL.FTZ R166, R166, R169 ;  /* 0x000000a9a6a67220 */ /* 0x000fe20000410000 */
[----:B------:R-:W-:Y:S01]  /*1d30*/  @P1 PRMT R31, R55, 0x7610, R31 ;  /* 0x00007610371f1816 */ /* 0x000fe2000000001f */
[----:B------:R-:W-:Y:S01]  /*1d40*/  IMAD.WIDE.U32 R2, R165, R60, c[0x0][0x248] ;  /* 0x00009200a5027625 */ /* 0x000fe200078e003c */
[----:B------:R-:W-:Y:S01]  /*1d50*/  @P1 PRMT R30, R51, 0x7610, R30 ;  /* 0x00007610331e1816 */ /* 0x000fe2000000001e */
[----:B------:R0:W-:Y:S01]  /*1d60*/  @P0 STG.E.128 [R44.64], R32 ;  /* 0x000000202c000986 */ /* 0x0001e2000c101d04 */
[----:B------:R-:W-:Y:S01]  /*1d70*/  @P1 PRMT R29, R49, 0x7610, R29 ;  /* 0x00007610311d1816 */ /* 0x000fe2000000001d */
[----:B------:R-:W-:Y:S01]  /*1d80*/  @P2 FADD.FTZ R63, R12, R63 ;  /* 0x0000003f0c3f2221 */ /* 0x000fe20000010000 */
        /* <DEDUP_REMOVED lines=10> */
[----:B------:R1:W-:Y:S01]  /*1e30*/  @P0 STG.E.128 [R44.64+0x10], R36 ;  /* 0x000010242c000986 */ /* 0x0003e2000c101d04 */
[----:B------:R-:W-:Y:S01]  /*1e40*/  @P2 FADD.FTZ R167, R16, R167 ;  /* 0x000000a710a72221 */ /* 0x000fe20000010000 */
[----:B------:R-:W-:Y:S01]  /*1e50*/  SEL R20, R63, R20, P3 ;  /* 0x000000143f147207 */ /* 0x000fe20001800000 */
[----:B------:R-:W-:Y:S01]  /*1e60*/  @P2 FADD.FTZ R58, R17, R58 ;  /* 0x0000003a113a2221 */ /* 0x000fe20000010000 */
[----:B------:R2:W-:Y:S01]  /*1e70*/  STG.E.128 [R2.64], R40 ;  /* 0x0000002802007986 */ /* 0x0005e2000c101d04 */
[----:B0-----:R-:W-:Y:S01]  /*1e80*/  @P1 IMAD.WIDE.U32 R32, R165, R60, c[0x0][0x250] ;  /* 0x00009400a5201625 */ /* 0x001fe200078e003c */
[----:B------:R-:W-:-:S02]  /*1e90*/  F2FP.BF16.PACK_AB R35, R166, R59 ;  /* 0x0000003ba623723e */ /* 0x000fc400000010ff */
[----:B------:R-:W-:Y:S02]  /*1ea0*/  SEL R22, R67, R22, P3 ;  /* 0x0000001643167207 */ /* 0x000fe40001800000 */
[----:B------:R0:W-:Y:S01]  /*1eb0*/  @P1 STG.E.128 [R32.64], R28 ;  /* 0x0000001c20001986 */ /* 0x0001e2000c101d04 */
[----:B------:R-:W-:Y:S02]  /*1ec0*/  SEL R24, R167, R24, P3 ;  /* 0x00000018a7187207 */ /* 0x000fe40001800000 */
[----:B------:R-:W-:Y:S02]  /*1ed0*/  SEL R26, R59, R26, P3 ;  /* 0x0000001a3b1a7207 */ /* 0x000fe40001800000 */
[----:B------:R-:W-:Y:S02]  /*1ee0*/  F2FP.BF16.PACK_AB R34, R58, R167 ;  /* 0x000000a73a22723e */ /* 0x000fe400000010ff */
[----:B------:R-:W-:Y:S02]  /*1ef0*/  @P1 F2FP.BF16.PACK_AB R59, RZ, R59 ;  /* 0x0000003bff3b123e */ /* 0x000fe400000010ff */
[----:B-1----:R-:W-:-:S02]  /*1f00*/  @P0 IADD3 R36, R165, 0x20, RZ ;  /* 0x00000020a5240810 */ /* 0x002fc40007ffe0ff */
[----:B------:R-:W-:Y:S02]  /*1f10*/  @P0 MOV R37, 0x20 ;  /* 0x0000002000250802 */ /* 0x000fe40000000f00 */
[----:B--2---:R-:W-:Y:S02]  /*1f20*/  IADD3 R2, R62, 0x20, RZ ;  /* 0x000000203e027810 */ /* 0x004fe40007ffe0ff */
[----:B------:R-:W-:Y:S01]  /*1f30*/  @P1 F2FP.BF16.PACK_AB R167, RZ, R167 ;  /* 0x000000a7ffa7123e */ /* 0x000fe200000010ff */
[----:B------:R-:W-:Y:S01]  /*1f40*/  @P0 IMAD.WIDE.U32 R36, R36, R37, c[0x0][0x258] ;  /* 0x0000960024240625 */ /* 0x000fe200078e0025 */
[----:B------:R-:W-:Y:S02]  /*1f50*/  SEL R21, R54, R21, P3 ;  /* 0x0000001536157207 */ /* 0x000fe40001800000 */
[----:B0-----:R-:W-:Y:S01]  /*1f60*/  F2FP.BF16.PACK_AB R33, R56, R67 ;  /* 0x000000433821723e */ /* 0x001fe200000010ff */
[----:B------:R-:W-:Y:S01]  /*1f70*/  IMAD.WIDE.U32 R2, R2, R60, c[0x0][0x248] ;  /* 0x0000920002027625 */ /* 0x000fe200078e003c */
[----:B------:R-:W-:-:S02]  /*1f80*/  F2FP.BF16.PACK_AB R32, R54, R63 ;  /* 0x0000003f3620723e */ /* 0x000fc400000010ff */
[----:B------:R-:W-:Y:S02]  /*1f90*/  @P1 F2FP.BF16.PACK_AB R67, RZ, R67 ;  /* 0x00000043ff43123e */ /* 0x000fe400000010ff */
[----:B------:R-:W-:Y:S02]  /*1fa0*/  @P1 F2FP.BF16.PACK_AB R63, RZ, R63 ;  /* 0x0000003fff3f123e */ /* 0x000fe400000010ff */
[----:B------:R-:W-:Y:S02]  /*1fb0*/  SEL R23, R56, R23, P3 ;  /* 0x0000001738177207 */ /* 0x000fe40001800000 */
[----:B------:R-:W-:Y:S02]  /*1fc0*/  SEL R25, R58, R25, P3 ;  /* 0x000000193a197207 */ /* 0x000fe40001800000 */
[----:B------:R-:W-:Y:S01]  /*1fd0*/  SEL R27, R166, R27, P3 ;  /* 0x0000001ba61b7207 */ /* 0x000fe20001800000 */
[----:B------:R-:W-:Y:S01]  /*1fe0*/  @P0 STG.E.128 [R36.64], R20 ;  /* 0x0000001424000986 */ /* 0x000fe2000c101d04 */
[----:B------:R-:W-:-:S02]  /*1ff0*/  @P1 IADD3 R165, R165, 0x20, RZ ;  /* 0x00000020a5a51810 */ /* 0x000fc40007ffe0ff */
[----:B------:R-:W-:Y:S01]  /*2000*/  @P1 F2FP.BF16.PACK_AB R166, RZ, R166 ;  /* 0x000000a6ffa6123e */ /* 0x000fe200000010ff */
[----:B------:R-:W-:Y:S01]  /*2010*/  @P0 STG.E.128 [R36.64+0x10], R24 ;  /* 0x0000101824000986 */ /* 0x000fe2000c101d04 */
[----:B------:R-:W-:Y:S02]  /*2020*/  @P1 F2FP.BF16.PACK_AB R58, RZ, R58 ;  /* 0x0000003aff3a123e */ /* 0x000fe400000010ff */
[----:B------:R-:W-:Y:S01]  /*2030*/  @P1 F2FP.BF16.PACK_AB R56, RZ, R56 ;  /* 0x00000038ff38123e */ /* 0x000fe200000010ff */
[----:B------:R0:W-:Y:S01]  /*2040*/  STG.E.128 [R2.64], R32 ;  /* 0x0000002002007986 */ /* 0x0001e2000c101d04 */
[----:B------:R-:W-:Y:S02]  /*2050*/  @P1 F2FP.BF16.PACK_AB R54, RZ, R54 ;  /* 0x00000036ff36123e */ /* 0x000fe400000010ff */
[----:B------:R-:W-:Y:S02]  /*2060*/  @P1 PRMT R31, R59, 0x7610, R31 ;  /* 0x000076103b1f1816 */ /* 0x000fe4000000001f */
[----:B------:R-:W-:-:S02]  /*2070*/  @P1 PRMT R30, R167, 0x7610, R30 ;  /* 0x00007610a71e1816 */ /* 0x000fc4000000001e */
[----:B------:R-:W-:Y:S02]  /*2080*/  @P1 PRMT R29, R67, 0x7610, R29 ;  /* 0x00007610431d1816 */ /* 0x000fe4000000001d */
[----:B------:R-:W-:Y:S02]  /*2090*/  @P1 PRMT R28, R63, 0x7610, R28 ;  /* 0x000076103f1c1816 */ /* 0x000fe4000000001c */
[----:B------:R-:W-:Y:S02]  /*20a0*/  @P1 PRMT R31, R31, 0x5410, R166 ;  /* 0x000054101f1f1816 */ /* 0x000fe400000000a6 */
[----:B------:R-:W-:Y:S02]  /*20b0*/  @P1 PRMT R30, R30, 0x5410, R58 ;  /* 0x000054101e1e1816 */ /* 0x000fe4000000003a */
[----:B------:R-:W-:Y:S02]  /*20c0*/  @P1 PRMT R29, R29, 0x5410, R56 ;  /* 0x000054101d1d1816 */ /* 0x000fe40000000038 */
[----:B------:R-:W-:Y:S01]  /*20d0*/  @P1 PRMT R28, R28, 0x5410, R54 ;  /* 0x000054101c1c1816 */ /* 0x000fe20000000036 */
[----:B0-----:R-:W-:Y:S01]  /*20e0*/  @P1 IMAD.WIDE.U32 R2, R165, R60, c[0x0][0x250] ;  /* 0x00009400a5021625 */ /* 0x001fe200078e003c */
[----:B------:R-:W-:-:S04]  /*20f0*/  MOV R33, c[0x0][0x160] ;  /* 0x0000580000217a02 */ /* 0x000fc80000000f00 */
[----:B------:R0:W-:Y:S01]  /*2100*/  @P1 STG.E.128 [R2.64], R28 ;  /* 0x0000001c02001986 */ /* 0x0001e2000c101d04 */
[----:B------:R-:W-:-:S04]  /*2110*/  LEA R124, R33, R124, 0x2 ;  /* 0x0000007c217c7211 */ /* 0x000fc800078e10ff */
[----:B------:R-:W-:-:S13]  /*2120*/  ISETP.GE.AND P0, PT, R124, c[0x0][0x164], PT ;  /* 0x000059007c007a0c */ /* 0x000fda0003f06270 */
[----:B0-----:R-:W-:Y:S01]  /*2130*/  @P0 CALL.REL.NOINC `(.L_x_590) ;  /* 0x0000001000000944 */ /* 0x001fe20003c00000 */
[----:B------:R-:W-:Y:S05]  /*2140*/  BRA `(.L_x_591) ;  /* 0xffffe64000007947 */ /* 0x000fea000383ffff */
.L_x_590:
[----:B------:R-:W-:Y:S05]  /*2150*/  BSYNC B1 ;  /* 0x0000000000017941 */ /* 0x000fea0003800000 */
.L_x_587:
        /* <DEDUP_REMOVED lines=63> */
.L_x_586:
[----:B------:R-:W-:Y:S05]  /*2550*/  BSYNC B0 ;  /* 0x0000000000007941 */ /* 0x000fea0003800000 */
.L_x_584:
        /* <DEDUP_REMOVED lines=81> */
[----:B------:R-:W-:Y:S04]  /*2a70*/  STS.128 [R2+0x400], R36 ;  /* 0x0004002402007388 */ /* 0x000fe80000000c00 */
[----:B------:R0:W-:Y:S04]  /*2a80*/  STS.128 [R2+0x410], R48 ;  /* 0x0004103002007388 */ /* 0x0001e80000000c00 */
        /* <DEDUP_REMOVED lines=46> */
[C---:B------:R-:W-:Y:S02]  /*2d70*/  SHF.L.U64.HI R22, R20.reuse, 0x2, R3 ;  /* 0x0000000214167819 */ /* 0x040fe40000010203 */
[----:B------:R-:W-:Y:S01]  /*2d80*/  SHF.L.U32 R20, R20, 0x2, RZ ;  /* 0x0000000214147819 */ /* 0x000fe200000006ff */
[----:B------:R-:W0:Y:S03]  /*2d90*/  LDS R38, [R0.X4] ;  /* 0x0000000000267984 */ /* 0x000e260000004800 */
        /* <DEDUP_REMOVED lines=56> */
.L_x_588:
[----:B------:R-:W-:Y:S01]  /*3120*/  HFMA2.MMA R63, -RZ, RZ, 0, 5.9604644775390625e-08 ;  /* 0x00000001ff3f7435 */ /* 0x000fe200000001ff */
[----:B------:R-:W-:-:S02]  /*3130*/  MOV R62, R65 ;  /* 0x00000041003e7202 */ /* 0x000fc40000000f00 */
[----:B------:R-:W-:Y:S02]  /*3140*/  MOV R66, 0x1f ;  /* 0x0000001f00427802 */ /* 0x000fe40000000f00 */
[----:B------:R-:W-:Y:S02]  /*3150*/  MOV R167, 0xffffffff ;  /* 0xffffffff00a77802 */ /* 0x000fe40000000f00 */
[----:B------:R-:W-:Y:S02]  /*3160*/  MOV R2, 0x3180 ;  /* 0x0000318000027802 */ /* 0x000fe40000000f00 */
[----:B-----5:R-:W-:Y:S05]  /*3170*/  CALL.REL.NOINC `($__internal_37_$__cuda_sm70_shflsync_bfly_p) ;  /* 0x0000046000007944 */ /* 0x020fea0003c00000 */
[----:B-1----:R-:W-:Y:S01]  /*3180*/  MOV R60, R62 ;  /* 0x0000003e003c7202 */ /* 0x002fe20000000f00 */
[----:B0-----:R-:W-:Y:S05]  /*3190*/  BRA `(.L_x_592) ;  /* 0xffffe46000007947 */ /* 0x001fea000383ffff */
.L_x_589:
[----:B------:R-:W-:Y:S01]  /*31a0*/  HFMA2.MMA R63, -RZ, RZ, 0, 5.9604644775390625e-08 ;  /* 0x00000001ff3f7435 */ /* 0x000fe200000001ff */
[----:B------:R-:W-:Y:S02]  /*31b0*/  MOV R62, R67 ;  /* 0x00000043003e7202 */ /* 0x000fe40000000f00 */
[----:B------:R-:W-:Y:S02]  /*31c0*/  MOV R66, 0x1f ;  /* 0x0000001f00427802 */ /* 0x000fe40000000f00 */
[----:B------:R-:W-:-:S02]  /*31d0*/  MOV R167, 0xffffffff ;  /* 0xffffffff00a77802 */ /* 0x000fc40000000f00 */
[----:B------:R-:W-:Y:S02]  /*31e0*/  MOV R2, 0x3200 ;  /* 0x0000320000027802 */ /* 0x000fe40000000f00 */
[----:B01---5:R-:W-:Y:S05]  /*31f0*/  CALL.REL.NOINC `($__internal_37_$__cuda_sm70_shflsync_bfly_p) ;  /* 0x000003e000007944 */ /* 0x023fea0003c00000 */
[----:B------:R-:W-:Y:S01]  /*3200*/  FADD.FTZ R65, R65, R60 ;  /* 0x0000003c41417221 */ /* 0x000fe20000010000 */
[----:B0-----:R-:W-:Y:S01]  /*3210*/  HFMA2.MMA R63, -RZ, RZ, 0, 1.1920928955078125e-07 ;  /* 0x00000002ff3f7435 */ /* 0x001fe200000001ff */
[----:B-1----:R-:W-:Y:S01]  /*3220*/  FADD.FTZ R67, R67, R62 ;  /* 0x0000003e43437221 */ /* 0x002fe20000010000 */
[----:B------:R-:W-:Y:S02]  /*3230*/  MOV R66, 0x1f ;  /* 0x0000001f00427802 */ /* 0x000fe40000000f00 */
[----:B------:R-:W-:Y:S02]  /*3240*/  MOV R167, 0xffffffff ;  /* 0xffffffff00a77802 */ /* 0x000fe40000000f00 */
[----:B------:R-:W-:Y:S02]  /*3250*/  MOV R62, R65 ;  /* 0x00000041003e7202 */ /* 0x000fe40000000f00 */
[----:B------:R-:W-:Y:S02]  /*3260*/  MOV R2, 0x3280 ;  /* 0x0000328000027802 */ /* 0x000fe40000000f00 */
[----:B------:R-:W-:Y:S05]  /*3270*/  CALL.REL.NOINC `($__internal_37_$__cuda_sm70_shflsync_bfly_p) ;  /* 0x0000036000007944 */ /* 0x000fea0003c00000 */
[----:B0-----:R-:W-:Y:S01]  /*3280*/  HFMA2.MMA R63, -RZ, RZ, 0, 1.1920928955078125e-07 ;  /* 0x00000002ff3f7435 */ /* 0x001fe200000001ff */
[----:B-1----:R-:W-:-:S02]  /*3290*/  MOV R60, R62 ;  /* 0x0000003e003c7202 */ /* 0x002fc40000000f00 */
[----:B------:R-:W-:Y:S02]  /*32a0*/  MOV R62, R67 ;  /* 0x00000043003e7202 */ /* 0x000fe40000000f00 */
[----:B------:R-:W-:Y:S02]  /*32b0*/  MOV R66, 0x1f ;  /* 0x0000001f00427802 */ /* 0x000fe40000000f00 */
[----:B------:R-:W-:Y:S02]  /*32c0*/  MOV R167, 0xffffffff ;  /* 0xffffffff00a77802 */ /* 0x000fe40000000f00 */
[----:B------:R-:W-:Y:S02]  /*32d0*/  MOV R2, 0x32f0 ;  /* 0x000032f000027802 */ /* 0x000fe40000000f00 */
[----:B------:R-:W-:Y:S05]  /*32e0*/  CALL.REL.NOINC `($__internal_37_$__cuda_sm70_shflsync_bfly_p) ;  /* 0x000002f000007944 */ /* 0x000fea0003c00000 */
[----:B------:R-:W-:Y:S01]  /*32f0*/  FADD.FTZ R65, R60, R65 ;  /* 0x000000413c417221 */ /* 0x000fe20000010000 */
[----:B0-----:R-:W-:Y:S01]  /*3300*/  HFMA2.MMA R63, -RZ, RZ, 0, 2.384185791015625e-07 ;  /* 0x00000004ff3f7435 */ /* 0x001fe200000001ff */
[----:B-1----:R-:W-:Y:S01]  /*3310*/  FADD.FTZ R67, R67, R62 ;  /* 0x0000003e43437221 */ /* 0x002fe20000010000 */
[----:B------:R-:W-:Y:S02]  /*3320*/  MOV R66, 0x1f ;  /* 0x0000001f00427802 */ /* 0x000fe40000000f00 */
[----:B------:R-:W-:-:S02]  /*3330*/  MOV R167, 0xffffffff ;  /* 0xffffffff00a77802 */ /* 0x000fc40000000f00 */
[----:B------:R-:W-:Y:S02]  /*3340*/  MOV R62, R65 ;  /* 0x00000041003e7202 */ /* 0x000fe40000000f00 */
[----:B------:R-:W-:Y:S02]  /*3350*/  MOV R2, 0x3370 ;  /* 0x0000337000027802 */ /* 0x000fe40000000f00 */
[----:B------:R-:W-:Y:S05]  /*3360*/  CALL.REL.NOINC `($__internal_37_$__cuda_sm70_shflsync_bfly_p) ;  /* 0x0000027000007944 */ /* 0x000fea0003c00000 */
[----:B0-----:R-:W-:Y:S01]  /*3370*/  HFMA2.MMA R63, -RZ, RZ, 0, 2.384185791015625e-07 ;  /* 0x00000004ff3f7435 */ /* 0x001fe200000001ff */
[----:B-1----:R-:W-:Y:S02]  /*3380*/  MOV R60, R62 ;  /* 0x0000003e003c7202 */ /* 0x002fe40000000f00 */
[----:B------:R-:W-:Y:S02]  /*3390*/  MOV R62, R67 ;  /* 0x00000043003e7202 */ /* 0x000fe40000000f00 */
[----:B------:R-:W-:Y:S02]  /*33a0*/  MOV R66, 0x1f ;  /* 0x0000001f00427802 */ /* 0x000fe40000000f00 */
[----:B------:R-:W-:Y:S02]  /*33b0*/  MOV R167, 0xffffffff ;  /* 0xffffffff00a77802 */ /* 0x000fe40000000f00 */
[----:B------:R-:W-:-:S02]  /*33c0*/  MOV R2, 0x33e0 ;  /* 0x000033e000027802 */ /* 0x000fc40000000f00 */
[----:B------:R-:W-:Y:S05]  /*33d0*/  CALL.REL.NOINC `($__internal_37_$__cuda_sm70_shflsync_bfly_p) ;  /* 0x0000020000007944 */ /* 0x000fea0003c00000 */
[----:B------:R-:W-:Y:S01]  /*33e0*/  FADD.FTZ R65, R60, R65 ;  /* 0x000000413c417221 */ /* 0x000fe20000010000 */
[----:B0-----:R-:W-:Y:S01]  /*33f0*/  HFMA2.MMA R63, -RZ, RZ, 0, 4.76837158203125e-07 ;  /* 0x00000008ff3f7435 */ /* 0x001fe200000001ff */
[----:B-1----:R-:W-:Y:S01]  /*3400*/  FADD.FTZ R67, R67, R62 ;  /* 0x0000003e43437221 */ /* 0x002fe20000010000 */
[----:B------:R-:W-:-:S02]  /*3410*/  MOV R66, 0x1f ;  /* 0x0000001f00427802 */ /* 0x000fc40000000f00 */
[----:B------:R-:W-:Y:S02]  /*3420*/  MOV R167, 0xffffffff ;  /* 0xffffffff00a77802 */ /* 0x000fe40000000f00 */
[----:B------:R-:W-:Y:S02]  /*3430*/  MOV R62, R65 ;  /* 0x00000041003e7202 */ /* 0x000fe40000000f00 */
[----:B------:R-:W-:Y:S02]  /*3440*/  MOV R2, 0x3460 ;  /* 0x0000346000027802 */ /* 0x000fe40000000f00 */
[----:B------:R-:W-:Y:S05]  /*3450*/  CALL.REL.NOINC `($__internal_37_$__cuda_sm70_shflsync_bfly_p) ;  /* 0x0000018000007944 */ /* 0x000fea0003c00000 */
[----:B0-----:R-:W-:Y:S01]  /*3460*/  HFMA2.MMA R63, -RZ, RZ, 0, 4.76837158203125e-07 ;  /* 0x00000008ff3f7435 */ /* 0x001fe200000001ff */
[----:B-1----:R-:W-:Y:S02]  /*3470*/  MOV R60, R62 ;  /* 0x0000003e003c7202 */ /* 0x002fe40000000f00 */
[----:B------:R-:W-:Y:S02]  /*3480*/  MOV R62, R67 ;  /* 0x00000043003e7202 */ /* 0x000fe40000000f00 */
[----:B------:R-:W-:Y:S02]  /*3490*/  MOV R66, 0x1f ;  /* 0x0000001f00427802 */ /* 0x000fe40000000f00 */
[----:B------:R-:W-:-:S02]  /*34a0*/  MOV R167, 0xffffffff ;  /* 0xffffffff00a77802 */ /* 0x000fc40000000f00 */
[----:B------:R-:W-:Y:S02]  /*34b0*/  MOV R2, 0x34d0 ;  /* 0x000034d000027802 */ /* 0x000fe40000000f00 */
[----:B------:R-:W-:Y:S05]  /*34c0*/  CALL.REL.NOINC `($__internal_37_$__cuda_sm70_shflsync_bfly_p) ;  /* 0x0000011000007944 */ /* 0x000fea0003c00000 */
[----:B------:R-:W-:Y:S01]  /*34d0*/  FADD.FTZ R65, R60, R65 ;  /* 0x000000413c417221 */ /* 0x000fe20000010000 */
[----:B0-----:R-:W-:Y:S01]  /*34e0*/  HFMA2.MMA R63, -RZ, RZ, 0, 9.5367431640625e-07 ;  /* 0x00000010ff3f7435 */ /* 0x001fe200000001ff */
[----:B-1----:R-:W-:Y:S01]  /*34f0*/  FADD.FTZ R67, R67, R62 ;  /* 0x0000003e43437221 */ /* 0x002fe20000010000 */
[----:B------:R-:W-:Y:S02]  /*3500*/  MOV R66, 0x1f ;  /* 0x0000001f00427802 */ /* 0x000fe40000000f00 */
[----:B------:R-:W-:Y:S02]  /*3510*/  MOV R167, 0xffffffff ;  /* 0xffffffff00a77802 */ /* 0x000fe40000000f00 */
[----:B------:R-:W-:Y:S02]  /*3520*/  MOV R62, R65 ;  /* 0x00000041003e7202 */ /* 0x000fe40000000f00 */
[----:B------:R-:W-:Y:S02]  /*3530*/  MOV R2, 0x3550 ;  /* 0x0000355000027802 */ /* 0x000fe40000000f00 */
[----:B------:R-:W-:Y:S05]  /*3540*/  CALL.REL.NOINC `($__internal_37_$__cuda_sm70_shflsync_bfly_p) ;  /* 0x0000009000007944 */ /* 0x000fea0003c00000 */
[----:B0-----:R-:W-:Y:S01]  /*3550*/  HFMA2.MMA R63, -RZ, RZ, 0, 9.5367431640625e-07 ;  /* 0x00000010ff3f7435 */ /* 0x001fe200000001ff */
[----:B-1----:R-:W-:-:S02]  /*3560*/  MOV R64, R62 ;  /* 0x0000003e00407202 */ /* 0x002fc40000000f00 */
[----:B------:R-:W-:Y:S02]  /*3570*/  MOV R62, R67 ;  /* 0x00000043003e7202 */ /* 0x000fe40000000f00 */
[----:B------:R-:W-:Y:S02]  /*3580*/  MOV R66, 0x1f ;  /* 0x0000001f00427802 */ /* 0x000fe40000000f00 */
[----:B------:R-:W-:Y:S02]  /*3590*/  MOV R167, 0xffffffff ;  /* 0xffffffff00a77802 */ /* 0x000fe40000000f00 */
[----:B------:R-:W-:Y:S02]  /*35a0*/  MOV R2, 0x35c0 ;  /* 0x000035c000027802 */ /* 0x000fe40000000f00 */
[----:B------:R-:W-:Y:S05]  /*35b0*/  CALL.REL.NOINC `($__internal_37_$__cuda_sm70_shflsync_bfly_p) ;  /* 0x0000002000007944 */ /* 0x000fea0003c00000 */
[----:B-1----:R-:W-:Y:S01]  /*35c0*/  MOV R2, R62 ;  /* 0x0000003e00027202 */ /* 0x002fe20000000f00 */
[----:B0-----:R-:W-:Y:S05]  /*35d0*/  BRA `(.L_x_593) ;  /* 0xffffe14000007947 */ /* 0x001fea000383ffff */
        .weak           $__internal_37_$__cuda_sm70_shflsync_bfly_p
        .type           $__internal_37_$__cuda_sm70_shflsync_bfly_p,@function
        .size           $__internal_37_$__cuda_sm70_shflsync_bfly_p,(.L_x_1983 - $__internal_37_$__cuda_sm70_shflsync_bfly_p)
$__internal_37_$__cuda_sm70_shflsync_bfly_p:
[----:B------:R-:W-:Y:S01]  /*35e0*/  HFMA2.MMA R3, -RZ, RZ, 0, 0 ;  /* 0x00000000ff037435 */ /* 0x000fe200000001ff */
[----:B------:R-:W-:Y:S04]  /*35f0*/  WARPSYNC R167 ;  /* 0x000000a700007348 */ /* 0x000fe80003800000 */
[----:B------:R0:W1:Y:S01]  /*3600*/  SHFL.BFLY PT, R62, R62, R63, R66 ;  /* 0x0c00003f3e3e7389 */ /* 0x00006200000e0042 */
[----:B------:R-:W-:Y:S05]  /*3610*/  RET.REL.NODEC R2 `(_ZN10layer_norm31ln_parallel_residual_bwd_kernelINS_13Kernel_traitsI13__nv_bfloat16S2_fS2_fjLj512ELj1ELj4ELj1ELj16ENS_18Kernel_traits_baseILj512ES2_S2_fS2_fjLj128EEEEELb0ELb0ELb1EEEvNS_9BwdParamsE) ;  /* 0xffffc9e002007950 */ /* 0x000fea0003c3ffff */
.L_x_594:
        /* <DEDUP_REMOVED lines=14> */
.L_x_1983:


//--------------------- .text._ZN10layer_norm31ln_parallel_residual_bwd_kernelINS_13Kernel_traitsI13__nv_bfloat16S2_fS2_fjLj512ELj1ELj4ELj1ELj16ENS_18Kernel_traits_baseILj512ES2_S2_fS2_fjLj128EEEEELb0ELb1ELb0EEEvNS_9BwdParamsE --------------------------
	.section	.text._ZN10layer_norm31ln_parallel_residual_bwd_kernelINS_13Kernel_traitsI13__nv_bfloat16S2_fS2_fjLj512ELj1ELj4ELj1ELj16ENS_18Kernel_traits_baseILj512ES2_S2_fS2_fjLj128EEEEELb0ELb1ELb0EEEvNS_9BwdParamsE,"ax",@progbits
	.sectioninfo	@"SHI_REGISTERS=128"
	.align	128
        .global         _ZN10layer_norm31ln_parallel_residual_bwd_kernelINS_13Kernel_traitsI13__nv_bfloat16S2_fS2_fjLj512ELj1ELj4ELj1ELj16ENS_18Kernel_traits_baseILj512ES2_S2_fS2_fjLj128EEEEELb0ELb1ELb0EEEvNS_9BwdParamsE
        .type           _ZN10layer_norm31ln_parallel_residual_bwd_kernelINS_13Kernel_traitsI13__nv_bfloat16S2_fS2_fjLj512ELj1ELj4ELj1ELj16ENS_18Kernel_traits_baseILj512ES2_S2_fS2_fjLj128EEEEELb0ELb1ELb0EEEvNS_9BwdParamsE,@function
        .size           _ZN10layer_norm31ln_parallel_residual_bwd_kernelINS_13Kernel_traitsI13__nv_bfloat16S2_fS2_fjLj512ELj1ELj4ELj1ELj16ENS_18Kernel_traits_baseILj512ES2_S2_fS2_fjLj128EEEEELb0ELb1ELb0EEEvNS_9BwdParamsE,(.L_x_1984 - _ZN10layer_norm31ln_parallel_residual_bwd_kernelINS_13Kernel_traitsI13__nv_bfloat16S2_fS2_fjLj512ELj1ELj4ELj1ELj16ENS_18Kernel_traits_baseILj512ES2_S2_fS2_fjLj128EEEEELb0ELb1ELb0EEEvNS_9BwdParamsE)
        .other          _ZN10layer_norm31ln_parallel_residual_bwd_kernelINS_13Kernel_traitsI13__nv_bfloat16S2_fS2_fjLj512ELj1ELj4ELj1ELj16ENS_18Kernel_traits_baseILj512ES2_S2_fS2_fjLj128EEEEELb0ELb1ELb0EEEvNS_9BwdParamsE,@"STO_CUDA_ENTRY STV_DEFAULT"
_ZN10layer_norm31ln_parallel_residual_bwd_kernelINS_13Kernel_traitsI13__nv_bfloat16S2_fS2_fjLj512ELj1ELj4ELj1ELj16ENS_18Kernel_traits_baseILj512ES2_S2_fS2_fjLj128EEEEELb0ELb1ELb0EEEvNS_9BwdParamsE:
.text._ZN10layer_norm31ln_parallel_residual_bwd_kernelINS_13Kernel_traitsI13__nv_bfloat16S2_fS2_fjLj512ELj1ELj4ELj1ELj16ENS_18Kernel_traits_baseILj512ES2_S2_fS2_fjLj128EEEEELb0ELb1ELb0EEEvNS_9BwdParamsE:
        /* <DEDUP_REMOVED lines=42> */
[----:B-----5:R-:W-:-:S02]  /*02a0*/  PRMT R119, RZ, 0x5410, R8 ;  /* 0x00005410ff777816 */ /* 0x020fc40000000008 */
[----:B------:R-:W-:Y:S02]  /*02b0*/  PRMT R118, RZ, 0x7610, R8 ;  /* 0x00007610ff767816 */ /* 0x000fe40000000008 */
[--C-:B------:R-:W-:Y:S02]  /*02c0*/  PRMT R117, RZ, 0x5410, R9.reuse ;  /* 0x00005410ff757816 */ /* 0x100fe40000000009 */
[----:B------:R-:W-:Y:S02]  /*02d0*/  PRMT R116, RZ, 0x7610, R9 ;  /* 0x00007610ff747816 */ /* 0x000fe40000000009 */
[--C-:B------:R-:W-:Y:S02]  /*02e0*/  PRMT R115, RZ, 0x5410, R10.reuse ;  /* 0x00005410ff737816 */ /* 0x100fe4000000000a */
[----:B------:R-:W-:Y:S02]  /*02f0*/  PRMT R114, RZ, 0x7610, R10 ;  /* 0x00007610ff727816 */ /* 0x000fe4000000000a */
[----:B------:R-:W-:-:S02]  /*0300*/  PRMT R113, RZ, 0x5410, R11 ;  /* 0x00005410ff717816 */ /* 0x000fc4000000000b */
        /* <DEDUP_REMOVED lines=8> */
[----:B0-----:R-:W-:Y:S02]  /*0390*/  PRMT R102, RZ, 0x7610, R7 ;  /* 0x00007610ff667816 */ /* 0x001fe40000000007 */
.L_x_607:
[----:B------:R-:W-:-:S05]  /*03a0*/  MOV R79, 0x4 ;  /* 0x00000004004f7802 */ /* 0x000fca0000000f00 */
[----:B------:R-:W-:-:S05]  /*03b0*/  IMAD.WIDE R76, R0, R79, c[0x0][0x1a0] ;  /* 0x00006800004c7625 */ /* 0x000fca00078e024f */
[----:B------:R0:W2:Y:S02]  /*03c0*/  LDG.E R96, [R76.64] ;  /* 0x000000044c607981 */ /* 0x0000a4000c1e1900 */
[----:B0-----:R-:W-:-:S05]  /*03d0*/  IMAD.WIDE R76, R0, R79, c[0x0][0x1a8] ;  /* 0x00006a00004c7625 */ /* 0x001fca00078e024f */
[----:B------:R0:W5:Y:S01]  /*03e0*/  LDG.E R90, [R76.64] ;  /* 0x000000044c5a7981 */ /* 0x000162000c1e1900 */
[----:B------:R-:W-:Y:S01]  /*03f0*/  IMAD R2, R0, c[0x0][0x168], RZ ;  /* 0x00005a0000027a24 */ /* 0x000fe200078e02ff */
[----:B------:R-:W-:Y:S01]  /*0400*/  ISETP.NE.AND P1, PT, R121, RZ, PT ;  /* 0x000000ff7900720c */ /* 0x000fe20003f25270 */
[----:B------:R-:W-:Y:S01]  /*0410*/  BSSY B1, `(.L_x_597) ;  /* 0x0000058000017945 */ /* 0x000fe20003800000 */
[----:B------:R-:W-:Y:S02]  /*0420*/  MOV R108, RZ ;  /* 0x000000ff006c7202 */ /* 0x000fe40000000f00 */
[----:B------:R-:W-:Y:S02]  /*0430*/  SHF.R.S32.HI R79, RZ, 0x1f, R2 ;  /* 0x0000001fff4f7819 */ /* 0x000fe40000011402 */
[----:B------:R-:W-:Y:S02]  /*0440*/  MOV R97, RZ ;  /* 0x000000ff00617202 */ /* 0x000fe40000000f00 */
[----:B------:R-:W-:-:S02]  /*0450*/  LEA.HI R2, R79, R2, RZ, 0x3 ;  /* 0x000000024f027211 */ /* 0x000fc400078f18ff */
[----:B------:R-:W-:-:S04]  /*0460*/  LOP3.LUT R79, R120, 0x1f, RZ, 0xc0, !PT ;  /* 0x0000001f784f7812 */ /* 0x000fc800078ec0ff */
[----:B------:R-:W-:-:S04]  /*0470*/  LEA.HI.SX32 R2, R2, R79, 0x1d ;  /* 0x0000004f02027211 */ /* 0x000fc800078feaff */
[----:B------:R-:W-:Y:S02]  /*0480*/  MOV R111, R2 ;  /* 0x00000002006f7202 */ /* 0x000fe40000000f00 */
[----:B--2---:R-:W-:Y:S01]  /*0490*/  FSEL R96, R96, RZ, !P1 ;  /* 0x000000ff60607208 */ /* 0x004fe20004800000 */
[----:B------:R-:W-:Y:S05]  /*04a0*/  @!P3 BRA `(.L_x_598) ;  /* 0x000004e00000b947 */ /* 0x000fea0003800000 */
[----:B0-----:R-:W-:Y:S01]  /*04b0*/  LEA R4, P0, R2, c[0x0][0x188], 0x5 ;  /* 0x0000620002047a11 */ /* 0x001fe200078028ff */
[----:B------:R-:W-:-:S03]  /*04c0*/  IMAD.MOV.U32 R13, RZ, RZ, 0x10 ;  /* 0x00000010ff0d7424 */ /* 0x000fc600078e00ff */
[C---:B------:R-:W-:Y:S01]  /*04d0*/  LEA.HI.X R5, R2.reuse, c[0x0][0x18c], RZ, 0x5, P0 ;  /* 0x0000630002057a11 */ /* 0x040fe200000f2cff */
[----:B------:R-:W-:-:S04]  /*04e0*/  IMAD.WIDE.U32 R12, R2, R13, c[0x0][0x208] ;  /* 0x00008200020c7625 */ /* 0x000fc800078e000d */
[----:B------:R0:W2:Y:S04]  /*04f0*/  LDG.E.128 R8, [R4.64] ;  /* 0x0000000404087981 */ /* 0x0000a8000c1e1d00 */
[----:B------:R-:W3:Y:S04]  /*0500*/  LDG.E.128 R12, [R12.64] ;  /* 0x000000040c0c7981 */ /* 0x000ee8000c1e1d00 */
[----:B0-----:R-:W4:Y:S01]  /*0510*/  LDG.E.128 R4, [R4.64+0x10] ;  /* 0x0000100404047981 */ /* 0x001f22000c1e1d00 */
[----:B------:R-:W-:-:S04]  /*0520*/  ISETP.NE.U32.AND P0, PT, RZ, c[0x0][0x218], PT ;  /* 0x00008600ff007a0c */ /* 0x000fc80003f05070 */
[----:B------:R-:W-:-:S13]  /*0530*/  ISETP.NE.AND.EX P0, PT, RZ, c[0x0][0x21c], PT, P0 ;  /* 0x00008700ff007a0c */ /* 0x000fda0003f05300 */
[----:B------:R-:W-:-:S04]  /*0540*/  @P0 LEA R76, P2, R2, c[0x0][0x218], 0x5 ;  /* 0x00008600024c0a11 */ /* 0x000fc800078428ff */
[----:B------:R-:W-:-:S05]  /*0550*/  @P0 LEA.HI.X R77, R2, c[0x0][0x21c], RZ, 0x5, P2 ;  /* 0x00008700024d0a11 */ /* 0x000fca00010f2cff */
[----:B------:R0:W5:Y:S04]  /*0560*/  @P0 LDG.E.128 R20, [R76.64] ;  /* 0x000000044c140981 */ /* 0x000168000c1e1d00 */
[----:B------:R0:W5:Y:S01]  /*0570*/  @P0 LDG.E.128 R16, [R76.64+0x10] ;  /* 0x000010044c100981 */ /* 0x000162000c1e1d00 */
[C---:B--2---:R-:W-:Y:S02]  /*0580*/  FADD.FTZ R3, -R96.reuse, R8 ;  /* 0x0000000860037221 */ /* 0x044fe40000010100 */
[----:B------:R-:W-:Y:S01]  /*0590*/  FADD.FTZ R111, -R96, R10 ;  /* 0x0000000a606f7221 */ /* 0x000fe20000010100 */
[----:B---3--:R-:W-:Y:S01]  /*05a0*/  PRMT R8, RZ, 0x5410, R12 ;  /* 0x00005410ff087816 */ /* 0x008fe2000000000c */
[----:B-----5:R-:W-:Y:S01]  /*05b0*/  FMUL.FTZ R3, R90, R3 ;  /* 0x000000035a037220 */ /* 0x020fe20000410000 */
[----:B0-----:R-:W-:Y:S01]  /*05c0*/  PRMT R77, RZ, 0x5410, R15 ;  /* 0x00005410ff4d7816 */ /* 0x001fe2000000000f */
[C---:B------:R-:W-:Y:S01]  /*05d0*/  FADD.FTZ R125, -R96.reuse, R9 ;  /* 0x00000009607d7221 */ /* 0x040fe20000010100 */
[----:B------:R-:W-:Y:S01]  /*05e0*/  PRMT R89, RZ, 0x7610, R15 ;  /* 0x00007610ff597816 */ /* 0x000fe2000000000f */
[C---:B------:R-:W-:Y:S01]  /*05f0*/  FADD.FTZ R9, -R96.reuse, R11 ;  /* 0x0000000b60097221 */ /* 0x040fe20000010100 */
[----:B------:R-:W-:Y:S01]  /*0600*/  PRMT R97, RZ, 0x5410, R13 ;  /* 0x00005410ff617816 */ /* 0x000fe2000000000d */
[C---:B----4-:R-:W-:Y:S01]  /*0610*/  FADD.FTZ R15, -R96.reuse, R6 ;  /* 0x00000006600f7221 */ /* 0x050fe20000010100 */
[----:B------:R-:W-:Y:S01]  /*0620*/  PRMT R12, RZ, 0x7610, R12 ;  /* 0x00007610ff0c7816 */ /* 0x000fe2000000000c */
[----:B------:R-:W-:Y:S01]  /*0630*/  FADD.FTZ R123, -R96, R5 ;  /* 0x00000005607b7221 */ /* 0x000fe20000010100 */
[----:B------:R-:W-:Y:S01]  /*0640*/  PRMT R10, RZ, 0x7610, R13 ;  /* 0x00007610ff0a7816 */ /* 0x000fe2000000000d */
[----:B------:R-:W-:Y:S01]  /*0650*/  FMUL.FTZ R6, R90, R111 ;  /* 0x0000006f5a067220 */ /* 0x000fe20000410000 */
[--C-:B------:R-:W-:Y:S01]  /*0660*/  PRMT R11, RZ, 0x5410, R14.reuse ;  /* 0x00005410ff0b7816 */ /* 0x100fe2000000000e */
[----:B------:R-:W-:Y:S01]  /*0670*/  FMUL.FTZ R5, R119, R8 ;  /* 0x0000000877057220 */ /* 0x000fe20000410000 */
[----:B------:R-:W-:Y:S01]  /*0680*/  PRMT R13, RZ, 0x7610, R14 ;  /* 0x00007610ff0d7816 */ /* 0x000fe2000000000e */
[----:B------:R-:W-:-:S02]  /*0690*/  FADD.FTZ R36, R36, R8 ;  /* 0x0000000824247221 */ /* 0x000fc40000010000 */
[----:B------:R-:W-:Y:S02]  /*06a0*/  FFMA.FTZ R52, R3, R8, R52 ;  /* 0x0000000803347223 */ /* 0x000fe40000010034 */
[----:B------:R-:W-:Y:S02]  /*06b0*/  FADD.FTZ R14, -R96, R4 ;  /* 0x00000004600e7221 */ /* 0x000fe40000010100 */
[----:B------:R-:W-:Y:S02]  /*06c0*/  FADD.FTZ R38, R38, R97 ;  /* 0x0000006126267221 */ /* 0x000fe40000010000 */
[-C--:B------:R-:W-:Y:S02]  /*06d0*/  FFMA.FTZ R54, R6, R97.reuse, R54 ;  /* 0x0000006106367223 */ /* 0x080fe40000010036 */
[----:B------:R-:W-:Y:S02]  /*06e0*/  FMUL.FTZ R8, R117, R97 ;  /* 0x0000006175087220 */ /* 0x000fe40000410000 */
[----:B------:R-:W-:-:S02]  /*06f0*/  FMUL.FTZ R4, R90, R125 ;  /* 0x0000007d5a047220 */ /* 0x000fc40000410000 */
[----:B------:R-:W-:Y:S02]  /*0700*/  FMUL.FTZ R100, R118, R12 ;  /* 0x0000000c76647220 */ /* 0x000fe40000410000 */
[----:B------:R-:W-:Y:S02]  /*0710*/  FADD.FTZ R97, RZ, R5 ;  /* 0x00000005ff617221 */ /* 0x000fe40000010000 */
[----:B------:R-:W-:Y:S02]  /*0720*/  FFMA.FTZ R111, R3, R5, RZ ;  /* 0x00000005036f7223 */ /* 0x000fe400000100ff */
[----:B------:R-:W-:Y:S02]  /*0730*/  FADD.FTZ R79, -R96, R7 ;  /* 0x00000007604f7221 */ /* 0x000fe40000010100 */
[----:B------:R-:W-:Y:S02]  /*0740*/  FMUL.FTZ R7, R90, R9 ;  /* 0x000000095a077220 */ /* 0x000fe40000410000 */
[----:B------:R-:W-:-:S02]  /*0750*/  FADD.FTZ R97, R97, R100 ;  /* 0x0000006461617221 */ /* 0x000fc40000010000 */
[----:B------:R-:W-:Y:S02]  /*0760*/  FFMA.FTZ R111, R4, R100, R111 ;  /* 0x00000064046f7223 */ /* 0x000fe4000001006f */
[----:B------:R-:W-:Y:S02]  /*0770*/  FADD.FTZ R39, R39, R10 ;  /* 0x0000000a27277221 */ /* 0x000fe40000010000 */
[----:B------:R-:W-:Y:S02]  /*0780*/  FMUL.FTZ R9, R90, R14 ;  /* 0x0000000e5a097220 */ /* 0x000fe40000410000 */
[-C--:B------:R-:W-:Y:S02]  /*0790*/  FFMA.FTZ R55, R7, R10.reuse, R55 ;  /* 0x0000000a07377223 */ /* 0x080fe40000010037 */
        /* <DEDUP_REMOVED lines=10> */
[----:B------:R-:W-:Y:S01]  /*0840*/  FFMA.FTZ R78, R7, R10, R111 ;  /* 0x0000000a074e7223 */ /* 0x000fe2000001006f */
[----:B------:R-:W-:Y:S01]  /*0850*/  IADD3 R111, R2, 0x20, RZ ;  /* 0x00000020026f7810 */ /* 0x000fe20007ffe0ff */
[----:B------:R-:W-:Y:S02]  /*0860*/  FADD.FTZ R33, R33, R13 ;  /* 0x0000000d21217221 */ /* 0x000fe40000010000 */
[-C--:B------:R-:W-:Y:S02]  /*0870*/  FFMA.FTZ R49, R12, R13.reuse, R49 ;  /* 0x0000000d0c317223 */ /* 0x080fe40000010031 */
[----:B------:R-:W-:-:S02]  /*0880*/  FMUL.FTZ R13, R114, R13 ;  /* 0x0000000d720d7220 */ /* 0x000fc40000410000 */
[----:B------:R-:W-:Y:S02]  /*0890*/  FADD.FTZ R76, R76, R11 ;  /* 0x0000000b4c4c7221 */ /* 0x000fe40000010000 */
[----:B------:R-:W-:Y:S02]  /*08a0*/  FFMA.FTZ R78, R9, R11, R78 ;  /* 0x0000000b094e7223 */ /* 0x000fe4000001004e */
[C---:B------:R-:W-:Y:S02]  /*08b0*/  FMUL.FTZ R14, R90.reuse, R15 ;  /* 0x0000000f5a0e7220 */ /* 0x040fe40000410000 */
        /* <DEDUP_REMOVED lines=12> */
[----:B------:R-:W-:Y:S02]  /*0980*/  FFMA.FTZ R97, R88, R89, R78 ;  /* 0x0000005958617223 */ /* 0x000fe4000001004e */
.L_x_598:
[----:B0-----:R-:W-:Y:S05]  /*0990*/  BSYNC B1 ;  /* 0x0000000000017941 */ /* 0x001fea0003800000 */
.L_x_597:
[----:B------:R-:W-:Y:S01]  /*09a0*/  BSSY B1, `(.L_x_599) ;  /* 0x000004f000017945 */ /* 0x000fe20003800000 */
[----:B------:R-:W-:Y:S05]  /*09b0*/  @!P4 BRA `(.L_x_600) ;  /* 0x000004d00000c947 */ /* 0x000fea0003800000 */
[C---:B------:R-:W-:Y:S02]  /*09c0*/  LEA R80, P0, R111.reuse, c[0x0][0x188], 0x5 ;  /* 0x000062006f507a11 */ /* 0x040fe400078028ff */
[----:B------:R-:W-:Y:S02]  /*09d0*/  MOV R84, 0x10 ;  /* 0x0000001000547802 */ /* 0x000fe40000000f00 */
[----:B------:R-:W-:-:S03]  /*09e0*/  LEA.HI.X R81, R111, c[0x0][0x18c], RZ, 0x5, P0 ;  /* 0x000063006f517a11 */ /* 0x000fc600000f2cff */
[----:B------:R-:W-:Y:S02]  /*09f0*/  IMAD.WIDE.U32 R84, R111, R84, c[0x0][0x208] ;  /* 0x000082006f547625 */ /* 0x000fe400078e0054 */
        /* <DEDUP_REMOVED lines=9> */
[----:B--2---:R-:W-:-:S04]  /*0a90*/  FADD.FTZ R101, -R96, R76 ;  /* 0x0000004c60657221 */ /* 0x004fc80000010100 */
[----:B-----5:R-:W-:Y:S02]  /*0aa0*/  FMUL.FTZ R101, R90, R101 ;  /* 0x000000655a657220 */ /* 0x020fe40000410000 */
[C---:B----4-:R-:W-:Y:S01]  /*0ab0*/  FADD.FTZ R95, -R96.reuse, R81 ;  /* 0x00000051605f7221 */ /* 0x050fe20000010100 */
[--C-:B---3--:R-:W-:Y:S01]  /*0ac0*/  PRMT R81, RZ, 0x5410, R84.reuse ;  /* 0x00005410ff517816 */ /* 0x108fe20000000054 */
[----:B------:R-:W-:Y:S01]  /*0ad0*/  FADD.FTZ R125, -R96, R77 ;  /* 0x0000004d607d7221 */ /* 0x000fe20000010100 */
[----:B------:R-:W-:-:S03]  /*0ae0*/  PRMT R84, RZ, 0x7610, R84 ;  /* 0x00007610ff547816 */ /* 0x000fc60000000054 */
[----:B------:R-:W-:Y:S02]  /*0af0*/  FADD.FTZ R28, R28, R81 ;  /* 0x000000511c1c7221 */ /* 0x000fe40000010000 */
[-C--:B------:R-:W-:Y:S02]  /*0b00*/  FFMA.FTZ R44, R101, R81.reuse, R44 ;  /* 0x00000051652c7223 */ /* 0x080fe4000001002c */
[----:B------:R-:W-:Y:S01]  /*0b10*/  FMUL.FTZ R81, R110, R81 ;  /* 0x000000516e517220 */ /* 0x000fe20000410000 */
[----:B0-----:R-:W-:Y:S01]  /*0b20*/  PRMT R92, RZ, 0x5410, R85 ;  /* 0x00005410ff5c7816 */ /* 0x001fe20000000055 */
[C---:B------:R-:W-:Y:S02]  /*0b30*/  FADD.FTZ R99, -R96.reuse, R79 ;  /* 0x0000004f60637221 */ /* 0x040fe40000010100 */
[C---:B------:R-:W-:Y:S02]  /*0b40*/  FADD.FTZ R91, -R96.reuse, R80 ;  /* 0x00000050605b7221 */ /* 0x040fe40000010100 */
[----:B------:R-:W-:-:S02]  /*0b50*/  FADD.FTZ R79, -R96, R83 ;  /* 0x00000053604f7221 */ /* 0x000fc40000010100 */
[----:B------:R-:W-:Y:S02]  /*0b60*/  FADD.FTZ R123, -R96, R78 ;  /* 0x0000004e607b7221 */ /* 0x000fe40000010100 */
[----:B------:R-:W-:Y:S02]  /*0b70*/  FMUL.FTZ R80, R90, R125 ;  /* 0x0000007d5a507220 */ /* 0x000fe40000410000 */
[----:B------:R-:W-:Y:S02]  /*0b80*/  FMUL.FTZ R83, R109, R84 ;  /* 0x000000546d537220 */ /* 0x000fe40000410000 */
[----:B------:R-:W-:Y:S02]  /*0b90*/  FADD.FTZ R108, R108, R81 ;  /* 0x000000516c6c7221 */ /* 0x000fe40000010000 */
[----:B------:R-:W-:Y:S01]  /*0ba0*/  FFMA.FTZ R97, R101, R81, R97 ;  /* 0x0000005165617223 */ /* 0x000fe20000010061 */
[----:B------:R-:W-:Y:S01]  /*0bb0*/  PRMT R94, RZ, 0x7610, R85 ;  /* 0x00007610ff5e7816 */ /* 0x000fe20000000055 */
[----:B------:R-:W-:-:S02]  /*0bc0*/  FADD.FTZ R77, -R96, R82 ;  /* 0x00000052604d7221 */ /* 0x000fc40000010100 */
[----:B------:R-:W-:Y:S02]  /*0bd0*/  FMUL.FTZ R82, R90, R123 ;  /* 0x0000007b5a527220 */ /* 0x000fe40000410000 */
        /* <DEDUP_REMOVED lines=10> */
[----:B------:R-:W-:Y:S02]  /*0c80*/  FADD.FTZ R108, R108, R85 ;  /* 0x000000556c6c7221 */ /* 0x000fe40000010000 */
[----:B------:R-:W-:Y:S01]  /*0c90*/  FFMA.FTZ R97, R82, R85, R97 ;  /* 0x0000005552617223 */ /* 0x000fe20000010061 */
[----:B------:R-:W-:Y:S01]  /*0ca0*/  PRMT R93, RZ, 0x7610, R86 ;  /* 0x00007610ff5d7816 */ /* 0x000fe20000000056 */
[----:B------:R-:W-:Y:S02]  /*0cb0*/  FADD.FTZ R30, R30, R92 ;  /* 0x0000005c1e1e7221 */ /* 0x000fe40000010000 */
[----:B------:R-:W-:Y:S02]  /*0cc0*/  FFMA.FTZ R46, R82, R92, R46 ;  /* 0x0000005c522e7223 */ /* 0x000fe4000001002e */
[----:B------:R-:W-:-:S02]  /*0cd0*/  FMUL.FTZ R86, R90, R91 ;  /* 0x0000005b5a567220 */ /* 0x000fc40000410000 */
[----:B------:R-:W-:Y:S02]  /*0ce0*/  FMUL.FTZ R92, R90, R95 ;  /* 0x0000005f5a5c7220 */ /* 0x000fe40000410000 */
        /* <DEDUP_REMOVED lines=26> */
.L_x_600:
[----:B------:R-:W-:Y:S05]  /*0e90*/  BSYNC B1 ;  /* 0x0000000000017941 */ /* 0x000fea0003800000 */
.L_x_599:
[----:B------:R-:W-:Y:S05]  /*0ea0*/  BRA.DIV ~URZ, `(.L_x_601) ;  /* 0x000014427f007947 */ /* 0x000fea000b800000 */
[----:B------:R0:W1:Y:S02]  /*0eb0*/  SHFL.BFLY PT, R78, R108, 0x1, 0x1f ;  /* 0x0c201f006c4e7f89 */ /* 0x00006400000e0000 */
.L_x_608:
        /* <DEDUP_REMOVED lines=14> */
[----:B0-----:R-:W-:Y:S02]  /*0fa0*/  FADD.FTZ R108, R111, R108 ;  /* 0x0000006c6f6c7221 */ /* 0x001fe40000010000 */
[----:B-1----:R-:W-:-:S03]  /*0fb0*/  FADD.FTZ R78, R96, R97 ;  /* 0x00000061604e7221 */ /* 0x002fc60000010000 */
[----:B------:R0:W1:Y:S04]  /*0fc0*/  SHFL.BFLY PT, R97, R108, 0x10, 0x1f ;  /* 0x0e001f006c617f89 */ /* 0x00006800000e0000 */
[----:B------:R0:W2:Y:S02]  /*0fd0*/  SHFL.BFLY PT, R79, R78, 0x10, 0x1f ;  /* 0x0e001f004e4f7f89 */ /* 0x0000a400000e0000 */
.L_x_609:
[----:B-1----:R-:W-:Y:S01]  /*0fe0*/  FADD.FTZ R97, R97, R108 ;  /* 0x0000006c61617221 */ /* 0x002fe20000010000 */
[----:B------:R-:W-:Y:S01]  /*0ff0*/  BSSY B1, `(.L_x_603) ;  /* 0x0000053000017945 */ /* 0x000fe20003800000 */
[----:B--2---:R-:W-:Y:S02]  /*1000*/  FADD.FTZ R79, R79, R78 ;  /* 0x0000004e4f4f7221 */ /* 0x004fe40000010000 */
[----:B------:R-:W-:Y:S02]  /*1010*/  FMUL.FTZ R97, R97, c[0x0][0x1e0] ;  /* 0x0000780061617a20 */ /* 0x000fe40000410000 */
[----:B------:R-:W-:-:S03]  /*1020*/  FMUL.FTZ R111, R79, c[0x0][0x1e0] ;  /* 0x000078004f6f7a20 */ /* 0x000fc60000410000 */
[----:B0-----:R-:W-:Y:S01]  /*1030*/  FSEL R108, R97, RZ, !P1 ;  /* 0x000000ff616c7208 */ /* 0x001fe20004800000 */
[----:B------:R-:W-:Y:S05]  /*1040*/  @!P3 BRA `(.L_x_604) ;  /* 0x000004d00000b947 */ /* 0x000fea0003800000 */
[----:B------:R-:W-:Y:S01]  /*1050*/  ISETP.NE.U32.AND P0, PT, RZ, c[0x0][0x218], PT ;  /* 0x00008600ff007a0c */ /* 0x000fe20003f05070 */
[-CC-:B------:R-:W-:Y:S01]  /*1060*/  FFMA.FTZ R79, R4, R111.reuse, R108.reuse ;  /* 0x0000006f044f7223 */ /* 0x180fe2000001006c */
[----:B------:R-:W-:Y:S01]  /*1070*/  ISETP.NE.U32.AND P1, PT, RZ, c[0x0][0x250], PT ;  /* 0x00009400ff007a0c */ /* 0x000fe20003f25070 */
[----:B------:R-:W-:Y:S01]  /*1080*/  FFMA.FTZ R76, R3, R111, R108 ;  /* 0x0000006f034c7223 */ /* 0x000fe2000001006c */
[----:B------:R-:W-:Y:S01]  /*1090*/  ISETP.NE.AND.EX P0, PT, RZ, c[0x0][0x21c], PT, P0 ;  /* 0x00008700ff007a0c */ /* 0x000fe20003f05300 */
[----:B------:R-:W-:Y:S01]  /*10a0*/  FADD.FTZ R79, R100, -R79 ;  /* 0x8000004f644f7221 */ /* 0x000fe20000010000 */
[----:B------:R-:W-:Y:S01]  /*10b0*/  ISETP.NE.AND.EX P1, PT, RZ, c[0x0][0x254], PT, P1 ;  /* 0x00009500ff007a0c */ /* 0x000fe20003f25310 */
[----:B------:R-:W-:Y:S01]  /*10c0*/  FADD.FTZ R77, R5, -R76 ;  /* 0x8000004c054d7221 */ /* 0x000fe20000010000 */
[----:B------:R-:W-:Y:S01]  /*10d0*/  ISETP.NE.U32.AND P2, PT, RZ, c[0x0][0x258], PT ;  /* 0x00009600ff007a0c */ /* 0x000fe20003f45070 */
[----:B-----5:R-:W-:-:S02]  /*10e0*/  FMUL.FTZ R76, R90, R79 ;  /* 0x0000004f5a4c7220 */ /* 0x020fc40000410000 */
[----:B------:R-:W-:Y:S01]  /*10f0*/  FMUL.FTZ R77, R90, R77 ;  /* 0x0000004d5a4d7220 */ /* 0x000fe20000410000 */
[----:B------:R-:W-:Y:S01]  /*1100*/  ISETP.NE.AND.EX P2, PT, RZ, c[0x0][0x25c], PT, P2 ;  /* 0x00009700ff007a0c */ /* 0x000fe20003f45320 */
[-CC-:B------:R-:W-:Y:S02]  /*1110*/  FFMA.FTZ R79, R6, R111.reuse, R108.reuse ;  /* 0x0000006f064f7223 */ /* 0x180fe4000001006c */
[----:B------:R-:W-:Y:S02]  /*1120*/  FFMA.FTZ R123, R7, R111, R108 ;  /* 0x0000006f077b7223 */ /* 0x000fe4000001006c */
[----:B------:R-:W-:Y:S02]  /*1130*/  @P0 FADD.FTZ R76, R21, R76 ;  /* 0x0000004c154c0221 */ /* 0x000fe40000010000 */
[----:B------:R-:W-:Y:S02]  /*1140*/  @P0 FADD.FTZ R77, R20, R77 ;  /* 0x0000004d144d0221 */ /* 0x000fe40000010000 */
[----:B------:R-:W-:Y:S01]  /*1150*/  FADD.FTZ R79, R8, -R79 ;  /* 0x8000004f084f7221 */ /* 0x000fe20000010000 */
[----:B------:R-:W-:Y:S01]  /*1160*/  @P1 F2FP.BF16.PACK_AB R78, RZ, R76 ;  /* 0x0000004cff4e123e */ /* 0x000fe200000010ff */
[----:B------:R-:W-:Y:S01]  /*1170*/  FADD.FTZ R125, R10, -R123 ;  /* 0x8000007b0a7d7221 */ /* 0x000fe20000010000 */
[----:B------:R-:W-:Y:S01]  /*1180*/  SEL R65, R76, R65, P2 ;  /* 0x000000414c417207 */ /* 0x000fe20001000000 */
[C---:B------:R-:W-:Y:S01]  /*1190*/  FMUL.FTZ R123, R90.reuse, R79 ;  /* 0x0000004f5a7b7220 */ /* 0x040fe20000410000 */
[----:B------:R-:W-:Y:S01]  /*11a0*/  @P1 F2FP.BF16.PACK_AB R97, RZ, R77 ;  /* 0x0000004dff61123e */ /* 0x000fe200000010ff */
[----:B------:R-:W-:Y:S01]  /*11b0*/  FMUL.FTZ R122, R90, R125 ;  /* 0x0000007d5a7a7220 */ /* 0x000fe20000410000 */
[----:B------:R-:W-:Y:S01]  /*11c0*/  SEL R64, R77, R64, P2 ;  /* 0x000000404d407207 */ /* 0x000fe20001000000 */
[----:B------:R-:W-:Y:S01]  /*11d0*/  @P0 FADD.FTZ R123, R22, R123 ;  /* 0x0000007b167b0221 */ /* 0x000fe20000010000 */
[----:B------:R-:W-:Y:S01]  /*11e0*/  F2FP.BF16.PACK_AB R76, R76, R77 ;  /* 0x0000004d4c4c723e */ /* 0x000fe200000010ff */
[----:B------:R-:W-:Y:S01]  /*11f0*/  FFMA.FTZ R77, R9, R111, R108 ;  /* 0x0000006f094d7223 */ /* 0x000fe2000001006c */
[----:B------:R-:W-:Y:S01]  /*1200*/  @P1 PRMT R68, R97, 0x7610, R68 ;  /* 0x0000761061441816 */ /* 0x000fe20000000044 */
[----:B------:R-:W-:Y:S01]  /*1210*/  @P0 FADD.FTZ R122, R23, R122 ;  /* 0x0000007a177a0221 */ /* 0x000fe20000010000 */
[----:B------:R-:W-:Y:S01]  /*1220*/  @P1 F2FP.BF16.PACK_AB R124, RZ, R123 ;  /* 0x0000007bff7c123e */ /* 0x000fe200000010ff */
[----:B------:R-:W-:Y:S01]  /*1230*/  FADD.FTZ R77, R11, -R77 ;  /* 0x8000004d0b4d7221 */ /* 0x000fe20000010000 */
[----:B------:R-:W-:-:S02]  /*1240*/  SEL R66, R123, R66, P2 ;  /* 0x000000427b427207 */ /* 0x000fc40001000000 */
[----:B------:R-:W-:Y:S01]  /*1250*/  @P1 F2FP.BF16.PACK_AB R96, RZ, R122 ;  /* 0x0000007aff60123e */ /* 0x000fe200000010ff */
[----:B------:R-:W-:Y:S01]  /*1260*/  FMUL.FTZ R79, R90, R77 ;  /* 0x0000004d5a4f7220 */ /* 0x000fe20000410000 */
[C---:B------:R-:W-:Y:S02]  /*1270*/  SEL R67, R122.reuse, R67, P2 ;  /* 0x000000437a437207 */ /* 0x040fe40001000000 */
[----:B------:R-:W-:Y:S01]  /*1280*/  F2FP.BF16.PACK_AB R77, R122, R123 ;  /* 0x0000007b7a4d723e */ /* 0x000fe200000010ff */
[-CC-:B------:R-:W-:Y:S01]  /*1290*/  FFMA.FTZ R122, R12, R111.reuse, R108.reuse ;  /* 0x0000006f0c7a7223 */ /* 0x180fe2000001006c */
[----:B------:R-:W-:Y:S01]  /*12a0*/  @P1 PRMT R69, R124, 0x7610, R69 ;  /* 0x000076107c451816 */ /* 0x000fe20000000045 */
[----:B------:R-:W-:Y:S01]  /*12b0*/  FFMA.FTZ R124, R14, R111, R108 ;  /* 0x0000006f0e7c7223 */ /* 0x000fe2000001006c */
[----:B------:R-:W-:Y:S01]  /*12c0*/  @P1 PRMT R68, R68, 0x5410, R78 ;  /* 0x0000541044441816 */ /* 0x000fe2000000004e */
[----:B------:R-:W-:Y:S01]  /*12d0*/  FADD.FTZ R123, R13, -R122 ;  /* 0x8000007a0d7b7221 */ /* 0x000fe20000010000 */
[----:B------:R-:W-:Y:S01]  /*12e0*/  @P1 PRMT R69, R69, 0x5410, R96 ;  /* 0x0000541045451816 */ /* 0x000fe20000000060 */
[----:B------:R-:W-:-:S02]  /*12f0*/  @P0 FADD.FTZ R79, R16, R79 ;  /* 0x0000004f104f0221 */ /* 0x000fc40000010000 */
[C---:B------:R-:W-:Y:S02]  /*1300*/  FMUL.FTZ R122, R90.reuse, R123 ;  /* 0x0000007b5a7a7220 */ /* 0x040fe40000410000 */
[----:B------:R-:W-:Y:S01]  /*1310*/  FADD.FTZ R123, R15, -R124 ;  /* 0x8000007c0f7b7221 */ /* 0x000fe20000010000 */
[----:B------:R-:W-:Y:S01]  /*1320*/  @P1 F2FP.BF16.PACK_AB R97, RZ, R79 ;  /* 0x0000004fff61123e */ /* 0x000fe200000010ff */
[----:B------:R-:W-:Y:S01]  /*1330*/  @P0 FADD.FTZ R122, R17, R122 ;  /* 0x0000007a117a0221 */ /* 0x000fe20000010000 */
[----:B------:R-:W-:Y:S01]  /*1340*/  SEL R72, R79, R72, P2 ;  /* 0x000000484f487207 */ /* 0x000fe20001000000 */
[----:B------:R-:W-:Y:S01]  /*1350*/  FMUL.FTZ R123, R90, R123 ;  /* 0x0000007b5a7b7220 */ /* 0x000fe20000410000 */
[----:B------:R-:W-:Y:S02]  /*1360*/  @P1 PRMT R70, R97, 0x7610, R70 ;  /* 0x0000761061461816 */ /* 0x000fe40000000046 */
[----:B------:R-:W-:Y:S01]  /*1370*/  @P1 F2FP.BF16.PACK_AB R78, RZ, R122 ;  /* 0x0000007aff4e123e */ /* 0x000fe200000010ff */
[----:B------:R-:W-:Y:S01]  /*1380*/  @P0 FADD.FTZ R123, R18, R123 ;  /* 0x0000007b127b0221 */ /* 0x000fe20000010000 */
[----:B------:R-:W-:-:S02]  /*1390*/  SEL R73, R122, R73, P2 ;  /* 0x000000497a497207 */ /* 0x000fc40001000000 */
[----:B------:R-:W-:Y:S01]  /*13a0*/  @P1 PRMT R70, R70, 0x5410, R78 ;  /* 0x0000541046461816 */ /* 0x000fe2000000004e */
[----:B------:R-:W-:Y:S01]  /*13b0*/  FFMA.FTZ R78, R88, R111, R108 ;  /* 0x0000006f584e7223 */ /* 0x000fe2000001006c */
[----:B------:R-:W-:Y:S02]  /*13c0*/  @P1 F2FP.BF16.PACK_AB R97, RZ, R123 ;  /* 0x0000007bff61123e */ /* 0x000fe400000010ff */
[----:B------:R-:W-:Y:S02]  /*13d0*/  SEL R74, R123, R74, P2 ;  /* 0x0000004a7b4a7207 */ /* 0x000fe40001000000 */
[----:B------:R-:W-:Y:S01]  /*13e0*/  @P1 PRMT R71, R97, 0x7610, R71 ;  /* 0x0000761061471816 */ /* 0x000fe20000000047 */
[----:B------:R-:W-:-:S04]  /*13f0*/  FADD.FTZ R97, R89, -R78 ;  /* 0x8000004e59617221 */ /* 0x000fc80000010000 */
[----:B------:R-:W-:Y:S01]  /*1400*/  FMUL.FTZ R124, R90, R97 ;  /* 0x000000615a7c7220 */ /* 0x000fe20000410000 */
[----:B------:R-:W-:-:S03]  /*1410*/  @P2 MOV R97, 0x20 ;  /* 0x0000002000612802 */ /* 0x000fc60000000f00 */
[----:B------:R-:W-:Y:S02]  /*1420*/  @P0 FADD.FTZ R124, R19, R124 ;  /* 0x0000007c137c0221 */ /* 0x000fe40000010000 */
[----:B------:R-:W-:-:S03]  /*1430*/  @P2 IMAD.WIDE.U32 R96, R2, R97, c[0x0][0x258] ;  /* 0x0000960002602625 */ /* 0x000fc600078e0061 */
[----:B------:R-:W-:Y:S02]  /*1440*/  @P1 F2FP.BF16.PACK_AB R78, RZ, R124 ;  /* 0x0000007cff4e123e */ /* 0x000fe400000010ff */
[----:B------:R-:W-:Y:S01]  /*1450*/  SEL R75, R124, R75, P2 ;  /* 0x0000004b7c4b7207 */ /* 0x000fe20001000000 */
[----:B------:R-:W-:Y:S01]  /*1460*/  @P2 STG.E.128 [R96.64], R64 ;  /* 0x0000004060002986 */ /* 0x000fe2000c101d04 */
[----:B------:R-:W-:Y:S02]  /*1470*/  @P1 PRMT R71, R71, 0x5410, R78 ;  /* 0x0000541047471816 */ /* 0x000fe4000000004e */
[----:B------:R-:W-:Y:S01]  /*1480*/  F2FP.BF16.PACK_AB R78, R122, R79 ;  /* 0x0000004f7a4e723e */ /* 0x000fe200000010ff */
[----:B------:R0:W-:Y:S01]  /*1490*/  @P2 STG.E.128 [R96.64+0x10], R72 ;  /* 0x0000104860002986 */ /* 0x0001e2000c101d04 */
[----:B------:R-:W-:Y:S01]  /*14a0*/  F2FP.BF16.PACK_AB R79, R124, R123 ;  /* 0x0000007b7c4f723e */ /* 0x000fe200000010ff */
[----:B------:R-:W-:-:S10]  /*14b0*/  HFMA2.MMA R123, -RZ, RZ, 0, 9.5367431640625e-07 ;  /* 0x00000010ff7b7435 */ /* 0x000fd400000001ff */
[----:B0-----:R-:W-:-:S05]  /*14c0*/  IMAD.WIDE.U32 R96, R2, R123, c[0x0][0x248] ;  /* 0x0000920002607625 */ /* 0x001fca00078e007b */
[----:B------:R0:W-:Y:S02]  /*14d0*/  STG.E.128 [R96.64], R76 ;  /* 0x0000004c60007986 */ /* 0x0001e4000c101d04 */
[----:B0-----:R-:W-:-:S04]  /*14e0*/  @P1 LEA R76, P0, R2, c[0x0][0x250], 0x4 ;  /* 0x00009400024c1a11 */ /* 0x001fc800078020ff */
[C---:B------:R-:W-:Y:S02]  /*14f0*/  @P1 LEA.HI.X R77, R2.reuse, c[0x0][0x254], RZ, 0x4, P0 ;  /* 0x00009500024d1a11 */ /* 0x040fe400000f24ff */
[----:B------:R-:W-:-:S03]  /*1500*/  IADD3 R2, R2, 0x20, RZ ;  /* 0x0000002002027810 */ /* 0x000fc60007ffe0ff */
[----:B------:R0:W-:Y:S04]  /*1510*/  @P1 STG.E.128 [R76.64], R68 ;  /* 0x000000444c001986 */ /* 0x0001e8000c101d04 */
.L_x_604:
[----:B------:R-:W-:Y:S05]  /*1520*/  BSYNC B1 ;  /* 0x0000000000017941 */ /* 0x000fea0003800000 */
.L_x_603:
        /* <DEDUP_REMOVED lines=12> */
[-CC-:B------:R-:W-:Y:S01]  /*15f0*/  FFMA.FTZ R96, R92, R111.reuse, R108.reuse ;  /* 0x0000006f5c607223 */ /* 0x180fe2000001006c */
[----:B------:R-:W-:Y:S01]  /*1600*/  ISETP.NE.AND.EX P2, PT, RZ, c[0x0][0x254], PT, P2 ;  /* 0x00009500ff007a0c */ /* 0x000fe20003f45320 */
[-CC-:B------:R-:W-:Y:S02]  /*1610*/  FFMA.FTZ R76, R94, R111.reuse, R108.reuse ;  /* 0x0000006f5e4c7223 */ /* 0x180fe4000001006c */
[----:B------:R-:W-:Y:S02]  /*1620*/  FFMA.FTZ R122, R98, R111, R108 ;  /* 0x0000006f627a7223 */ /* 0x000fe4000001006c */
[----:B------:R-:W-:Y:S02]  /*1630*/  FADD.FTZ R108, R83, -R77 ;  /* 0x8000004d536c7221 */ /* 0x000fe40000010000 */
[----:B------:R-:W-:Y:S02]  /*1640*/  FADD.FTZ R77, R85, -R79 ;  /* 0x8000004f554d7221 */ /* 0x000fe40000010000 */
[----:B------:R-:W-:-:S02]  /*1650*/  FADD.FTZ R78, R81, -R78 ;  /* 0x8000004e514e7221 */ /* 0x000fc40000010000 */
[----:B------:R-:W-:Y:S02]  /*1660*/  FADD.FTZ R123, R87, -R123 ;  /* 0x8000007b577b7221 */ /* 0x000fe40000010000 */
[----:B------:R-:W-:Y:S02]  /*1670*/  FADD.FTZ R111, R91, -R124 ;  /* 0x8000007c5b6f7221 */ /* 0x000fe40000010000 */
[----:B------:R-:W-:Y:S02]  /*1680*/  FADD.FTZ R97, R93, -R96 ;  /* 0x800000605d617221 */ /* 0x000fe40000010000 */
[----:B------:R-:W-:Y:S02]  /*1690*/  FADD.FTZ R79, R95, -R76 ;  /* 0x8000004c5f4f7221 */ /* 0x000fe40000010000 */
[----:B------:R-:W-:Y:S02]  /*16a0*/  FADD.FTZ R125, R99, -R122 ;  /* 0x8000007a637d7221 */ /* 0x000fe40000010000 */
[----:B-----5:R-:W-:-:S02]  /*16b0*/  FMUL.FTZ R76, R90, R78 ;  /* 0x0000004e5a4c7220 */ /* 0x020fc40000410000 */
[C---:B------:R-:W-:Y:S02]  /*16c0*/  FMUL.FTZ R108, R90.reuse, R108 ;  /* 0x0000006c5a6c7220 */ /* 0x040fe40000410000 */
[C---:B------:R-:W-:Y:S02]  /*16d0*/  FMUL.FTZ R77, R90.reuse, R77 ;  /* 0x0000004d5a4d7220 */ /* 0x040fe40000410000 */
[C---:B------:R-:W-:Y:S02]  /*16e0*/  FMUL.FTZ R122, R90.reuse, R123 ;  /* 0x0000007b5a7a7220 */ /* 0x040fe40000410000 */
[C---:B------:R-:W-:Y:S02]  /*16f0*/  FMUL.FTZ R111, R90.reuse, R111 ;  /* 0x0000006f5a6f7220 */ /* 0x040fe40000410000 */
[C---:B------:R-:W-:Y:S01]  /*1700*/  FMUL.FTZ R124, R90.reuse, R97 ;  /* 0x000000615a7c7220 */ /* 0x040fe20000410000 */
[----:B------:R-:W-:Y:S01]  /*1710*/  @P1 MOV R97, 0x20 ;  /* 0x0000002000611802 */ /* 0x000fe20000000f00 */
[----:B------:R-:W-:-:S02]  /*1720*/  FMUL.FTZ R79, R90, R79 ;  /* 0x0000004f5a4f7220 */ /* 0x000fc40000410000 */
        /* <DEDUP_REMOVED lines=18> */
[----:B------:R-:W-:Y:S01]  /*1850*/  @P1 STG.E.128 [R96.64], R64 ;  /* 0x0000004060001986 */ /* 0x000fe2000c101d04 */
[-C--:B------:R-:W-:Y:S02]  /*1860*/  @P2 F2FP.BF16.PACK_AB R78, RZ, R111.reuse ;  /* 0x0000006fff4e223e */ /* 0x080fe400000010ff */
[----:B------:R-:W-:Y:S01]  /*1870*/  @P2 F2FP.BF16.PACK_AB R123, RZ, R76 ;  /* 0x0000004cff7b223e */ /* 0x000fe200000010ff */
[----:B------:R0:W-:Y:S01]  /*1880*/  @P1 STG.E.128 [R96.64+0x10], R72 ;  /* 0x0000104860001986 */ /* 0x0001e2000c101d04 */
[----:B------:R-:W-:Y:S02]  /*1890*/  @P2 PRMT R70, R78, 0x7610, R70 ;  /* 0x000076104e462816 */ /* 0x000fe40000000046 */
[----:B------:R-:W-:Y:S02]  /*18a0*/  F2FP.BF16.PACK_AB R78, R124, R111 ;  /* 0x0000006f7c4e723e */ /* 0x000fe400000010ff */
[----:B------:R-:W-:-:S02]  /*18b0*/  @P2 F2FP.BF16.PACK_AB R111, RZ, R124 ;  /* 0x0000007cff6f223e */ /* 0x000fc400000010ff */
[-C--:B------:R-:W-:Y:S02]  /*18c0*/  @P2 F2FP.BF16.PACK_AB R124, RZ, R79.reuse ;  /* 0x0000004fff7c223e */ /* 0x080fe400000010ff */
[----:B------:R-:W-:Y:S02]  /*18d0*/  F2FP.BF16.PACK_AB R76, R108, R76 ;  /* 0x0000004c6c4c723e */ /* 0x000fe400000010ff */
[----:B------:R-:W-:Y:S02]  /*18e0*/  F2FP.BF16.PACK_AB R79, R125, R79 ;  /* 0x0000004f7d4f723e */ /* 0x000fe400000010ff */
[----:B------:R-:W-:Y:S02]  /*18f0*/  @P2 F2FP.BF16.PACK_AB R90, RZ, R108 ;  /* 0x0000006cff5a223e */ /* 0x000fe400000010ff */
[----:B------:R-:W-:Y:S02]  /*1900*/  @P2 F2FP.BF16.PACK_AB R108, RZ, R125 ;  /* 0x0000007dff6c223e */ /* 0x000fe400000010ff */
[----:B------:R-:W-:-:S02]  /*1910*/  @P2 PRMT R68, R123, 0x7610, R68 ;  /* 0x000076107b442816 */ /* 0x000fc40000000044 */
[-C--:B0-----:R-:W-:Y:S02]  /*1920*/  @P2 F2FP.BF16.PACK_AB R97, RZ, R77.reuse ;  /* 0x0000004dff61223e */ /* 0x081fe400000010ff */
[----:B------:R-:W-:Y:S02]  /*1930*/  F2FP.BF16.PACK_AB R77, R122, R77 ;  /* 0x0000004d7a4d723e */ /* 0x000fe400000010ff */
[----:B------:R-:W-:Y:S01]  /*1940*/  @P2 PRMT R69, R97, 0x7610, R69 ;  /* 0x0000761061452816 */ /* 0x000fe20000000045 */
[----:B------:R-:W-:Y:S01]  /*1950*/  HFMA2.MMA R97, -RZ, RZ, 0, 9.5367431640625e-07 ;  /* 0x00000010ff617435 */ /* 0x000fe200000001ff */
[----:B------:R-:W-:Y:S02]  /*1960*/  @P2 F2FP.BF16.PACK_AB R122, RZ, R122 ;  /* 0x0000007aff7a223e */ /* 0x000fe400000010ff */
[----:B------:R-:W-:Y:S02]  /*1970*/  @P2 PRMT R71, R124, 0x7610, R71 ;  /* 0x000076107c472816 */ /* 0x000fe40000000047 */
[----:B------:R-:W-:-:S02]  /*1980*/  @P2 PRMT R70, R70, 0x5410, R111 ;  /* 0x0000541046462816 */ /* 0x000fc4000000006f */
[----:B------:R-:W-:Y:S02]  /*1990*/  @P2 PRMT R69, R69, 0x5410, R122 ;  /* 0x0000541045452816 */ /* 0x000fe4000000007a */
[----:B------:R-:W-:Y:S01]  /*19a0*/  @P2 PRMT R68, R68, 0x5410, R90 ;  /* 0x0000541044442816 */ /* 0x000fe2000000005a */
[----:B------:R-:W-:Y:S01]  /*19b0*/  IMAD.WIDE.U32 R96, R2, R97, c[0x0][0x248] ;  /* 0x0000920002607625 */ /* 0x000fe200078e0061 */
[----:B------:R-:W-:-:S04]  /*19c0*/  @P2 PRMT R71, R71, 0x5410, R108 ;  /* 0x0000541047472816 */ /* 0x000fc8000000006c */
[----:B------:R0:W-:Y:S02]  /*19d0*/  STG.E.128 [R96.64], R76 ;  /* 0x0000004c60007986 */ /* 0x0001e4000c101d04 */
[----:B0-----:R-:W-:-:S04]  /*19e0*/  @P2 LEA R76, P0, R2, c[0x0][0x250], 0x4 ;  /* 0x00009400024c2a11 */ /* 0x001fc800078020ff */
[----:B------:R-:W-:-:S05]  /*19f0*/  @P2 LEA.HI.X R77, R2, c[0x0][0x254], RZ, 0x4, P0 ;  /* 0x00009500024d2a11 */ /* 0x000fca00000f24ff */
[----:B------:R0:W-:Y:S04]  /*1a00*/  @P2 STG.E.128 [R76.64], R68 ;  /* 0x000000444c002986 */ /* 0x0001e8000c101d04 */
.L_x_606:
[----:B------:R-:W-:Y:S05]  /*1a10*/  BSYNC B1 ;  /* 0x0000000000017941 */ /* 0x000fea0003800000 */
.L_x_605:
[----:B0-----:R-:W-:-:S04]  /*1a20*/  MOV R77, c[0x0][0x160] ;  /* 0x00005800004d7a02 */ /* 0x001fc80000000f00 */
[----:B------:R-:W-:-:S04]  /*1a30*/  LEA R0, R77, R0, 0x2 ;  /* 0x000000004d007211 */ /* 0x000fc800078e10ff */
[----:B------:R-:W-:-:S13]  /*1a40*/  ISETP.GE.AND P0, PT, R0, c[0x0][0x164], PT ;  /* 0x0000590000007a0c */ /* 0x000fda0003f06270 */
[----:B-----5:R-:W-:Y:S01]  /*1a50*/  @P0 CALL.REL.NOINC `(.L_x_596) ;  /* 0x0000001000000944 */ /* 0x020fe20003c00000 */
[----:B------:R-:W-:Y:S05]  /*1a60*/  BRA `(.L_x_607) ;  /* 0xffffe93000007947 */ /* 0x000fea000383ffff */
.L_x_596:
[----:B0-----:R-:W-:Y:S05]  /*1a70*/  BSYNC B0 ;  /* 0x0000000000007941 */ /* 0x001fea0003800000 */
.L_x_595:
[----:B------:R-:W-:Y:S01]  /*1a80*/  SHF.R.U32.HI R0, RZ, 0x5, R120 ;  /* 0x00000005ff007819 */ /* 0x000fe20000011678 */
[----:B------:R-:W-:Y:S01]  /*1a90*/  WARPSYNC 0xffffffff ;  /* 0xffffffff00007948 */ /* 0x000fe20003800000 */
[----:B------:R-:W-:Y:S01]  /*1aa0*/  LOP3.LUT R2, R120, 0x1f, RZ, 0xc0, !PT ;  /* 0x0000001f78027812 */ /* 0x000fe200078ec0ff */
[----:B------:R-:W0:Y:S01]  /*1ab0*/  S2R R19, SR_CTAID.X ;  /* 0x0000000000137919 */ /* 0x000e220000002500 */
[----:B------:R-:W-:Y:S02]  /*1ac0*/  SHF.L.U32 R3, R0, 0x6, RZ ;  /* 0x0000000600037819 */ /* 0x000fe400000006ff */
[----:B------:R-:W-:Y:S02]  /*1ad0*/  IADD3 R18, -R120, 0x7f, RZ ;  /* 0x0000007f78127810 */ /* 0x000fe40007ffe1ff */
[----:B------:R-:W-:-:S04]  /*1ae0*/  LOP3.LUT R0, R3, 0xffffffc0, R2, 0xe2, !PT ;  /* 0xffffffc003007812 */ /* 0x000fc800078ee202 */
[----:B------:R-:W-:-:S05]  /*1af0*/  SHF.L.U32 R0, R0, 0x5, RZ ;  /* 0x0000000500007819 */ /* 0x000fca00000006ff */
[----:B------:R-:W-:Y:S04]  /*1b00*/  STS.128 [R0], R36 ;  /* 0x0000002400007388 */ /* 0x000fe80000000c00 */
[----:B------:R-:W-:Y:S04]  /*1b10*/  STS.128 [R0+0x10], R32 ;  /* 0x0000102000007388 */ /* 0x000fe80000000c00 */
[----:B------:R-:W-:Y:S04]  /*1b20*/  STS.128 [R0+0x400], R28 ;  /* 0x0004001c00007388 */ /* 0x000fe80000000c00 */
[----:B------:R1:W-:Y:S04]  /*1b30*/  STS.128 [R0+0x410], R24 ;  /* 0x0004101800007388 */ /* 0x0003e80000000c00 */
[----:B------:R-:W-:Y:S01]  /*1b40*/  BAR.SYNC.DEFER_BLOCKING 0x0 ;  /* 0x0000000000007b1d */ /* 0x000fe20000010000 */
[----:B-1----:R-:W-:Y:S01]  /*1b50*/  IADD3 R24, R18, c[0x0][0x168], RZ ;  /* 0x00005a0012187a10 */ /* 0x002fe20007ffe0ff */
[----:B0-----:R-:W-:-:S03]  /*1b60*/  IMAD R25, R19, c[0x0][0x168], RZ ;  /* 0x00005a0013197a24 */ /* 0x001fc600078e02ff */
[C---:B------:R-:W-:Y:S02]  /*1b70*/  LOP3.LUT P3, RZ, R24.reuse, 0xffffff80, RZ, 0xc0, !PT ;  /* 0xffffff8018ff7812 */ /* 0x040fe4000786c0ff */
[----:B------:R-:W-:Y:S02]  /*1b80*/  IADD3 R26, P4, R25, R120, RZ ;  /* 0x00000078191a7210 */ /* 0x000fe40007f9e0ff */
[C---:B------:R-:W-:Y:S02]  /*1b90*/  ISETP.GE.U32.AND P2, PT, R24.reuse, 0x100, PT ;  /* 0x000001001800780c */ /* 0x040fe40003f46070 */
[C---:B------:R-:W-:Y:S01]  /*1ba0*/  ISETP.GE.U32.AND P1, PT, R24.reuse, 0x180, PT ;  /* 0x000001801800780c */ /* 0x040fe20003f26070 */
[----:B------:R-:W0:Y:S01]  /*1bb0*/  LDS R2, [R120.X4] ;  /* 0x0000000078027984 */ /* 0x000e220000004800 */
[----:B------:R-:W-:-:S03]  /*1bc0*/  ISETP.GE.U32.AND P0, PT, R24, 0x200, PT ;  /* 0x000002001800780c */ /* 0x000fc60003f06070 */
        /* <DEDUP_REMOVED lines=21> */
[----:B------:R-:W-:Y:S02]  /*1d20*/  SHF.L.U32 R6, R26, 0x2, RZ ;  /* 0x000000021a067819 */ /* 0x000fe400000006ff */
[----:B------:R-:W-:Y:S01]  /*1d30*/  BAR.SYNC.DEFER_BLOCKING 0x0 ;  /* 0x0000000000007b1d */ /* 0x000fe20000010000 */
[----:B------:R-:W-:Y:S02]  /*1d40*/  FADD.FTZ R4, R4, R9 ;  /* 0x0000000904047221 */ /* 0x000fe40000010000 */
[----:B------:R-:W-:Y:S02]  /*1d50*/  IMAD.X R9, RZ, RZ, RZ, P4 ;  /* 0x000000ffff097224 */ /* 0x000fe400020e06ff */
[----:B------:R-:W-:Y:S02]  /*1d60*/  FADD.FTZ R5, R5, R8 ;  /* 0x0000000805057221 */ /* 0x000fe40000010000 */
[----:B------:R-:W-:Y:S01]  /*1d70*/  FADD.FTZ R2, R2, R11 ;  /* 0x0000000b02027221 */ /* 0x000fe20000010000 */
[----:B------:R-:W-:Y:S01]  /*1d80*/  SHF.L.U64.HI R8, R26, 0x2, R9 ;  /* 0x000000021a087819 */ /* 0x000fe20000010209 */
[----:B------:R-:W-:-:S02]  /*1d90*/  FADD.FTZ R3, R3, R10 ;  /* 0x0000000a03037221 */ /* 0x000fc40000010000 */
[----:B------:R-:W-:Y:S02]  /*1da0*/  FADD.FTZ R4, R4, R13 ;  /* 0x0000000d04047221 */ /* 0x000fe40000010000 */
[----:B0-----:R-:W-:Y:S01]  /*1db0*/  FADD.FTZ R5, R5, R12 ;  /* 0x0000000c05057221 */ /* 0x001fe20000010000 */
[----:B------:R-:W-:Y:S01]  /*1dc0*/  IADD3 R12, P5, R6, c[0x0][0x220], RZ ;  /* 0x00008800060c7a10 */ /* 0x000fe20007fbe0ff */
[----:B------:R-:W-:Y:S01]  /*1dd0*/  STS.128 [R0], R52 ;  /* 0x0000003400007388 */ /* 0x000fe20000000c00 */
[----:B-1----:R-:W-:-:S03]  /*1de0*/  FADD.FTZ R15, R2, R15 ;  /* 0x0000000f020f7221 */ /* 0x002fc60000010000 */
[----:B------:R-:W-:Y:S01]  /*1df0*/  STS.128 [R0+0x10], R48 ;  /* 0x0000103000007388 */ /* 0x000fe20000000c00 */
[----:B--2---:R-:W-:Y:S01]  /*1e00*/  FADD.FTZ R11, R3, R14 ;  /* 0x0000000e030b7221 */ /* 0x004fe20000010000 */
[----:B------:R-:W-:Y:S02]  /*1e10*/  IADD3 R14, P4, R6, c[0x0][0x228], RZ ;  /* 0x00008a00060e7a10 */ /* 0x000fe40007f9e0ff */
[----:B------:R-:W-:Y:S01]  /*1e20*/  STS.128 [R0+0x400], R44 ;  /* 0x0004002c00007388 */ /* 0x000fe20000000c00 */
[----:B---3--:R-:W-:Y:S01]  /*1e30*/  FADD.FTZ R17, R4, R17 ;  /* 0x0000001104117221 */ /* 0x008fe20000010000 */
[----:B------:R-:W-:Y:S02]  /*1e40*/  IADD3.X R37, R8, c[0x0][0x22c], RZ, P4, !PT ;  /* 0x00008b0008257a10 */ /* 0x000fe400027fe4ff */
[----:B------:R-:W-:Y:S01]  /*1e50*/  STS.128 [R0+0x410], R40 ;  /* 0x0004102800007388 */ /* 0x000fe20000000c00 */
[----:B------:R-:W-:Y:S01]  /*1e60*/  @P3 MOV R2, R14 ;  /* 0x0000000e00023202 */ /* 0x000fe20000000f00 */
[----:B----4-:R-:W-:Y:S01]  /*1e70*/  FADD.FTZ R13, R5, R16 ;  /* 0x00000010050d7221 */ /* 0x010fe20000010000 */
[----:B------:R-:W-:Y:S01]  /*1e80*/  @P3 MOV R4, R12 ;  /* 0x0000000c00043202 */ /* 0x000fe20000000f00 */
[----:B------:R-:W-:Y:S01]  /*1e90*/  BAR.SYNC.DEFER_BLOCKING 0x0 ;  /* 0x0000000000007b1d */ /* 0x000fe20000010000 */
[----:B------:R-:W-:-:S02]  /*1ea0*/  @P3 IADD3 R14, P4, R14, 0x200, RZ ;  /* 0x000002000e0e3810 */ /* 0x000fc40007f9e0ff */
[-C--:B------:R-:W-:Y:S02]  /*1eb0*/  @P3 MOV R3, R37.reuse ;  /* 0x0000002500033202 */ /* 0x080fe40000000f00 */
[----:B------:R-:W-:Y:S02]  /*1ec0*/  @P3 IADD3.X R37, RZ, R37, RZ, P4, !PT ;  /* 0x00000025ff253210 */ /* 0x000fe400027fe4ff */
[----:B------:R-:W-:Y:S02]  /*1ed0*/  @P2 MOV R6, R14 ;  /* 0x0000000e00062202 */ /* 0x000fe40000000f00 */
[----:B------:R-:W-:Y:S01]  /*1ee0*/  @P2 IADD3 R14, P4, R14, 0x200, RZ ;  /* 0x000002000e0e2810 */ /* 0x000fe20007f9e0ff */
        /* <DEDUP_REMOVED lines=20> */
[-C--:B------:R-:W-:Y:S01]  /*2030*/  @P3 MOV R5, R21.reuse ;  /* 0x0000001500053202 */ /* 0x080fe20000000f00 */
[----:B------:R-:W-:Y:S01]  /*2040*/  @P2 IMAD.MOV.U32 R8, RZ, RZ, R12 ;  /* 0x000000ffff082224 */ /* 0x000fe200078e000c */
[----:B------:R-:W3:Y:S01]  /*2050*/  LDS R29, [R120.X4+0x1600] ;  /* 0x00160000781d7984 */ /* 0x000ee20000004800 */
[----:B----4-:R-:W-:Y:S01]  /*2060*/  FADD.FTZ R18, R18, R25 ;  /* 0x0000001912127221 */ /* 0x010fe20000010000 */
[----:B------:R-:W-:-:S02]  /*2070*/  @P3 IADD3.X R21, RZ, R21, RZ, P5, !PT ;  /* 0x00000015ff153210 */ /* 0x000fc40002ffe4ff */
[----:B------:R-:W4:Y:S01]  /*2080*/  LDS R35, [R120.X4+0x1e00] ;  /* 0x001e000078237984 */ /* 0x000f220000004800 */
[----:B------:R-:W-:Y:S01]  /*2090*/  FADD.FTZ R19, R19, R22 ;  /* 0x0000001613137221 */ /* 0x000fe20000010000 */
[----:B------:R-:W-:Y:S01]  /*20a0*/  @P2 IADD3 R12, P5, R12, 0x200, RZ ;  /* 0x000002000c0c2810 */ /* 0x000fe20007fbe0ff */
[----:B------:R-:W-:Y:S01]  /*20b0*/  FADD.FTZ R0, RZ, R0 ;  /* 0x00000000ff007221 */ /* 0x000fe20000010000 */
[-C--:B------:R-:W-:Y:S02]  /*20c0*/  @P2 MOV R9, R21.reuse ;  /* 0x0000001500092202 */ /* 0x080fe40000000f00 */
[----:B------:R-:W-:Y:S01]  /*20d0*/  @P2 IADD3.X R21, RZ, R21, RZ, P5, !PT ;  /* 0x00000015ff152210 */ /* 0x000fe20002ffe4ff */
[----:B------:R-:W-:Y:S02]  /*20e0*/  FADD.FTZ R20, R20, R23 ;  /* 0x0000001714147221 */ /* 0x000fe40000010000 */
[----:B------:R-:W-:Y:S02]  /*20f0*/  FADD.FTZ R31, R18, R31 ;  /* 0x0000001f121f7221 */ /* 0x000fe40000010000 */
[----:B------:R-:W-:Y:S01]  /*2100*/  FADD.FTZ R0, R0, R7 ;  /* 0x0000000700007221 */ /* 0x000fe20000010000 */
[----:B------:R-:W-:-:S02]  /*2110*/  @P2 MOV R7, R37 ;  /* 0x0000002500072202 */ /* 0x000fc40000000f00 */
        /* <DEDUP_REMOVED lines=21> */
[----:B0-----:R-:W-:Y:S01]  /*2270*/  IMAD.MOV.U32 R2, RZ, RZ, R14 ;  /* 0x000000ffff027224 */ /* 0x001fe200078e000e */
[----:B------:R-:W-:-:S02]  /*2280*/  MOV R3, R37 ;  /* 0x0000002500037202 */ /* 0x000fc40000000f00 */
[----:B-1----:R-:W-:Y:S02]  /*2290*/  MOV R4, R12 ;  /* 0x0000000c00047202 */ /* 0x002fe40000000f00 */
[----:B------:R-:W-:Y:S01]  /*22a0*/  MOV R5, R21 ;  /* 0x0000001500057202 */ /* 0x000fe20000000f00 */
[----:B------:R-:W-:Y:S06]  /*22b0*/  @!P0 EXIT ;  /* 0x000000000000894d */ /* 0x000fec0003800000 */
[----:B------:R-:W-:Y:S04]  /*22c0*/  STG.E [R2.64], R35 ;  /* 0x0000002302007986 */ /* 0x000fe8000c101904 */
[----:B------:R-:W-:Y:S01]  /*22d0*/  STG.E [R4.64], R13 ;  /* 0x0000000d04007986 */ /* 0x000fe2000c101904 */
[----:B------:R-:W-:Y:S05]  /*22e0*/  EXIT ;  /* 0x000000000000794d */ /* 0x000fea0003800000 */
.L_x_601:
[----:B------:R-:W-:Y:S01]  /*22f0*/  HFMA2.MMA R96, -RZ, RZ, 0, 5.9604644775390625e-08 ;  /* 0x00000001ff607435 */ /* 0x000fe200000001ff */
[----:B------:R-:W-:Y:S02]  /*2300*/  MOV R111, R108 ;  /* 0x0000006c006f7202 */ /* 0x000fe40000000f00 */
[----:B------:R-:W-:-:S02]  /*2310*/  MOV R77, 0x1f ;  /* 0x0000001f004d7802 */ /* 0x000fc40000000f00 */
[----:B------:R-:W-:Y:S02]  /*2320*/  MOV R79, 0xffffffff ;  /* 0xffffffff004f7802 */ /* 0x000fe40000000f00 */
[----:B------:R-:W-:Y:S02]  /*2330*/  MOV R76, 0x2350 ;  /* 0x00002350004c7802 */ /* 0x000fe40000000f00 */
[----:B-----5:R-:W-:Y:S05]  /*2340*/  CALL.REL.NOINC `($__internal_38_$__cuda_sm70_shflsync_bfly_p) ;  /* 0x0000045000007944 */ /* 0x020fea0003c00000 */
[----:B-1----:R-:W-:Y:S01]  /*2350*/  MOV R78, R79 ;  /* 0x0000004f004e7202 */ /* 0x002fe20000000f00 */
[----:B------:R-:W-:Y:S05]  /*2360*/  BRA `(.L_x_608) ;  /* 0xffffeb5000007947 */ /* 0x000fea000383ffff */
.L_x_602:
[----:B------:R-:W-:Y:S01]  /*2370*/  HFMA2.MMA R77, -RZ, RZ, 0, 1.847743988037109375e-06 ;  /* 0x0000001fff4d7435 */ /* 0x000fe200000001ff */
[----:B------:R-:W-:Y:S01]  /*2380*/  MOV R111, R97 ;  /* 0x00000061006f7202 */ /* 0x000fe20000000f00 */
[----:B------:R-:W-:Y:S01]  /*2390*/  IMAD.MOV.U32 R96, RZ, RZ, 0x1 ;  /* 0x00000001ff607424 */ /* 0x000fe200078e00ff */
[----:B------:R-:W-:Y:S02]  /*23a0*/  MOV R79, 0xffffffff ;  /* 0xffffffff004f7802 */ /* 0x000fe40000000f00 */
[----:B------:R-:W-:Y:S02]  /*23b0*/  MOV R76, 0x23d0 ;  /* 0x000023d0004c7802 */ /* 0x000fe40000000f00 */
[----:B01---5:R-:W-:Y:S05]  /*23c0*/  CALL.REL.NOINC `($__internal_38_$__cuda_sm70_shflsync_bfly_p) ;  /* 0x000003d000007944 */ /* 0x023fea0003c00000 */
[----:B------:R-:W-:Y:S01]  /*23d0*/  FADD.FTZ R108, R78, R108 ;  /* 0x0000006c4e6c7221 */ /* 0x000fe20000010000 */
[----:B------:R-:W-:Y:S01]  /*23e0*/  HFMA2.MMA R96, -RZ, RZ, 0, 1.1920928955078125e-07 ;  /* 0x00000002ff607435 */ /* 0x000fe200000001ff */
[----:B-1----:R-:W-:Y:S01]  /*23f0*/  FADD.FTZ R97, R97, R79 ;  /* 0x0000004f61617221 */ /* 0x002fe20000010000 */
[----:B------:R-:W-:-:S02]  /*2400*/  MOV R77, 0x1f ;  /* 0x0000001f004d7802 */ /* 0x000fc40000000f00 */
[----:B------:R-:W-:Y:S02]  /*2410*/  MOV R79, 0xffffffff ;  /* 0xffffffff004f7802 */ /* 0x000fe40000000f00 */
[----:B------:R-:W-:Y:S02]  /*2420*/  MOV R111, R108 ;  /* 0x0000006c006f7202 */ /* 0x000fe40000000f00 */
[----:B------:R-:W-:Y:S02]  /*2430*/  MOV R76, 0x2450 ;  /* 0x00002450004c7802 */ /* 0x000fe40000000f00 */
[----:B------:R-:W-:Y:S05]  /*2440*/  CALL.REL.NOINC `($__internal_38_$__cuda_sm70_shflsync_bfly_p) ;  /* 0x0000035000007944 */ /* 0x000fea0003c00000 */
[----:B------:R-:W-:Y:S01]  /*2450*/  HFMA2.MMA R96, -RZ, RZ, 0, 1.1920928955078125e-07 ;  /* 0x00000002ff607435 */ /* 0x000fe200000001ff */
[----:B-1----:R-:W-:Y:S01]  /*2460*/  MOV R78, R79 ;  /* 0x0000004f004e7202 */ /* 0x002fe20000000f00 */
[----:B------:R-:W-:Y:S01]  /*2470*/  IMAD.MOV.U32 R77, RZ, RZ, 0x1f ;  /* 0x0000001fff4d7424 */ /* 0x000fe200078e00ff */
[----:B------:R-:W-:Y:S02]  /*2480*/  MOV R111, R97 ;  /* 0x00000061006f7202 */ /* 0x000fe40000000f00 */
[----:B------:R-:W-:Y:S02]  /*2490*/  MOV R79, 0xffffffff ;  /* 0xffffffff004f7802 */ /* 0x000fe40000000f00 */
[----:B------:R-:W-:-:S02]  /*24a0*/  MOV R76, 0x24c0 ;  /* 0x000024c0004c7802 */ /* 0x000fc40000000f00 */
[----:B------:R-:W-:Y:S05]  /*24b0*/  CALL.REL.NOINC `($__internal_38_$__cuda_sm70_shflsync_bfly_p) ;  /* 0x000002e000007944 */ /* 0x000fea0003c00000 */
[----:B------:R-:W-:Y:S01]  /*24c0*/  FADD.FTZ R108, R78, R108 ;  /* 0x0000006c4e6c7221 */ /* 0x000fe20000010000 */
[----:B------:R-:W-:Y:S01]  /*24d0*/  HFMA2.MMA R96, -RZ, RZ, 0, 2.384185791015625e-07 ;  /* 0x00000004ff607435 */ /* 0x000fe200000001ff */
[----:B-1----:R-:W-:Y:S01]  /*24e0*/  FADD.FTZ R97, R97, R79 ;  /* 0x0000004f61617221 */ /* 0x002fe20000010000 */
[----:B------:R-:W-:-:S02]  /*24f0*/  MOV R77, 0x1f ;  /* 0x0000001f004d7802 */ /* 0x000fc40000000f00 */
[----:B------:R-:W-:Y:S02]  /*2500*/  MOV R79, 0xffffffff ;  /* 0xffffffff004f7802 */ /* 0x000fe40000000f00 */
[----:B------:R-:W-:Y:S02]  /*2510*/  MOV R111, R108 ;  /* 0x0000006c006f7202 */ /* 0x000fe40000000f00 */
[----:B------:R-:W-:Y:S02]  /*2520*/  MOV R76, 0x2540 ;  /* 0x00002540004c7802 */ /* 0x000fe40000000f00 */
[----:B------:R-:W-:Y:S05]  /*2530*/  CALL.REL.NOINC `($__internal_38_$__cuda_sm70_shflsync_bfly_p) ;  /* 0x0000026000007944 */ /* 0x000fea0003c00000 */
[----:B------:R-:W-:Y:S01]  /*2540*/  HFMA2.MMA R96, -RZ, RZ, 0, 2.384185791015625e-07 ;  /* 0x00000004ff607435 */ /* 0x000fe200000001ff */
[----:B-1----:R-:W-:Y:S01]  /*2550*/  MOV R78, R79 ;  /* 0x0000004f004e7202 */ /* 0x002fe20000000f00 */
[----:B------:R-:W-:Y:S01]  /*2560*/  IMAD.MOV.U32 R79, RZ, RZ, -0x1 ;  /* 0xffffffffff4f7424 */ /* 0x000fe200078e00ff */
[----:B------:R-:W-:Y:S02]  /*2570*/  MOV R111, R97 ;  /* 0x00000061006f7202 */ /* 0x000fe40000000f00 */
[----:B------:R-:W-:Y:S02]  /*2580*/  MOV R77, 0x1f ;  /* 0x0000001f004d7802 */ /* 0x000fe40000000f00 */
[----:B------:R-:W-:-:S02]  /*2590*/  MOV R76, 0x25b0 ;  /* 0x000025b0004c7802 */ /* 0x000fc40000000f00 */
[----:B------:R-:W-:Y:S05]  /*25a0*/  CALL.REL.NOINC `($__internal_38_$__cuda_sm70_shflsync_bfly_p) ;  /* 0x000001f000007944 */ /* 0x000fea0003c00000 */
[----:B------:R-:W-:Y:S01]  /*25b0*/  FADD.FTZ R108, R78, R108 ;  /* 0x0000006c4e6c7221 */ /* 0x000fe20000010000 */
[----:B------:R-:W-:Y:S01]  /*25c0*/  HFMA2.MMA R96, -RZ, RZ, 0, 4.76837158203125e-07 ;  /* 0x00000008ff607435 */ /* 0x000fe200000001ff */
[----:B-1----:R-:W-:Y:S01]  /*25d0*/  FADD.FTZ R97, R97, R79 ;  /* 0x0000004f61617221 */ /* 0x002fe20000010000 */
[----:B------:R-:W-:-:S02]  /*25e0*/  MOV R77, 0x1f ;  /* 0x0000001f004d7802 */ /* 0x000fc40000000f00 */
[----:B------:R-:W-:Y:S02]  /*25f0*/  MOV R79, 0xffffffff ;  /* 0xffffffff004f7802 */ /* 0x000fe40000000f00 */
[----:B------:R-:W-:Y:S02]  /*2600*/  MOV R111, R108 ;  /* 0x0000006c006f7202 */ /* 0x000fe40000000f00 */
[----:B------:R-:W-:Y:S02]  /*2610*/  MOV R76, 0x2630 ;  /* 0x00002630004c7802 */ /* 0x000fe40000000f00 */
[----:B------:R-:W-:Y:S05]  /*2620*/  CALL.REL.NOINC `($__internal_38_$__cuda_sm70_shflsync_bfly_p) ;  /* 0x0000017000007944 */ /* 0x000fea0003c00000 */
[----:B------:R-:W-:Y:S01]  /*2630*/  HFMA2.MMA R96, -RZ, RZ, 0, 4.76837158203125e-07 ;  /* 0x00000008ff607435 */ /* 0x000fe200000001ff */
[----:B-1----:R-:W-:Y:S02]  /*2640*/  MOV R78, R79 ;  /* 0x0000004f004e7202 */ /* 0x002fe40000000f00 */
[----:B------:R-:W-:Y:S02]  /*2650*/  MOV R111, R97 ;  /* 0x00000061006f7202 */ /* 0x000fe40000000f00 */
[----:B------:R-:W-:Y:S02]  /*2660*/  MOV R77, 0x1f ;  /* 0x0000001f004d7802 */ /* 0x000fe40000000f00 */
[----:B------:R-:W-:-:S02]  /*2670*/  MOV R79, 0xffffffff ;  /* 0xffffffff004f7802 */ /* 0x000fc40000000f00 */
[----:B------:R-:W-:Y:S02]  /*2680*/  MOV R76, 0x26a0 ;  /* 0x000026a0004c7802 */ /* 0x000fe40000000f00 */
[----:B------:R-:W-:Y:S05]  /*2690*/  CALL.REL.NOINC `($__internal_38_$__cuda_sm70_shflsync_bfly_p) ;  /* 0x0000010000007944 */ /* 0x000fea0003c00000 */
[----:B------:R-:W-:Y:S01]  /*26a0*/  FADD.FTZ R108, R78, R108 ;  /* 0x0000006c4e6c7221 */ /* 0x000fe20000010000 */
[----:B------:R-:W-:Y:S01]  /*26b0*/  HFMA2.MMA R77, -RZ, RZ, 0, 1.847743988037109375e-06 ;  /* 0x0000001fff4d7435 */ /* 0x000fe200000001ff */
[----:B-1----:R-:W-:Y:S01]  /*26c0*/  FADD.FTZ R78, R97, R79 ;  /* 0x0000004f614e7221 */ /* 0x002fe20000010000 */
[----:B------:R-:W-:Y:S01]  /*26d0*/  MOV R79, 0xffffffff ;  /* 0xffffffff004f7802 */ /* 0x000fe20000000f00 */
[----:B------:R-:W-:Y:S01]  /*26e0*/  IMAD.MOV.U32 R96, RZ, RZ, 0x10 ;  /* 0x00000010ff607424 */ /* 0x000fe200078e00ff */
[----:B------:R-:W-:Y:S02]  /*26f0*/  MOV R111, R108 ;  /* 0x0000006c006f7202 */ /* 0x000fe40000000f00 */
[----:B------:R-:W-:Y:S02]  /*2700*/  MOV R76, 0x2720 ;  /* 0x00002720004c7802 */ /* 0x000fe40000000f00 */
[----:B------:R-:W-:Y:S05]  /*2710*/  CALL.REL.NOINC `($__internal_38_$__cuda_sm70_shflsync_bfly_p) ;  /* 0x0000008000007944 */ /* 0x000fea0003c00000 */
[----:B------:R-:W-:Y:S01]  /*2720*/  HFMA2.MMA R96, -RZ, RZ, 0, 9.5367431640625e-07 ;  /* 0x00000010ff607435 */ /* 0x000fe200000001ff */
[----:B-1----:R-:W-:Y:S02]  /*2730*/  MOV R97, R79 ;  /* 0x0000004f00617202 */ /* 0x002fe40000000f00 */
[----:B------:R-:W-:-:S02]  /*2740*/  MOV R111, R78 ;  /* 0x0000004e006f7202 */ /* 0x000fc40000000f00 */
[----:B------:R-:W-:Y:S02]  /*2750*/  MOV R77, 0x1f ;  /* 0x0000001f004d7802 */ /* 0x000fe40000000f00 */
[----:B------:R-:W-:Y:S02]  /*2760*/  MOV R79, 0xffffffff ;  /* 0xffffffff004f7802 */ /* 0x000fe40000000f00 */
[----:B------:R-:W-:Y:S02]  /*2770*/  MOV R76, 0x2790 ;  /* 0x00002790004c7802 */ /* 0x000fe40000000f00 */
[----:B------:R-:W-:Y:S05]  /*2780*/  CALL.REL.NOINC `($__internal_38_$__cuda_sm70_shflsync_bfly_p) ;  /* 0x0000001000007944 */ /* 0x000fea0003c00000 */
[----:B-1----:R-:W-:Y:S05]  /*2790*/  BRA `(.L_x_609) ;  /* 0xffffe84000007947 */ /* 0x002fea000383ffff */
        .weak           $__internal_38_$__cuda_sm70_shflsync_bfly_p
        .type           $__internal_38_$__cuda_sm70_shflsync_bfly_p,@function
        .size           $__internal_38_$__cuda_sm70_shflsync_bfly_p,(.L_x_1984 - $__internal_38_$__cuda_sm70_shflsync_bfly_p)
$__internal_38_$__cuda_sm70_shflsync_bfly_p:
[----:B------:R-:W-:Y:S04]  /*27a0*/  WARPSYNC R79 ;  /* 0x0000004f00007348 */ /* 0x000fe80003800000 */
[----:B------:R0:W1:Y:S02]  /*27b0*/  SHFL.BFLY PT, R79, R111, R96, R77 ;  /* 0x0c0000606f4f7389 */ /* 0x00006400000e004d */
[----:B0-----:R-:W-:-:S06]  /*27c0*/  HFMA2.MMA R77, -RZ, RZ, 0, 0 ;  /* 0x00000000ff4d7435 */ /* 0x001fcc00000001ff */
[----:B------:R-:W-:Y:S05]  /*27d0*/  RET.REL.NODEC R76 `(_ZN10layer_norm31ln_parallel_residual_bwd_kernelINS_13Kernel_traitsI13__nv_bfloat16S2_fS2_fjLj512ELj1ELj4ELj1ELj16ENS_18Kernel_traits_baseILj512ES2_S2_fS2_fjLj128EEEEELb0ELb1ELb0EEEvNS_9BwdParamsE) ;  /* 0xffffd8204c007950 */ /* 0x000fea0003c3ffff */
.L_x_610:
        /* <DEDUP_REMOVED lines=10> */
.L_x_1984:


//--------------------- .text._ZN10layer_norm31ln_parallel_residual_bwd_kernelINS_13Kernel_traitsI13__nv_bfloat16S2_fS2_fjLj512ELj1ELj4ELj1ELj16ENS_18Kernel_traits_baseILj512ES2_S2_fS2_fjLj128EEEEELb0ELb1ELb1EEEvNS_9BwdParamsE --------------------------
	.section	.text._ZN10layer_norm31ln_parallel_residual_bwd_kernelINS_13Kernel_traitsI13__nv_bfloat16S2_fS2_fjLj512ELj1ELj4ELj1ELj16ENS_18Kernel_traits_baseILj512ES2_S2_fS2_fjLj128EEEEELb0ELb1ELb1EEEvNS_9BwdParamsE,"ax",@progbits
	.sectioninfo	@"SHI_REGISTERS=127"
	.align	128
        .global         _ZN10layer_norm31ln_parallel_residual_bwd_kernelINS_13Kernel_traitsI13__nv_bfloat16S2_fS2_fjLj512ELj1ELj4ELj1ELj16ENS_18Kernel_traits_baseILj512ES2_S2_fS2_fjLj128EEEEELb0ELb1ELb1EEEvNS_9BwdParamsE
        .type           _ZN10layer_norm31ln_parallel_residual_bwd_kernelINS_13Kernel_traitsI13__nv_bfloat16S2_fS2_fjLj512ELj1ELj4ELj1ELj16ENS_18Kernel_traits_baseILj512ES2_S2_fS2_fjLj128EEEEELb0ELb1ELb1EEEvNS_9BwdParamsE,@function
        .size           _ZN10layer_norm31ln_parallel_residual_bwd_kernelINS_13Kernel_traitsI13__nv_bfloat16S2_fS2_fjLj512ELj1ELj4ELj1ELj16ENS_18Kernel_traits_baseILj512ES2_S2_fS2_fjLj128EEEEELb0ELb1ELb1EEEvNS_9BwdParamsE,(.L_x_1985 - _ZN10layer_norm31ln_parallel_residual_bwd_kernelINS_13Kernel_traitsI13__nv_bfloat16S2_fS2_fjLj512ELj1ELj4ELj1ELj16ENS_18Kernel_traits_baseILj512ES2_S2_fS2_fjLj128EEEEELb0ELb1ELb1EEEvNS_9BwdParamsE)
        .other          _ZN10layer_norm31ln_parallel_residual_bwd_kernelINS_13Kernel_traitsI13__nv_bfloat16S2_fS2_fjLj512ELj1ELj4ELj1ELj16ENS_18Kernel_traits_baseILj512ES2_S2_fS2_fjLj128EEEEELb0ELb1ELb1EEEvNS_9BwdParamsE,@"STO_CUDA_ENTRY STV_DEFAULT"
_ZN10layer_norm31ln_parallel_residual_bwd_kernelINS_13Kernel_traitsI13__nv_bfloat16S2_fS2_fjLj512ELj1ELj4ELj1ELj16ENS_18Kernel_traits_baseILj512ES2_S2_fS2_fjLj128EEEEELb0ELb1ELb1EEEvNS_9BwdParamsE:
.text._ZN10layer_norm31ln_parallel_residual_bwd_kernelINS_13Kernel_traitsI13__nv_bfloat16S2_fS2_fjLj512ELj1ELj4ELj1ELj16ENS_18Kernel_traits_baseILj512ES2_S2_fS2_fjLj128EEEEELb0ELb1ELb1EEEvNS_9BwdParamsE:
        /* <DEDUP_REMOVED lines=26> */
.L_x_612:
        /* <DEDUP_REMOVED lines=21> */
[----:B0-----:R-:W-:Y:S01]  /*02f0*/  CS2R R2, SRZ ;  /* 0x0000000000027805 */ /* 0x001fe2000001ff00 */
        /* <DEDUP_REMOVED lines=11> */
[----:B------:R-:W-:Y:S01]  /*03b0*/  CS2R R6, SRZ ;  /* 0x0000000000067805 */ /* 0x000fe2000001ff00 */
[--C-:B---3--:R-:W-:Y:S02]  /*03c0*/  PRMT R85, RZ, 0x5410, R20.reuse ;  /* 0x00005410ff557816 */ /* 0x108fe40000000014 */
[----:B------:R-:W-:Y:S02]  /*03d0*/  PRMT R98, RZ, 0x7610, R20 ;  /* 0x00007610ff627816 */ /* 0x000fe40000000014 */
[--C-:B------:R-:W-:Y:S02]  /*03e0*/  PRMT R97, RZ, 0x5410, R21.reuse ;  /* 0x00005410ff617816 */ /* 0x100fe40000000015 */
[----:B------:R-:W-:-:S02]  /*03f0*/  PRMT R99, RZ, 0x7610, R21 ;  /* 0x00007610ff637816 */ /* 0x000fc40000000015 */
[--C-:B------:R-:W-:Y:S02]  /*0400*/  PRMT R100, RZ, 0x5410, R22.reuse ;  /* 0x00005410ff647816 */ /* 0x100fe40000000016 */
[----:B------:R-:W-:Y:S02]  /*0410*/  PRMT R101, RZ, 0x7610, R22 ;  /* 0x00007610ff657816 */ /* 0x000fe40000000016 */
[--C-:B------:R-:W-:Y:S02]  /*0420*/  PRMT R102, RZ, 0x5410, R23.reuse ;  /* 0x00005410ff667816 */ /* 0x100fe40000000017 */
[----:B-1----:R-:W-:Y:S02]  /*0430*/  PRMT R103, RZ, 0x7610, R23 ;  /* 0x00007610ff677816 */ /* 0x002fe40000000017 */
.L_x_618:
[C---:B------:R-:W-:Y:S01]  /*0440*/  IMAD R48, R96.reuse, c[0x0][0x168], RZ ;  /* 0x00005a0060307a24 */ /* 0x040fe200078e02ff */
[----:B------:R-:W-:Y:S02]  /*0450*/  MOV R109, 0x4 ;  /* 0x00000004006d7802 */ /* 0x000fe40000000f00 */
[----:B------:R-:W-:Y:S02]  /*0460*/  LOP3.LUT R104, R77, 0x1f, RZ, 0xc0, !PT ;  /* 0x0000001f4d687812 */ /* 0x000fe400078ec0ff */
[----:B------:R-:W-:Y:S01]  /*0470*/  SHF.R.S32.HI R49, RZ, 0x1f, R48 ;  /* 0x0000001fff317819 */ /* 0x000fe20000011430 */
[----:B------:R-:W-:Y:S01]  /*0480*/  IMAD.WIDE R64, R96, R109, c[0x0][0x1a0] ;  /* 0x0000680060407625 */ /* 0x000fe200078e026d */
[----:B------:R-:W-:-:S02]  /*0490*/  MOV R113, 0x20 ;  /* 0x0000002000717802 */ /* 0x000fc40000000f00 */
[----:B------:R-:W-:Y:S02]  /*04a0*/  LEA.HI R49, R49, R48, RZ, 0x3 ;  /* 0x0000003031317211 */ /* 0x000fe400078f18ff */
[----:B------:R-:W-:Y:S01]  /*04b0*/  MOV R69, 0x10 ;  /* 0x0000001000457802 */ /* 0x000fe20000000f00 */
[----:B------:R0:W2:Y:S01]  /*04c0*/  LDG.E R116, [R64.64] ;  /* 0x0000000440747981 */ /* 0x0000a2000c1e1900 */
[----:B------:R-:W-:-:S04]  /*04d0*/  LEA.HI.SX32 R104, R49, R104, 0x1d ;  /* 0x0000006831687211 */ /* 0x000fc800078feaff */
[C---:B------:R-:W-:Y:S01]  /*04e0*/  IADD3 R112, R104.reuse, 0x20, RZ ;  /* 0x0000002068707810 */ /* 0x040fe20007ffe0ff */
[----:B------:R-:W-:-:S04]  /*04f0*/  IMAD.WIDE.U32 R110, R104, R113, c[0x0][0x188] ;  /* 0x00006200686e7625 */ /* 0x000fc800078e0071 */
[----:B------:R-:W-:Y:S01]  /*0500*/  IMAD.WIDE.U32 R52, R104, R69, c[0x0][0x208] ;  /* 0x0000820068347625 */ /* 0x000fe200078e0045 */
[----:B------:R-:W3:Y:S03]  /*0510*/  LDG.E.128 R48, [R110.64] ;  /* 0x000000046e307981 */ /* 0x000ee6000c1e1d00 */
[----:B------:R-:W-:Y:S01]  /*0520*/  IMAD.WIDE.U32 R106, R112, R113, c[0x0][0x188] ;  /* 0x00006200706a7625 */ /* 0x000fe200078e0071 */
[----:B------:R1:W4:Y:S03]  /*0530*/  LDG.E.128 R56, [R110.64+0x10] ;  /* 0x000010046e387981 */ /* 0x000326000c1e1d00 */
[----:B------:R-:W-:Y:S01]  /*0540*/  IMAD.WIDE R108, R96, R109, c[0x0][0x1a8] ;  /* 0x00006a00606c7625 */ /* 0x000fe200078e026d */
[----:B------:R-:W4:Y:S04]  /*0550*/  LDG.E.128 R52, [R52.64] ;  /* 0x0000000434347981 */ /* 0x000f28000c1e1d00 */
[----:B------:R2:W4:Y:S04]  /*0560*/  LDG.E.128 R60, [R106.64] ;  /* 0x000000046a3c7981 */ /* 0x000528000c1e1d00 */
[----:B0-----:R2:W4:Y:S04]  /*0570*/  LDG.E.128 R64, [R106.64+0x10] ;  /* 0x000010046a407981 */ /* 0x001528000c1e1d00 */
[----:B------:R3:W4:Y:S01]  /*0580*/  LDG.E R105, [R108.64] ;  /* 0x000000046c697981 */ /* 0x000722000c1e1900 */
[----:B------:R-:W-:-:S06]  /*0590*/  IMAD.WIDE.U32 R68, R112, R69, c[0x0][0x208] ;  /* 0x0000820070447625 */ /* 0x000fcc00078e0045 */
[----:B------:R-:W4:Y:S01]  /*05a0*/  LDG.E.128 R68, [R68.64] ;  /* 0x0000000444447981 */ /* 0x000f22000c1e1d00 */
[----:B------:R-:W-:-:S04]  /*05b0*/  ISETP.NE.U32.AND P0, PT, RZ, c[0x0][0x218], PT ;  /* 0x00008600ff007a0c */ /* 0x000fc80003f05070 */
[----:B------:R-:W-:-:S13]  /*05c0*/  ISETP.NE.AND.EX P0, PT, RZ, c[0x0][0x21c], PT, P0 ;  /* 0x00008700ff007a0c */ /* 0x000fda0003f05300 */
[----:B------:R-:W-:-:S04]  /*05d0*/  @P0 IMAD.WIDE.U32 R114, R104, R113, c[0x0][0x218] ;  /* 0x0000860068720625 */ /* 0x000fc800078e0071 */
[----:B------:R-:W-:Y:S01]  /*05e0*/  @P0 IMAD.WIDE.U32 R112, R112, R113, c[0x0][0x218] ;  /* 0x0000860070700625 */ /* 0x000fe200078e0071 */
[----:B------:R0:W5:Y:S04]  /*05f0*/  @P0 LDG.E.128 R20, [R114.64] ;  /* 0x0000000472140981 */ /* 0x000168000c1e1d00 */
[----:B------:R0:W5:Y:S04]  /*0600*/  @P0 LDG.E.128 R24, [R114.64+0x10] ;  /* 0x0000100472180981 */ /* 0x000168000c1e1d00 */
[----:B------:R0:W5:Y:S04]  /*0610*/  @P0 LDG.E.128 R28, [R112.64] ;  /* 0x00000004701c0981 */ /* 0x000168000c1e1d00 */
[----:B------:R0:W5:Y:S01]  /*0620*/  @P0 LDG.E.128 R32, [R112.64+0x10] ;  /* 0x0000100470200981 */ /* 0x000162000c1e1d00 */
[----:B------:R-:W-:-:S04]  /*0630*/  ISETP.NE.AND P0, PT, R87, RZ, PT ;  /* 0x000000ff5700720c */ /* 0x000fc80003f05270 */
[----:B--2---:R-:W-:-:S05]  /*0640*/  FSEL R106, R116, RZ, !P0 ;  /* 0x000000ff746a7208 */ /* 0x004fca0004000000 */
[C---:B---3--:R-:W-:Y:S02]  /*0650*/  FADD.FTZ R108, -R106.reuse, R49 ;  /* 0x000000316a6c7221 */ /* 0x048fe40000010100 */
[C---:B------:R-:W-:Y:S02]  /*0660*/  FADD.FTZ R48, -R106.reuse, R48 ;  /* 0x000000306a307221 */ /* 0x040fe40000010100 */
[C---:B-1----:R-:W-:Y:S01]  /*0670*/  FADD.FTZ R110, -R106.reuse, R51 ;  /* 0x000000336a6e7221 */ /* 0x042fe20000010100 */
[--C-:B----4-:R-:W-:Y:S02]  /*0680*/  PRMT R49, RZ, 0x5410, R52.reuse ;  /* 0x00005410ff317816 */ /* 0x110fe40000000034 */
[----:B------:R-:W-:Y:S01]  /*0690*/  PRMT R51, RZ, 0x7610, R52 ;  /* 0x00007610ff337816 */ /* 0x000fe20000000034 */
[C---:B------:R-:W-:Y:S02]  /*06a0*/  FADD.FTZ R116, -R106.reuse, R61 ;  /* 0x0000003d6a747221 */ /* 0x040fe40000010100 */
[----:B------:R-:W-:-:S02]  /*06b0*/  FADD.FTZ R120, -R106, R65 ;  /* 0x000000416a787221 */ /* 0x000fc40000010100 */
[-C--:B------:R-:W-:Y:S02]  /*06c0*/  FMUL.FTZ R65, R95, R49.reuse ;  /* 0x000000315f417220 */ /* 0x080fe40000410000 */
[C---:B------:R-:W-:Y:S02]  /*06d0*/  FMUL.FTZ R61, R105.reuse, R48 ;  /* 0x00000030693d7220 */ /* 0x040fe40000410000 */
[----:B------:R-:W-:Y:S01]  /*06e0*/  FMUL.FTZ R108, R105, R108 ;  /* 0x0000006c696c7220 */ /* 0x000fe20000410000 */
[----:B------:R-:W-:Y:S01]  /*06f0*/  PRMT R52, RZ, 0x5410, R53 ;  /* 0x00005410ff347816 */ /* 0x000fe20000000035 */
[----:B------:R-:W-:Y:S02]  /*0700*/  FADD.FTZ R84, R49, R84 ;  /* 0x0000005431547221 */ /* 0x000fe40000010000 */
[----:B------:R-:W-:Y:S02]  /*0710*/  FFMA.FTZ R86, R61, R49, R86 ;  /* 0x000000313d567223 */ /* 0x000fe40000010056 */
[----:B------:R-:W-:-:S02]  /*0720*/  FADD.FTZ R82, R51, R82 ;  /* 0x0000005233527221 */ /* 0x000fc40000010000 */
[-C--:B------:R-:W-:Y:S02]  /*0730*/  FFMA.FTZ R83, R108, R51.reuse, R83 ;  /* 0x000000336c537223 */ /* 0x080fe40000010053 */
[----:B------:R-:W-:Y:S02]  /*0740*/  FADD.FTZ R50, -R106, R50 ;  /* 0x000000326a327221 */ /* 0x000fe40000010100 */
[----:B------:R-:W-:Y:S02]  /*0750*/  FMUL.FTZ R51, R94, R51 ;  /* 0x000000335e337220 */ /* 0x000fe40000410000 */
[----:B------:R-:W-:Y:S02]  /*0760*/  FADD.FTZ R48, RZ, R65 ;  /* 0x00000041ff307221 */ /* 0x000fe40000010000 */
[----:B------:R-:W-:Y:S01]  /*0770*/  FFMA.FTZ R49, R61, R65, RZ ;  /* 0x000000413d317223 */ /* 0x000fe200000100ff */
[----:B------:R-:W-:Y:S01]  /*0780*/  PRMT R107, RZ, 0x7610, R53 ;  /* 0x00007610ff6b7816 */ /* 0x000fe20000000035 */
[----:B------:R-:W-:-:S02]  /*0790*/  FADD.FTZ R56, -R106, R56 ;  /* 0x000000386a387221 */ /* 0x000fc40000010100 */
[C---:B0-----:R-:W-:Y:S02]  /*07a0*/  FADD.FTZ R112, -R106.reuse, R57 ;  /* 0x000000396a707221 */ /* 0x041fe40000010100 */
        /* <DEDUP_REMOVED lines=8> */
[C---:B------:R-:W-:Y:S02]  /*0830*/  FMUL.FTZ R110, R105.reuse, R110 ;  /* 0x0000006e696e7220 */ /* 0x040fe40000410000 */
[----:B------:R-:W-:Y:S02]  /*0840*/  FMUL.FTZ R50, R105, R50 ;  /* 0x0000003269327220 */ /* 0x000fe40000410000 */
[----:B------:R-:W-:-:S02]  /*0850*/  FMUL.FTZ R67, R93, R52 ;  /* 0x000000345d437220 */ /* 0x000fc40000410000 */
[----:B------:R-:W-:Y:S02]  /*0860*/  FADD.FTZ R48, R48, R51 ;  /* 0x0000003330307221 */ /* 0x000fe40000010000 */
[----:B------:R-:W-:Y:S01]  /*0870*/  FFMA.FTZ R49, R108, R51, R49 ;  /* 0x000000336c317223 */ /* 0x000fe20000010031 */
[----:B------:R-:W-:Y:S01]  /*0880*/  PRMT R53, RZ, 0x5410, R54 ;  /* 0x00005410ff357816 */ /* 0x000fe20000000036 */
[----:B------:R-:W-:Y:S02]  /*0890*/  FADD.FTZ R78, R107, R78 ;  /* 0x0000004e6b4e7221 */ /* 0x000fe40000010000 */
[----:B------:R-:W-:Y:S02]  /*08a0*/  FMUL.FTZ R56, R105, R56 ;  /* 0x0000003869387220 */ /* 0x000fe40000410000 */
[-C--:B------:R-:W-:Y:S02]  /*08b0*/  FFMA.FTZ R80, R110, R107.reuse, R80 ;  /* 0x0000006b6e507223 */ /* 0x080fe40000010050 */
        /* <DEDUP_REMOVED lines=19> */
[-C--:B------:R-:W-:Y:S02]  /*09f0*/  FFMA.FTZ R4, R58, R109.reuse, R4 ;  /* 0x0000006d3a047223 */ /* 0x080fe40000010004 */
[----:B------:R-:W-:Y:S02]  /*0a00*/  FMUL.FTZ R109, R89, R109 ;  /* 0x0000006d596d7220 */ /* 0x000fe40000410000 */
[----:B------:R-:W-:-:S02]  /*0a10*/  FADD.FTZ R48, R48, R111 ;  /* 0x0000006f30307221 */ /* 0x000fc40000010000 */
[----:B------:R-:W-:Y:S01]  /*0a20*/  FFMA.FTZ R49, R112, R111, R49 ;  /* 0x0000006f70317223 */ /* 0x000fe20000010031 */
[--C-:B------:R-:W-:Y:S01]  /*0a30*/  PRMT R55, RZ, 0x5410, R68.reuse ;  /* 0x00005410ff377816 */ /* 0x100fe20000000044 */
[C---:B------:R-:W-:Y:S01]  /*0a40*/  FMUL.FTZ R60, R105.reuse, R60 ;  /* 0x0000003c693c7220 */ /* 0x040fe20000410000 */
[--C-:B------:R-:W-:Y:S01]  /*0a50*/  PRMT R57, RZ, 0x5410, R69.reuse ;  /* 0x00005410ff397816 */ /* 0x100fe20000000045 */
[----:B------:R-:W-:Y:S01]  /*0a60*/  FMUL.FTZ R114, R105, R114 ;  /* 0x0000007269727220 */ /* 0x000fe20000410000 */
[----:B------:R-:W-:Y:S01]  /*0a70*/  PRMT R122, RZ, 0x7610, R69 ;  /* 0x00007610ff7a7816 */ /* 0x000fe20000000045 */
        /* <DEDUP_REMOVED lines=26> */
[----:B------:R-:W-:Y:S01]  /*0c20*/  FFMA.FTZ R49, R62, R57, R49 ;  /* 0x000000393e317223 */ /* 0x000fe20000010031 */
[----:B------:R-:W-:Y:S01]  /*0c30*/  PRMT R70, RZ, 0x7610, R70 ;  /* 0x00007610ff467816 */ /* 0x000fe20000000046 */
[----:B------:R-:W-:Y:S02]  /*0c40*/  FADD.FTZ R74, R59, R74 ;  /* 0x0000004a3b4a7221 */ /* 0x000fe40000010000 */
[-C--:B------:R-:W-:Y:S02]  /*0c50*/  FFMA.FTZ R10, R64, R59.reuse, R10 ;  /* 0x0000003b400a7223 */ /* 0x080fe4000001000a */
[----:B------:R-:W-:Y:S02]  /*0c60*/  FMUL.FTZ R59, R100, R59 ;  /* 0x0000003b643b7220 */ /* 0x000fe40000410000 */
[----:B------:R-:W-:Y:S02]  /*0c70*/  FADD.FTZ R48, R48, R113 ;  /* 0x0000007130307221 */ /* 0x000fe40000010000 */
[----:B------:R-:W-:-:S02]  /*0c80*/  FFMA.FTZ R49, R118, R113, R49 ;  /* 0x0000007176317223 */ /* 0x000fc40000010031 */
[C---:B------:R-:W-:Y:S02]  /*0c90*/  FMUL.FTZ R66, R105.reuse, R66 ;  /* 0x0000004269427220 */ /* 0x040fe40000410000 */
[----:B------:R-:W-:Y:S02]  /*0ca0*/  FMUL.FTZ R120, R105, R120 ;  /* 0x0000007869787220 */ /* 0x000fe40000410000 */
[----:B------:R-:W-:Y:S02]  /*0cb0*/  FMUL.FTZ R115, R101, R70 ;  /* 0x0000004665737220 */ /* 0x000fe40000410000 */
        /* <DEDUP_REMOVED lines=27> */
.L_x_619:
[----:B------:R-:W-:Y:S05]  /*0e70*/  BRA.DIV ~URZ, `(.L_x_616) ;  /* 0x000013a27f007947 */ /* 0x000fea000b800000 */
        /* <DEDUP_REMOVED lines=17> */
.L_x_620:
[----:B--2---:R-:W-:Y:S01]  /*0f90*/  FADD.FTZ R119, R119, R52 ;  /* 0x0000003477777221 */ /* 0x004fe20000010000 */
[----:B------:R-:W-:Y:S01]  /*0fa0*/  ISETP.NE.U32.AND P1, PT, RZ, c[0x0][0x218], PT ;  /* 0x00008600ff007a0c */ /* 0x000fe20003f25070 */
[----:B01----:R-:W-:Y:S01]  /*0fb0*/  FADD.FTZ R52, R49, R54 ;  /* 0x0000003631347221 */ /* 0x003fe20000010000 */
[----:B------:R-:W-:Y:S01]  /*0fc0*/  ISETP.NE.U32.AND P3, PT, RZ, c[0x0][0x250], PT ;  /* 0x00009400ff007a0c */ /* 0x000fe20003f65070 */
[----:B------:R-:W-:Y:S01]  /*0fd0*/  FMUL.FTZ R49, R119, c[0x0][0x1e0] ;  /* 0x0000780077317a20 */ /* 0x000fe20000410000 */
[----:B------:R-:W-:Y:S01]  /*0fe0*/  ISETP.NE.AND.EX P1, PT, RZ, c[0x0][0x21c], PT, P1 ;  /* 0x00008700ff007a0c */ /* 0x000fe20003f25310 */
[----:B------:R-:W-:Y:S01]  /*0ff0*/  FMUL.FTZ R52, R52, c[0x0][0x1e0] ;  /* 0x0000780034347a20 */ /* 0x000fe20000410000 */
[----:B------:R-:W-:Y:S02]  /*1000*/  ISETP.NE.U32.AND P2, PT, RZ, c[0x0][0x258], PT ;  /* 0x00009600ff007a0c */ /* 0x000fe40003f45070 */
[----:B------:R-:W-:Y:S02]  /*1010*/  FSEL R49, R49, RZ, !P0 ;  /* 0x000000ff31317208 */ /* 0x000fe40004000000 */
[----:B------:R-:W-:-:S02]  /*1020*/  ISETP.NE.U32.AND P0, PT, RZ, c[0x0][0x258], PT ;  /* 0x00009600ff007a0c */ /* 0x000fc40003f05070 */
[----:B------:R-:W-:Y:S01]  /*1030*/  ISETP.NE.AND.EX P3, PT, RZ, c[0x0][0x254], PT, P3 ;  /* 0x00009500ff007a0c */ /* 0x000fe20003f65330 */
[-CC-:B------:R-:W-:Y:S01]  /*1040*/  FFMA.FTZ R48, R61, R52.reuse, R49.reuse ;  /* 0x000000343d307223 */ /* 0x180fe20000010031 */
[----:B------:R-:W-:Y:S01]  /*1050*/  ISETP.NE.AND.EX P0, PT, RZ, c[0x0][0x25c], PT, P0 ;  /* 0x00009700ff007a0c */ /* 0x000fe20003f05300 */
[-CC-:B------:R-:W-:Y:S01]  /*1060*/  FFMA.FTZ R108, R108, R52.reuse, R49.reuse ;  /* 0x000000346c6c7223 */ /* 0x180fe20000010031 */
[----:B------:R-:W-:Y:S01]  /*1070*/  ISETP.NE.AND.EX P2, PT, RZ, c[0x0][0x25c], PT, P2 ;  /* 0x00009700ff007a0c */ /* 0x000fe20003f45320 */
[-CC-:B------:R-:W-:Y:S01]  /*1080*/  FFMA.FTZ R50, R50, R52.reuse, R49.reuse ;  /* 0x0000003432327223 */ /* 0x180fe20000010031 */
[----:B------:R-:W-:Y:S01]  /*1090*/  HFMA2.MMA R61, -RZ, RZ, 0, 9.5367431640625e-07 ;  /* 0x00000010ff3d7435 */ /* 0x000fe200000001ff */
        /* <DEDUP_REMOVED lines=23> */
[----:B------:R-:W-:Y:S01]  /*1210*/  @P0 MOV R57, 0x20 ;  /* 0x0000002000390802 */ /* 0x000fe20000000f00 */
[C---:B------:R-:W-:Y:S01]  /*1220*/  FMUL.FTZ R62, R105.reuse, R70 ;  /* 0x00000046693e7220 */ /* 0x040fe20000410000 */
[----:B------:R-:W-:Y:S01]  /*1230*/  LEA.HI.SX32 R60, R52, R49, 0x1d ;  /* 0x00000031343c7211 */ /* 0x000fe200078feaff */
[----:B------:R-:W-:-:S02]  /*1240*/  FMUL.FTZ R65, R105, R48 ;  /* 0x0000003069417220 */ /* 0x000fc40000410000 */
[C---:B------:R-:W-:Y:S02]  /*1250*/  FMUL.FTZ R64, R105.reuse, R110 ;  /* 0x0000006e69407220 */ /* 0x040fe40000410000 */
[----:B------:R-:W-:Y:S02]  /*1260*/  FMUL.FTZ R67, R105, R50 ;  /* 0x0000003269437220 */ /* 0x000fe40000410000 */
[----:B------:R-:W-:Y:S02]  /*1270*/  FADD.FTZ R52, R53, -R56 ;  /* 0x8000003835347221 */ /* 0x000fe40000010000 */
[----:B------:R-:W-:Y:S02]  /*1280*/  FADD.FTZ R112, R111, -R112 ;  /* 0x800000706f707221 */ /* 0x000fe40000010000 */
[----:B------:R-:W-:Y:S02]  /*1290*/  FADD.FTZ R68, R109, -R58 ;  /* 0x8000003a6d447221 */ /* 0x000fe40000010000 */
[----:B------:R-:W-:-:S02]  /*12a0*/  FADD.FTZ R114, R69, -R114 ;  /* 0x8000007245727221 */ /* 0x000fc40000010000 */
[----:B-----5:R-:W-:Y:S02]  /*12b0*/  @P1 FADD.FTZ R62, R21, R62 ;  /* 0x0000003e153e1221 */ /* 0x020fe40000010000 */
[----:B------:R-:W-:Y:S02]  /*12c0*/  @P1 FADD.FTZ R65, R20, R65 ;  /* 0x0000004114411221 */ /* 0x000fe40000010000 */
[----:B------:R-:W-:Y:S01]  /*12d0*/  @P1 FADD.FTZ R64, R23, R64 ;  /* 0x0000004017401221 */ /* 0x000fe20000010000 */
[----:B------:R-:W-:Y:S01]  /*12e0*/  SEL R49, R62, R37, P2 ;  /* 0x000000253e317207 */ /* 0x000fe20001000000 */
[----:B------:R-:W-:Y:S01]  /*12f0*/  @P1 FADD.FTZ R67, R22, R67 ;  /* 0x0000004316431221 */ /* 0x000fe20000010000 */
[----:B------:R-:W-:Y:S01]  /*1300*/  SEL R48, R65, R36, P2 ;  /* 0x0000002441307207 */ /* 0x000fe20001000000 */
[C---:B------:R-:W-:Y:S01]  /*1310*/  FMUL.FTZ R109, R105.reuse, R52 ;  /* 0x00000034696d7220 */ /* 0x040fe20000410000 */
[C---:B------:R-:W-:Y:S01]  /*1320*/  SEL R51, R64.reuse, R39, P2 ;  /* 0x0000002740337207 */ /* 0x040fe20001000000 */
[----:B------:R-:W-:Y:S01]  /*1330*/  FMUL.FTZ R112, R105, R112 ;  /* 0x0000007069707220 */ /* 0x000fe20000410000 */
[----:B------:R-:W-:Y:S01]  /*1340*/  SEL R50, R67, R38, P2 ;  /* 0x0000002643327207 */ /* 0x000fe20001000000 */
[C---:B------:R-:W-:Y:S01]  /*1350*/  FMUL.FTZ R111, R105.reuse, R68 ;  /* 0x00000044696f7220 */ /* 0x040fe20000410000 */
[----:B------:R-:W-:Y:S01]  /*1360*/  F2FP.BF16.PACK_AB R53, R64, R67 ;  /* 0x000000434035723e */ /* 0x000fe200000010ff */
[----:B------:R-:W-:Y:S01]  /*1370*/  FMUL.FTZ R114, R105, R114 ;  /* 0x0000007269727220 */ /* 0x000fe20000410000 */
[----:B------:R-:W-:Y:S01]  /*1380*/  F2FP.BF16.PACK_AB R52, R62, R65 ;  /* 0x000000413e34723e */ /* 0x000fe200000010ff */
[----:B------:R-:W-:Y:S01]  /*1390*/  @P0 IMAD.WIDE.U32 R56, R104, R57, c[0x0][0x258] ;  /* 0x0000960068380625 */ /* 0x000fe200078e0039 */
[----:B------:R-:W-:-:S02]  /*13a0*/  @P3 F2FP.BF16.PACK_AB R67, RZ, R67 ;  /* 0x00000043ff43323e */ /* 0x000fc400000010ff */
[----:B------:R-:W-:Y:S01]  /*13b0*/  @P3 F2FP.BF16.PACK_AB R65, RZ, R65 ;  /* 0x00000041ff41323e */ /* 0x000fe200000010ff */
[----:B------:R-:W-:Y:S01]  /*13c0*/  FADD.FTZ R54, R55, -R54 ;  /* 0x8000003637367221 */ /* 0x000fe20000010000 */
[----:B------:R0:W-:Y:S01]  /*13d0*/  @P0 STG.E.128 [R56.64], R48 ;  /* 0x0000003038000986 */ /* 0x0001e2000c101d04 */
[----:B------:R-:W-:Y:S01]  /*13e0*/  @P1 FADD.FTZ R112, R25, R112 ;  /* 0x0000007019701221 */ /* 0x000fe20000010000 */
[----:B------:R-:W-:Y:S01]  /*13f0*/  @P3 F2FP.BF16.PACK_AB R64, RZ, R64 ;  /* 0x00000040ff40323e */ /* 0x000fe200000010ff */
[----:B------:R-:W-:Y:S01]  /*1400*/  @P1 FADD.FTZ R109, R24, R109 ;  /* 0x0000006d186d1221 */ /* 0x000fe20000010000 */
[----:B------:R-:W-:Y:S01]  /*1410*/  @P3 F2FP.BF16.PACK_AB R62, RZ, R62 ;  /* 0x0000003eff3e323e */ /* 0x000fe200000010ff */
[----:B------:R-:W-:Y:S01]  /*1420*/  @P1 FADD.FTZ R114, R27, R114 ;  /* 0x000000721b721221 */ /* 0x000fe20000010000 */
[----:B------:R-:W-:Y:S01]  /*1430*/  @P3 PRMT R45, R67, 0x7610, R45 ;  /* 0x00007610432d3816 */ /* 0x000fe2000000002d */
[----:B------:R-:W-:Y:S01]  /*1440*/  @P1 FADD.FTZ R111, R26, R111 ;  /* 0x0000006f1a6f1221 */ /* 0x000fe20000010000 */
[----:B------:R-:W-:Y:S01]  /*1450*/  @P3 PRMT R44, R65, 0x7610, R44 ;  /* 0x00007610412c3816 */ /* 0x000fe2000000002c */
[----:B------:R-:W-:Y:S01]  /*1460*/  FADD.FTZ R70, R63, -R66 ;  /* 0x800000423f467221 */ /* 0x000fe20000010000 */
[----:B------:R-:W-:Y:S01]  /*1470*/  @P3 PRMT R45, R45, 0x5410, R64 ;  /* 0x000054102d2d3816 */ /* 0x000fe20000000040 */
[----:B------:R-:W-:Y:S01]  /*1480*/  FMUL.FTZ R63, R105, R54 ;  /* 0x00000036693f7220 */ /* 0x000fe20000410000 */
[----:B------:R-:W-:Y:S01]  /*1490*/  F2FP.BF16.PACK_AB R55, R114, R111 ;  /* 0x0000006f7237723e */ /* 0x000fe200000010ff */
[----:B------:R-:W-:Y:S01]  /*14a0*/  FADD.FTZ R116, R71, -R116 ;  /* 0x8000007447747221 */ /* 0x000fe20000010000 */
[----:B------:R-:W-:Y:S01]  /*14b0*/  F2FP.BF16.PACK_AB R54, R112, R109 ;  /* 0x0000006d7036723e */ /* 0x000fe200000010ff */
[----:B------:R-:W-:Y:S01]  /*14c0*/  FADD.FTZ R118, R113, -R118 ;  /* 0x8000007671767221 */ /* 0x000fe20000010000 */
[----:B------:R-:W-:Y:S01]  /*14d0*/  @P3 PRMT R44, R44, 0x5410, R62 ;  /* 0x000054102c2c3816 */ /* 0x000fe2000000003e */
[----:B------:R-:W-:Y:S01]  /*14e0*/  FADD.FTZ R120, R115, -R120 ;  /* 0x8000007873787221 */ /* 0x000fe20000010000 */
[----:B0-----:R-:W-:Y:S01]  /*14f0*/  SEL R48, R109, R40, P2 ;  /* 0x000000286d307207 */ /* 0x001fe20001000000 */
[----:B------:R-:W-:Y:S01]  /*1500*/  FADD.FTZ R124, R124, -R117 ;  /* 0x800000757c7c7221 */ /* 0x000fe20000010000 */
[----:B------:R-:W-:Y:S01]  /*1510*/  SEL R50, R111, R42, P2 ;  /* 0x0000002a6f327207 */ /* 0x000fe20001000000 */
[----:B------:R-:W-:Y:S01]  /*1520*/  FMUL.FTZ R107, R105, R70 ;  /* 0x00000046696b7220 */ /* 0x000fe20000410000 */
[----:B------:R-:W-:Y:S01]  /*1530*/  @P3 F2FP.BF16.PACK_AB R111, RZ, R111 ;  /* 0x0000006fff6f323e */ /* 0x000fe200000010ff */
[----:B------:R-:W-:Y:S01]  /*1540*/  IMAD.WIDE.U32 R58, R104, R61, c[0x0][0x248] ;  /* 0x00009200683a7625 */ /* 0x000fe200078e003d */
[----:B------:R-:W-:-:S02]  /*1550*/  @P3 F2FP.BF16.PACK_AB R109, RZ, R109 ;  /* 0x0000006dff6d323e */ /* 0x000fc400000010ff */
[----:B------:R-:W-:Y:S01]  /*1560*/  SEL R49, R112, R41, P2 ;  /* 0x0000002970317207 */ /* 0x000fe20001000000 */
[C---:B------:R-:W-:Y:S01]  /*1570*/  FMUL.FTZ R66, R105.reuse, R116 ;  /* 0x0000007469427220 */ /* 0x040fe20000410000 */
[----:B------:R-:W-:Y:S01]  /*1580*/  SEL R51, R114, R43, P2 ;  /* 0x0000002b72337207 */ /* 0x000fe20001000000 */
[C---:B------:R-:W-:Y:S01]  /*1590*/  FMUL.FTZ R69, R105.reuse, R106 ;  /* 0x0000006a69457220 */ /* 0x040fe20000410000 */
[----:B------:R-:W-:Y:S01]  /*15a0*/  @P3 F2FP.BF16.PACK_AB R114, RZ, R114 ;  /* 0x00000072ff72323e */ /* 0x000fe200000010ff */
[C---:B------:R-:W-:Y:S01]  /*15b0*/  FMUL.FTZ R68, R105.reuse, R118 ;  /* 0x0000007669447220 */ /* 0x040fe20000410000 */
[----:B------:R-:W-:Y:S01]  /*15c0*/  @P3 F2FP.BF16.PACK_AB R112, RZ, R112 ;  /* 0x00000070ff70323e */ /* 0x000fe200000010ff */
[----:B------:R-:W-:Y:S01]  /*15d0*/  FMUL.FTZ R71, R105, R108 ;  /* 0x0000006c69477220 */ /* 0x000fe20000410000 */
[----:B------:R-:W-:Y:S01]  /*15e0*/  @P3 PRMT R47, R111, 0x7610, R47 ;  /* 0x000076106f2f3816 */ /* 0x000fe2000000002f */
[----:B------:R-:W-:Y:S01]  /*15f0*/  FMUL.FTZ R120, R105, R120 ;  /* 0x0000007869787220 */ /* 0x000fe20000410000 */
[----:B------:R-:W-:Y:S01]  /*1600*/  @P3 PRMT R46, R109, 0x7610, R46 ;  /* 0x000076106d2e3816 */ /* 0x000fe2000000002e */
[----:B------:R-:W-:Y:S01]  /*1610*/  FMUL.FTZ R70, R105, R124 ;  /* 0x0000007c69467220 */ /* 0x000fe20000410000 */
[----:B------:R0:W-:Y:S01]  /*1620*/  @P0 STG.E.128 [R56.64+0x10], R48 ;  /* 0x0000103038000986 */ /* 0x0001e2000c101d04 */
[----:B------:R-:W-:Y:S01]  /*1630*/  @P3 PRMT R47, R47, 0x5410, R114 ;  /* 0x000054102f2f3816 */ /* 0x000fe20000000072 */
[----:B------:R-:W-:Y:S01]  /*1640*/  @P1 FADD.FTZ R63, R28, R63 ;  /* 0x0000003f1c3f1221 */ /* 0x000fe20000010000 */
[----:B------:R-:W-:Y:S01]  /*1650*/  @P3 PRMT R46, R46, 0x5410, R112 ;  /* 0x000054102e2e3816 */ /* 0x000fe20000000070 */
[----:B------:R-:W-:Y:S01]  /*1660*/  @P1 FADD.FTZ R66, R29, R66 ;  /* 0x000000421d421221 */ /* 0x000fe20000010000 */
[----:B------:R1:W-:Y:S01]  /*1670*/  STG.E.128 [R58.64], R52 ;  /* 0x000000343a007986 */ /* 0x0003e2000c101d04 */
        /* <DEDUP_REMOVED lines=12> */
[----:B0-----:R-:W-:Y:S01]  /*1740*/  @P3 IMAD.WIDE.U32 R48, R104, R61, c[0x0][0x250] ;  /* 0x0000940068303625 */ /* 0x001fe200078e003d */
[----:B------:R-:W-:-:S02]  /*1750*/  F2FP.BF16.PACK_AB R51, R70, R107 ;  /* 0x0000006b4633723e */ /* 0x000fc400000010ff */
[----:B------:R-:W-:Y:S02]  /*1760*/  SEL R40, R71, R40, P2 ;  /* 0x0000002847287207 */ /* 0x000fe40001000000 */
[----:B-1----:R-:W-:Y:S01]  /*1770*/  @P0 IADD3 R54, R104, 0x20, RZ ;  /* 0x0000002068360810 */ /* 0x002fe20007ffe0ff */
[----:B------:R0:W-:Y:S01]  /*1780*/  @P3 STG.E.128 [R48.64], R44 ;  /* 0x0000002c30003986 */ /* 0x0001e2000c101d04 */
[----:B------:R-:W-:Y:S02]  /*1790*/  @P0 MOV R55, 0x20 ;  /* 0x0000002000370802 */ /* 0x000fe40000000f00 */
[----:B------:R-:W-:Y:S02]  /*17a0*/  IADD3 R52, R60, 0x20, RZ ;  /* 0x000000203c347810 */ /* 0x000fe40007ffe0ff */
[----:B------:R-:W-:Y:S01]  /*17b0*/  F2FP.BF16.PACK_AB R50, R120, R71 ;  /* 0x000000477832723e */ /* 0x000fe200000010ff */
[----:B------:R-:W-:Y:S01]  /*17c0*/  @P0 IMAD.WIDE.U32 R54, R54, R55, c[0x0][0x258] ;  /* 0x0000960036360625 */ /* 0x000fe200078e0037 */
[----:B------:R-:W-:-:S02]  /*17d0*/  @P3 F2FP.BF16.PACK_AB R107, RZ, R107 ;  /* 0x0000006bff6b323e */ /* 0x000fc400000010ff */
[----:B------:R-:W-:Y:S01]  /*17e0*/  @P3 F2FP.BF16.PACK_AB R71, RZ, R71 ;  /* 0x00000047ff47323e */ /* 0x000fe200000010ff */
[----:B------:R-:W-:Y:S01]  /*17f0*/  IMAD.WIDE.U32 R52, R52, R61, c[0x0][0x248] ;  /* 0x0000920034347625 */ /* 0x000fe200078e003d */
[----:B------:R-:W-:Y:S01]  /*1800*/  SEL R41, R120, R41, P2 ;  /* 0x0000002978297207 */ /* 0x000fe20001000000 */
[----:B------:R-:W-:Y:S01]  /*1810*/  @P0 STG.E.128 [R54.64], R36 ;  /* 0x0000002436000986 */ /* 0x000fe2000c101d04 */
[----:B------:R-:W-:Y:S02]  /*1820*/  @P3 IADD3 R104, R104, 0x20, RZ ;  /* 0x0000002068683810 */ /* 0x000fe40007ffe0ff */
[----:B------:R-:W-:Y:S01]  /*1830*/  @P3 F2FP.BF16.PACK_AB R70, RZ, R70 ;  /* 0x00000046ff46323e */ /* 0x000fe200000010ff */
[----:B------:R-:W-:Y:S01]  /*1840*/  @P0 STG.E.128 [R54.64+0x10], R40 ;  /* 0x0000102836000986 */ /* 0x000fe2000c101d04 */
[----:B------:R-:W-:Y:S02]  /*1850*/  @P3 F2FP.BF16.PACK_AB R120, RZ, R120 ;  /* 0x00000078ff78323e */ /* 0x000fe400000010ff */
[----:B0-----:R-:W-:-:S02]  /*1860*/  F2FP.BF16.PACK_AB R49, R68, R69 ;  /* 0x000000454431723e */ /* 0x001fc400000010ff */
[----:B------:R-:W-:Y:S02]  /*1870*/  F2FP.BF16.PACK_AB R48, R66, R63 ;  /* 0x0000003f4230723e */ /* 0x000fe400000010ff */
[----:B------:R-:W-:Y:S02]  /*1880*/  @P3 F2FP.BF16.PACK_AB R69, RZ, R69 ;  /* 0x00000045ff45323e */ /* 0x000fe400000010ff */
[----:B------:R-:W-:Y:S01]  /*1890*/  @P3 F2FP.BF16.PACK_AB R63, RZ, R63 ;  /* 0x0000003fff3f323e */ /* 0x000fe200000010ff */
[----:B------:R0:W-:Y:S01]  /*18a0*/  STG.E.128 [R52.64], R48 ;  /* 0x0000003034007986 */ /* 0x0001e2000c101d04 */
[----:B------:R-:W-:Y:S02]  /*18b0*/  @P3 F2FP.BF16.PACK_AB R68, RZ, R68 ;  /* 0x00000044ff44323e */ /* 0x000fe400000010ff */
[----:B------:R-:W-:Y:S02]  /*18c0*/  @P3 F2FP.BF16.PACK_AB R66, RZ, R66 ;  /* 0x00000042ff42323e */ /* 0x000fe400000010ff */
        /* <DEDUP_REMOVED lines=8> */
[----:B------:R-:W-:-:S02]  /*1950*/  @P3 PRMT R44, R44, 0x5410, R66 ;  /* 0x000054102c2c3816 */ /* 0x000fc40000000042 */
[----:B------:R-:W-:-:S03]  /*1960*/  MOV R51, c[0x0][0x160] ;  /* 0x0000580000337a02 */ /* 0x000fc60000000f00 */
[----:B------:R0:W-:Y:S01]  /*1970*/  @P3 STG.E.128 [R48.64], R44 ;  /* 0x0000002c30003986 */ /* 0x0001e2000c101d04 */
[----:B------:R-:W-:-:S04]  /*1980*/  LEA R96, R51, R96, 0x2 ;  /* 0x0000006033607211 */ /* 0x000fc800078e10ff */
[----:B------:R-:W-:-:S13]  /*1990*/  ISETP.GE.AND P0, PT, R96, c[0x0][0x164], PT ;  /* 0x0000590060007a0c */ /* 0x000fda0003f06270 */
[----:B0-----:R-:W-:Y:S01]  /*19a0*/  @P0 CALL.REL.NOINC `(.L_x_617) ;  /* 0x0000001000000944 */ /* 0x001fe20003c00000 */
[----:B------:R-:W-:Y:S05]  /*19b0*/  BRA `(.L_x_618) ;  /* 0xffffea8000007947 */ /* 0x000fea000383ffff */
.L_x_617:
[----:B------:R-:W-:Y:S05]  /*19c0*/  BSYNC B1 ;  /* 0x0000000000017941 */ /* 0x000fea0003800000 */
.L_x_614:
        /* <DEDUP_REMOVED lines=24> */
.L_x_613:
[----:B------:R-:W-:Y:S05]  /*1b50*/  BSYNC B0 ;  /* 0x0000000000007941 */ /* 0x000fea0003800000 */
.L_x_611:
        /* <DEDUP_REMOVED lines=28> */
[----:B------:R-:W-:Y:S01]  /*1d20*/  LDS R26, [R77.X4+0x1a00] ;  /* 0x001a00004d1a7984 */ /* 0x000fe20000004800 */
        /* <DEDUP_REMOVED lines=14> */
[----:B------:R-:W-:Y:S04]  /*1e10*/  STS.128 [R0+0x10], R28 ;  /* 0x0000101c00007388 */ /* 0x000fe80000000c00 */
[----:B------:R0:W-:Y:S01]  /*1e20*/  STS.128 [R0+0x400], R4 ;  /* 0x0004000400007388 */ /* 0x0001e20000000c00 */
[----:B---3--:R-:W-:-:S03]  /*1e30*/  FADD.FTZ R33, R12, R33 ;  /* 0x000000210c217221 */ /* 0x008fc60000010000 */
[----:B------:R-:W-:Y:S01]  /*1e40*/  STS.128 [R0+0x410], R8 ;  /* 0x0004100800007388 */ /* 0x000fe20000000c00 */
[----:B----4-:R-:W-:-:S03]  /*1e50*/  FADD.FTZ R13, R13, R32 ;  /* 0x000000200d0d7221 */ /* 0x010fc60000010000 */
[----:B------:R-:W-:Y:S01]  /*1e60*/  BAR.SYNC.DEFER_BLOCKING 0x0 ;  /* 0x0000000000007b1d */ /* 0x000fe20000010000 */
[----:B0-----:R-:W-:Y:S02]  /*1e70*/  IMAD R4, R40, c[0x0][0x168], RZ ;  /* 0x00005a0028047a24 */ /* 0x001fe400078e02ff */
[----:B------:R-:W-:-:S03]  /*1e80*/  FADD.FTZ R7, R3, R26 ;  /* 0x0000001a03077221 */ /* 0x000fc60000010000 */
[----:B------:R-:W-:-:S04]  /*1e90*/  IADD3 R4, P0, R4, R77, RZ ;  /* 0x0000004d04047210 */ /* 0x000fc80007f1e0ff */
[----:B------:R-:W-:-:S04]  /*1ea0*/  IADD3.X R3, RZ, RZ, RZ, P0, !PT ;  /* 0x000000ffff037210 */ /* 0x000fc800007fe4ff */
[C---:B------:R-:W-:Y:S02]  /*1eb0*/  SHF.L.U64.HI R12, R4.reuse, 0x2, R3 ;  /* 0x00000002040c7819 */ /* 0x040fe40000010203 */
[----:B------:R-:W-:Y:S01]  /*1ec0*/  SHF.L.U32 R4, R4, 0x2, RZ ;  /* 0x0000000204047819 */ /* 0x000fe200000006ff */
[----:B------:R-:W0:Y:S03]  /*1ed0*/  LDS R34, [R77.X4] ;  /* 0x000000004d227984 */ /* 0x000e260000004800 */
[C---:B------:R-:W-:Y:S01]  /*1ee0*/  IADD3 R2, P0, R4.reuse, c[0x0][0x228], RZ ;  /* 0x00008a0004027a10 */ /* 0x040fe20007f1e0ff */
[----:B------:R-:W1:Y:S01]  /*1ef0*/  LDS R35, [R77.X4+0x200] ;  /* 0x000200004d237984 */ /* 0x000e620000004800 */
[----:B------:R-:W-:Y:S02]  /*1f00*/  IADD3 R4, P1, R4, c[0x0][0x220], RZ ;  /* 0x0000880004047a10 */ /* 0x000fe40007f3e0ff */
[----:B------:R-:W-:Y:S01]  /*1f10*/  IADD3.X R3, R12, c[0x0][0x22c], RZ, P0, !PT ;  /* 0x00008b000c037a10 */ /* 0x000fe200007fe4ff */
        /* <DEDUP_REMOVED lines=21> */
[----:B------:R-:W-:Y:S02]  /*2070*/  FADD.FTZ R5, R34, R5 ;  /* 0x0000000522057221 */ /* 0x000fe40000010000 */
[----:B------:R-:W-:Y:S02]  /*2080*/  FADD.FTZ R20, R37, R20 ;  /* 0x0000001425147221 */ /* 0x000fe40000010000 */
[----:B------:R-:W-:Y:S02]  /*2090*/  FADD.FTZ R0, R35, R0 ;  /* 0x0000000023007221 */ /* 0x000fe40000010000 */
[----:B------:R-:W-:Y:S01]  /*20a0*/  FADD.FTZ R11, R5, R8 ;  /* 0x00000008050b7221 */ /* 0x000fe20000010000 */
[----:B------:R-:W-:Y:S01]  /*20b0*/  IADD3.X R5, R12, c[0x0][0x224], RZ, P1, !PT ;  /* 0x000089000c057a10 */ /* 0x000fe20000ffe4ff */
[----:B0-----:R-:W-:-:S03]  /*20c0*/  FADD.FTZ R6, R21, R6 ;  /* 0x0000000615067221 */ /* 0x001fc60000010000 */
        /* <DEDUP_REMOVED lines=13> */
.L_x_615:
[----:B------:R-:W-:Y:S01]  /*21a0*/  HFMA2.MMA R70, -RZ, RZ, 0, 5.9604644775390625e-08 ;  /* 0x00000001ff467435 */ /* 0x000fe200000001ff */
[----:B------:R-:W-:-:S02]  /*21b0*/  MOV R123, R52 ;  /* 0x00000034007b7202 */ /* 0x000fc40000000f00 */
[----:B------:R-:W-:Y:S02]  /*21c0*/  MOV R121, 0x1f ;  /* 0x0000001f00797802 */ /* 0x000fe40000000f00 */
[----:B------:R-:W-:Y:S02]  /*21d0*/  MOV R68, 0xffffffff ;  /* 0xffffffff00447802 */ /* 0x000fe40000000f00 */
[----:B------:R-:W-:Y:S02]  /*21e0*/  MOV R48, 0x2200 ;  /* 0x0000220000307802 */ /* 0x000fe40000000f00 */
[----:B-----5:R-:W-:Y:S05]  /*21f0*/  CALL.REL.NOINC `($__internal_39_$__cuda_sm70_shflsync_bfly_p) ;  /* 0x0000046000007944 */ /* 0x020fea0003c00000 */
[----:B-1----:R-:W-:Y:S01]  /*2200*/  MOV R119, R121 ;  /* 0x0000007900777202 */ /* 0x002fe20000000f00 */
[----:B0-----:R-:W-:Y:S05]  /*2210*/  BRA `(.L_x_619) ;  /* 0xffffec5000007947 */ /* 0x001fea000383ffff */
.L_x_616:
[----:B------:R-:W-:Y:S01]  /*2220*/  HFMA2.MMA R70, -RZ, RZ, 0, 5.9604644775390625e-08 ;  /* 0x00000001ff467435 */ /* 0x000fe200000001ff */
[----:B------:R-:W-:Y:S02]  /*2230*/  MOV R123, R54 ;  /* 0x00000036007b7202 */ /* 0x000fe40000000f00 */
[----:B------:R-:W-:Y:S02]  /*2240*/  MOV R121, 0x1f ;  /* 0x0000001f00797802 */ /* 0x000fe40000000f00 */
[----:B------:R-:W-:-:S02]  /*2250*/  MOV R68, 0xffffffff ;  /* 0xffffffff00447802 */ /* 0x000fc40000000f00 */
[----:B------:R-:W-:Y:S02]  /*2260*/  MOV R48, 0x2280 ;  /* 0x0000228000307802 */ /* 0x000fe40000000f00 */
[----:B01---5:R-:W-:Y:S05]  /*2270*/  CALL.REL.NOINC `($__internal_39_$__cuda_sm70_shflsync_bfly_p) ;  /* 0x000003e000007944 */ /* 0x023fea0003c00000 */
[----:B------:R-:W-:Y:S01]  /*2280*/  FADD.FTZ R52, R52, R119 ;  /* 0x0000007734347221 */ /* 0x000fe20000010000 */
[----:B0-----:R-:W-:Y:S01]  /*2290*/  HFMA2.MMA R70, -RZ, RZ, 0, 1.1920928955078125e-07 ;  /* 0x00000002ff467435 */ /* 0x001fe200000001ff */
[----:B-1----:R-:W-:Y:S01]  /*22a0*/  FADD.FTZ R54, R54, R121 ;  /* 0x0000007936367221 */ /* 0x002fe20000010000 */
[----:B------:R-:W-:Y:S02]  /*22b0*/  MOV R121, 0x1f ;  /* 0x0000001f00797802 */ /* 0x000fe40000000f00 */
[----:B------:R-:W-:Y:S02]  /*22c0*/  MOV R68, 0xffffffff ;  /* 0xffffffff00447802 */ /* 0x000fe40000000f00 */
[----:B------:R-:W-:Y:S02]  /*22d0*/  MOV R123, R52 ;  /* 0x00000034007b7202 */ /* 0x000fe40000000f00 */
[----:B------:R-:W-:Y:S02]  /*22e0*/  MOV R48, 0x2300 ;  /* 0x0000230000307802 */ /* 0x000fe40000000f00 */
[----:B------:R-:W-:Y:S05]  /*22f0*/  CALL.REL.NOINC `($__internal_39_$__cuda_sm70_shflsync_bfly_p) ;  /* 0x0000036000007944 */ /* 0x000fea0003c00000 */
[----:B0-----:R-:W-:Y:S01]  /*2300*/  HFMA2.MMA R70, -RZ, RZ, 0, 1.1920928955078125e-07 ;  /* 0x00000002ff467435 */ /* 0x001fe200000001ff */
[----:B-1----:R-:W-:-:S02]  /*2310*/  MOV R119, R121 ;  /* 0x0000007900777202 */ /* 0x002fc40000000f00 */
[----:B------:R-:W-:Y:S02]  /*2320*/  MOV R123, R54 ;  /* 0x00000036007b7202 */ /* 0x000fe40000000f00 */
[----:B------:R-:W-:Y:S02]  /*2330*/  MOV R121, 0x1f ;  /* 0x0000001f00797802 */ /* 0x000fe40000000f00 */
[----:B------:R-:W-:Y:S02]  /*2340*/  MOV R68, 0xffffffff ;  /* 0xffffffff00447802 */ /* 0x000fe40000000f00 */
[----:B------:R-:W-:Y:S02]  /*2350*/  MOV R48, 0x2370 ;  /* 0x0000237000307802 */ /* 0x000fe40000000f00 */
[----:B------:R-:W-:Y:S05]  /*2360*/  CALL.REL.NOINC `($__internal_39_$__cuda_sm70_shflsync_bfly_p) ;  /* 0x000002f000007944 */ /* 0x000fea0003c00000 */
[----:B------:R-:W-:Y:S01]  /*2370*/  FADD.FTZ R52, R119, R52 ;  /* 0x0000003477347221 */ /* 0x000fe20000010000 */
[----:B0-----:R-:W-:Y:S01]  /*2380*/  HFMA2.MMA R70, -RZ, RZ, 0, 2.384185791015625e-07 ;  /* 0x00000004ff467435 */ /* 0x001fe200000001ff */
[----:B-1----:R-:W-:Y:S01]  /*2390*/  FADD.FTZ R54, R54, R121 ;  /* 0x0000007936367221 */ /* 0x002fe20000010000 */
[----:B------:R-:W-:Y:S02]  /*23a0*/  MOV R121, 0x1f ;  /* 0x0000001f00797802 */ /* 0x000fe40000000f00 */
[----:B------:R-:W-:-:S02]  /*23b0*/  MOV R68, 0xffffffff ;  /* 0xffffffff00447802 */ /* 0x000fc40000000f00 */
[----:B------:R-:W-:Y:S02]  /*23c0*/  MOV R123, R52 ;  /* 0x00000034007b7202 */ /* 0x000fe40000000f00 */
[----:B------:R-:W-:Y:S02]  /*23d0*/  MOV R48, 0x23f0 ;  /* 0x000023f000307802 */ /* 0x000fe40000000f00 */
[----:B------:R-:W-:Y:S05]  /*23e0*/  CALL.REL.NOINC `($__internal_39_$__cuda_sm70_shflsync_bfly_p) ;  /* 0x0000027000007944 */ /* 0x000fea0003c00000 */
[----:B0-----:R-:W-:Y:S01]  /*23f0*/  HFMA2.MMA R70, -RZ, RZ, 0, 2.384185791015625e-07 ;  /* 0x00000004ff467435 */ /* 0x001fe200000001ff */
[----:B-1----:R-:W-:Y:S02]  /*2400*/  MOV R119, R121 ;  /* 0x0000007900777202 */ /* 0x002fe40000000f00 */
[----:B------:R-:W-:Y:S02]  /*2410*/  MOV R123, R54 ;  /* 0x00000036007b7202 */ /* 0x000fe40000000f00 */
[----:B------:R-:W-:Y:S02]  /*2420*/  MOV R121, 0x1f ;  /* 0x0000001f00797802 */ /* 0x000fe40000000f00 */
[----:B------:R-:W-:Y:S02]  /*2430*/  MOV R68, 0xffffffff ;  /* 0xffffffff00447802 */ /* 0x000fe40000000f00 */
[----:B------:R-:W-:-:S02]  /*2440*/  MOV R48, 0x2460 ;  /* 0x0000246000307802 */ /* 0x000fc40000000f00 */
[----:B------:R-:W-:Y:S05]  /*2450*/  CALL.REL.NOINC `($__internal_39_$__cuda_sm70_shflsync_bfly_p) ;  /* 0x0000020000007944 */ /* 0x000fea0003c00000 */
[----:B------:R-:W-:Y:S01]  /*2460*/  FADD.FTZ R52, R119, R52 ;  /* 0x0000003477347221 */ /* 0x000fe20000010000 */
[----:B0-----:R-:W-:Y:S01]  /*2470*/  HFMA2.MMA R70, -RZ, RZ, 0, 4.76837158203125e-07 ;  /* 0x00000008ff467435 */ /* 0x001fe200000001ff */
[----:B-1----:R-:W-:Y:S01]  /*2480*/  FADD.FTZ R54, R54, R121 ;  /* 0x0000007936367221 */ /* 0x002fe20000010000 */
[----:B------:R-:W-:-:S02]  /*2490*/  MOV R121, 0x1f ;  /* 0x0000001f00797802 */ /* 0x000fc40000000f00 */
[----:B------:R-:W-:Y:S02]  /*24a0*/  MOV R68, 0xffffffff ;  /* 0xffffffff00447802 */ /* 0x000fe40000000f00 */
[----:B------:R-:W-:Y:S02]  /*24b0*/  MOV R123, R52 ;  /* 0x00000034007b7202 */ /* 0x000fe40000000f00 */
[----:B------:R-:W-:Y:S02]  /*24c0*/  MOV R48, 0x24e0 ;  /* 0x000024e000307802 */ /* 0x000fe40000000f00 */
[----:B------:R-:W-:Y:S05]  /*24d0*/  CALL.REL.NOINC `($__internal_39_$__cuda_sm70_shflsync_bfly_p) ;  /* 0x0000018000007944 */ /* 0x000fea0003c00000 */
[----:B0-----:R-:W-:Y:S01]  /*24e0*/  HFMA2.MMA R70, -RZ, RZ, 0, 4.76837158203125e-07 ;  /* 0x00000008ff467435 */ /* 0x001fe200000001ff */
[----:B-1----:R-:W-:Y:S02]  /*24f0*/  MOV R119, R121 ;  /* 0x0000007900777202 */ /* 0x002fe40000000f00 */
[----:B------:R-:W-:Y:S02]  /*2500*/  MOV R123, R54 ;  /* 0x00000036007b7202 */ /* 0x000fe40000000f00 */
[----:B------:R-:W-:Y:S02]  /*2510*/  MOV R121, 0x1f ;  /* 0x0000001f00797802 */ /* 0x000fe40000000f00 */
[----:B------:R-:W-:-:S02]  /*2520*/  MOV R68, 0xffffffff ;  /* 0xffffffff00447802 */ /* 0x000fc40000000f00 */
[----:B------:R-:W-:Y:S02]  /*2530*/  MOV R48, 0x2550 ;  /* 0x0000255000307802 */ /* 0x000fe40000000f00 */
[----:B------:R-:W-:Y:S05]  /*2540*/  CALL.REL.NOINC `($__internal_39_$__cuda_sm70_shflsync_bfly_p) ;  /* 0x0000011000007944 */ /* 0x000fea0003c00000 */
[----:B------:R-:W-:Y:S01]  /*2550*/  FADD.FTZ R52, R119, R52 ;  /* 0x0000003477347221 */ /* 0x000fe20000010000 */
[----:B0-----:R-:W-:Y:S01]  /*2560*/  HFMA2.MMA R70, -RZ, RZ, 0, 9.5367431640625e-07 ;  /* 0x00000010ff467435 */ /* 0x001fe200000001ff */
[----:B-1----:R-:W-:Y:S01]  /*2570*/  FADD.FTZ R54, R54, R121 ;  /* 0x0000007936367221 */ /* 0x002fe20000010000 */
[----:B------:R-:W-:Y:S02]  /*2580*/  MOV R121, 0x1f ;  /* 0x0000001f00797802 */ /* 0x000fe40000000f00 */
[----:B------:R-:W-:Y:S02]  /*2590*/  MOV R68, 0xffffffff ;  /* 0xffffffff00447802 */ /* 0x000fe40000000f00 */
[----:B------:R-:W-:Y:S02]  /*25a0*/  MOV R123, R52 ;  /* 0x00000034007b7202 */ /* 0x000fe40000000f00 */
[----:B------:R-:W-:Y:S02]  /*25b0*/  MOV R48, 0x25d0 ;  /* 0x000025d000307802 */ /* 0x000fe40000000f00 */
[----:B------:R-:W-:Y:S05]  /*25c0*/  CALL.REL.NOINC `($__internal_39_$__cuda_sm70_shflsync_bfly_p) ;  /* 0x0000009000007944 */ /* 0x000fea0003c00000 */
[----:B0-----:R-:W-:Y:S01]  /*25d0*/  HFMA2.MMA R70, -RZ, RZ, 0, 9.5367431640625e-07 ;  /* 0x00000010ff467435 */ /* 0x001fe200000001ff */
[----:B-1----:R-:W-:-:S02]  /*25e0*/  MOV R119, R121 ;  /* 0x0000007900777202 */ /* 0x002fc40000000f00 */
[----:B------:R-:W-:Y:S02]  /*25f0*/  MOV R123, R54 ;  /* 0x00000036007b7202 */ /* 0x000fe40000000f00 */
[----:B------:R-:W-:Y:S02]  /*2600*/  MOV R121, 0x1f ;  /* 0x0000001f00797802 */ /* 0x000fe40000000f00 */
[----:B------:R-:W-:Y:S02]  /*2610*/  MOV R68, 0xffffffff ;  /* 0xffffffff00447802 */ /* 0x000fe40000000f00 */
[----:B------:R-:W-:Y:S02]  /*2620*/  MOV R48, 0x2640 ;  /* 0x0000264000307802 */ /* 0x000fe40000000f00 */
[----:B------:R-:W-:Y:S05]  /*2630*/  CALL.REL.NOINC `($__internal_39_$__cuda_sm70_shflsync_bfly_p) ;  /* 0x0000002000007944 */ /* 0x000fea0003c00000 */
[----:B-1----:R-:W-:Y:S01]  /*2640*/  MOV R49, R121 ;  /* 0x0000007900317202 */ /* 0x002fe20000000f00 */
[----:B0-----:R-:W-:Y:S05]  /*2650*/  BRA `(.L_x_620) ;  /* 0xffffe93000007947 */ /* 0x001fea000383ffff */
        .weak           $__internal_39_$__cuda_sm70_shflsync_bfly_p
        .type           $__internal_39_$__cuda_sm70_shflsync_bfly_p,@function
        .size           $__internal_39_$__cuda_sm70_shflsync_bfly_p,(.L_x_1985 - $__internal_39_$__cuda_sm70_shflsync_bfly_p)
$__internal_39_$__cuda_sm70_shflsync_bfly_p:
[----:B------:R-:W-:Y:S01]  /*2660*/  HFMA2.MMA R49, -RZ, RZ, 0, 0 ;  /* 0x00000000ff317435 */ /* 0x000fe200000001ff */
[----:B------:R-:W-:Y:S04]  /*2670*/  WARPSYNC R68 ;  /* 0x0000004400007348 */ /* 0x000fe80003800000 */
[----:B------:R0:W1:Y:S01]  /*2680*/  SHFL.BFLY PT, R121, R123, R70, R121 ;  /* 0x0c0000467b797389 */ /* 0x00006200000e0079 */
[----:B------:R-:W-:Y:S05]  /*2690*/  RET.REL.NODEC R48 `(_ZN10layer_norm31ln_parallel_residual_bwd_kernelINS_13Kernel_traitsI13__nv_bfloat16S2_fS2_fjLj512ELj1ELj4ELj1ELj16ENS_18Kernel_traits_baseILj512ES2_S2_fS2_fjLj128EEEEELb0ELb1ELb1EEEvNS_9BwdParamsE) ;  /* 0xffffd96030007950 */ /* 0x000fea0003c3ffff */
.L_x_621:
        /* <DEDUP_REMOVED lines=14> */
.L_x_1985:


//--------------------- .text._ZN10layer_norm31ln_parallel_residual_bwd_kernelINS_13Kernel_traitsI13__nv_bfloat16S2_fS2_fjLj512ELj1ELj4ELj1ELj16ENS_18Kernel_traits_baseILj512ES2_S2_fS2_fjLj128EEEEELb1ELb0ELb0EEEvNS_9BwdParamsE --------------------------
	.section	.text._ZN10layer_norm31ln_parallel_residual_bwd_kernelINS_13Kernel_traitsI13__nv_bfloat16S2_fS2_fjLj512ELj1ELj4ELj1ELj16ENS_18Kernel_traits_baseILj512ES2_S2_fS2_fjLj128EEEEELb1ELb0ELb0EEEvNS_9BwdParamsE,"ax",@progbits
	.sectioninfo	@"SHI_REGISTERS=195"
	.align	128
        .global         _ZN10layer_norm31ln_parallel_residual_bwd_kernelINS_13Kernel_traitsI13__nv_bfloat16S2_fS2_fjLj512ELj1ELj4ELj1ELj16ENS_18Kernel_traits_baseILj512ES2_S2_fS2_fjLj128EEEEELb1ELb0ELb0EEEvNS_9BwdParamsE
        .type           _ZN10layer_norm31ln_parallel_residual_bwd_kernelINS_13Kernel_traitsI13__nv_bfloat16S2_fS2_fjLj512ELj1ELj4ELj1ELj16ENS_18Kernel_traits_baseILj512ES2_S2_fS2_fjLj128EEEEELb1ELb0ELb0EEEvNS_9BwdParamsE,@function
        .size           _ZN10layer_norm31ln_parallel_residual_bwd_kernelINS_13Kernel_traitsI13__nv_bfloat16S2_fS2_fjLj512ELj1ELj4ELj1ELj16ENS_18Kernel_traits_baseILj512ES2_S2_fS2_fjLj128EEEEELb1ELb0ELb0EEEvNS_9BwdParamsE,(.L_x_1986 - _ZN10layer_norm31ln_parallel_residual_bwd_kernelINS_13Kernel_traitsI13__nv_bfloat16S2_fS2_fjLj512ELj1ELj4ELj1ELj16ENS_18Kernel_traits_baseILj512ES2_S2_fS2_fjLj128EEEEELb1ELb0ELb0EEEvNS_9BwdParamsE)
        .other          _ZN10layer_norm31ln_parallel_residual_bwd_kernelINS_13Kernel_traitsI13__nv_bfloat16S2_fS2_fjLj512ELj1ELj4ELj1ELj16ENS_18Kernel_traits_baseILj512ES2_S2_fS2_fjLj128EEEEELb1ELb0ELb0EEEvNS_9BwdParamsE,@"STO_CUDA_ENTRY STV_DEFAULT"
_ZN10layer_norm31ln_parallel_residual_bwd_kernelINS_13Kernel_traitsI13__nv_bfloat16S2_fS2_fjLj512ELj1ELj4ELj1ELj16ENS_18Kernel_traits_baseILj512ES2_S2_fS2_fjLj128EEEEELb1ELb0ELb0EEEvNS_9BwdParamsE:
.text._ZN10layer_norm31ln_parallel_residual_bwd_kernelINS_13Kernel_traitsI13__nv_bfloat16S2_fS2_fjLj512ELj1ELj4ELj1ELj16ENS_18Kernel_traits_baseILj512ES2_S2_fS2_fjLj128EEEEELb1ELb0ELb0EEEvNS_9BwdParamsE:
        /* <DEDUP_REMOVED lines=11> */
[----:B------:R-:W-:Y:S01]  /*00b0*/  @P3 IMAD.MOV.U32 R5, RZ, RZ, 0x10 ;  /* 0x00000010ff053424 */ /* 0x000fe200078e00ff */
[----:B------:R-:W0:Y:S01]  /*00c0*/  S2R R11, SR_CTAID.X ;  /* 0x00000000000b7919 */ /* 0x000e220000002500 */
[----:B------:R-:W-:Y:S02]  /*00d0*/  SHF.R.U32.HI R118, RZ, 0x5, R0 ;  /* 0x00000005ff767819 */ /* 0x000fe40000011600 */
[----:B------:R-:W-:Y:S01]  /*00e0*/  @P3 IMAD.WIDE.U32 R2, R8, R5, c[0x0][0x1b0] ;  /* 0x00006c0008023625 */ /* 0x000fe200078e0005 */
[----:B------:R-:W-:-:S03]  /*00f0*/  @P4 MOV R9, 0x10 ;  /* 0x0000001000094802 */ /* 0x000fc60000000f00 */
        /* <DEDUP_REMOVED lines=78> */
.L_x_634:
[----:B------:R-:W-:-:S10]  /*05e0*/  HFMA2.MMA R99, -RZ, RZ, 0, 2.384185791015625e-07 ;  /* 0x00000004ff637435 */ /* 0x000fd400000001ff */
[----:B------:R-:W-:-:S04]  /*05f0*/  IMAD.WIDE R96, R118, R99, c[0x0][0x1a0] ;  /* 0x0000680076607625 */ /* 0x000fc800078e0263 */
[C---:B------:R-:W-:Y:S01]  /*0600*/  IMAD.WIDE R98, R118.reuse, R99, c[0x0][0x1a8] ;  /* 0x00006a0076627625 */ /* 0x040fe200078e0263 */
[----:B------:R0:W5:Y:S04]  /*0610*/  LDG.E R153, [R96.64] ;  /* 0x0000000460997981 */ /* 0x000168000c1e1900 */
[----:B------:R0:W5:Y:S01]  /*0620*/  LDG.E R152, [R98.64] ;  /* 0x0000000462987981 */ /* 0x000162000c1e1900 */
[----:B------:R-:W-:Y:S01]  /*0630*/  IMAD R100, R118, c[0x0][0x168], RZ ;  /* 0x00005a0076647a24 */ /* 0x000fe200078e02ff */
[----:B------:R-:W-:Y:S01]  /*0640*/  BSSY B1, `(.L_x_624) ;  /* 0x0000085000017945 */ /* 0x000fe20003800000 */
[----:B------:R-:W-:Y:S01]  /*0650*/  MOV R187, RZ ;  /* 0x000000ff00bb7202 */ /* 0x000fe20000000f00 */
[----:B------:R-:W-:Y:S02]  /*0660*/  IMAD.MOV.U32 R188, RZ, RZ, RZ ;  /* 0x000000ffffbc7224 */ /* 0x000fe400078e00ff */
        /* <DEDUP_REMOVED lines=11> */
[----:B------:R0:W2:Y:S04]  /*0720*/  LDG.E.128 R96, [R2.64] ;  /* 0x0000000402607981 */ /* 0x0000a8000c1e1d00 */
[----:B------:R-:W3:Y:S04]  /*0730*/  LDG.E.128 R104, [R104.64] ;  /* 0x0000000468687981 */ /* 0x000ee8000c1e1d00 */
[----:B------:R-:W4:Y:S04]  /*0740*/  LDG.E.128 R100, [R100.64] ;  /* 0x0000000464647981 */ /* 0x000f28000c1e1d00 */
[----:B------:R0:W4:Y:S01]  /*0750*/  LDG.E.128 R108, [R2.64+0x10] ;  /* 0x00001004026c7981 */ /* 0x000122000c1e1d00 */
[----:B------:R-:W-:-:S04]  /*0760*/  ISETP.NE.U32.AND P0, PT, RZ, c[0x0][0x250], PT ;  /* 0x00009400ff007a0c */ /* 0x000fc80003f05070 */
[----:B------:R-:W-:Y:S01]  /*0770*/  ISETP.NE.AND.EX P0, PT, RZ, c[0x0][0x254], PT, P0 ;  /* 0x00009500ff007a0c */ /* 0x000fe20003f05300 */
[C---:B------:R-:W-:Y:S01]  /*0780*/  IMAD.SHL.U32 R172, R151.reuse, 0x8, RZ ;  /* 0x0000000897ac7824 */ /* 0x040fe200078e00ff */
[----:B------:R-:W-:Y:S02]  /*0790*/  SHF.L.U64.HI R173, R151, 0x3, RZ ;  /* 0x0000000397ad7819 */ /* 0x000fe400000102ff */
[----:B------:R-:W-:-:S04]  /*07a0*/  ISETP.NE.U32.AND P1, PT, RZ, c[0x0][0x218], PT ;  /* 0x00008600ff007a0c */ /* 0x000fc80003f25070 */
[----:B------:R-:W-:-:S05]  /*07b0*/  ISETP.NE.AND.EX P1, PT, RZ, c[0x0][0x21c], PT, P1 ;  /* 0x00008700ff007a0c */ /* 0x000fca0003f25310 */
[----:B------:R-:W-:-:S04]  /*07c0*/  @P0 IADD3 R174, P6, R172, c[0x0][0x198], RZ ;  /* 0x00006600acae0a10 */ /* 0x000fc80007fde0ff */
[----:B------:R-:W-:-:S05]  /*07d0*/  @P0 IADD3.X R175, R173, c[0x0][0x19c], RZ, P6, !PT ;  /* 0x00006700adaf0a10 */ /* 0x000fca00037fe4ff */
[----:B------:R1:W5:Y:S01]  /*07e0*/  @P0 LDG.E.64 R112, [R174.64] ;  /* 0x00000004ae700981 */ /* 0x000362000c1e1b00 */
[----:B------:R-:W-:Y:S02]  /*07f0*/  ISETP.NE.AND P0, PT, R186, RZ, PT ;  /* 0x000000ffba00720c */ /* 0x000fe40003f05270 */
[----:B------:R-:W-:Y:S02]  /*0800*/  IADD3 R172, P5, R172, c[0x0][0x190], RZ ;  /* 0x00006400acac7a10 */ /* 0x000fe40007fbe0ff */
[----:B-----5:R-:W-:Y:S02]  /*0810*/  FSEL R176, R153, RZ, !P0 ;  /* 0x000000ff99b07208 */ /* 0x020fe40004000000 */
[----:B------:R-:W-:Y:S02]  /*0820*/  @P1 LEA R170, P2, R151, c[0x0][0x218], 0x5 ;  /* 0x0000860097aa1a11 */ /* 0x000fe400078428ff */
[----:B------:R-:W-:Y:S02]  /*0830*/  IADD3.X R173, R173, c[0x0][0x194], RZ, P5, !PT ;  /* 0x00006500adad7a10 */ /* 0x000fe40002ffe4ff */
[----:B------:R-:W-:-:S03]  /*0840*/  @P1 LEA.HI.X R171, R151, c[0x0][0x21c], RZ, 0x5, P2 ;  /* 0x0000870097ab1a11 */ /* 0x000fc600010f2cff */
[----:B0-----:R0:W5:Y:S04]  /*0850*/  LDG.E.64 R2, [R172.64] ;  /* 0x00000004ac027981 */ /* 0x001168000c1e1b00 */
[----:B------:R0:W5:Y:S04]  /*0860*/  @P1 LDG.E.128 R68, [R170.64] ;  /* 0x00000004aa441981 */ /* 0x000168000c1e1d00 */
[----:B------:R0:W5:Y:S01]  /*0870*/  @P1 LDG.E.128 R72, [R170.64+0x10] ;  /* 0x00001004aa481981 */ /* 0x000162000c1e1d00 */
[----:B--2---:R-:W-:Y:S01]  /*0880*/  FADD.FTZ R179, R97, -R176 ;  /* 0x800000b061b37221 */ /* 0x004fe20000010000 */
[----:B---3--:R-:W-:Y:S01]  /*0890*/  PRMT R97, RZ, 0x5410, R104 ;  /* 0x00005410ff617816 */ /* 0x008fe20000000068 */
[----:B------:R-:W-:Y:S01]  /*08a0*/  FADD.FTZ R177, R96, -R176 ;  /* 0x800000b060b17221 */ /* 0x000fe20000010000 */
[----:B------:R-:W-:-:S02]  /*08b0*/  PRMT R104, RZ, 0x7610, R104 ;  /* 0x00007610ff687816 */ /* 0x000fc40000000068 */
[--C-:B----4-:R-:W-:Y:S01]  /*08c0*/  PRMT R96, RZ, 0x5410, R100.reuse ;  /* 0x00005410ff607816 */ /* 0x110fe20000000064 */
[----:B0-----:R-:W-:Y:S01]  /*08d0*/  FMUL.FTZ R172, R127, R97 ;  /* 0x000000617fac7220 */ /* 0x001fe20000410000 */
[----:B------:R-:W-:Y:S01]  /*08e0*/  PRMT R100, RZ, 0x7610, R100 ;  /* 0x00007610ff647816 */ /* 0x000fe20000000064 */
[--C-:B------:R-:W-:Y:S01]  /*08f0*/  FADD.FTZ R183, R99, -R176.reuse ;  /* 0x800000b063b77221 */ /* 0x100fe20000010000 */
[----:B------:R-:W-:Y:S01]  /*0900*/  PRMT R99, RZ, 0x5410, R105 ;  /* 0x00005410ff637816 */ /* 0x000fe20000000069 */
[----:B------:R-:W-:Y:S02]  /*0910*/  FADD.FTZ R181, R98, -R176 ;  /* 0x800000b062b57221 */ /* 0x000fe40000010000 */
[----:B------:R-:W-:Y:S02]  /*0920*/  FMUL.FTZ R171, R152, R177 ;  /* 0x000000b198ab7220 */ /* 0x000fe40000410000 */
[----:B------:R-:W-:Y:S02]  /*0930*/  FMUL.FTZ R173, R128, R104 ;  /* 0x0000006880ad7220 */ /* 0x000fe40000410000 */
[-C--:B------:R-:W-:Y:S01]  /*0940*/  FFMA.FTZ R172, R119, R96.reuse, R172 ;  /* 0x0000006077ac7223 */ /* 0x080fe200000100ac */
[--C-:B------:R-:W-:Y:S01]  /*0950*/  PRMT R185, RZ, 0x5410, R103.reuse ;  /* 0x00005410ffb97816 */ /* 0x100fe20000000067 */
[--C-:B------:R-:W-:Y:S01]  /*0960*/  FADD.FTZ R109, R109, -R176.reuse ;  /* 0x800000b06d6d7221 */ /* 0x100fe20000010000 */
[----:B------:R-:W-:Y:S01]  /*0970*/  PRMT R188, RZ, 0x7610, R103 ;  /* 0x00007610ffbc7816 */ /* 0x000fe20000000067 */
[--C-:B------:R-:W-:Y:S01]  /*0980*/  FADD.FTZ R103, R108, -R176.reuse ;  /* 0x800000b06c677221 */ /* 0x100fe20000010000 */
[--C-:B------:R-:W-:Y:S01]  /*0990*/  PRMT R187, RZ, 0x5410, R107.reuse ;  /* 0x00005410ffbb7816 */ /* 0x100fe2000000006b */
[--C-:B------:R-:W-:Y:S01]  /*09a0*/  FADD.FTZ R111, R111, -R176.reuse ;  /* 0x800000b06f6f7221 */ /* 0x100fe20000010000 */
[----:B------:R-:W-:Y:S01]  /*09b0*/  PRMT R189, RZ, 0x7610, R107 ;  /* 0x00007610ffbd7816 */ /* 0x000fe2000000006b */
[----:B------:R-:W-:Y:S01]  /*09c0*/  FADD.FTZ R107, R110, -R176 ;  /* 0x800000b06e6b7221 */ /* 0x000fe20000010000 */
[----:B------:R-:W-:Y:S01]  /*09d0*/  PRMT R98, RZ, 0x5410, R101 ;  /* 0x00005410ff627816 */ /* 0x000fe20000000065 */
[----:B------:R-:W-:Y:S01]  /*09e0*/  FADD.FTZ R48, R48, R96 ;  /* 0x0000006030307221 */ /* 0x000fe20000010000 */
[----:B------:R-:W-:Y:S01]  /*09f0*/  PRMT R105, RZ, 0x7610, R105 ;  /* 0x00007610ff697816 */ /* 0x000fe20000000069 */
[----:B------:R-:W-:-:S02]  /*0a00*/  FFMA.FTZ R64, R171, R96, R64 ;  /* 0x00000060ab407223 */ /* 0x000fc40000010040 */
[----:B-1----:R-:W-:Y:S02]  /*0a10*/  FMUL.FTZ R175, R152, R181 ;  /* 0x000000b598af7220 */ /* 0x002fe40000410000 */
[----:B------:R-:W-:Y:S02]  /*0a20*/  FADD.FTZ R16, R16, R97 ;  /* 0x0000006110107221 */ /* 0x000fe40000010000 */
[----:B------:R-:W-:Y:S02]  /*0a30*/  FFMA.FTZ R32, R171, R97, R32 ;  /* 0x00000061ab207223 */ /* 0x000fe40000010020 */
[----:B------:R-:W-:Y:S02]  /*0a40*/  FMUL.FTZ R170, R152, R179 ;  /* 0x000000b398aa7220 */ /* 0x000fe40000410000 */
[----:B------:R-:W-:Y:S02]  /*0a50*/  FFMA.FTZ R173, R120, R100, R173 ;  /* 0x0000006478ad7223 */ /* 0x000fe400000100ad */
[----:B------:R-:W-:-:S02]  /*0a60*/  FMUL.FTZ R176, R129, R99 ;  /* 0x0000006381b07220 */ /* 0x000fc40000410000 */
[----:B------:R-:W-:Y:S02]  /*0a70*/  FADD.FTZ R96, RZ, R172 ;  /* 0x000000acff607221 */ /* 0x000fe40000010000 */
[----:B------:R-:W-:Y:S01]  /*0a80*/  FFMA.FTZ R97, R171, R172, RZ ;  /* 0x000000acab617223 */ /* 0x000fe200000100ff */
[--C-:B------:R-:W-:Y:S01]  /*0a90*/  PRMT R182, RZ, 0x5410, R102.reuse ;  /* 0x00005410ffb67816 */ /* 0x100fe20000000066 */
[----:B------:R-:W-:Y:S01]  /*0aa0*/  FADD.FTZ R18, R18, R99 ;  /* 0x0000006312127221 */ /* 0x000fe20000010000 */
[----:B------:R-:W-:Y:S01]  /*0ab0*/  PRMT R184, RZ, 0x7610, R102 ;  /* 0x00007610ffb87816 */ /* 0x000fe20000000066 */
[----:B------:R-:W-:Y:S01]  /*0ac0*/  FFMA.FTZ R34, R175, R99, R34 ;  /* 0x00000063af227223 */ /* 0x000fe20000010022 */
[----:B------:R-:W-:Y:S01]  /*0ad0*/  PRMT R101, RZ, 0x7610, R101 ;  /* 0x00007610ff657816 */ /* 0x000fe20000000065 */
[----:B------:R-:W-:Y:S01]  /*0ae0*/  FMUL.FTZ R177, R130, R105 ;  /* 0x0000006982b17220 */ /* 0x000fe20000410000 */
[----:B------:R-:W-:Y:S01]  /*0af0*/  PRMT R102, RZ, 0x5410, R106 ;  /* 0x00005410ff667816 */ /* 0x000fe2000000006a */
[----:B------:R-:W-:-:S02]  /*0b00*/  FFMA.FTZ R176, R121, R98, R176 ;  /* 0x0000006279b07223 */ /* 0x000fc400000100b0 */
[----:B------:R-:W-:Y:S02]  /*0b10*/  FADD.FTZ R99, R96, R173 ;  /* 0x000000ad60637221 */ /* 0x000fe40000010000 */
[----:B------:R-:W-:Y:S01]  /*0b20*/  FFMA.FTZ R97, R170, R173, R97 ;  /* 0x000000adaa617223 */ /* 0x000fe20000010061 */
[----:B------:R-:W-:Y:S01]  /*0b30*/  PRMT R106, RZ, 0x7610, R106 ;  /* 0x00007610ff6a7816 */ /* 0x000fe2000000006a */
[----:B------:R-:W-:Y:S02]  /*0b40*/  FMUL.FTZ R174, R152, R183 ;  /* 0x000000b798ae7220 */ /* 0x000fe40000410000 */
[----:B------:R-:W-:Y:S02]  /*0b50*/  FFMA.FTZ R177, R122, R101, R177 ;  /* 0x000000657ab17223 */ /* 0x000fe400000100b1 */
[----:B------:R-:W-:Y:S02]  /*0b60*/  FMUL.FTZ R178, R131, R102 ;  /* 0x0000006683b27220 */ /* 0x000fe40000410000 */
[----:B------:R-:W-:-:S02]  /*0b70*/  FADD.FTZ R96, R99, R176 ;  /* 0x000000b063607221 */ /* 0x000fc40000010000 */
[----:B------:R-:W-:Y:S02]  /*0b80*/  FFMA.FTZ R97, R175, R176, R97 ;  /* 0x000000b0af617223 */ /* 0x000fe40000010061 */
[----:B------:R-:W-:Y:S02]  /*0b90*/  FMUL.FTZ R179, R152, R103 ;  /* 0x0000006798b37220 */ /* 0x000fe40000410000 */
[----:B------:R-:W-:Y:S02]  /*0ba0*/  FMUL.FTZ R181, R132, R106 ;  /* 0x0000006a84b57220 */ /* 0x000fe40000410000 */
[----:B------:R-:W-:Y:S02]  /*0bb0*/  FFMA.FTZ R178, R123, R182, R178 ;  /* 0x000000b67bb27223 */ /* 0x000fe400000100b2 */
[----:B------:R-:W-:Y:S02]  /*0bc0*/  FADD.FTZ R99, R96, R177 ;  /* 0x000000b160637221 */ /* 0x000fe40000010000 */
[----:B------:R-:W-:-:S02]  /*0bd0*/  FFMA.FTZ R97, R174, R177, R97 ;  /* 0x000000b1ae617223 */ /* 0x000fc40000010061 */
[----:B------:R-:W-:Y:S02]  /*0be0*/  FADD.FTZ R44, R44, R182 ;  /* 0x000000b62c2c7221 */ /* 0x000fe40000010000 */
[----:B------:R-:W-:Y:S02]  /*0bf0*/  FFMA.FTZ R60, R179, R182, R60 ;  /* 0x000000b6b33c7223 */ /* 0x000fe4000001003c */
[----:B------:R-:W-:Y:S02]  /*0c00*/  FMUL.FTZ R182, R133, R187 ;  /* 0x000000bb85b67220 */ /* 0x000fe40000410000 */
[C---:B------:R-:W-:Y:S02]  /*0c10*/  FMUL.FTZ R183, R152.reuse, R107 ;  /* 0x0000006b98b77220 */ /* 0x040fe40000410000 */
[----:B------:R-:W-:Y:S02]  /*0c20*/  FMUL.FTZ R180, R152, R109 ;  /* 0x0000006d98b47220 */ /* 0x000fe40000410000 */
[----:B------:R-:W-:-:S02]  /*0c30*/  FFMA.FTZ R181, R124, R184, R181 ;  /* 0x000000b87cb57223 */ /* 0x000fc400000100b5 */
[----:B------:R-:W-:Y:S02]  /*0c40*/  FADD.FTZ R96, R99, R178 ;  /* 0x000000b263607221 */ /* 0x000fe40000010000 */
[----:B------:R-:W-:Y:S02]  /*0c50*/  FFMA.FTZ R97, R179, R178, R97 ;  /* 0x000000b2b3617223 */ /* 0x000fe40000010061 */
[----:B------:R-:W-:Y:S02]  /*0c60*/  FADD.FTZ R46, R46, R185 ;  /* 0x000000b92e2e7221 */ /* 0x000fe40000010000 */
[-C--:B------:R-:W-:Y:S02]  /*0c70*/  FFMA.FTZ R182, R125, R185.reuse, R182 ;  /* 0x000000b97db67223 */ /* 0x080fe400000100b6 */
        /* <DEDUP_REMOVED lines=16> */
[----:B------:R-:W-:Y:S01]  /*0d80*/  IADD3 R189, R151, 0x20, RZ ;  /* 0x0000002097bd7810 */ /* 0x000fe20007ffe0ff */
        /* <DEDUP_REMOVED lines=16> */
.L_x_625:
[----:B0-----:R-:W-:Y:S05]  /*0e90*/  BSYNC B1 ;  /* 0x0000000000017941 */ /* 0x001fea0003800000 */
.L_x_624:
[----:B------:R-:W-:Y:S01]  /*0ea0*/  BSSY B1, `(.L_x_626) ;  /* 0x000007d000017945 */ /* 0x000fe20003800000 */
[----:B------:R-:W-:Y:S05]  /*0eb0*/  @!P4 BRA `(.L_x_627) ;  /* 0x000007b00000c947 */ /* 0x000fea0003800000 */
[----:B------:R-:W-:Y:S01]  /*0ec0*/  HFMA2.MMA R100, -RZ, RZ, 0, 9.5367431640625e-07 ;  /* 0x00000010ff647435 */ /* 0x000fe200000001ff */
[----:B------:R-:W-:-:S09]  /*0ed0*/  LEA R116, P0, R189, c[0x0][0x188], 0x5 ;  /* 0x00006200bd747a11 */ /* 0x000fd200078028ff */
[C---:B------:R-:W-:Y:S01]  /*0ee0*/  IMAD.WIDE.U32 R96, R189.reuse, R100, c[0x0][0x208] ;  /* 0x00008200bd607625 */ /* 0x040fe200078e0064 */
[----:B------:R-:W-:-:S03]  /*0ef0*/  LEA.HI.X R117, R189, c[0x0][0x18c], RZ, 0x5, P0 ;  /* 0x00006300bd757a11 */ /* 0x000fc600000f2cff */
[----:B------:R-:W-:Y:S02]  /*0f00*/  IMAD.WIDE.U32 R100, R189, R100, c[0x0][0x210] ;  /* 0x00008400bd647625 */ /* 0x000fe400078e0064 */
[----:B------:R-:W2:Y:S04]  /*0f10*/  LDG.E.128 R96, [R96.64] ;  /* 0x0000000460607981 */ /* 0x000ea8000c1e1d00 */
[----:B------:R-:W3:Y:S04]  /*0f20*/  LDG.E.128 R100, [R100.64] ;  /* 0x0000000464647981 */ /* 0x000ee8000c1e1d00 */
[----:B------:R0:W4:Y:S04]  /*0f30*/  LDG.E.128 R104, [R116.64] ;  /* 0x0000000474687981 */ /* 0x000128000c1e1d00 */
[----:B------:R0:W3:Y:S01]  /*0f40*/  LDG.E.128 R108, [R116.64+0x10] ;  /* 0x00001004746c7981 */ /* 0x0000e2000c1e1d00 */
[----:B------:R-:W-:-:S02]  /*0f50*/  ISETP.NE.U32.AND P0, PT, RZ, c[0x0][0x250], PT ;  /* 0x00009400ff007a0c */ /* 0x000fc40003f05070 */
[----:B------:R-:W-:Y:S02]  /*0f60*/  ISETP.NE.U32.AND P1, PT, RZ, c[0x0][0x218], PT ;  /* 0x00008600ff007a0c */ /* 0x000fe40003f25070 */
[----:B------:R-:W-:Y:S02]  /*0f70*/  ISETP.NE.AND.EX P0, PT, RZ, c[0x0][0x254], PT, P0 ;  /* 0x00009500ff007a0c */ /* 0x000fe40003f05300 */
[----:B------:R-:W-:Y:S02]  /*0f80*/  ISETP.NE.AND.EX P1, PT, RZ, c[0x0][0x21c], PT, P1 ;  /* 0x00008700ff007a0c */ /* 0x000fe40003f25310 */
[----:B------:R-:W-:Y:S02]  /*0f90*/  SHF.L.U32 R156, R189, 0x3, RZ ;  /* 0x00000003bd9c7819 */ /* 0x000fe400000006ff */
[----:B------:R-:W-:-:S07]  /*0fa0*/  SHF.R.U32.HI R157, RZ, 0x1d, R189 ;  /* 0x0000001dff9d7819 */ /* 0x000fce00000116bd */
[C---:B------:R-:W-:Y:S02]  /*0fb0*/  @P0 IADD3 R158, P6, R156.reuse, c[0x0][0x198], RZ ;  /* 0x000066009c9e0a10 */ /* 0x040fe40007fde0ff */
[----:B------:R-:W-:Y:S02]  /*0fc0*/  IADD3 R156, P5, R156, c[0x0][0x190], RZ ;  /* 0x000064009c9c7a10 */ /* 0x000fe40007fbe0ff */
[----:B------:R-:W-:Y:S02]  /*0fd0*/  @P0 IADD3.X R159, R157, c[0x0][0x19c], RZ, P6, !PT ;  /* 0x000067009d9f0a10 */ /* 0x000fe400037fe4ff */
[----:B------:R-:W-:Y:S02]  /*0fe0*/  @P1 LEA R154, P2, R189, c[0x0][0x218], 0x5 ;  /* 0x00008600bd9a1a11 */ /* 0x000fe400078428ff */
[----:B------:R-:W-:Y:S01]  /*0ff0*/  IADD3.X R157, R157, c[0x0][0x194], RZ, P5, !PT ;  /* 0x000065009d9d7a10 */ /* 0x000fe20002ffe4ff */
[----:B------:R1:W5:Y:S01]  /*1000*/  @P0 LDG.E.64 R114, [R158.64] ;  /* 0x000000049e720981 */ /* 0x000362000c1e1b00 */
[----:B------:R-:W-:-:S02]  /*1010*/  ISETP.NE.AND P0, PT, R186, RZ, PT ;  /* 0x000000ffba00720c */ /* 0x000fc40003f05270 */
[----:B------:R-:W-:Y:S01]  /*1020*/  @P1 LEA.HI.X R155, R189, c[0x0][0x21c], RZ, 0x5, P2 ;  /* 0x00008700bd9b1a11 */ /* 0x000fe200010f2cff */
[----:B0-----:R0:W5:Y:S04]  /*1030*/  LDG.E.64 R116, [R156.64] ;  /* 0x000000049c747981 */ /* 0x001168000c1e1b00 */
[----:B------:R4:W5:Y:S04]  /*1040*/  @P1 LDG.E.128 R76, [R154.64] ;  /* 0x000000049a4c1981 */ /* 0x000968000c1e1d00 */
[----:B------:R4:W5:Y:S01]  /*1050*/  @P1 LDG.E.128 R80, [R154.64+0x10] ;  /* 0x000010049a501981 */ /* 0x000962000c1e1d00 */
[----:B--2---:R-:W-:-:S02]  /*1060*/  PRMT R168, RZ, 0x5410, R99 ;  /* 0x00005410ffa87816 */ /* 0x004fc40000000063 */
[----:B------:R-:W-:Y:S02]  /*1070*/  PRMT R189, RZ, 0x7610, R99 ;  /* 0x00007610ffbd7816 */ /* 0x000fe40000000063 */
[----:B-----5:R-:W-:Y:S02]  /*1080*/  FSEL R99, R153, RZ, !P0 ;  /* 0x000000ff99637208 */ /* 0x020fe40004000000 */
[--C-:B0-----:R-:W-:Y:S02]  /*1090*/  PRMT R156, RZ, 0x5410, R96.reuse ;  /* 0x00005410ff9c7816 */ /* 0x101fe40000000060 */
[----:B-1----:R-:W-:Y:S01]  /*10a0*/  PRMT R158, RZ, 0x7610, R96 ;  /* 0x00007610ff9e7816 */ /* 0x002fe20000000060 */
[C---:B----4-:R-:W-:Y:S01]  /*10b0*/  FADD.FTZ R155, -R99.reuse, R104 ;  /* 0x00000068639b7221 */ /* 0x050fe20000010100 */
[--C-:B---3--:R-:W-:Y:S01]  /*10c0*/  PRMT R96, RZ, 0x5410, R100.reuse ;  /* 0x00005410ff607816 */ /* 0x108fe20000000064 */
[----:B------:R-:W-:Y:S01]  /*10d0*/  FADD.FTZ R105, -R99, R105 ;  /* 0x0000006963697221 */ /* 0x000fe20000010100 */
[----:B------:R-:W-:Y:S01]  /*10e0*/  PRMT R100, RZ, 0x7610, R100 ;  /* 0x00007610ff647816 */ /* 0x000fe20000000064 */
[----:B------:R-:W-:-:S02]  /*10f0*/  FMUL.FTZ R155, R152, R155 ;  /* 0x0000009b989b7220 */ /* 0x000fc40000410000 */
[----:B------:R-:W-:Y:S01]  /*1100*/  FMUL.FTZ R154, R143, R96 ;  /* 0x000000608f9a7220 */ /* 0x000fe20000410000 */
[--C-:B------:R-:W-:Y:S01]  /*1110*/  PRMT R161, RZ, 0x5410, R97.reuse ;  /* 0x00005410ffa17816 */ /* 0x100fe20000000061 */
[----:B------:R-:W-:Y:S01]  /*1120*/  FADD.FTZ R40, R40, R156 ;  /* 0x0000009c28287221 */ /* 0x000fe20000010000 */
[----:B------:R-:W-:Y:S01]  /*1130*/  PRMT R162, RZ, 0x7610, R97 ;  /* 0x00007610ffa27816 */ /* 0x000fe20000000061 */
[-C--:B------:R-:W-:Y:S01]  /*1140*/  FFMA.FTZ R154, R135, R156.reuse, R154 ;  /* 0x0000009c879a7223 */ /* 0x080fe2000001009a */
[--C-:B------:R-:W-:Y:S01]  /*1150*/  PRMT R97, RZ, 0x5410, R101.reuse ;  /* 0x00005410ff617816 */ /* 0x100fe20000000065 */
[----:B------:R-:W-:Y:S01]  /*1160*/  FFMA.FTZ R56, R155, R156, R56 ;  /* 0x0000009c9b387223 */ /* 0x000fe20000010038 */
[----:B------:R-:W-:Y:S01]  /*1170*/  PRMT R101, RZ, 0x7610, R101 ;  /* 0x00007610ff657816 */ /* 0x000fe20000000065 */
[----:B------:R-:W-:Y:S02]  /*1180*/  FMUL.FTZ R157, R144, R100 ;  /* 0x00000064909d7220 */ /* 0x000fe40000410000 */
[----:B------:R-:W-:-:S02]  /*1190*/  FMUL.FTZ R156, R152, R105 ;  /* 0x00000069989c7220 */ /* 0x000fc40000410000 */
[C---:B------:R-:W-:Y:S02]  /*11a0*/  FADD.FTZ R159, -R99.reuse, R106 ;  /* 0x0000006a639f7221 */ /* 0x040fe40000010100 */
[----:B------:R-:W-:Y:S01]  /*11b0*/  FADD.FTZ R107, -R99, R107 ;  /* 0x0000006b636b7221 */ /* 0x000fe20000010100 */
[----:B------:R-:W-:Y:S01]  /*11c0*/  PRMT R165, RZ, 0x5410, R98 ;  /* 0x00005410ffa57816 */ /* 0x000fe20000000062 */
[----:B------:R-:W-:Y:S01]  /*11d0*/  FADD.FTZ R41, R41, R158 ;  /* 0x0000009e29297221 */ /* 0x000fe20000010000 */
[----:B------:R-:W-:Y:S01]  /*11e0*/  PRMT R166, RZ, 0x7610, R98 ;  /* 0x00007610ffa67816 */ /* 0x000fe20000000062 */
[-C--:B------:R-:W-:Y:S02]  /*11f0*/  FFMA.FTZ R157, R136, R158.reuse, R157 ;  /* 0x0000009e889d7223 */ /* 0x080fe4000001009d */
[----:B------:R-:W-:Y:S01]  /*1200*/  FFMA.FTZ R57, R156, R158, R57 ;  /* 0x0000009e9c397223 */ /* 0x000fe20000010039 */
[----:B------:R-:W-:Y:S01]  /*1210*/  PRMT R98, RZ, 0x5410, R102 ;  /* 0x00005410ff627816 */ /* 0x000fe20000000066 */
[----:B------:R-:W-:-:S02]  /*1220*/  FADD.FTZ R163, -R99, R108 ;  /* 0x0000006c63a37221 */ /* 0x000fc40000010100 */
[C---:B------:R-:W-:Y:S02]  /*1230*/  FADD.FTZ R109, -R99.reuse, R109 ;  /* 0x0000006d636d7221 */ /* 0x040fe40000010100 */
[C---:B------:R-:W-:Y:S02]  /*1240*/  FADD.FTZ R167, -R99.reuse, R110 ;  /* 0x0000006e63a77221 */ /* 0x040fe40000010100 */
        /* <DEDUP_REMOVED lines=16> */
[----:B------:R-:W-:-:S02]  /*1350*/  FADD.FTZ R8, R8, R96 ;  /* 0x0000006008087221 */ /* 0x000fc40000010000 */
[----:B------:R-:W-:Y:S02]  /*1360*/  FFMA.FTZ R24, R155, R96, R24 ;  /* 0x000000609b187223 */ /* 0x000fe40000010018 */
[----:B------:R-:W-:Y:S02]  /*1370*/  FMUL.FTZ R97, R148, R102 ;  /* 0x0000006694617220 */ /* 0x000fe40000410000 */
[----:B------:R-:W-:Y:S02]  /*1380*/  FADD.FTZ R96, R187, R154 ;  /* 0x0000009abb607221 */ /* 0x000fe40000010000 */
[----:B------:R-:W-:Y:S02]  /*1390*/  FFMA.FTZ R188, R155, R154, R188 ;  /* 0x0000009a9bbc7223 */ /* 0x000fe400000100bc */
[----:B------:R-:W-:Y:S02]  /*13a0*/  FADD.FTZ R36, R36, R165 ;  /* 0x000000a524247221 */ /* 0x000fe40000010000 */
[----:B------:R-:W-:-:S02]  /*13b0*/  FFMA.FTZ R162, R139, R165, R162 ;  /* 0x000000a58ba27223 */ /* 0x000fc400000100a2 */
[----:B------:R-:W-:Y:S02]  /*13c0*/  FFMA.FTZ R52, R163, R165, R52 ;  /* 0x000000a5a3347223 */ /* 0x000fe40000010034 */
[----:B------:R-:W-:Y:S02]  /*13d0*/  FFMA.FTZ R165, R140, R166, R97 ;  /* 0x000000a68ca57223 */ /* 0x000fe40000010061 */
[----:B------:R-:W-:Y:S02]  /*13e0*/  FADD.FTZ R97, R96, R157 ;  /* 0x0000009d60617221 */ /* 0x000fe40000010000 */
[----:B------:R-:W-:Y:S02]  /*13f0*/  FFMA.FTZ R188, R156, R157, R188 ;  /* 0x0000009d9cbc7223 */ /* 0x000fe400000100bc */
[----:B------:R-:W-:Y:S02]  /*1400*/  FADD.FTZ R96, R97, R158 ;  /* 0x0000009e61607221 */ /* 0x000fe40000010000 */
[----:B------:R-:W-:Y:S01]  /*1410*/  FFMA.FTZ R188, R159, R158, R188 ;  /* 0x0000009e9fbc7223 */ /* 0x000fe200000100bc */
[----:B------:R-:W-:Y:S01]  /*1420*/  PRMT R153, RZ, 0x5410, R103 ;  /* 0x00005410ff997816 */ /* 0x000fe20000000067 */
[----:B------:R-:W-:-:S02]  /*1430*/  FMUL.FTZ R164, R152, R109 ;  /* 0x0000006d98a47220 */ /* 0x000fc40000410000 */
[----:B------:R-:W-:Y:S02]  /*1440*/  FADD.FTZ R97, R96, R161 ;  /* 0x000000a160617221 */ /* 0x000fe40000010000 */
[----:B------:R-:W-:Y:S01]  /*1450*/  FFMA.FTZ R188, R160, R161, R188 ;  /* 0x000000a1a0bc7223 */ /* 0x000fe200000100bc */
[----:B------:R-:W-:Y:S01]  /*1460*/  PRMT R103, RZ, 0x7610, R103 ;  /* 0x00007610ff677816 */ /* 0x000fe20000000067 */
[----:B------:R-:W-:Y:S02]  /*1470*/  FADD.FTZ R37, R37, R166 ;  /* 0x000000a625257221 */ /* 0x000fe40000010000 */
[----:B------:R-:W-:Y:S02]  /*1480*/  FFMA.FTZ R53, R164, R166, R53 ;  /* 0x000000a6a4357223 */ /* 0x000fe40000010035 */
[----:B------:R-:W-:Y:S02]  /*1490*/  FMUL.FTZ R166, R149, R153 ;  /* 0x0000009995a67220 */ /* 0x000fe40000410000 */
[----:B------:R-:W-:-:S02]  /*14a0*/  FADD.FTZ R96, R97, R162 ;  /* 0x000000a261607221 */ /* 0x000fc40000010000 */
[----:B------:R-:W-:Y:S02]  /*14b0*/  FFMA.FTZ R188, R163, R162, R188 ;  /* 0x000000a2a3bc7223 */ /* 0x000fe400000100bc */
[----:B------:R-:W-:Y:S02]  /*14c0*/  FMUL.FTZ R167, R152, R167 ;  /* 0x000000a798a77220 */ /* 0x000fe40000410000 */
[----:B------:R-:W-:Y:S02]  /*14d0*/  FFMA.FTZ R166, R141, R168, R166 ;  /* 0x000000a88da67223 */ /* 0x000fe400000100a6 */
[----:B------:R-:W-:Y:S02]  /*14e0*/  FMUL.FTZ R169, R150, R103 ;  /* 0x0000006796a97220 */ /* 0x000fe40000410000 */
[----:B------:R-:W-:Y:S02]  /*14f0*/  FADD.FTZ R97, R96, R165 ;  /* 0x000000a560617221 */ /* 0x000fe40000010000 */
        /* <DEDUP_REMOVED lines=23> */
.L_x_627:
[----:B------:R-:W-:Y:S05]  /*1670*/  BSYNC B1 ;  /* 0x0000000000017941 */ /* 0x000fea0003800000 */
.L_x_626:
[----:B------:R-:W-:Y:S05]  /*1680*/  BRA.DIV ~URZ, `(.L_x_628) ;  /* 0x000021827f007947 */ /* 0x000fea000b800000 */
[----:B------:R0:W1:Y:S02]  /*1690*/  SHFL.BFLY PT, R98, R187, 0x1, 0x1f ;  /* 0x0c201f00bb627f89 */ /* 0x00006400000e0000 */
.L_x_641:
        /* <DEDUP_REMOVED lines=18> */
.L_x_642:
[----:B--2---:R-:W-:Y:S01]  /*17c0*/  FADD.FTZ R103, R103, R100 ;  /* 0x0000006467677221 */ /* 0x004fe20000010000 */
[----:B------:R-:W-:Y:S01]  /*17d0*/  BSSY B1, `(.L_x_630) ;  /* 0x000007e000017945 */ /* 0x000fe20003800000 */
[----:B-1----:R-:W-:Y:S02]  /*17e0*/  FADD.FTZ R97, R97, R102 ;  /* 0x0000006661617221 */ /* 0x002fe40000010000 */
[----:B------:R-:W-:Y:S02]  /*17f0*/  FMUL.FTZ R108, R103, c[0x0][0x1e0] ;  /* 0x00007800676c7a20 */ /* 0x000fe40000410000 */
[----:B------:R-:W-:Y:S01]  /*1800*/  FMUL.FTZ R110, R97, c[0x0][0x1e0] ;  /* 0x00007800616e7a20 */ /* 0x000fe20000410000 */
[----:B------:R-:W-:Y:S05]  /*1810*/  @!P3 BRA `(.L_x_631) ;  /* 0x000007900000b947 */ /* 0x000fea0003800000 */
[----:B------:R-:W-:Y:S01]  /*1820*/  ISETP.NE.AND P0, PT, R186, RZ, PT ;  /* 0x000000ffba00720c */ /* 0x000fe20003f05270 */
[----:B-----5:R-:W-:Y:S01]  /*1830*/  IMAD.MOV.U32 R96, RZ, RZ, R2 ;  /* 0x000000ffff607224 */ /* 0x020fe200078e0002 */
[----:B------:R-:W-:Y:S02]  /*1840*/  ISETP.NE.U32.AND P1, PT, RZ, c[0x0][0x218], PT ;  /* 0x00008600ff007a0c */ /* 0x000fe40003f25070 */
[----:B------:R-:W-:-:S02]  /*1850*/  FSEL R105, R108, RZ, !P0 ;  /* 0x000000ff6c697208 */ /* 0x000fc40004000000 */
[----:B------:R-:W-:Y:S02]  /*1860*/  ISETP.NE.AND.EX P1, PT, RZ, c[0x0][0x21c], PT, P1 ;  /* 0x00008700ff007a0c */ /* 0x000fe40003f25310 */
[----:B------:R-:W-:Y:S01]  /*1870*/  LOP3.LUT P6, RZ, R96, 0xff, RZ, 0xc0, !PT ;  /* 0x000000ff60ff7812 */ /* 0x000fe200078cc0ff */
[-CC-:B------:R-:W-:Y:S01]  /*1880*/  FFMA.FTZ R97, R175, R110.reuse, R105.reuse ;  /* 0x0000006eaf617223 */ /* 0x180fe20000010069 */
[----:B------:R-:W-:Y:S01]  /*1890*/  ISETP.NE.U32.AND P0, PT, RZ, c[0x0][0x258], PT ;  /* 0x00009600ff007a0c */ /* 0x000fe20003f05070 */
[-C--:B------:R-:W-:Y:S01]  /*18a0*/  FFMA.FTZ R101, R179, R110.reuse, R105 ;  /* 0x0000006eb3657223 */ /* 0x080fe20000010069 */
[----:B------:R-:W-:Y:S01]  /*18b0*/  LOP3.LUT P5, RZ, R3, 0xff, RZ, 0xc0, !PT ;  /* 0x000000ff03ff7812 */ /* 0x000fe200078ac0ff */
[----:B------:R-:W-:Y:S01]  /*18c0*/  FADD.FTZ R97, R176, -R97 ;  /* 0x80000061b0617221 */ /* 0x000fe20000010000 */
[----:B------:R-:W-:Y:S01]  /*18d0*/  ISETP.NE.AND.EX P0, PT, RZ, c[0x0][0x25c], PT, P0 ;  /* 0x00009700ff007a0c */ /* 0x000fe20003f05300 */
[----:B------:R-:W-:Y:S01]  /*18e0*/  FFMA.FTZ R96, R174, R110, R105 ;  /* 0x0000006eae607223 */ /* 0x000fe20000010069 */
[----:B------:R-:W-:Y:S01]  /*18f0*/  LOP3.LUT P2, RZ, R2, 0xff0000, RZ, 0xc0, !PT ;  /* 0x00ff000002ff7812 */ /* 0x000fe2000784c0ff */
[----:B------:R-:W-:Y:S01]  /*1900*/  FADD.FTZ R101, R178, -R101 ;  /* 0x80000065b2657221 */ /* 0x000fe20000010000 */
[----:B------:R-:W-:Y:S01]  /*1910*/  MOV R192, 0x10 ;  /* 0x0000001000c07802 */ /* 0x000fe20000000f00 */
[----:B------:R-:W-:-:S02]  /*1920*/  FMUL.FTZ R97, R152, R97 ;  /* 0x0000006198617220 */ /* 0x000fc40000410000 */
[----:B------:R-:W-:Y:S02]  /*1930*/  FFMA.FTZ R98, R180, R110, R105 ;  /* 0x0000006eb4627223 */ /* 0x000fe40000010069 */
[----:B------:R-:W-:Y:S02]  /*1940*/  FADD.FTZ R99, R177, -R96 ;  /* 0x80000060b1637221 */ /* 0x000fe40000010000 */
[----:B------:R-:W-:Y:S02]  /*1950*/  FMUL.FTZ R101, R152, R101 ;  /* 0x0000006598657220 */ /* 0x000fe40000410000 */
[----:B------:R-:W-:Y:S02]  /*1960*/  @P1 FADD.FTZ R97, R70, R97 ;  /* 0x0000006146611221 */ /* 0x000fe40000010000 */
[----:B------:R-:W-:Y:S02]  /*1970*/  FADD.FTZ R103, R181, -R98 ;  /* 0x80000062b5677221 */ /* 0x000fe40000010000 */
[----:B------:R-:W-:Y:S01]  /*1980*/  FMUL.FTZ R96, R152, R99 ;  /* 0x0000006398607220 */ /* 0x000fe20000410000 */
[----:B------:R-:W-:Y:S01]  /*1990*/  SEL R86, R97, R86, P0 ;  /* 0x0000005661567207 */ /* 0x000fe20000000000 */
[----:B------:R-:W-:-:S02]  /*19a0*/  @P1 FADD.FTZ R101, R72, R101 ;  /* 0x0000006548651221 */ /* 0x000fc40000010000 */
[----:B------:R-:W-:Y:S02]  /*19b0*/  FMUL.FTZ R98, R152, R103 ;  /* 0x0000006798627220 */ /* 0x000fe40000410000 */
[----:B------:R-:W-:Y:S01]  /*19c0*/  @P1 FADD.FTZ R96, R71, R96 ;  /* 0x0000006047601221 */ /* 0x000fe20000010000 */
[----:B------:R-:W-:Y:S01]  /*19d0*/  SEL R88, R101, R88, P0 ;  /* 0x0000005865587207 */ /* 0x000fe20000000000 */
[----:B------:R-:W-:Y:S02]  /*19e0*/  FMUL.FTZ R107, R97, c[0x0][0x1e8] ;  /* 0x00007a00616b7a20 */ /* 0x000fe40000410000 */
[----:B------:R-:W-:Y:S01]  /*19f0*/  FMUL.FTZ R111, R101, c[0x0][0x1e8] ;  /* 0x00007a00656f7a20 */ /* 0x000fe20000410000 */
[C---:B------:R-:W-:Y:S01]  /*1a00*/  SEL R87, R96.reuse, R87, P0 ;  /* 0x0000005760577207 */ /* 0x040fe20000000000 */
[----:B------:R-:W-:Y:S01]  /*1a10*/  FFMA.FTZ R97, R171, R110, R105 ;  /* 0x0000006eab617223 */ /* 0x000fe20000010069 */
[----:B0-----:R-:W-:Y:S01]  /*1a20*/  FSEL R100, R107, RZ, P2 ;  /* 0x000000ff6b647208 */ /* 0x001fe20001000000 */
[----:B------:R-:W-:Y:S01]  /*1a30*/  @P1 FADD.FTZ R98, R73, R98 ;  /* 0x0000006249621221 */ /* 0x000fe20000010000 */
[----:B------:R-:W-:Y:S01]  /*1a40*/  LOP3.LUT P2, RZ, R3, 0xff00, RZ, 0xc0, !PT ;  /* 0x0000ff0003ff7812 */ /* 0x000fe2000784c0ff */
[----:B------:R-:W-:Y:S01]  /*1a50*/  FMUL.FTZ R109, R96, c[0x0][0x1e8] ;  /* 0x00007a00606d7a20 */ /* 0x000fe20000410000 */
[----:B------:R-:W-:Y:S01]  /*1a60*/  FSEL R96, R111, RZ, P5 ;  /* 0x000000ff6f607208 */ /* 0x000fe20002800000 */
[----:B------:R-:W-:Y:S01]  /*1a70*/  FADD.FTZ R97, R172, -R97 ;  /* 0x80000061ac617221 */ /* 0x000fe20000010000 */
[----:B------:R-:W-:Y:S01]  /*1a80*/  LOP3.LUT P5, RZ, R2, 0xff000000, RZ, 0xc0, !PT ;  /* 0xff00000002ff7812 */ /* 0x000fe200078ac0ff */
[C---:B------:R-:W-:Y:S01]  /*1a90*/  FMUL.FTZ R153, R98.reuse, c[0x0][0x1e8] ;  /* 0x00007a0062997a20 */ /* 0x040fe20000410000 */
[----:B------:R-:W-:Y:S01]  /*1aa0*/  SEL R89, R98, R89, P0 ;  /* 0x0000005962597207 */ /* 0x000fe20000000000 */
[----:B------:R-:W-:Y:S01]  /*1ab0*/  FMUL.FTZ R99, R152, R97 ;  /* 0x0000006198637220 */ /* 0x000fe20000410000 */
[----:B------:R-:W-:-:S02]  /*1ac0*/  FSEL R101, R109, RZ, P5 ;  /* 0x000000ff6d657208 */ /* 0x000fc40002800000 */
[----:B------:R-:W-:Y:S01]  /*1ad0*/  FSEL R103, R153, RZ, P2 ;  /* 0x000000ff99677208 */ /* 0x000fe20001000000 */
[----:B------:R-:W-:Y:S01]  /*1ae0*/  @P1 FADD.FTZ R99, R68, R99 ;  /* 0x0000006344631221 */ /* 0x000fe20000010000 */
[----:B------:R-:W-:Y:S01]  /*1af0*/  F2FP.BF16.PACK_AB R97, R101, R100 ;  /* 0x000000646561723e */ /* 0x000fe200000010ff */
[--C-:B------:R-:W-:Y:S01]  /*1b00*/  FFMA.FTZ R100, R184, R110, R105.reuse ;  /* 0x0000006eb8647223 */ /* 0x100fe20000010069 */
[----:B------:R-:W-:Y:S01]  /*1b10*/  F2FP.BF16.PACK_AB R98, R103, R96 ;  /* 0x000000606762723e */ /* 0x000fe200000010ff */
[--C-:B------:R-:W-:Y:S01]  /*1b20*/  FFMA.FTZ R96, R170, R110, R105.reuse ;  /* 0x0000006eaa607223 */ /* 0x100fe20000010069 */
[----:B------:R-:W-:Y:S01]  /*1b30*/  SEL R84, R99, R84, P0 ;  /* 0x0000005463547207 */ /* 0x000fe20000000000 */
[----:B------:R-:W-:Y:S01]  /*1b40*/  FFMA.FTZ R103, R183, R110, R105 ;  /* 0x0000006eb7677223 */ /* 0x000fe20000010069 */
[----:B------:R-:W-:Y:S01]  /*1b50*/  ISETP.NE.U32.AND P2, PT, RZ, c[0x0][0x250], PT ;  /* 0x00009400ff007a0c */ /* 0x000fe20003f45070 */
[----:B------:R-:W-:Y:S01]  /*1b60*/  FMUL.FTZ R105, R99, c[0x0][0x1e8] ;  /* 0x00007a0063697a20 */ /* 0x000fe20000410000 */
[----:B------:R-:W-:Y:S01]  /*1b70*/  LOP3.LUT P5, RZ, R2, 0xff00, RZ, 0xc0, !PT ;  /* 0x0000ff0002ff7812 */ /* 0x000fe200078ac0ff */
[----:B------:R-:W-:Y:S01]  /*1b80*/  FADD.FTZ R99, R185, -R100 ;  /* 0x80000064b9637221 */ /* 0x000fe20000010000 */
[----:B------:R-:W-:Y:S01]  /*1b90*/  ISETP.NE.AND.EX P2, PT, RZ, c[0x0][0x254], PT, P2 ;  /* 0x00009500ff007a0c */ /* 0x000fe20003f45320 */
[----:B------:R-:W-:Y:S01]  /*1ba0*/  FADD.FTZ R101, R173, -R96 ;  /* 0x80000060ad657221 */ /* 0x000fe20000010000 */
[----:B------:R-:W-:Y:S01]  /*1bb0*/  FSEL R102, R105, RZ, P6 ;  /* 0x000000ff69667208 */ /* 0x000fe20003000000 */
[----:B------:R-:W-:Y:S01]  /*1bc0*/  FMUL.FTZ R100, R152, R99 ;  /* 0x0000006398647220 */ /* 0x000fe20000410000 */
[----:B------:R-:W-:Y:S01]  /*1bd0*/  LOP3.LUT P6, RZ, R3, 0xff0000, RZ, 0xc0, !PT ;  /* 0x00ff000003ff7812 */ /* 0x000fe200078cc0ff */
[----:B------:R-:W-:-:S02]  /*1be0*/  FADD.FTZ R103, R182, -R103 ;  /* 0x80000067b6677221 */ /* 0x000fc40000010000 */
[----:B------:R-:W-:Y:S02]  /*1bf0*/  @P1 FADD.FTZ R100, R75, R100 ;  /* 0x000000644b641221 */ /* 0x000fe40000010000 */
[C---:B------:R-:W-:Y:S02]  /*1c00*/  FMUL.FTZ R96, R152.reuse, R101 ;  /* 0x0000006598607220 */ /* 0x040fe40000410000 */
[----:B------:R-:W-:Y:S01]  /*1c10*/  FMUL.FTZ R103, R152, R103 ;  /* 0x0000006798677220 */ /* 0x000fe20000410000 */
[C---:B------:R-:W-:Y:S01]  /*1c20*/  SEL R91, R100.reuse, R91, P0 ;  /* 0x0000005b645b7207 */ /* 0x040fe20000000000 */
[----:B------:R-:W-:Y:S01]  /*1c30*/  FMUL.FTZ R188, R100, c[0x0][0x1e8] ;  /* 0x00007a0064bc7a20 */ /* 0x000fe20000410000 */
[----:B------:R-:W-:Y:S01]  /*1c40*/  @P0 MOV R100, 0x20 ;  /* 0x0000002000640802 */ /* 0x000fe20000000f00 */
[----:B------:R-:W-:Y:S02]  /*1c50*/  @P1 FADD.FTZ R96, R69, R96 ;  /* 0x0000006045601221 */ /* 0x000fe40000010000 */
[----:B------:R-:W-:Y:S01]  /*1c60*/  @P1 FADD.FTZ R103, R74, R103 ;  /* 0x000000674a671221 */ /* 0x000fe20000010000 */
[----:B------:R-:W-:Y:S01]  /*1c70*/  LOP3.LUT P1, RZ, R3, 0xff000000, RZ, 0xc0, !PT ;  /* 0xff00000003ff7812 */ /* 0x000fe2000782c0ff */
[C---:B------:R-:W-:Y:S01]  /*1c80*/  FMUL.FTZ R106, R96.reuse, c[0x0][0x1e8] ;  /* 0x00007a00606a7a20 */ /* 0x040fe20000410000 */
[----:B------:R-:W-:Y:S01]  /*1c90*/  SEL R85, R96, R85, P0 ;  /* 0x0000005560557207 */ /* 0x000fe20000000000 */
[C---:B------:R-:W-:Y:S01]  /*1ca0*/  FMUL.FTZ R187, R103.reuse, c[0x0][0x1e8] ;  /* 0x00007a0067bb7a20 */ /* 0x040fe20000410000 */
[----:B------:R-:W-:Y:S01]  /*1cb0*/  SEL R90, R103, R90, P0 ;  /* 0x0000005a675a7207 */ /* 0x000fe20000000000 */
[----:B------:R-:W-:Y:S01]  /*1cc0*/  @P2 IMAD.MOV.U32 R104, RZ, RZ, R112 ;  /* 0x000000ffff682224 */ /* 0x000fe200078e0070 */
[----:B------:R-:W-:Y:S01]  /*1cd0*/  FSEL R99, R106, RZ, P5 ;  /* 0x000000ff6a637208 */ /* 0x000fe20002800000 */
[----:B------:R-:W-:Y:S01]  /*1ce0*/  @P0 IMAD.WIDE.U32 R100, R151, R100, c[0x0][0x258] ;  /* 0x0000960097640625 */ /* 0x000fe200078e0064 */
[----:B------:R-:W-:-:S02]  /*1cf0*/  FSEL R190, R188, RZ, P1 ;  /* 0x000000ffbcbe7208 */ /* 0x000fc40000800000 */
[----:B------:R-:W-:Y:S02]  /*1d00*/  FSEL R103, R187, RZ, P6 ;  /* 0x000000ffbb677208 */ /* 0x000fe40003000000 */
[----:B------:R-:W-:Y:S01]  /*1d10*/  @P2 LOP3.LUT P1, RZ, R104, 0xff, RZ, 0xc0, !PT ;  /* 0x000000ff68ff2812 */ /* 0x000fe2000782c0ff */
[----:B------:R-:W-:Y:S01]  /*1d20*/  @P0 STG.E.128 [R100.64], R84 ;  /* 0x0000005464000986 */ /* 0x000fe2000c101d04 */
[C---:B------:R-:W-:Y:S02]  /*1d30*/  @P2 LOP3.LUT P5, RZ, R112.reuse, 0xff0000, RZ, 0xc0, !PT ;  /* 0x00ff000070ff2812 */ /* 0x040fe400078ac0ff */
[----:B------:R-:W-:Y:S01]  /*1d40*/  F2FP.BF16.PACK_AB R96, R99, R102 ;  /* 0x000000666360723e */ /* 0x000fe200000010ff */
[----:B------:R0:W-:Y:S01]  /*1d50*/  @P0 STG.E.128 [R100.64+0x10], R88 ;  /* 0x0000105864000986 */ /* 0x0001e2000c101d04 */
[----:B------:R-:W-:Y:S02]  /*1d60*/  @P2 LOP3.LUT P0, RZ, R112, 0xff00, RZ, 0xc0, !PT ;  /* 0x0000ff0070ff2812 */ /* 0x000fe4000780c0ff */
[----:B------:R-:W-:Y:S01]  /*1d70*/  F2FP.BF16.PACK_AB R99, R190, R103 ;  /* 0x00000067be63723e */ /* 0x000fe200000010ff */
[----:B------:R-:W-:Y:S01]  /*1d80*/  IMAD.WIDE.U32 R102, R151, R192, c[0x0][0x248] ;  /* 0x0000920097667625 */ /* 0x000fe200078e00c0 */
[----:B------:R-:W-:-:S02]  /*1d90*/  @P2 FSEL R104, R105, RZ, P1 ;  /* 0x000000ff69682208 */ /* 0x000fc40000800000 */
[----:B------:R-:W-:Y:S02]  /*1da0*/  @P2 FSEL R105, R106, RZ, P0 ;  /* 0x000000ff6a692208 */ /* 0x000fe40000000000 */
[----:B------:R-:W-:Y:S01]  /*1db0*/  @P2 LOP3.LUT P6, RZ, R112, 0xff000000, RZ, 0xc0, !PT ;  /* 0xff00000070ff2812 */ /* 0x000fe200078cc0ff */
[----:B------:R1:W-:Y:S01]  /*1dc0*/  STG.E.128 [R102.64], R96 ;  /* 0x0000006066007986 */ /* 0x0003e2000c101d04 */
[----:B------:R-:W-:Y:S02]  /*1dd0*/  @P2 FSEL R106, R107, RZ, P5 ;  /* 0x000000ff6b6a2208 */ /* 0x000fe40002800000 */
[C---:B------:R-:W-:Y:S02]  /*1de0*/  @P2 LOP3.LUT P0, RZ, R113.reuse, 0xff, RZ, 0xc0, !PT ;  /* 0x000000ff71ff2812 */ /* 0x040fe4000780c0ff */
[----:B------:R-:W-:Y:S02]  /*1df0*/  @P2 LOP3.LUT P5, RZ, R113, 0xff0000, RZ, 0xc0, !PT ;  /* 0x00ff000071ff2812 */ /* 0x000fe400078ac0ff */
[----:B------:R-:W-:-:S02]  /*1e00*/  @P2 FSEL R107, R109, RZ, P6 ;  /* 0x000000ff6d6b2208 */ /* 0x000fc40003000000 */
[C---:B------:R-:W-:Y:S02]  /*1e10*/  @P2 LOP3.LUT P1, RZ, R113.reuse, 0xff00, RZ, 0xc0, !PT ;  /* 0x0000ff0071ff2812 */ /* 0x040fe4000782c0ff */
[----:B------:R-:W-:Y:S02]  /*1e20*/  @P2 LOP3.LUT P6, RZ, R113, 0xff000000, RZ, 0xc0, !PT ;  /* 0xff00000071ff2812 */ /* 0x000fe400078cc0ff */
[----:B------:R-:W-:Y:S02]  /*1e30*/  @P2 F2FP.BF16.PACK_AB R104, RZ, R104 ;  /* 0x00000068ff68223e */ /* 0x000fe400000010ff */
[----:B------:R-:W-:Y:S02]  /*1e40*/  @P2 F2FP.BF16.PACK_AB R106, RZ, R106 ;  /* 0x0000006aff6a223e */ /* 0x000fe400000010ff */
[----:B0-----:R-:W-:Y:S02]  /*1e50*/  @P2 FSEL R100, R188, RZ, P6 ;  /* 0x000000ffbc642208 */ /* 0x001fe40003000000 */
[----:B-1----:R-:W-:-:S02]  /*1e60*/  @P2 FSEL R96, R111, RZ, P0 ;  /* 0x000000ff6f602208 */ /* 0x002fc40000000000 */
[----:B------:R-:W-:Y:S02]  /*1e70*/  @P2 FSEL R99, R187, RZ, P5 ;  /* 0x000000ffbb632208 */ /* 0x000fe40002800000 */
[----:B------:R-:W-:Y:S02]  /*1e80*/  @P2 FSEL R98, R153, RZ, P1 ;  /* 0x000000ff99622208 */ /* 0x000fe40000800000 */
[----:B------:R-:W-:Y:S02]  /*1e90*/  @P2 F2FP.BF16.PACK_AB R97, RZ, R96 ;  /* 0x00000060ff61223e */ /* 0x000fe400000010ff */
[----:B------:R-:W-:Y:S02]  /*1ea0*/  @P2 F2FP.BF16.PACK_AB R99, RZ, R99 ;  /* 0x00000063ff63223e */ /* 0x000fe400000010ff */
[----:B------:R-:W-:Y:S02]  /*1eb0*/  @P2 F2FP.BF16.PACK_AB R105, RZ, R105 ;  /* 0x00000069ff69223e */ /* 0x000fe400000010ff */
[----:B------:R-:W-:-:S02]  /*1ec0*/  @P2 F2FP.BF16.PACK_AB R107, RZ, R107 ;  /* 0x0000006bff6b223e */ /* 0x000fc400000010ff */
[----:B------:R-:W-:Y:S02]  /*1ed0*/  @P2 F2FP.BF16.PACK_AB R98, RZ, R98 ;  /* 0x00000062ff62223e */ /* 0x000fe400000010ff */
[----:B------:R-:W-:Y:S02]  /*1ee0*/  @P2 F2FP.BF16.PACK_AB R100, RZ, R100 ;  /* 0x00000064ff64223e */ /* 0x000fe400000010ff */
[----:B------:R-:W-:Y:S02]  /*1ef0*/  @P2 PRMT R92, R104, 0x7610, R92 ;  /* 0x00007610685c2816 */ /* 0x000fe4000000005c */
[----:B------:R-:W-:Y:S02]  /*1f00*/  @P2 LEA R96, P0, R151, c[0x0][0x250], 0x4 ;  /* 0x0000940097602a11 */ /* 0x000fe400078020ff */
[----:B------:R-:W-:Y:S02]  /*1f10*/  @P2 PRMT R93, R106, 0x7610, R93 ;  /* 0x000076106a5d2816 */ /* 0x000fe4000000005d */
[----:B------:R-:W-:-:S02]  /*1f20*/  @P2 PRMT R94, R97, 0x7610, R94 ;  /* 0x00007610615e2816 */ /* 0x000fc4000000005e */
[----:B------:R-:W-:Y:S02]  /*1f30*/  @P2 PRMT R95, R99, 0x7610, R95 ;  /* 0x00007610635f2816 */ /* 0x000fe4000000005f */
[----:B------:R-:W-:Y:S02]  /*1f40*/  @P2 LEA.HI.X R97, R151, c[0x0][0x254], RZ, 0x4, P0 ;  /* 0x0000950097612a11 */ /* 0x000fe400000f24ff */
[----:B------:R-:W-:Y:S02]  /*1f50*/  @P2 PRMT R92, R92, 0x5410, R105 ;  /* 0x000054105c5c2816 */ /* 0x000fe40000000069 */
[----:B------:R-:W-:Y:S02]  /*1f60*/  @P2 PRMT R93, R93, 0x5410, R107 ;  /* 0x000054105d5d2816 */ /* 0x000fe4000000006b */
[----:B------:R-:W-:Y:S02]  /*1f70*/  @P2 PRMT R94, R94, 0x5410, R98 ;  /* 0x000054105e5e2816 */ /* 0x000fe40000000062 */
[----:B------:R-:W-:-:S02]  /*1f80*/  @P2 PRMT R95, R95, 0x5410, R100 ;  /* 0x000054105f5f2816 */ /* 0x000fc40000000064 */
[----:B------:R-:W-:-:S03]  /*1f90*/  IADD3 R151, R151, 0x20, RZ ;  /* 0x0000002097977810 */ /* 0x000fc60007ffe0ff */
[----:B------:R0:W-:Y:S04]  /*1fa0*/  @P2 STG.E.128 [R96.64], R92 ;  /* 0x0000005c60002986 */ /* 0x0001e8000c101d04 */
.L_x_631:
[----:B------:R-:W-:Y:S05]  /*1fb0*/  BSYNC B1 ;  /* 0x0000000000017941 */ /* 0x000fea0003800000 */
.L_x_630:
[----:B------:R-:W-:Y:S01]  /*1fc0*/  BSSY B1, `(.L_x_632) ;  /* 0x000007a000017945 */ /* 0x000fe20003800000 */
[----:B------:R-:W-:Y:S05]  /*1fd0*/  @!P4 BRA `(.L_x_633) ;  /* 0x000007800000c947 */ /* 0x000fea0003800000 */
[----:B------:R-:W-:Y:S01]  /*1fe0*/  ISETP.NE.AND P0, PT, R186, RZ, PT ;  /* 0x000000ffba00720c */ /* 0x000fe20003f05270 */
[----:B------:R-:W-:Y:S01]  /*1ff0*/  HFMA2.MMA R188, -RZ, RZ, 0, 9.5367431640625e-07 ;  /* 0x00000010ffbc7435 */ /* 0x000fe200000001ff */
[----:B------:R-:W-:Y:S02]  /*2000*/  ISETP.NE.U32.AND P1, PT, RZ, c[0x0][0x218], PT ;  /* 0x00008600ff007a0c */ /* 0x000fe40003f25070 */
[----:B------:R-:W-:Y:S02]  /*2010*/  FSEL R99, R108, RZ, !P0 ;  /* 0x000000ff6c637208 */ /* 0x000fe40004000000 */
[----:B------:R-:W-:Y:S02]  /*2020*/  ISETP.NE.AND.EX P1, PT, RZ, c[0x0][0x21c], PT, P1 ;  /* 0x00008700ff007a0c */ /* 0x000fe40003f25310 */
[----:B0-----:R-:W-:Y:S01]  /*2030*/  MOV R96, R116 ;  /* 0x0000007400607202 */ /* 0x001fe20000000f00 */
[-CC-:B------:R-:W-:Y:S01]  /*2040*/  FFMA.FTZ R105, R163, R110.reuse, R99.reuse ;  /* 0x0000006ea3697223 */ /* 0x180fe20000010063 */
[----:B------:R-:W-:Y:S01]  /*2050*/  ISETP.NE.U32.AND P0, PT, RZ, c[0x0][0x258], PT ;  /* 0x00009600ff007a0c */ /* 0x000fe20003f05070 */
[-C--:B------:R-:W-:Y:S01]  /*2060*/  FFMA.FTZ R101, R159, R110.reuse, R99 ;  /* 0x0000006e9f657223 */ /* 0x080fe20000010063 */
[----:B------:R-:W-:Y:S01]  /*2070*/  LOP3.LUT P6, RZ, R96, 0xff, RZ, 0xc0, !PT ;  /* 0x000000ff60ff7812 */ /* 0x000fe200078cc0ff */
[----:B------:R-:W-:Y:S01]  /*2080*/  FADD.FTZ R105, R162, -R105 ;  /* 0x80000069a2697221 */ /* 0x000fe20000010000 */
[----:B------:R-:W-:Y:S01]  /*2090*/  ISETP.NE.AND.EX P0, PT, RZ, c[0x0][0x25c], PT, P0 ;  /* 0x00009700ff007a0c */ /* 0x000fe20003f05300 */
[-C--:B------:R-:W-:Y:S01]  /*20a0*/  FFMA.FTZ R100, R164, R110.reuse, R99 ;  /* 0x0000006ea4647223 */ /* 0x080fe20000010063 */
[----:B------:R-:W-:Y:S01]  /*20b0*/  LOP3.LUT P2, RZ, R117, 0xff, RZ, 0xc0, !PT ;  /* 0x000000ff75ff7812 */ /* 0x000fe2000784c0ff */
[----:B------:R-:W-:Y:S01]  /*20c0*/  FADD.FTZ R101, R158, -R101 ;  /* 0x800000659e657221 */ /* 0x000fe20000010000 */
[----:B------:R-:W-:Y:S01]  /*20d0*/  LOP3.LUT P5, RZ, R116, 0xff0000, RZ, 0xc0, !PT ;  /* 0x00ff000074ff7812 */ /* 0x000fe200078ac0ff */
[----:B------:R-:W-:-:S02]  /*20e0*/  FFMA.FTZ R98, R160, R110, R99 ;  /* 0x0000006ea0627223 */ /* 0x000fc40000010063 */
[----:B-----5:R-:W-:Y:S02]  /*20f0*/  FMUL.FTZ R105, R152, R105 ;  /* 0x0000006998697220 */ /* 0x020fe40000410000 */
[----:B------:R-:W-:Y:S02]  /*2100*/  FADD.FTZ R107, R165, -R100 ;  /* 0x80000064a56b7221 */ /* 0x000fe40000010000 */
[-CC-:B------:R-:W-:Y:S02]  /*2110*/  FFMA.FTZ R97, R155, R110.reuse, R99.reuse ;  /* 0x0000006e9b617223 */ /* 0x180fe40000010063 */
[-CC-:B------:R-:W-:Y:S02]  /*2120*/  FFMA.FTZ R96, R156, R110.reuse, R99.reuse ;  /* 0x0000006e9c607223 */ /* 0x180fe40000010063 */
[----:B------:R-:W-:Y:S02]  /*2130*/  FFMA.FTZ R109, R167, R110, R99 ;  /* 0x0000006ea76d7223 */ /* 0x000fe40000010063 */
[----:B------:R-:W-:-:S02]  /*2140*/  FMUL.FTZ R101, R152, R101 ;  /* 0x0000006598657220 */ /* 0x000fc40000410000 */
[----:B------:R-:W-:Y:S02]  /*2150*/  FFMA.FTZ R102, R168, R110, R99 ;  /* 0x0000006ea8667223 */ /* 0x000fe40000010063 */
[----:B------:R-:W-:Y:S02]  /*2160*/  FADD.FTZ R103, R161, -R98 ;  /* 0x80000062a1677221 */ /* 0x000fe40000010000 */
[----:B------:R-:W-:Y:S02]  /*2170*/  @P1 FADD.FTZ R105, R80, R105 ;  /* 0x0000006950691221 */ /* 0x000fe40000010000 */
[----:B------:R-:W-:Y:S02]  /*2180*/  FMUL.FTZ R100, R152, R107 ;  /* 0x0000006b98647220 */ /* 0x000fe40000410000 */
[----:B------:R-:W-:Y:S01]  /*2190*/  FADD.FTZ R97, R154, -R97 ;  /* 0x800000619a617221 */ /* 0x000fe20000010000 */
[----:B------:R-:W-:Y:S01]  /*21a0*/  SEL R88, R105, R88, P0 ;  /* 0x0000005869587207 */ /* 0x000fe20000000000 */
[----:B------:R-:W-:-:S02]  /*21b0*/  FADD.FTZ R99, R157, -R96 ;  /* 0x800000609d637221 */ /* 0x000fc40000010000 */
[----:B------:R-:W-:Y:S02]  /*21c0*/  FADD.FTZ R109, R166, -R109 ;  /* 0x8000006da66d7221 */ /* 0x000fe40000010000 */
[----:B------:R-:W-:Y:S02]  /*21d0*/  @P1 FADD.FTZ R101, R78, R101 ;  /* 0x000000654e651221 */ /* 0x000fe40000010000 */
[----:B------:R-:W-:Y:S02]  /*21e0*/  FADD.FTZ R111, R169, -R102 ;  /* 0x80000066a96f7221 */ /* 0x000fe40000010000 */
[----:B------:R-:W-:Y:S01]  /*21f0*/  FMUL.FTZ R98, R152, R103 ;  /* 0x0000006798627220 */ /* 0x000fe20000410000 */
[----:B------:R-:W-:Y:S01]  /*2200*/  SEL R86, R101, R86, P0 ;  /* 0x0000005665567207 */ /* 0x000fe20000000000 */
[----:B------:R-:W-:Y:S02]  /*2210*/  FMUL.FTZ R110, R105, c[0x0][0x1e8] ;  /* 0x00007a00696e7a20 */ /* 0x000fe40000410000 */
[----:B------:R-:W-:-:S02]  /*2220*/  @P1 FADD.FTZ R100, R81, R100 ;  /* 0x0000006451641221 */ /* 0x000fc40000010000 */
[C---:B------:R-:W-:Y:S02]  /*2230*/  FMUL.FTZ R97, R152.reuse, R97 ;  /* 0x0000006198617220 */ /* 0x040fe40000410000 */
[----:B------:R-:W-:Y:S01]  /*2240*/  FMUL.FTZ R96, R152, R99 ;  /* 0x0000006398607220 */ /* 0x000fe20000410000 */
[----:B------:R-:W-:Y:S01]  /*2250*/  SEL R89, R100, R89, P0 ;  /* 0x0000005964597207 */ /* 0x000fe20000000000 */
[C---:B------:R-:W-:Y:S02]  /*2260*/  FMUL.FTZ R109, R152.reuse, R109 ;  /* 0x0000006d986d7220 */ /* 0x040fe40000410000 */
[----:B------:R-:W-:Y:S02]  /*2270*/  FMUL.FTZ R152, R152, R111 ;  /* 0x0000006f98987220 */ /* 0x000fe40000410000 */
[----:B------:R-:W-:Y:S01]  /*2280*/  FMUL.FTZ R107, R101, c[0x0][0x1e8] ;  /* 0x00007a00656b7a20 */ /* 0x000fe20000410000 */
[----:B------:R-:W-:Y:S01]  /*2290*/  FSEL R101, R110, RZ, P2 ;  /* 0x000000ff6e657208 */ /* 0x000fe20001000000 */
[----:B------:R-:W-:Y:S01]  /*22a0*/  @P1 FADD.FTZ R98, R79, R98 ;  /* 0x000000624f621221 */ /* 0x000fe20000010000 */
[----:B------:R-:W-:Y:S01]  /*22b0*/  LOP3.LUT P2, RZ, R117, 0xff00, RZ, 0xc0, !PT ;  /* 0x0000ff0075ff7812 */ /* 0x000fe2000784c0ff */
[----:B------:R-:W-:Y:S01]  /*22c0*/  FMUL.FTZ R111, R100, c[0x0][0x1e8] ;  /* 0x00007a00646f7a20 */ /* 0x000fe20000410000 */
[----:B------:R-:W-:Y:S01]  /*22d0*/  FSEL R99, R107, RZ, P5 ;  /* 0x000000ff6b637208 */ /* 0x000fe20002800000 */
[C---:B------:R-:W-:Y:S01]  /*22e0*/  FMUL.FTZ R108, R98.reuse, c[0x0][0x1e8] ;  /* 0x00007a00626c7a20 */ /* 0x040fe20000410000 */
[----:B------:R-:W-:Y:S01]  /*22f0*/  SEL R87, R98, R87, P0 ;  /* 0x0000005762577207 */ /* 0x000fe20000000000 */
[----:B------:R-:W-:Y:S01]  /*2300*/  @P1 FADD.FTZ R97, R76, R97 ;  /* 0x000000614c611221 */ /* 0x000fe20000010000 */
[----:B------:R-:W-:Y:S01]  /*2310*/  FSEL R98, R111, RZ, P2 ;  /* 0x000000ff6f627208 */ /* 0x000fe20001000000 */
[----:B------:R-:W-:Y:S01]  /*2320*/  @P1 FADD.FTZ R152, R83, R152 ;  /* 0x0000009853981221 */ /* 0x000fe20000010000 */
[----:B------:R-:W-:Y:S01]  /*2330*/  ISETP.NE.U32.AND P2, PT, RZ, c[0x0][0x250], PT ;  /* 0x00009400ff007a0c */ /* 0x000fe20003f45070 */
[----:B------:R-:W-:Y:S01]  /*2340*/  FMUL.FTZ R105, R97, c[0x0][0x1e8] ;  /* 0x00007a0061697a20 */ /* 0x000fe20000410000 */
[----:B------:R-:W-:Y:S01]  /*2350*/  LOP3.LUT P5, RZ, R116, 0xff000000, RZ, 0xc0, !PT ;  /* 0xff00000074ff7812 */ /* 0x000fe200078ac0ff */
[----:B------:R-:W-:Y:S01]  /*2360*/  @P1 FADD.FTZ R109, R82, R109 ;  /* 0x0000006d526d1221 */ /* 0x000fe20000010000 */
[----:B------:R-:W-:Y:S01]  /*2370*/  ISETP.NE.AND.EX P2, PT, RZ, c[0x0][0x254], PT, P2 ;  /* 0x00009500ff007a0c */ /* 0x000fe20003f45320 */
[----:B------:R-:W-:Y:S01]  /*2380*/  @P1 FADD.FTZ R96, R77, R96 ;  /* 0x000000604d601221 */ /* 0x000fe20000010000 */
[----:B------:R-:W-:-:S02]  /*2390*/  FSEL R100, R108, RZ, P5 ;  /* 0x000000ff6c647208 */ /* 0x000fc40002800000 */
[----:B------:R-:W-:Y:S01]  /*23a0*/  SEL R84, R97, R84, P0 ;  /* 0x0000005461547207 */ /* 0x000fe20000000000 */
[----:B------:R-:W-:Y:S01]  /*23b0*/  FMUL.FTZ R106, R96, c[0x0][0x1e8] ;  /* 0x00007a00606a7a20 */ /* 0x000fe20000410000 */
[----:B------:R-:W-:Y:S01]  /*23c0*/  F2FP.BF16.PACK_AB R97, R100, R99 ;  /* 0x000000636461723e */ /* 0x000fe200000010ff */
[----:B------:R-:W-:Y:S01]  /*23d0*/  @P0 IMAD.MOV.U32 R100, RZ, RZ, 0x20 ;  /* 0x00000020ff640424 */ /* 0x000fe200078e00ff */
[C---:B------:R-:W-:Y:S01]  /*23e0*/  SEL R91, R152.reuse, R91, P0 ;  /* 0x0000005b985b7207 */ /* 0x040fe20000000000 */
[----:B------:R-:W-:Y:S01]  /*23f0*/  FMUL.FTZ R152, R152, c[0x0][0x1e8] ;  /* 0x00007a0098987a20 */ /* 0x000fe20000410000 */
[----:B------:R-:W-:Y:S01]  /*2400*/  F2FP.BF16.PACK_AB R98, R98, R101 ;  /* 0x000000656262723e */ /* 0x000fe200000010ff */
[----:B------:R-:W-:Y:S01]  /*2410*/  @P0 IMAD.WIDE.U32 R100, R151, R100, c[0x0][0x258] ;  /* 0x0000960097640625 */ /* 0x000fe200078e0064 */
[C---:B------:R-:W-:Y:S02]  /*2420*/  SEL R90, R109.reuse, R90, P0 ;  /* 0x0000005a6d5a7207 */ /* 0x040fe40000000000 */
[----:B------:R-:W-:Y:S01]  /*2430*/  LOP3.LUT P5, RZ, R116, 0xff00, RZ, 0xc0, !PT ;  /* 0x0000ff0074ff7812 */ /* 0x000fe200078ac0ff */
[----:B------:R-:W-:Y:S01]  /*2440*/  FMUL.FTZ R109, R109, c[0x0][0x1e8] ;  /* 0x00007a006d6d7a20 */ /* 0x000fe20000410000 */
[----:B------:R-:W-:Y:S01]  /*2450*/  FSEL R99, R105, RZ, P6 ;  /* 0x000000ff69637208 */ /* 0x000fe20003000000 */
[----:B------:R-:W-:Y:S01]  /*2460*/  @P0 STG.E.128 [R100.64+0x10], R88 ;  /* 0x0000105864000986 */ /* 0x000fe2000c101d04 */
[----:B------:R-:W-:-:S02]  /*2470*/  LOP3.LUT P1, RZ, R117, 0xff000000, RZ, 0xc0, !PT ;  /* 0xff00000075ff7812 */ /* 0x000fc4000782c0ff */
[----:B------:R-:W-:Y:S02]  /*2480*/  SEL R85, R96, R85, P0 ;  /* 0x0000005560557207 */ /* 0x000fe40000000000 */
[----:B------:R-:W-:Y:S02]  /*2490*/  LOP3.LUT P6, RZ, R117, 0xff0000, RZ, 0xc0, !PT ;  /* 0x00ff000075ff7812 */ /* 0x000fe400078cc0ff */
[----:B------:R-:W-:Y:S01]  /*24a0*/  @P2 MOV R104, R114 ;  /* 0x0000007200682202 */ /* 0x000fe20000000f00 */
[----:B------:R0:W-:Y:S01]  /*24b0*/  @P0 STG.E.128 [R100.64], R84 ;  /* 0x0000005464000986 */ /* 0x0001e2000c101d04 */
[----:B------:R-:W-:Y:S02]  /*24c0*/  FSEL R96, R106, RZ, P5 ;  /* 0x000000ff6a607208 */ /* 0x000fe40002800000 */
[----:B------:R-:W-:Y:S02]  /*24d0*/  FSEL R103, R152, RZ, P1 ;  /* 0x000000ff98677208 */ /* 0x000fe40000800000 */
[----:B------:R-:W-:-:S02]  /*24e0*/  FSEL R102, R109, RZ, P6 ;  /* 0x000000ff6d667208 */ /* 0x000fc40003000000 */
[----:B------:R-:W-:Y:S02]  /*24f0*/  @P2 LOP3.LUT P1, RZ, R104, 0xff, RZ, 0xc0, !PT ;  /* 0x000000ff68ff2812 */ /* 0x000fe4000782c0ff */
[C---:B------:R-:W-:Y:S02]  /*2500*/  @P2 LOP3.LUT P0, RZ, R114.reuse, 0xff00, RZ, 0xc0, !PT ;  /* 0x0000ff0072ff2812 */ /* 0x040fe4000780c0ff */
[----:B------:R-:W-:Y:S02]  /*2510*/  @P2 LOP3.LUT P5, RZ, R114, 0xff0000, RZ, 0xc0, !PT ;  /* 0x00ff000072ff2812 */ /* 0x000fe400078ac0ff */
[----:B------:R-:W-:Y:S02]  /*2520*/  F2FP.BF16.PACK_AB R96, R96, R99 ;  /* 0x000000636060723e */ /* 0x000fe400000010ff */
        /* <DEDUP_REMOVED lines=33> */
[----:B------:R-:W-:-:S05]  /*2740*/  @P2 PRMT R95, R95, 0x5410, R100 ;  /* 0x000054105f5f2816 */ /* 0x000fca0000000064 */
[----:B------:R0:W-:Y:S02]  /*2750*/  @P2 STG.E.128 [R96.64], R92 ;  /* 0x0000005c60002986 */ /* 0x0001e4000c101d04 */
.L_x_633:
[----:B------:R-:W-:Y:S05]  /*2760*/  BSYNC B1 ;  /* 0x0000000000017941 */ /* 0x000fea0003800000 */
.L_x_632:
[----:B0-----:R-:W-:-:S05]  /*2770*/  MOV R97, c[0x0][0x160] ;  /* 0x0000580000617a02 */ /* 0x001fca0000000f00 */
[----:B------:R-:W-:-:S05]  /*2780*/  IMAD R118, R97, 0x4, R118 ;  /* 0x0000000461767824 */ /* 0x000fca00078e0276 */
[----:B------:R-:W-:-:S13]  /*2790*/  ISETP.GE.AND P0, PT, R118, c[0x0][0x164], PT ;  /* 0x0000590076007a0c */ /* 0x000fda0003f06270 */
[----:B-----5:R-:W-:Y:S01]  /*27a0*/  @P0 CALL.REL.NOINC `(.L_x_623) ;  /* 0x0000001000000944 */ /* 0x020fe20003c00000 */
[----:B------:R-:W-:Y:S05]  /*27b0*/  BRA `(.L_x_634) ;  /* 0xffffde2000007947 */ /* 0x000fea000383ffff */
.L_x_623:
[----:B-1----:R-:W-:Y:S05]  /*27c0*/  BSYNC B0 ;  /* 0x0000000000007941 */ /* 0x002fea0003800000 */
.L_x_622:
        /* <DEDUP_REMOVED lines=157> */
[----:B------:R-:W-:Y:S02]  /*31a0*/  FADD.FTZ R12, R12, R25 ;  /* 0x000000190c0c7221 */ /* 0x000fe40000010000 */
[----:B----4-:R-:W-:Y:S02]  /*31b0*/  IMAD.X R0, RZ, RZ, RZ, P4 ;  /* 0x000000ffff007224 */ /* 0x010fe400020e06ff */
[----:B------:R-:W-:Y:S02]  /*31c0*/  FADD.FTZ R14, R14, R21 ;  /* 0x000000150e0e7221 */ /* 0x000fe40000010000 */
[----:B------:R-:W-:Y:S01]  /*31d0*/  FADD.FTZ R18, R18, R23 ;  /* 0x0000001712127221 */ /* 0x000fe20000010000 */
[----:B------:R-:W-:-:S02]  /*31e0*/  SHF.L.U64.HI R19, R3, 0x2, R0 ;  /* 0x0000000203137819 */ /* 0x000fc40000010200 */
[----:B------:R-:W-:Y:S01]  /*31f0*/  SHF.L.U32 R0, R3, 0x2, RZ ;  /* 0x0000000203007819 */ /* 0x000fe200000006ff */
[----:B------:R-:W-:-:S03]  /*3200*/  FADD.FTZ R14, R14, R27 ;  /* 0x0000001b0e0e7221 */ /* 0x000fc60000010000 */
[----:B------:R-:W-:Y:S01]  /*3210*/  IADD3 R16, P6, R0, c[0x0][0x228], RZ ;  /* 0x00008a0000107a10 */ /* 0x000fe20007fde0ff */
[----:B------:R-:W-:Y:S01]  /*3220*/  FADD.FTZ R18, R18, R29 ;  /* 0x0000001d12127221 */ /* 0x000fe20000010000 */
[C---:B------:R-:W-:Y:S02]  /*3230*/  IADD3 R10, P5, R0.reuse, c[0x0][0x220], RZ ;  /* 0x00008800000a7a10 */ /* 0x040fe40007fbe0ff */
[----:B------:R-:W-:Y:S01]  /*3240*/  IADD3 R8, P4, R0, c[0x0][0x238], RZ ;  /* 0x00008e0000087a10 */ /* 0x000fe20007f9e0ff */
[----:B0-----:R-:W-:Y:S01]  /*3250*/  FADD.FTZ R31, R2, R31 ;  /* 0x0000001f021f7221 */ /* 0x001fe20000010000 */
[C---:B------:R-:W-:Y:S02]  /*3260*/  IADD3.X R25, R19.reuse, c[0x0][0x22c], RZ, P6, !PT ;  /* 0x00008b0013197a10 */ /* 0x040fe400037fe4ff */
[----:B------:R-:W-:Y:S01]  /*3270*/  IADD3 R0, P6, R0, c[0x0][0x230], RZ ;  /* 0x00008c0000007a10 */ /* 0x000fe20007fde0ff */
[----:B-1----:R-:W-:Y:S01]  /*3280*/  FADD.FTZ R35, R12, R35 ;  /* 0x000000230c237221 */ /* 0x002fe20000010000 */
[----:B------:R-:W-:-:S02]  /*3290*/  IADD3.X R23, R19, c[0x0][0x224], RZ, P5, !PT ;  /* 0x0000890013177a10 */ /* 0x000fc40002ffe4ff */
[C---:B------:R-:W-:Y:S02]  /*32a0*/  IADD3.X R21, R19.reuse, c[0x0][0x23c], RZ, P4, !PT ;  /* 0x00008f0013157a10 */ /* 0x040fe400027fe4ff */
[----:B------:R-:W-:Y:S01]  /*32b0*/  IADD3.X R19, R19, c[0x0][0x234], RZ, P6, !PT ;  /* 0x00008d0013137a10 */ /* 0x000fe200037fe4ff */
[----:B------:R-:W-:Y:S05]  /*32c0*/  @!P3 BRA `(.L_x_636) ;  /* 0x000001400000b947 */ /* 0x000fea0003800000 */
[----:B------:R-:W-:Y:S01]  /*32d0*/  MOV R2, R16 ;  /* 0x0000001000027202 */ /* 0x000fe20000000f00 */
        /* <DEDUP_REMOVED lines=19> */
.L_x_636:
[----:B------:R-:W-:Y:S05]  /*3410*/  BSYNC B0 ;  /* 0x0000000000007941 */ /* 0x000fea0003800000 */
.L_x_635:
        /* <DEDUP_REMOVED lines=23> */
.L_x_638:
[----:B------:R-:W-:Y:S05]  /*3590*/  BSYNC B0 ;  /* 0x0000000000007941 */ /* 0x000fea0003800000 */
.L_x_637:
        /* <DEDUP_REMOVED lines=23> */
.L_x_640:
[----:B------:R-:W-:Y:S05]  /*3710*/  BSYNC B0 ;  /* 0x0000000000007941 */ /* 0x000fea0003800000 */
.L_x_639:
        /* <DEDUP_REMOVED lines=15> */
.L_x_628:
[----:B------:R-:W-:Y:S01]  /*3810*/  HFMA2.MMA R104, -RZ, RZ, 0, 5.9604644775390625e-08 ;  /* 0x00000001ff687435 */ /* 0x000fe200000001ff */
[----:B------:R-:W-:Y:S01]  /*3820*/  MOV R99, R187 ;  /* 0x000000bb00637202 */ /* 0x000fe20000000f00 */
[----:B------:R-:W-:Y:S01]  /*3830*/  IMAD.MOV.U32 R106, RZ, RZ, -0x1 ;  /* 0xffffffffff6a7424 */ /* 0x000fe200078e00ff */
[----:B------:R-:W-:Y:S02]  /*3840*/  MOV R101, 0x1f ;  /* 0x0000001f00657802 */ /* 0x000fe40000000f00 */
[----:B------:R-:W-:-:S02]  /*3850*/  MOV R96, 0x3870 ;  /* 0x0000387000607802 */ /* 0x000fc40000000f00 */
[----:B-----5:R-:W-:Y:S05]  /*3860*/  CALL.REL.NOINC `($__internal_40_$__cuda_sm70_shflsync_bfly_p) ;  /* 0x0000046000007944 */ /* 0x020fea0003c00000 */
[----:B-1----:R-:W-:Y:S01]  /*3870*/  MOV R98, R99 ;  /* 0x0000006300627202 */ /* 0x002fe20000000f00 */
[----:B0-----:R-:W-:Y:S05]  /*3880*/  BRA `(.L_x_641) ;  /* 0xffffde1000007947 */ /* 0x001fea000383ffff */
.L_x_629:
[----:B------:R-:W-:Y:S01]  /*3890*/  HFMA2.MMA R104, -RZ, RZ, 0, 5.9604644775390625e-08 ;  /* 0x00000001ff687435 */ /* 0x000fe200000001ff */
[----:B------:R-:W-:Y:S01]  /*38a0*/  MOV R99, R188 ;  /* 0x000000bc00637202 */ /* 0x000fe20000000f00 */
[----:B------:R-:W-:Y:S01]  /*38b0*/  IMAD.MOV.U32 R101, RZ, RZ, 0x1f ;  /* 0x0000001fff657424 */ /* 0x000fe200078e00ff */
[----:B------:R-:W-:-:S02]  /*38c0*/  MOV R106, 0xffffffff ;  /* 0xffffffff006a7802 */ /* 0x000fc40000000f00 */
[----:B------:R-:W-:Y:S02]  /*38d0*/  MOV R96, 0x38f0 ;  /* 0x000038f000607802 */ /* 0x000fe40000000f00 */
[----:B01---5:R-:W-:Y:S05]  /*38e0*/  CALL.REL.NOINC `($__internal_40_$__cuda_sm70_shflsync_bfly_p) ;  /* 0x000003e000007944 */ /* 0x023fea0003c00000 */
[----:B------:R-:W-:Y:S01]  /*38f0*/  FADD.FTZ R187, R98, R187 ;  /* 0x000000bb62bb7221 */ /* 0x000fe20000010000 */
[----:B0-----:R-:W-:Y:S01]  /*3900*/  HFMA2.MMA R104, -RZ, RZ, 0, 1.1920928955078125e-07 ;  /* 0x00000002ff687435 */ /* 0x001fe200000001ff */
[----:B-1----:R-:W-:Y:S01]  /*3910*/  FADD.FTZ R188, R188, R99 ;  /* 0x00000063bcbc7221 */ /* 0x002fe20000010000 */
[----:B------:R-:W-:Y:S01]  /*3920*/  MOV R101, 0x1f ;  /* 0x0000001f00657802 */ /* 0x000fe20000000f00 */
[----:B------:R-:W-:Y:S01]  /*3930*/  IMAD.MOV.U32 R106, RZ, RZ, -0x1 ;  /* 0xffffffffff6a7424 */ /* 0x000fe200078e00ff */
[----:B------:R-:W-:Y:S02]  /*3940*/  MOV R99, R187 ;  /* 0x000000bb00637202 */ /* 0x000fe40000000f00 */
[----:B------:R-:W-:Y:S02]  /*3950*/  MOV R96, 0x3970 ;  /* 0x0000397000607802 */ /* 0x000fe40000000f00 */
[----:B------:R-:W-:Y:S05]  /*3960*/  CALL.REL.NOINC `($__internal_40_$__cuda_sm70_shflsync_bfly_p) ;  /* 0x0000036000007944 */ /* 0x000fea0003c00000 */
[----:B0-----:R-:W-:Y:S01]  /*3970*/  HFMA2.MMA R101, -RZ, RZ, 0, 1.847743988037109375e-06 ;  /* 0x0000001fff657435 */ /* 0x001fe200000001ff */
[----:B-1----:R-:W-:Y:S01]  /*3980*/  MOV R98, R99 ;  /* 0x0000006300627202 */ /* 0x002fe20000000f00 */
[----:B------:R-:W-:Y:S01]  /*3990*/  IMAD.MOV.U32 R104, RZ, RZ, 0x2 ;  /* 0x00000002ff687424 */ /* 0x000fe200078e00ff */
[----:B------:R-:W-:-:S02]  /*39a0*/  MOV R99, R188 ;  /* 0x000000bc00637202 */ /* 0x000fc40000000f00 */
[----:B------:R-:W-:Y:S02]  /*39b0*/  MOV R106, 0xffffffff ;  /* 0xffffffff006a7802 */ /* 0x000fe40000000f00 */
[----:B------:R-:W-:Y:S02]  /*39c0*/  MOV R96, 0x39e0 ;  /* 0x000039e000607802 */ /* 0x000fe40000000f00 */
[----:B------:R-:W-:Y:S05]  /*39d0*/  CALL.REL.NOINC `($__internal_40_$__cuda_sm70_shflsync_bfly_p) ;  /* 0x000002f000007944 */ /* 0x000fea0003c00000 */
[----:B------:R-:W-:Y:S01]  /*39e0*/  FADD.FTZ R187, R98, R187 ;  /* 0x000000bb62bb7221 */ /* 0x000fe20000010000 */
[----:B0-----:R-:W-:Y:S01]  /*39f0*/  HFMA2.MMA R104, -RZ, RZ, 0, 2.384185791015625e-07 ;  /* 0x00000004ff687435 */ /* 0x001fe200000001ff */
[----:B-1----:R-:W-:Y:S01]  /*3a00*/  FADD.FTZ R188, R188, R99 ;  /* 0x00000063bcbc7221 */ /* 0x002fe20000010000 */
[----:B------:R-:W-:Y:S01]  /*3a10*/  MOV R106, 0xffffffff ;  /* 0xffffffff006a7802 */ /* 0x000fe20000000f00 */
[----:B------:R-:W-:Y:S01]  /*3a20*/  IMAD.MOV.U32 R101, RZ, RZ, 0x1f ;  /* 0x0000001fff657424 */ /* 0x000fe200078e00ff */
[----:B------:R-:W-:Y:S02]  /*3a30*/  MOV R99, R187 ;  /* 0x000000bb00637202 */ /* 0x000fe40000000f00 */
[----:B------:R-:W-:Y:S02]  /*3a40*/  MOV R96, 0x3a60 ;  /* 0x00003a6000607802 */ /* 0x000fe40000000f00 */
[----:B------:R-:W-:Y:S05]  /*3a50*/  CALL.REL.NOINC `($__internal_40_$__cuda_sm70_shflsync_bfly_p) ;  /* 0x0000027000007944 */ /* 0x000fea0003c00000 */
[----:B0-----:R-:W-:Y:S01]  /*3a60*/  HFMA2.MMA R104, -RZ, RZ, 0, 2.384185791015625e-07 ;  /* 0x00000004ff687435 */ /* 0x001fe200000001ff */
[----:B-1----:R-:W-:Y:S01]  /*3a70*/  MOV R98, R99 ;  /* 0x0000006300627202 */ /* 0x002fe20000000f00 */
[----:B------:R-:W-:Y:S01]  /*3a80*/  IMAD.MOV.U32 R99, RZ, RZ, R188 ;  /* 0x000000ffff637224 */ /* 0x000fe200078e00bc */
[----:B------:R-:W-:-:S02]  /*3a90*/  MOV R101, 0x1f ;  /* 0x0000001f00657802 */ /* 0x000fc40000000f00 */
[----:B------:R-:W-:Y:S02]  /*3aa0*/  MOV R106, 0xffffffff ;  /* 0xffffffff006a7802 */ /* 0x000fe40000000f00 */
[----:B------:R-:W-:Y:S02]  /*3ab0*/  MOV R96, 0x3ad0 ;  /* 0x00003ad000607802 */ /* 0x000fe40000000f00 */
[----:B------:R-:W-:Y:S05]  /*3ac0*/  CALL.REL.NOINC `($__internal_40_$__cuda_sm70_shflsync_bfly_p) ;  /* 0x0000020000007944 */ /* 0x000fea0003c00000 */
[----:B------:R-:W-:Y:S01]  /*3ad0*/  FADD.FTZ R187, R98, R187 ;  /* 0x000000bb62bb7221 */ /* 0x000fe20000010000 */
[----:B0-----:R-:W-:Y:S01]  /*3ae0*/  HFMA2.MMA R101, -RZ, RZ, 0, 1.847743988037109375e-06 ;  /* 0x0000001fff657435 */ /* 0x001fe200000001ff */
[----:B-1----:R-:W-:Y:S01]  /*3af0*/  FADD.FTZ R102, R188, R99 ;  /* 0x00000063bc667221 */ /* 0x002fe20000010000 */
[----:B------:R-:W-:Y:S01]  /*3b00*/  MOV R106, 0xffffffff ;  /* 0xffffffff006a7802 */ /* 0x000fe20000000f00 */
[----:B------:R-:W-:Y:S01]  /*3b10*/  IMAD.MOV.U32 R104, RZ, RZ, 0x8 ;  /* 0x00000008ff687424 */ /* 0x000fe200078e00ff */
[----:B------:R-:W-:Y:S02]  /*3b20*/  MOV R99, R187 ;  /* 0x000000bb00637202 */ /* 0x000fe40000000f00 */
[----:B------:R-:W-:Y:S02]  /*3b30*/  MOV R96, 0x3b50 ;  /* 0x00003b5000607802 */ /* 0x000fe40000000f00 */
[----:B------:R-:W-:Y:S05]  /*3b40*/  CALL.REL.NOINC `($__internal_40_$__cuda_sm70_shflsync_bfly_p) ;  /* 0x0000018000007944 */ /* 0x000fea0003c00000 */
[----:B0-----:R-:W-:Y:S01]  /*3b50*/  HFMA2.MMA R104, -RZ, RZ, 0, 4.76837158203125e-07 ;  /* 0x00000008ff687435 */ /* 0x001fe200000001ff */
[----:B-1----:R-:W-:Y:S01]  /*3b60*/  IMAD.MOV.U32 R98, RZ, RZ, R99 ;  /* 0x000000ffff627224 */ /* 0x002fe200078e0063 */
[----:B------:R-:W-:Y:S01]  /*3b70*/  MOV R99, R102 ;  /* 0x0000006600637202 */ /* 0x000fe20000000f00 */
[----:B------:R-:W-:Y:S01]  /*3b80*/  IMAD.MOV.U32 R106, RZ, RZ, -0x1 ;  /* 0xffffffffff6a7424 */ /* 0x000fe200078e00ff */
[----:B------:R-:W-:-:S02]  /*3b90*/  MOV R101, 0x1f ;  /* 0x0000001f00657802 */ /* 0x000fc40000000f00 */
[----:B------:R-:W-:Y:S02]  /*3ba0*/  MOV R96, 0x3bc0 ;  /* 0x00003bc000607802 */ /* 0x000fe40000000f00 */
[----:B------:R-:W-:Y:S05]  /*3bb0*/  CALL.REL.NOINC `($__internal_40_$__cuda_sm70_shflsync_bfly_p) ;  /* 0x0000011000007944 */ /* 0x000fea0003c00000 */
[----:B------:R-:W-:Y:S01]  /*3bc0*/  FADD.FTZ R100, R98, R187 ;  /* 0x000000bb62647221 */ /* 0x000fe20000010000 */
[----:B0-----:R-:W-:Y:S01]  /*3bd0*/  HFMA2.MMA R104, -RZ, RZ, 0, 9.5367431640625e-07 ;  /* 0x00000010ff687435 */ /* 0x001fe200000001ff */
[----:B-1----:R-:W-:Y:S01]  /*3be0*/  FADD.FTZ R102, R102, R99 ;  /* 0x0000006366667221 */ /* 0x002fe20000010000 */
[----:B------:R-:W-:Y:S01]  /*3bf0*/  MOV R101, 0x1f ;  /* 0x0000001f00657802 */ /* 0x000fe20000000f00 */
[----:B------:R-:W-:Y:S01]  /*3c00*/  IMAD.MOV.U32 R99, RZ, RZ, R100 ;  /* 0x000000ffff637224 */ /* 0x000fe200078e0064 */
[----:B------:R-:W-:Y:S02]  /*3c10*/  MOV R106, 0xffffffff ;  /* 0xffffffff006a7802 */ /* 0x000fe40000000f00 */
[----:B------:R-:W-:Y:S02]  /*3c20*/  MOV R96, 0x3c40 ;  /* 0x00003c4000607802 */ /* 0x000fe40000000f00 */
[----:B------:R-:W-:Y:S05]  /*3c30*/  CALL.REL.NOINC `($__internal_40_$__cuda_sm70_shflsync_bfly_p) ;  /* 0x0000009000007944 */ /* 0x000fea0003c00000 */
[----:B0-----:R-:W-:Y:S01]  /*3c40*/  HFMA2.MMA R104, -RZ, RZ, 0, 9.5367431640625e-07 ;  /* 0x00000010ff687435 */ /* 0x001fe200000001ff */
[----:B-1----:R-:W-:Y:S01]  /*3c50*/  MOV R103, R99 ;  /* 0x0000006300677202 */ /* 0x002fe20000000f00 */
[----:B------:R-:W-:Y:S01]  /*3c60*/  IMAD.MOV.U32 R101, RZ, RZ, 0x1f ;  /* 0x0000001fff657424 */ /* 0x000fe200078e00ff */
[----:B------:R-:W-:-:S02]  /*3c70*/  MOV R99, R102 ;  /* 0x0000006600637202 */ /* 0x000fc40000000f00 */
[----:B------:R-:W-:Y:S02]  /*3c80*/  MOV R106, 0xffffffff ;  /* 0xffffffff006a7802 */ /* 0x000fe40000000f00 */
[----:B------:R-:W-:Y:S02]  /*3c90*/  MOV R96, 0x3cb0 ;  /* 0x00003cb000607802 */ /* 0x000fe40000000f00 */
[----:B------:R-:W-:Y:S05]  /*3ca0*/  CALL.REL.NOINC `($__internal_40_$__cuda_sm70_shflsync_bfly_p) ;  /* 0x0000002000007944 */ /* 0x000fea0003c00000 */
[----:B-1----:R-:W-:Y:S01]  /*3cb0*/  MOV R97, R99 ;  /* 0x0000006300617202 */ /* 0x002fe20000000f00 */
[----:B0-----:R-:W-:Y:S05]  /*3cc0*/  BRA `(.L_x_642) ;  /* 0xffffdaf000007947 */ /* 0x001fea000383ffff */
        .weak           $__internal_40_$__cuda_sm70_shflsync_bfly_p
        .type           $__internal_40_$__cuda_sm70_shflsync_bfly_p,@function
        .size           $__internal_40_$__cuda_sm70_shflsync_bfly_p,(.L_x_1986 - $__internal_40_$__cuda_sm70_shflsync_bfly_p)
$__internal_40_$__cuda_sm70_shflsync_bfly_p:
[----:B------:R-:W-:Y:S01]  /*3cd0*/  HFMA2.MMA R97, -RZ, RZ, 0, 0 ;  /* 0x00000000ff617435 */ /* 0x000fe200000001ff */
[----:B------:R-:W-:Y:S04]  /*3ce0*/  WARPSYNC R106 ;  /* 0x0000006a00007348 */ /* 0x000fe80003800000 */
[----:B------:R0:W1:Y:S01]  /*3cf0*/  SHFL.BFLY PT, R99, R99, R104, R101 ;  /* 0x0c00006863637389 */ /* 0x00006200000e0065 */
[----:B------:R-:W-:Y:S05]  /*3d00*/  RET.REL.NODEC R96 `(_ZN10layer_norm31ln_parallel_residual_bwd_kernelINS_13Kernel_traitsI13__nv_bfloat16S2_fS2_fjLj512ELj1ELj4ELj1ELj16ENS_18Kernel_traits_baseILj512ES2_S2_fS2_fjLj128EEEEELb1ELb0ELb0EEEvNS_9BwdParamsE) ;  /* 0xffffc2f060007950 */ /* 0x000fea0003c3ffff */
.L_x_643:
        /* <DEDUP_REMOVED lines=15> */
.L_x_1986:


//--------------------- .text._ZN10layer_norm31ln_parallel_residual_bwd_kernelINS_13Kernel_traitsI13__nv_bfloat16S2_fS2_fjLj512ELj1ELj4ELj1ELj16ENS_18Kernel_traits_baseILj512ES2_S2_fS2_fjLj128EEEEELb1ELb0ELb1EEEvNS_9BwdParamsE --------------------------
	.section	.text._ZN10layer_norm31ln_parallel_residual_bwd_kernelINS_13Kernel_traitsI13__nv_bfloat16S2_fS2_fjLj512ELj1ELj4ELj1ELj16ENS_18Kernel_traits_baseILj512ES2_S2_fS2_fjLj128EEEEELb1ELb0ELb1EEEvNS_9BwdParamsE,"ax",@progbits
	.sectioninfo	@"SHI_REGISTERS=188"
	.align	128
        .global         _ZN10layer_norm31ln_parallel_residual_bwd_kernelINS_13Kernel_traitsI13__nv_bfloat16S2_fS2_fjLj512ELj1ELj4ELj1ELj16ENS_18Kernel_traits_baseILj512ES2_S2_fS2_fjLj128EEEEELb1ELb0ELb1EEEvNS_9BwdParamsE
        .type           _ZN10layer_norm31ln_parallel_residual_bwd_kernelINS_13Kernel_traitsI13__nv_bfloat16S2_fS2_fjLj512ELj1ELj4ELj1ELj16ENS_18Kernel_traits_baseILj512ES2_S2_fS2_fjLj128EEEEELb1ELb0ELb1EEEvNS_9BwdParamsE,@function
        .size           _ZN10layer_norm31ln_parallel_residual_bwd_kernelINS_13Kernel_traitsI13__nv_bfloat16S2_fS2_fjLj512ELj1ELj4ELj1ELj16ENS_18Kernel_traits_baseILj512ES2_S2_fS2_fjLj128EEEEELb1ELb0ELb1EEEvNS_9BwdParamsE,(.L_x_1987 - _ZN10layer_norm31ln_parallel_residual_bwd_kernelINS_13Kernel_traitsI13__nv_bfloat16S2_fS2_fjLj512ELj1ELj4ELj1ELj16ENS_18Kernel_traits_baseILj512ES2_S2_fS2_fjLj128EEEEELb1ELb0ELb1EEEvNS_9BwdParamsE)
        .other          _ZN10layer_norm31ln_parallel_residual_bwd_kernelINS_13Kernel_traitsI13__nv_bfloat16S2_fS2_fjLj512ELj1ELj4ELj1ELj16ENS_18Kernel_traits_baseILj512ES2_S2_fS2_fjLj128EEEEELb1ELb0ELb1EEEvNS_9BwdParamsE,@"STO_CUDA_ENTRY STV_DEFAULT"
_ZN10layer_norm31ln_parallel_residual_bwd_kernelINS_13Kernel_traitsI13__nv_bfloat16S2_fS2_fjLj512ELj1ELj4ELj1ELj16ENS_18Kernel_traits_baseILj512ES2_S2_fS2_fjLj128EEEEELb1ELb0ELb1EEEvNS_9BwdParamsE:
.text._ZN10layer_norm31ln_parallel_residual_bwd_kernelINS_13Kernel_traitsI13__nv_bfloat16S2_fS2_fjLj512ELj1ELj4ELj1ELj16ENS_18Kernel_traits_baseILj512ES2_S2_fS2_fjLj128EEEEELb1ELb0ELb1EEEvNS_9BwdParamsE:
        /* <DEDUP_REMOVED lines=42> */
.L_x_645:
[----:B------:R-:W-:-:S04]  /*02a0*/  SHF.L.U32 R0, R125, 0x4, RZ ;  /* 0x000000047d007819 */ /* 0x000fc800000006ff */
[----:B------:R-:W-:-:S04]  /*02b0*/  LOP3.LUT R0, R0, 0x1f0, RZ, 0xc0, !PT ;  /* 0x000001f000007812 */ /* 0x000fc800078ec0ff */
[----:B------:R-:W-:-:S04]  /*02c0*/  IADD3 R2, P0, R0, c[0x0][0x1b0], RZ ;  /* 0x00006c0000027a10 */ /* 0x000fc80007f1e0ff */
[----:B------:R-:W-:Y:S02]  /*02d0*/  IADD3.X R3, RZ, c[0x0][0x1b4], RZ, P0, !PT ;  /* 0x00006d00ff037a10 */ /* 0x000fe400007fe4ff */
[----:B------:R-:W-:-:S03]  /*02e0*/  IADD3 R8, P0, R0, c[0x0][0x1b8], RZ ;  /* 0x00006e0000087a10 */ /* 0x000fc60007f1e0ff */
[----:B------:R-:W2:Y:S01]  /*02f0*/  LDG.E.128 R156, [R2.64] ;  /* 0x00000004029c7981 */ /* 0x000ea2000c1e1d00 */
[----:B------:R-:W-:-:S03]  /*0300*/  IADD3.X R9, RZ, c[0x0][0x1bc], RZ, P0, !PT ;  /* 0x00006f00ff097a10 */ /* 0x000fc600007fe4ff */
[----:B------:R-:W3:Y:S04]  /*0310*/  LDG.E.128 R140, [R2.64+0x200] ;  /* 0x00020004028c7981 */ /* 0x000ee8000c1e1d00 */
        /* <DEDUP_REMOVED lines=36> */
[----:B--2---:R-:W-:-:S02]  /*0560*/  PRMT R166, RZ, 0x5410, R156 ;  /* 0x00005410ffa67816 */ /* 0x004fc4000000009c */
[----:B------:R-:W-:Y:S02]  /*0570*/  PRMT R165, RZ, 0x7610, R156 ;  /* 0x00007610ffa57816 */ /* 0x000fe4000000009c */
[--C-:B------:R-:W-:Y:S02]  /*0580*/  PRMT R164, RZ, 0x5410, R157.reuse ;  /* 0x00005410ffa47816 */ /* 0x100fe4000000009d */
[----:B------:R-:W-:Y:S02]  /*0590*/  PRMT R163, RZ, 0x7610, R157 ;  /* 0x00007610ffa37816 */ /* 0x000fe4000000009d */
[--C-:B------:R-:W-:Y:S02]  /*05a0*/  PRMT R162, RZ, 0x5410, R158.reuse ;  /* 0x00005410ffa27816 */ /* 0x100fe4000000009e */
[----:B------:R-:W-:Y:S02]  /*05b0*/  PRMT R161, RZ, 0x7610, R158 ;  /* 0x00007610ffa17816 */ /* 0x000fe4000000009e */
[----:B----4-:R-:W-:-:S02]  /*05c0*/  PRMT R158, RZ, 0x5410, R148 ;  /* 0x00005410ff9e7816 */ /* 0x010fc40000000094 */
        /* <DEDUP_REMOVED lines=13> */
[----:B------:R-:W-:Y:S02]  /*06a0*/  PRMT R144, RZ, 0x5410, R143 ;  /* 0x00005410ff907816 */ /* 0x000fe4000000008f */
[----:B------:R-:W-:Y:S02]  /*06b0*/  PRMT R159, RZ, 0x7610, R159 ;  /* 0x00007610ff9f7816 */ /* 0x000fe4000000009f */
[----:B------:R-:W-:Y:S02]  /*06c0*/  PRMT R151, RZ, 0x7610, R151 ;  /* 0x00007610ff977816 */ /* 0x000fe40000000097 */
[----:B------:R-:W-:Y:S02]  /*06d0*/  PRMT R143, RZ, 0x7610, R143 ;  /* 0x00007610ff8f7816 */ /* 0x000fe4000000008f */
[----:B------:R-:W-:-:S02]  /*06e0*/  MOV R140, RZ ;  /* 0x000000ff008c7202 */ /* 0x000fc40000000f00 */
        /* <DEDUP_REMOVED lines=9> */
.L_x_651:
[----:B------:R-:W-:Y:S01]  /*0780*/  IMAD R32, R167, c[0x0][0x168], RZ ;  /* 0x00005a00a7207a24 */ /* 0x000fe200078e02ff */
        /* <DEDUP_REMOVED lines=8> */
[----:B------:R-:W-:Y:S01]  /*0810*/  LEA.HI.SX32 R175, R33, R34, 0x1d ;  /* 0x0000002221af7211 */ /* 0x000fe200078feaff */
[----:B------:R-:W-:-:S04]  /*0820*/  IMAD.WIDE R176, R167, R176, c[0x0][0x1a8] ;  /* 0x00006a00a7b07625 */ /* 0x000fc800078e02b0 */
[C---:B------:R-:W-:Y:S02]  /*0830*/  IMAD.WIDE.U32 R66, R175.reuse, R72, c[0x0][0x188] ;  /* 0x00006200af427625 */ /* 0x040fe400078e0048 */
[----:B------:R1:W3:Y:S02]  /*0840*/  LDG.E R176, [R176.64] ;  /* 0x00000004b0b07981 */ /* 0x0002e4000c1e1900 */
[CC--:B------:R-:W-:Y:S02]  /*0850*/  IMAD.WIDE.U32 R36, R175.reuse, R56.reuse, c[0x0][0x208] ;  /* 0x00008200af247625 */ /* 0x0c0fe400078e0038 */
[----:B------:R4:W1:Y:S02]  /*0860*/  LDG.E.128 R32, [R66.64] ;  /* 0x0000000442207981 */ /* 0x000864000c1e1d00 */
[C---:B------:R-:W-:Y:S02]  /*0870*/  IMAD.WIDE.U32 R40, R175.reuse, R56, c[0x0][0x210] ;  /* 0x00008400af287625 */ /* 0x040fe400078e0038 */
[----:B------:R-:W3:Y:S04]  /*0880*/  LDG.E.128 R36, [R36.64] ;  /* 0x0000000424247981 */ /* 0x000ee8000c1e1d00 */
[----:B------:R-:W3:Y:S01]  /*0890*/  LDG.E.128 R40, [R40.64] ;  /* 0x0000000428287981 */ /* 0x000ee2000c1e1d00 */
[----:B------:R-:W-:-:S03]  /*08a0*/  IADD3 R179, R175, 0x20, RZ ;  /* 0x00000020afb37810 */ /* 0x000fc60007ffe0ff */
[----:B------:R4:W3:Y:S02]  /*08b0*/  LDG.E.128 R44, [R66.64+0x10] ;  /* 0x00001004422c7981 */ /* 0x0008e4000c1e1d00 */
[----:B------:R-:W-:-:S04]  /*08c0*/  IMAD.WIDE.U32 R68, R179, R72, c[0x0][0x188] ;  /* 0x00006200b3447625 */ /* 0x000fc800078e0048 */
[CC--:B------:R-:W-:Y:S01]  /*08d0*/  IMAD.WIDE.U32 R52, R179.reuse, R56.reuse, c[0x0][0x208] ;  /* 0x00008200b3347625 */ /* 0x0c0fe200078e0038 */
[----:B0-----:R0:W3:Y:S03]  /*08e0*/  LDG.E.128 R48, [R68.64] ;  /* 0x0000000444307981 */ /* 0x0010e6000c1e1d00 */
[----:B------:R-:W-:Y:S01]  /*08f0*/  IMAD.WIDE.U32 R56, R179, R56, c[0x0][0x210] ;  /* 0x00008400b3387625 */ /* 0x000fe200078e0038 */
[----:B------:R0:W3:Y:S04]  /*0900*/  LDG.E.128 R60, [R68.64+0x10] ;  /* 0x00001004443c7981 */ /* 0x0000e8000c1e1d00 */
[----:B------:R-:W3:Y:S04]  /*0910*/  LDG.E.128 R52, [R52.64] ;  /* 0x0000000434347981 */ /* 0x000ee8000c1e1d00 */
[----:B------:R-:W3:Y:S01]  /*0920*/  LDG.E.128 R56, [R56.64] ;  /* 0x0000000438387981 */ /* 0x000ee2000c1e1d00 */
[----:B------:R-:W-:-:S05]  /*0930*/  MOV R180, 0x8 ;  /* 0x0000000800b47802 */ /* 0x000fca0000000f00 */
[----:B------:R-:W-:-:S04]  /*0940*/  IMAD.WIDE.U32 R70, R175, R180, c[0x0][0x190] ;  /* 0x00006400af467625 */ /* 0x000fc800078e00b4 */
[----:B0-----:R-:W-:Y:S02]  /*0950*/  IMAD.WIDE.U32 R68, R179, R180, c[0x0][0x190] ;  /* 0x00006400b3447625 */ /* 0x001fe400078e00b4 */
[----:B------:R-:W5:Y:S04]  /*0960*/  LDG.E.64 R70, [R70.64] ;  /* 0x0000000446467981 */ /* 0x000f68000c1e1b00 */
[----:B------:R-:W5:Y:S01]  /*0970*/  LDG.E.64 R68, [R68.64] ;  /* 0x0000000444447981 */ /* 0x000f62000c1e1b00 */
[----:B------:R-:W-:-:S04]  /*0980*/  ISETP.NE.U32.AND P0, PT, RZ, c[0x0][0x250], PT ;  /* 0x00009400ff007a0c */ /* 0x000fc80003f05070 */
[----:B------:R-:W-:Y:S02]  /*0990*/  ISETP.NE.AND.EX P0, PT, RZ, c[0x0][0x254], PT, P0 ;  /* 0x00009500ff007a0c */ /* 0x000fe40003f05300 */
[----:B------:R-:W-:-:S04]  /*09a0*/  ISETP.NE.U32.AND P1, PT, RZ, c[0x0][0x218], PT ;  /* 0x00008600ff007a0c */ /* 0x000fc80003f25070 */
[----:B------:R-:W-:Y:S02]  /*09b0*/  ISETP.NE.AND.EX P1, PT, RZ, c[0x0][0x21c], PT, P1 ;  /* 0x00008700ff007a0c */ /* 0x000fe40003f25310 */
[----:B------:R-:W-:-:S05]  /*09c0*/  ISETP.NE.AND P2, PT, R178, RZ, PT ;  /* 0x000000ffb200720c */ /* 0x000fca0003f45270 */
[----:B------:R-:W-:-:S05]  /*09d0*/  @P0 IMAD.WIDE.U32 R74, R179, R180, c[0x0][0x198] ;  /* 0x00006600b34a0625 */ /* 0x000fca00078e00b4 */
[----:B------:R2:W5:Y:S01]  /*09e0*/  @P0 LDG.E.64 R64, [R74.64] ;  /* 0x000000044a400981 */ /* 0x000562000c1e1b00 */
[----:B----4-:R-:W-:-:S04]  /*09f0*/  @P1 IMAD.WIDE.U32 R66, R175, R72, c[0x0][0x218] ;  /* 0x00008600af421625 */ /* 0x010fc800078e0048 */
[----:B------:R-:W-:Y:S01]  /*0a00*/  @P0 IMAD.WIDE.U32 R76, R175, R180, c[0x0][0x198] ;  /* 0x00006600af4c0625 */ /* 0x000fe200078e00b4 */
[----:B------:R0:W5:Y:S03]  /*0a10*/  @P1 LDG.E.128 R4, [R66.64] ;  /* 0x0000000442041981 */ /* 0x000166000c1e1d00 */
[----:B------:R-:W-:Y:S01]  /*0a20*/  @P1 IMAD.WIDE.U32 R72, R179, R72, c[0x0][0x218] ;  /* 0x00008600b3481625 */ /* 0x000fe200078e0048 */
[----:B------:R4:W5:Y:S04]  /*0a30*/  @P0 LDG.E.64 R2, [R76.64] ;  /* 0x000000044c020981 */ /* 0x000968000c1e1b00 */
[----:B------:R0:W5:Y:S04]  /*0a40*/  @P1 LDG.E.128 R12, [R72.64] ;  /* 0x00000004480c1981 */ /* 0x000168000c1e1d00 */
[----:B------:R0:W5:Y:S04]  /*0a50*/  @P1 LDG.E.128 R16, [R72.64+0x10] ;  /* 0x0000100448101981 */ /* 0x000168000c1e1d00 */
[----:B------:R0:W5:Y:S01]  /*0a60*/  @P1 LDG.E.128 R8, [R66.64+0x10] ;  /* 0x0000100442081981 */ /* 0x000162000c1e1d00 */
[----:B--2---:R-:W-:-:S05]  /*0a70*/  FSEL R74, R181, RZ, !P2 ;  /* 0x000000ffb54a7208 */ /* 0x004fca0005000000 */
[--C-:B-1----:R-:W-:Y:S02]  /*0a80*/  FADD.FTZ R177, R34, -R74.reuse ;  /* 0x8000004a22b17221 */ /* 0x102fe40000010000 */
[----:B------:R-:W-:Y:S01]  /*0a90*/  FADD.FTZ R75, R32, -R74 ;  /* 0x8000004a204b7221 */ /* 0x000fe20000010000 */
[--C-:B---3--:R-:W-:Y:S02]  /*0aa0*/  PRMT R183, RZ, 0x5410, R39.reuse ;  /* 0x00005410ffb77816 */ /* 0x108fe40000000027 */
[----:B------:R-:W-:Y:S02]  /*0ab0*/  PRMT R182, RZ, 0x7610, R39 ;  /* 0x00007610ffb67816 */ /* 0x000fe40000000027 */
[----:B------:R-:W-:Y:S01]  /*0ac0*/  PRMT R32, RZ, 0x5410, R40 ;  /* 0x00005410ff207816 */ /* 0x000fe20000000028 */
[----:B------:R-:W-:Y:S01]  /*0ad0*/  FADD.FTZ R179, R35, -R74 ;  /* 0x8000004a23b37221 */ /* 0x000fe20000010000 */
[--C-:B0-----:R-:W-:Y:S02]  /*0ae0*/  PRMT R73, RZ, 0x5410, R38.reuse ;  /* 0x00005410ff497816 */ /* 0x101fe40000000026 */
[----:B----4-:R-:W-:Y:S01]  /*0af0*/  PRMT R76, RZ, 0x7610, R38 ;  /* 0x00007610ff4c7816 */ /* 0x010fe20000000026 */
[C---:B------:R-:W-:Y:S01]  /*0b00*/  FMUL.FTZ R38, R176.reuse, R177 ;  /* 0x000000b1b0267220 */ /* 0x040fe20000410000 */
[----:B------:R-:W-:Y:S01]  /*0b10*/  PRMT R39, RZ, 0x5410, R41 ;  /* 0x00005410ff277816 */ /* 0x000fe20000000029 */
[----:B------:R-:W-:Y:S01]  /*0b20*/  FADD.FTZ R77, R33, -R74 ;  /* 0x8000004a214d7221 */ /* 0x000fe20000010000 */
[----:B------:R-:W-:Y:S01]  /*0b30*/  PRMT R180, RZ, 0x7610, R42 ;  /* 0x00007610ffb47816 */ /* 0x000fe2000000002a */
[----:B------:R-:W-:Y:S01]  /*0b40*/  FMUL.FTZ R35, R176, R75 ;  /* 0x0000004bb0237220 */ /* 0x000fe20000410000 */
[----:B------:R-:W-:-:S02]  /*0b50*/  PRMT R33, RZ, 0x5410, R36 ;  /* 0x00005410ff217816 */ /* 0x000fc40000000024 */
[----:B------:R-:W-:Y:S01]  /*0b60*/  PRMT R66, RZ, 0x7610, R36 ;  /* 0x00007610ff427816 */ /* 0x000fe20000000024 */
[-C--:B------:R-:W-:Y:S01]  /*0b70*/  FMUL.FTZ R36, R158, R32.reuse ;  /* 0x000000209e247220 */ /* 0x080fe20000410000 */
[----:B------:R-:W-:Y:S01]  /*0b80*/  PRMT R67, RZ, 0x5410, R37 ;  /* 0x00005410ff437816 */ /* 0x000fe20000000025 */
[----:B------:R-:W-:Y:S02]  /*0b90*/  FADD.FTZ R130, R39, R130 ;  /* 0x0000008227827221 */ /* 0x000fe40000010000 */
[-C--:B------:R-:W-:Y:S01]  /*0ba0*/  FFMA.FTZ R131, R38, R39.reuse, R131 ;  /* 0x0000002726837223 */ /* 0x080fe20000010083 */
[----:B------:R-:W-:Y:S01]  /*0bb0*/  PRMT R181, RZ, 0x5410, R42 ;  /* 0x00005410ffb57816 */ /* 0x000fe2000000002a */
[----:B------:R-:W-:Y:S01]  /*0bc0*/  FADD.FTZ R139, R32, R139 ;  /* 0x0000008b208b7221 */ /* 0x000fe20000010000 */
[--C-:B------:R-:W-:Y:S01]  /*0bd0*/  PRMT R185, RZ, 0x5410, R43.reuse ;  /* 0x00005410ffb97816 */ /* 0x100fe2000000002b */
[----:B------:R-:W-:Y:S01]  /*0be0*/  FFMA.FTZ R138, R35, R32, R138 ;  /* 0x00000020238a7223 */ /* 0x000fe2000001008a */
[----:B------:R-:W-:Y:S01]  /*0bf0*/  PRMT R184, RZ, 0x7610, R43 ;  /* 0x00007610ffb87816 */ /* 0x000fe2000000002b */
[----:B------:R-:W-:-:S02]  /*0c00*/  FMUL.FTZ R39, R156, R39 ;  /* 0x000000279c277220 */ /* 0x000fc40000410000 */
[----:B------:R-:W-:Y:S02]  /*0c10*/  FADD.FTZ R45, R45, -R74 ;  /* 0x8000004a2d2d7221 */ /* 0x000fe40000010000 */
[----:B------:R-:W-:Y:S02]  /*0c20*/  FMUL.FTZ R32, R153, R180 ;  /* 0x000000b499207220 */ /* 0x000fe40000410000 */
[----:B------:R-:W-:Y:S02]  /*0c30*/  FADD.FTZ R140, R33, R140 ;  /* 0x0000008c218c7221 */ /* 0x000fe40000010000 */
[-C--:B------:R-:W-:Y:S02]  /*0c40*/  FFMA.FTZ R142, R35, R33.reuse, R142 ;  /* 0x00000021238e7223 */ /* 0x080fe4000001008e */
[----:B------:R-:W-:Y:S02]  /*0c50*/  FFMA.FTZ R36, R166, R33, R36 ;  /* 0x00000021a6247223 */ /* 0x000fe40000010024 */
[----:B------:R-:W-:-:S02]  /*0c60*/  FADD.FTZ R43, R44, -R74 ;  /* 0x8000004a2c2b7221 */ /* 0x000fc40000010000 */
[----:B------:R-:W-:Y:S02]  /*0c70*/  FADD.FTZ R33, R46, -R74 ;  /* 0x8000004a2e217221 */ /* 0x000fe40000010000 */
[----:B------:R-:W-:Y:S02]  /*0c80*/  FADD.FTZ R132, R67, R132 ;  /* 0x0000008443847221 */ /* 0x000fe40000010000 */
[-C--:B------:R-:W-:Y:S02]  /*0c90*/  FFMA.FTZ R133, R38, R67.reuse, R133 ;  /* 0x0000004326857223 */ /* 0x080fe40000010085 */
[----:B------:R-:W-:Y:S02]  /*0ca0*/  FFMA.FTZ R39, R164, R67, R39 ;  /* 0x00000043a4277223 */ /* 0x000fe40000010027 */
[----:B------:R-:W-:Y:S02]  /*0cb0*/  FMUL.FTZ R42, R176, R45 ;  /* 0x0000002db02a7220 */ /* 0x000fe40000410000 */
[----:B------:R-:W-:-:S02]  /*0cc0*/  FADD.FTZ R67, R47, -R74 ;  /* 0x8000004a2f437221 */ /* 0x000fc40000010000 */
[----:B------:R-:W-:Y:S02]  /*0cd0*/  FFMA.FTZ R45, R161, R76, R32 ;  /* 0x0000004ca12d7223 */ /* 0x000fe40000010020 */
[----:B------:R-:W-:Y:S02]  /*0ce0*/  FMUL.FTZ R44, R154, R181 ;  /* 0x000000b59a2c7220 */ /* 0x000fe40000410000 */
[C---:B------:R-:W-:Y:S02]  /*0cf0*/  FMUL.FTZ R43, R176.reuse, R43 ;  /* 0x0000002bb02b7220 */ /* 0x040fe40000410000 */
[----:B------:R-:W-:Y:S02]  /*0d00*/  FMUL.FTZ R32, R151, R184 ;  /* 0x000000b897207220 */ /* 0x000fe40000410000 */
[----:B------:R-:W-:Y:S02]  /*0d10*/  FMUL.FTZ R47, R176, R33 ;  /* 0x00000021b02f7220 */ /* 0x000fe40000410000 */
[----:B------:R-:W-:-:S02]  /*0d20*/  FADD.FTZ R33, -R74, R48 ;  /* 0x000000304a217221 */ /* 0x000fc40000010100 */
[----:B------:R-:W-:Y:S02]  /*0d30*/  FMUL.FTZ R46, R176, R67 ;  /* 0x00000043b02e7220 */ /* 0x000fe40000410000 */
[----:B------:R-:W-:Y:S02]  /*0d40*/  FADD.FTZ R90, R73, R90 ;  /* 0x0000005a495a7221 */ /* 0x000fe40000010000 */
[-C--:B------:R-:W-:Y:S02]  /*0d50*/  FFMA.FTZ R44, R162, R73.reuse, R44 ;  /* 0x00000049a22c7223 */ /* 0x080fe4000001002c */
[----:B------:R-:W-:Y:S02]  /*0d60*/  FFMA.FTZ R78, R43, R73, R78 ;  /* 0x000000492b4e7223 */ /* 0x000fe4000001004e */
[----:B------:R-:W-:Y:S01]  /*0d70*/  FFMA.FTZ R67, R159, R182, R32 ;  /* 0x000000b69f437223 */ /* 0x000fe20000010020 */
[----:B------:R-:W-:Y:S01]  /*0d80*/  PRMT R32, RZ, 0x5410, R56 ;  /* 0x00005410ff207816 */ /* 0x000fe20000000038 */
[----:B------:R-:W-:Y:S01]  /*0d90*/  FADD.FTZ R73, -R74, R49 ;  /* 0x000000314a497221 */ /* 0x000fe20000010100 */
[----:B------:R-:W-:Y:S01]  /*0da0*/  PRMT R40, RZ, 0x7610, R40 ;  /* 0x00007610ff287816 */ /* 0x000fe20000000028 */
[----:B------:R-:W-:Y:S01]  /*0db0*/  FMUL.FTZ R49, R176, R33 ;  /* 0x00000021b0317220 */ /* 0x000fe20000410000 */
[----:B------:R-:W-:Y:S01]  /*0dc0*/  PRMT R56, RZ, 0x7610, R56 ;  /* 0x00007610ff387816 */ /* 0x000fe20000000038 */
[----:B------:R-:W-:Y:S01]  /*0dd0*/  FADD.FTZ R177, -R74, R51 ;  /* 0x000000334ab17221 */ /* 0x000fe20000010100 */
[----:B------:R-:W-:Y:S01]  /*0de0*/  PRMT R51, RZ, 0x5410, R52 ;  /* 0x00005410ff337816 */ /* 0x000fe20000000034 */
[----:B------:R-:W-:Y:S01]  /*0df0*/  FMUL.FTZ R34, R176, R77 ;  /* 0x0000004db0227220 */ /* 0x000fe20000410000 */
[----:B------:R-:W-:Y:S01]  /*0e00*/  PRMT R72, RZ, 0x7610, R37 ;  /* 0x00007610ff487816 */ /* 0x000fe20000000025 */
[----:B------:R-:W-:Y:S01]  /*0e10*/  FADD.FTZ R75, -R74, R50 ;  /* 0x000000324a4b7221 */ /* 0x000fe20000010100 */
[----:B------:R-:W-:Y:S01]  /*0e20*/  PRMT R52, RZ, 0x7610, R52 ;  /* 0x00007610ff347816 */ /* 0x000fe20000000034 */
[----:B------:R-:W-:-:S02]  /*0e30*/  FMUL.FTZ R48, R176, R73 ;  /* 0x00000049b0307220 */ /* 0x000fc40000410000 */
[----:B------:R-:W-:Y:S02]  /*0e40*/  FADD.FTZ R118, R32, R118 ;  /* 0x0000007620767221 */ /* 0x000fe40000010000 */
[-C--:B------:R-:W-:Y:S02]  /*0e50*/  FFMA.FTZ R106, R49, R32.reuse, R106 ;  /* 0x00000020316a7223 */ /* 0x080fe4000001006a */
[----:B------:R-:W-:Y:S02]  /*0e60*/  FMUL.FTZ R50, R141, R32 ;  /* 0x000000208d327220 */ /* 0x000fe40000410000 */
[----:B------:R-:W-:Y:S02]  /*0e70*/  FMUL.FTZ R37, R157, R40 ;  /* 0x000000289d257220 */ /* 0x000fe40000410000 */
[----:B------:R-:W-:Y:S01]  /*0e80*/  FMUL.FTZ R32, R169, R56 ;  /* 0x00000038a9207220 */ /* 0x000fe20000410000 */
[----:B------:R-:W-:Y:S01]  /*0e90*/  PRMT R41, RZ, 0x7610, R41 ;  /* 0x00007610ff297816 */ /* 0x000fe20000000029 */
[----:B------:R-:W-:-:S02]  /*0ea0*/  FADD.FTZ R134, R40, R134 ;  /* 0x0000008628867221 */ /* 0x000fc40000010000 */
[----:B------:R-:W-:Y:S02]  /*0eb0*/  FFMA.FTZ R135, R34, R40, R135 ;  /* 0x0000002822877223 */ /* 0x000fe40000010087 */
[----:B------:R-:W-:Y:S02]  /*0ec0*/  FMUL.FTZ R40, R176, R179 ;  /* 0x000000b3b0287220 */ /* 0x000fe40000410000 */
[----:B------:R-:W-:Y:S02]  /*0ed0*/  FADD.FTZ R94, R51, R94 ;  /* 0x0000005e335e7221 */ /* 0x000fe40000010000 */
[-C--:B------:R-:W-:Y:S02]  /*0ee0*/  FFMA.FTZ R82, R49, R51.reuse, R82 ;  /* 0x0000003331527223 */ /* 0x080fe40000010052 */
[----:B------:R-:W-:Y:S02]  /*0ef0*/  FFMA.FTZ R50, R150, R51, R50 ;  /* 0x0000003396327223 */ /* 0x000fe40000010032 */
[----:B------:R-:W-:-:S02]  /*0f00*/  FADD.FTZ R117, R56, R117 ;  /* 0x0000007538757221 */ /* 0x000fc40000010000 */
[----:B------:R-:W-:Y:S02]  /*0f10*/  FFMA.FTZ R105, R48, R56, R105 ;  /* 0x0000003830697223 */ /* 0x000fe40000010069 */
[----:B------:R-:W-:Y:S02]  /*0f20*/  FFMA.FTZ R37, R165, R66, R37 ;  /* 0x00000042a5257223 */ /* 0x000fe40000010025 */
[----:B------:R-:W-:Y:S02]  /*0f30*/  FFMA.FTZ R51, R149, R52, R32 ;  /* 0x0000003495337223 */ /* 0x000fe40000010020 */
[----:B------:R-:W-:Y:S02]  /*0f40*/  FADD.FTZ R56, RZ, R36 ;  /* 0x00000024ff387221 */ /* 0x000fe40000010000 */
[----:B------:R-:W-:Y:S02]  /*0f50*/  FADD.FTZ R89, R76, R89 ;  /* 0x000000594c597221 */ /* 0x000fe40000010000 */
[----:B------:R-:W-:Y:S01]  /*0f60*/  FFMA.FTZ R0, R42, R76, R0 ;  /* 0x0000004c2a007223 */ /* 0x000fe20000010000 */
[----:B------:R-:W-:Y:S01]  /*0f70*/  PRMT R76, RZ, 0x5410, R58 ;  /* 0x00005410ff4c7816 */ /* 0x000fe2000000003a */
[----:B------:R-:W-:-:S02]  /*0f80*/  FFMA.FTZ R32, R35, R36, RZ ;  /* 0x0000002423207223 */ /* 0x000fc400000100ff */
[----:B------:R-:W-:Y:S02]  /*0f90*/  FADD.FTZ R126, R41, R126 ;  /* 0x0000007e297e7221 */ /* 0x000fe40000010000 */
[-C--:B------:R-:W-:Y:S02]  /*0fa0*/  FFMA.FTZ R127, R40, R41.reuse, R127 ;  /* 0x00000029287f7223 */ /* 0x080fe4000001007f */
[----:B------:R-:W-:Y:S02]  /*0fb0*/  FMUL.FTZ R41, R155, R41 ;  /* 0x000000299b297220 */ /* 0x000fe40000410000 */
[----:B------:R-:W-:Y:S01]  /*0fc0*/  FADD.FTZ R56, R37, R56 ;  /* 0x0000003825387221 */ /* 0x000fe20000010000 */
[----:B------:R-:W-:Y:S01]  /*0fd0*/  PRMT R179, RZ, 0x5410, R54 ;  /* 0x00005410ffb37816 */ /* 0x000fe20000000036 */
[----:B------:R-:W-:Y:S02]  /*0fe0*/  FFMA.FTZ R32, R34, R37, R32 ;  /* 0x0000002522207223 */ /* 0x000fe40000010020 */
[----:B------:R-:W-:-:S02]  /*0ff0*/  FADD.FTZ R114, R181, R114 ;  /* 0x00000072b5727221 */ /* 0x000fc40000010000 */
[----:B------:R-:W-:Y:S01]  /*1000*/  FFMA.FTZ R102, R43, R181, R102 ;  /* 0x000000b52b667223 */ /* 0x000fe20000010066 */
[----:B------:R-:W-:Y:S01]  /*1010*/  PRMT R181, RZ, 0x7610, R58 ;  /* 0x00007610ffb57816 */ /* 0x000fe2000000003a */
[----:B------:R-:W-:Y:S02]  /*1020*/  FMUL.FTZ R33, R171, R76 ;  /* 0x0000004cab217220 */ /* 0x000fe40000410000 */
        /* <DEDUP_REMOVED lines=8> */
[----:B------:R-:W-:Y:S02]  /*10b0*/  FMUL.FTZ R66, R152, R185 ;  /* 0x000000b998427220 */ /* 0x000fe40000410000 */
        /* <DEDUP_REMOVED lines=9> */
[----:B------:R-:W-:Y:S01]  /*1150*/  FFMA.FTZ R79, R46, R182, R79 ;  /* 0x000000b62e4f7223 */ /* 0x000fe2000001004f */
[--C-:B------:R-:W-:Y:S01]  /*1160*/  PRMT R182, RZ, 0x5410, R59.reuse ;  /* 0x00005410ffb67816 */ /* 0x100fe2000000003b */
[----:B------:R-:W-:Y:S02]  /*1170*/  FADD.FTZ R116, R185, R116 ;  /* 0x00000074b9747221 */ /* 0x000fe40000010000 */
[----:B------:R-:W-:Y:S01]  /*1180*/  FFMA.FTZ R104, R47, R185, R104 ;  /* 0x000000b92f687223 */ /* 0x000fe20000010068 */
[----:B------:R-:W-:Y:S01]  /*1190*/  PRMT R185, RZ, 0x7610, R59 ;  /* 0x00007610ffb97816 */ /* 0x000fe2000000003b */
[----:B------:R-:W-:Y:S02]  /*11a0*/  FADD.FTZ R73, -R74, R62 ;  /* 0x0000003e4a497221 */ /* 0x000fe40000010100 */
[----:B------:R-:W-:Y:S02]  /*11b0*/  FMUL.FTZ R59, R172, R181 ;  /* 0x000000b5ac3b7220 */ /* 0x000fe40000410000 */
[----:B------:R-:W-:-:S02]  /*11c0*/  FADD.FTZ R62, R66, R33 ;  /* 0x00000021423e7221 */ /* 0x000fc40000010000 */
[----:B------:R-:W-:Y:S02]  /*11d0*/  FFMA.FTZ R32, R47, R66, R32 ;  /* 0x000000422f207223 */ /* 0x000fe40000010020 */
[----:B------:R-:W-:Y:S02]  /*11e0*/  FADD.FTZ R92, R183, R92 ;  /* 0x0000005cb75c7221 */ /* 0x000fe40000010000 */
[----:B------:R-:W-:Y:S01]  /*11f0*/  FFMA.FTZ R80, R47, R183, R80 ;  /* 0x000000b72f507223 */ /* 0x000fe20000010050 */
[----:B------:R-:W-:Y:S01]  /*1200*/  PRMT R183, RZ, 0x5410, R55 ;  /* 0x00005410ffb77816 */ /* 0x000fe20000000037 */
[----:B------:R-:W-:Y:S02]  /*1210*/  FADD.FTZ R115, R184, R115 ;  /* 0x00000073b8737221 */ /* 0x000fe40000010000 */
[----:B------:R-:W-:Y:S01]  /*1220*/  FFMA.FTZ R103, R46, R184, R103 ;  /* 0x000000b82e677223 */ /* 0x000fe20000010067 */
[----:B------:R-:W-:Y:S01]  /*1230*/  PRMT R184, RZ, 0x7610, R55 ;  /* 0x00007610ffb87816 */ /* 0x000fe20000000037 */
[----:B------:R-:W-:Y:S01]  /*1240*/  FADD.FTZ R128, R72, R128 ;  /* 0x0000008048807221 */ /* 0x000fe20000010000 */
[----:B------:R-:W-:Y:S01]  /*1250*/  PRMT R77, RZ, 0x5410, R53 ;  /* 0x00005410ff4d7816 */ /* 0x000fe20000000035 */
[----:B------:R-:W-:Y:S01]  /*1260*/  FFMA.FTZ R129, R40, R72, R129 ;  /* 0x0000004828817223 */ /* 0x000fe20000010081 */
[----:B------:R-:W-:Y:S01]  /*1270*/  PRMT R72, RZ, 0x7610, R53 ;  /* 0x00007610ff487816 */ /* 0x000fe20000000035 */
[----:B------:R-:W-:Y:S01]  /*1280*/  FFMA.FTZ R58, R145, R180, R59 ;  /* 0x000000b4913a7223 */ /* 0x000fe2000001003b */
[--C-:B------:R-:W-:Y:S01]  /*1290*/  PRMT R55, RZ, 0x5410, R57.reuse ;  /* 0x00005410ff377816 */ /* 0x100fe20000000039 */
[----:B------:R-:W-:Y:S01]  /*12a0*/  FADD.FTZ R33, R67, R62 ;  /* 0x0000003e43217221 */ /* 0x000fe20000010000 */
[----:B------:R-:W-:Y:S01]  /*12b0*/  PRMT R57, RZ, 0x7610, R57 ;  /* 0x00007610ff397816 */ /* 0x000fe20000000039 */
[----:B------:R-:W-:-:S02]  /*12c0*/  FADD.FTZ R93, R52, R93 ;  /* 0x0000005d345d7221 */ /* 0x000fc40000010000 */
[----:B------:R-:W-:Y:S02]  /*12d0*/  FFMA.FTZ R81, R48, R52, R81 ;  /* 0x0000003430517223 */ /* 0x000fe40000010051 */
[----:B------:R-:W-:Y:S02]  /*12e0*/  FMUL.FTZ R53, R176, R75 ;  /* 0x0000004bb0357220 */ /* 0x000fe40000410000 */
[----:B------:R-:W-:Y:S02]  /*12f0*/  FFMA.FTZ R59, R46, R67, R32 ;  /* 0x000000432e3b7223 */ /* 0x000fe40000010020 */
[----:B------:R-:W-:Y:S02]  /*1300*/  FMUL.FTZ R52, R176, R177 ;  /* 0x000000b1b0347220 */ /* 0x000fe40000410000 */
[----:B------:R-:W-:Y:S02]  /*1310*/  FADD.FTZ R61, -R74, R61 ;  /* 0x0000003d4a3d7221 */ /* 0x000fe40000010100 */
[----:B------:R-:W-:-:S02]  /*1320*/  FADD.FTZ R32, R50, R33 ;  /* 0x0000002132207221 */ /* 0x000fc40000010000 */
[----:B------:R-:W-:Y:S02]  /*1330*/  FADD.FTZ R120, R55, R120 ;  /* 0x0000007837787221 */ /* 0x000fe40000010000 */
[-C--:B------:R-:W-:Y:S02]  /*1340*/  FFMA.FTZ R108, R53, R55.reuse, R108 ;  /* 0x00000037356c7223 */ /* 0x080fe4000001006c */
[----:B------:R-:W-:Y:S02]  /*1350*/  FMUL.FTZ R54, R168, R55 ;  /* 0x00000037a8367220 */ /* 0x000fe40000410000 */
[----:B------:R-:W-:Y:S02]  /*1360*/  FFMA.FTZ R33, R49, R50, R59 ;  /* 0x0000003231217223 */ /* 0x000fe4000001003b */
[----:B------:R-:W-:Y:S02]  /*1370*/  FADD.FTZ R119, R57, R119 ;  /* 0x0000007739777221 */ /* 0x000fe40000010000 */
[----:B------:R-:W-:-:S02]  /*1380*/  FFMA.FTZ R107, R52, R57, R107 ;  /* 0x00000039346b7223 */ /* 0x000fc4000001006b */
[----:B------:R-:W-:Y:S02]  /*1390*/  FMUL.FTZ R55, R170, R57 ;  /* 0x00000039aa377220 */ /* 0x000fe40000410000 */
[----:B------:R-:W-:Y:S02]  /*13a0*/  FADD.FTZ R57, -R74, R60 ;  /* 0x0000003c4a397221 */ /* 0x000fe40000010100 */
[----:B------:R-:W-:Y:S02]  /*13b0*/  FMUL.FTZ R60, R176, R61 ;  /* 0x0000003db03c7220 */ /* 0x000fe40000410000 */
[----:B------:R-:W-:Y:S02]  /*13c0*/  FFMA.FTZ R54, R148, R77, R54 ;  /* 0x0000004d94367223 */ /* 0x000fe40000010036 */
[----:B------:R-:W-:Y:S02]  /*13d0*/  FADD.FTZ R61, R32, R51 ;  /* 0x00000033203d7221 */ /* 0x000fe40000010000 */
[----:B------:R-:W-:-:S02]  /*13e0*/  FFMA.FTZ R33, R48, R51, R33 ;  /* 0x0000003330217223 */ /* 0x000fc40000010021 */
[----:B------:R-:W-:Y:S02]  /*13f0*/  FFMA.FTZ R55, R147, R72, R55 ;  /* 0x0000004893377223 */ /* 0x000fe40000010037 */
[----:B------:R-:W-:Y:S02]  /*1400*/  FADD.FTZ R32, R61, R54 ;  /* 0x000000363d207221 */ /* 0x000fe40000010000 */
[----:B------:R-:W-:Y:S02]  /*1410*/  FFMA.FTZ R33, R53, R54, R33 ;  /* 0x0000003635217223 */ /* 0x000fe40000010021 */
[----:B------:R-:W-:Y:S02]  /*1420*/  FMUL.FTZ R57, R176, R57 ;  /* 0x00000039b0397220 */ /* 0x000fe40000410000 */
[----:B------:R-:W-:Y:S02]  /*1430*/  FADD.FTZ R61, R32, R55 ;  /* 0x00000037203d7221 */ /* 0x000fe40000010000 */
[----:B------:R-:W-:-:S02]  /*1440*/  FFMA.FTZ R33, R52, R55, R33 ;  /* 0x0000003734217223 */ /* 0x000fc40000010021 */
[----:B------:R-:W-:Y:S02]  /*1450*/  FADD.FTZ R75, -R74, R63 ;  /* 0x0000003f4a4b7221 */ /* 0x000fe40000010100 */
[----:B------:R-:W-:Y:S02]  /*1460*/  FMUL.FTZ R63, R176, R73 ;  /* 0x00000049b03f7220 */ /* 0x000fe40000410000 */
[----:B------:R-:W-:Y:S02]  /*1470*/  FMUL.FTZ R32, R174, R185 ;  /* 0x000000b9ae207220 */ /* 0x000fe40000410000 */
[----:B------:R-:W-:Y:S02]  /*1480*/  FMUL.FTZ R59, R173, R182 ;  /* 0x000000b6ad3b7220 */ /* 0x000fe40000410000 */
[----:B------:R-:W-:Y:S02]  /*1490*/  FADD.FTZ R73, R61, R56 ;  /* 0x000000383d497221 */ /* 0x000fe40000010000 */
[----:B------:R-:W-:-:S02]  /*14a0*/  FFMA.FTZ R33, R57, R56, R33 ;  /* 0x0000003839217223 */ /* 0x000fc40000010021 */
[----:B------:R-:W-:Y:S02]  /*14b0*/  FADD.FTZ R95, R72, R95 ;  /* 0x0000005f485f7221 */ /* 0x000fe40000010000 */
[----:B------:R-:W-:Y:S02]  /*14c0*/  FFMA.FTZ R83, R52, R72, R83 ;  /* 0x0000004834537223 */ /* 0x000fe40000010053 */
[----:B------:R-:W-:Y:S02]  /*14d0*/  FFMA.FTZ R61, R143, R184, R32 ;  /* 0x000000b88f3d7223 */ /* 0x000fe40000010020 */
        /* <DEDUP_REMOVED lines=25> */
[----:B------:R-:W-:Y:S01]  /*1670*/  FFMA.FTZ R76, R62, R61, R72 ;  /* 0x0000003d3e4c7223 */ /* 0x000fe20000010048 */
[----:B------:R-:W-:Y:S05]  /*1680*/  BRA.DIV ~URZ, `(.L_x_648) ;  /* 0x00001f527f007947 */ /* 0x000fea000b800000 */
[----:B------:R0:W1:Y:S02]  /*1690*/  SHFL.BFLY PT, R72, R75, 0x1, 0x1f ;  /* 0x0c201f004b487f89 */ /* 0x00006400000e0000 */
.L_x_652:
        /* <DEDUP_REMOVED lines=18> */
.L_x_653:
[----:B--2---:R-:W-:Y:S01]  /*17c0*/  FADD.FTZ R76, R76, R75 ;  /* 0x0000004b4c4c7221 */ /* 0x004fe20000010000 */
[----:B------:R-:W-:Y:S01]  /*17d0*/  ISETP.NE.U32.AND P1, PT, RZ, c[0x0][0x218], PT ;  /* 0x00008600ff007a0c */ /* 0x000fe20003f25070 */
[----:B-1----:R-:W-:Y:S01]  /*17e0*/  FADD.FTZ R32, R32, R77 ;  /* 0x0000004d20207221 */ /* 0x002fe20000010000 */
[----:B-----5:R-:W-:Y:S01]  /*17f0*/  @P0 MOV R33, R2 ;  /* 0x0000000200210202 */ /* 0x020fe20000000f00 */
[----:B------:R-:W-:Y:S01]  /*1800*/  FMUL.FTZ R76, R76, c[0x0][0x1e0] ;  /* 0x000078004c4c7a20 */ /* 0x000fe20000410000 */
[----:B------:R-:W-:Y:S01]  /*1810*/  ISETP.NE.AND.EX P1, PT, RZ, c[0x0][0x21c], PT, P1 ;  /* 0x00008700ff007a0c */ /* 0x000fe20003f25310 */
[----:B0-----:R-:W-:Y:S01]  /*1820*/  FMUL.FTZ R75, R32, c[0x0][0x1e0] ;  /* 0x00007800204b7a20 */ /* 0x001fe20000410000 */
[----:B------:R-:W-:Y:S02]  /*1830*/  @P0 LOP3.LUT P4, RZ, R33, 0xff, RZ, 0xc0, !PT ;  /* 0x000000ff21ff0812 */ /* 0x000fe4000788c0ff */
[----:B------:R-:W-:Y:S02]  /*1840*/  FSEL R180, R76, RZ, !P2 ;  /* 0x000000ff4cb47208 */ /* 0x000fe40005000000 */
[----:B------:R-:W-:-:S02]  /*1850*/  MOV R32, R70 ;  /* 0x0000004600207202 */ /* 0x000fc40000000f00 */
[----:B------:R-:W-:Y:S01]  /*1860*/  LOP3.LUT P5, RZ, R70, 0xff00, RZ, 0xc0, !PT ;  /* 0x0000ff0046ff7812 */ /* 0x000fe200078ac0ff */
[-CC-:B------:R-:W-:Y:S01]  /*1870*/  FFMA.FTZ R35, R35, R75.reuse, R180.reuse ;  /* 0x0000004b23237223 */ /* 0x180fe200000100b4 */
[----:B------:R-:W-:Y:S01]  /*1880*/  LOP3.LUT P6, RZ, R32, 0xff, RZ, 0xc0, !PT ;  /* 0x000000ff20ff7812 */ /* 0x000fe200078cc0ff */
[-CC-:B------:R-:W-:Y:S01]  /*1890*/  FFMA.FTZ R34, R34, R75.reuse, R180.reuse ;  /* 0x0000004b22227223 */ /* 0x180fe200000100b4 */
[----:B------:R-:W-:Y:S01]  /*18a0*/  @P0 LOP3.LUT P3, RZ, R2, 0xff00, RZ, 0xc0, !PT ;  /* 0x0000ff0002ff0812 */ /* 0x000fe2000786c0ff */
[----:B------:R-:W-:Y:S01]  /*18b0*/  FADD.FTZ R35, R36, -R35 ;  /* 0x8000002324237221 */ /* 0x000fe20000010000 */
[----:B------:R-:W-:Y:S01]  /*18c0*/  LOP3.LUT P2, RZ, R70, 0xff0000, RZ, 0xc0, !PT ;  /* 0x00ff000046ff7812 */ /* 0x000fe2000784c0ff */
[-CC-:B------:R-:W-:Y:S02]  /*18d0*/  FFMA.FTZ R38, R38, R75.reuse, R180.reuse ;  /* 0x0000004b26267223 */ /* 0x180fe400000100b4 */
[----:B------:R-:W-:Y:S02]  /*18e0*/  FFMA.FTZ R40, R40, R75, R180 ;  /* 0x0000004b28287223 */ /* 0x000fe400000100b4 */
[----:B------:R-:W-:-:S02]  /*18f0*/  FADD.FTZ R37, R37, -R34 ;  /* 0x8000002225257221 */ /* 0x000fc40000010000 */
[C---:B------:R-:W-:Y:S02]  /*1900*/  FMUL.FTZ R33, R176.reuse, R35 ;  /* 0x00000023b0217220 */ /* 0x040fe40000410000 */
[----:B------:R-:W-:Y:S02]  /*1910*/  FADD.FTZ R39, R39, -R38 ;  /* 0x8000002627277221 */ /* 0x000fe40000010000 */
[----:B------:R-:W-:Y:S02]  /*1920*/  FFMA.FTZ R43, R43, R75, R180 ;  /* 0x0000004b2b2b7223 */ /* 0x000fe400000100b4 */
[----:B------:R-:W-:Y:S02]  /*1930*/  FADD.FTZ R41, R41, -R40 ;  /* 0x8000002829297221 */ /* 0x000fe40000010000 */
[----:B------:R-:W-:Y:S02]  /*1940*/  FMUL.FTZ R74, R176, R37 ;  /* 0x00000025b04a7220 */ /* 0x000fe40000410000 */
[----:B------:R-:W-:-:S02]  /*1950*/  @P1 FADD.FTZ R33, R4, R33 ;  /* 0x0000002104211221 */ /* 0x000fc40000010000 */
[----:B------:R-:W-:Y:S02]  /*1960*/  FMUL.FTZ R39, R176, R39 ;  /* 0x00000027b0277220 */ /* 0x000fe40000410000 */
[----:B------:R-:W-:Y:S02]  /*1970*/  FADD.FTZ R43, R44, -R43 ;  /* 0x8000002b2c2b7221 */ /* 0x000fe40000010000 */
[----:B------:R-:W-:Y:S02]  /*1980*/  FMUL.FTZ R76, R176, R41 ;  /* 0x00000029b04c7220 */ /* 0x000fe40000410000 */
[----:B------:R-:W-:Y:S02]  /*1990*/  @P1 FADD.FTZ R74, R5, R74 ;  /* 0x0000004a054a1221 */ /* 0x000fe40000010000 */
[----:B------:R-:W-:Y:S02]  /*19a0*/  FMUL.FTZ R72, R33, c[0x0][0x1e8] ;  /* 0x00007a0021487a20 */ /* 0x000fe40000410000 */
[----:B------:R-:W-:-:S02]  /*19b0*/  @P1 FADD.FTZ R39, R6, R39 ;  /* 0x0000002706271221 */ /* 0x000fc40000010000 */
[----:B------:R-:W-:Y:S01]  /*19c0*/  FMUL.FTZ R43, R176, R43 ;  /* 0x0000002bb02b7220 */ /* 0x000fe20000410000 */
[C---:B------:R-:W-:Y:S01]  /*19d0*/  FSEL R77, R72.reuse, RZ, P6 ;  /* 0x000000ff484d7208 */ /* 0x040fe20003000000 */
[----:B------:R-:W-:Y:S01]  /*19e0*/  @P1 FADD.FTZ R76, R7, R76 ;  /* 0x0000004c074c1221 */ /* 0x000fe20000010000 */
[----:B------:R-:W-:Y:S01]  /*19f0*/  @P0 FSEL R72, R72, RZ, P4 ;  /* 0x000000ff48480208 */ /* 0x000fe20002000000 */
[-CC-:B------:R-:W-:Y:S01]  /*1a00*/  FFMA.FTZ R42, R42, R75.reuse, R180.reuse ;  /* 0x0000004b2a2a7223 */ /* 0x180fe200000100b4 */
[----:B------:R-:W-:Y:S01]  /*1a10*/  @P0 LOP3.LUT P6, RZ, R2, 0xff0000, RZ, 0xc0, !PT ;  /* 0x00ff000002ff0812 */ /* 0x000fe200078cc0ff */
[----:B------:R-:W-:Y:S01]  /*1a20*/  FMUL.FTZ R32, R74, c[0x0][0x1e8] ;  /* 0x00007a004a207a20 */ /* 0x000fe20000410000 */
[----:B------:R-:W-:Y:S01]  /*1a30*/  LOP3.LUT P4, RZ, R70, 0xff000000, RZ, 0xc0, !PT ;  /* 0xff00000046ff7812 */ /* 0x000fe2000788c0ff */
[-CC-:B------:R-:W-:Y:S01]  /*1a40*/  FFMA.FTZ R48, R48, R75.reuse, R180.reuse ;  /* 0x0000004b30307223 */ /* 0x180fe200000100b4 */
[----:B------:R-:W-:Y:S01]  /*1a50*/  @P0 F2FP.BF16.PACK_AB R72, RZ, R72 ;  /* 0x00000048ff48023e */ /* 0x000fe200000010ff */
[----:B------:R-:W-:Y:S01]  /*1a60*/  FMUL.FTZ R73, R39, c[0x0][0x1e8] ;  /* 0x00007a0027497a20 */ /* 0x000fe20000410000 */
[----:B------:R-:W-:Y:S01]  /*1a70*/  FSEL R182, R32, RZ, P5 ;  /* 0x000000ff20b67208 */ /* 0x000fe20002800000 */
[-C--:B------:R-:W-:Y:S01]  /*1a80*/  FFMA.FTZ R49, R49, R75.reuse, R180 ;  /* 0x0000004b31317223 */ /* 0x080fe200000100b4 */
[----:B------:R-:W-:Y:S01]  /*1a90*/  @P0 LOP3.LUT P5, RZ, R2, 0xff000000, RZ, 0xc0, !PT ;  /* 0xff00000002ff0812 */ /* 0x000fe200078ac0ff */
[----:B------:R-:W-:Y:S01]  /*1aa0*/  @P1 FADD.FTZ R43, R8, R43 ;  /* 0x0000002b082b1221 */ /* 0x000fe20000010000 */
[----:B------:R-:W-:Y:S01]  /*1ab0*/  @P0 FSEL R70, R32, RZ, P3 ;  /* 0x000000ff20460208 */ /* 0x000fe20001800000 */
[----:B------:R-:W-:Y:S01]  /*1ac0*/  FMUL.FTZ R34, R76, c[0x0][0x1e8] ;  /* 0x00007a004c227a20 */ /* 0x000fe20000410000 */
[----:B------:R-:W-:Y:S01]  /*1ad0*/  LOP3.LUT P3, RZ, R71, 0xff, RZ, 0xc0, !PT ;  /* 0x000000ff47ff7812 */ /* 0x000fe2000786c0ff */
[----:B------:R-:W-:Y:S01]  /*1ae0*/  FADD.FTZ R45, R45, -R42 ;  /* 0x8000002a2d2d7221 */ /* 0x000fe20000010000 */
[----:B------:R-:W-:Y:S01]  /*1af0*/  FSEL R177, R73, RZ, P2 ;  /* 0x000000ff49b17208 */ /* 0x000fe20001000000 */
[----:B------:R-:W-:Y:S01]  /*1b00*/  FFMA.FTZ R47, R47, R75, R180 ;  /* 0x0000004b2f2f7223 */ /* 0x000fe200000100b4 */
[----:B------:R-:W-:Y:S01]  /*1b10*/  @P0 FSEL R73, R73, RZ, P6 ;  /* 0x000000ff49490208 */ /* 0x000fe20003000000 */
[----:B------:R-:W-:Y:S01]  /*1b20*/  FADD.FTZ R51, R51, -R48 ;  /* 0x8000003033337221 */ /* 0x000fe20000010000 */
[----:B------:R-:W-:Y:S01]  /*1b30*/  FSEL R184, R34, RZ, P4 ;  /* 0x000000ff22b87208 */ /* 0x000fe20002000000 */
[----:B------:R-:W-:Y:S01]  /*1b40*/  FADD.FTZ R49, R50, -R49 ;  /* 0x8000003132317221 */ /* 0x000fe20000010000 */
[----:B------:R-:W-:Y:S01]  /*1b50*/  LOP3.LUT P2, RZ, R71, 0xff00, RZ, 0xc0, !PT ;  /* 0x0000ff0047ff7812 */ /* 0x000fe2000784c0ff */
[----:B------:R-:W-:Y:S01]  /*1b60*/  FMUL.FTZ R48, R43, c[0x0][0x1e8] ;  /* 0x00007a002b307a20 */ /* 0x000fe20000410000 */
[C---:B------:R-:W-:Y:S01]  /*1b70*/  LOP3.LUT P6, RZ, R71.reuse, 0xff0000, RZ, 0xc0, !PT ;  /* 0x00ff000047ff7812 */ /* 0x040fe200078cc0ff */
[----:B------:R-:W-:Y:S01]  /*1b80*/  FMUL.FTZ R50, R176, R45 ;  /* 0x0000002db0327220 */ /* 0x000fe20000410000 */
[----:B------:R-:W-:Y:S01]  /*1b90*/  LOP3.LUT P4, RZ, R71, 0xff000000, RZ, 0xc0, !PT ;  /* 0xff00000047ff7812 */ /* 0x000fe2000788c0ff */
[----:B------:R-:W-:Y:S01]  /*1ba0*/  FADD.FTZ R47, R66, -R47 ;  /* 0x8000002f422f7221 */ /* 0x000fe20000010000 */
[----:B------:R-:W-:Y:S01]  /*1bb0*/  @P0 FSEL R71, R34, RZ, P5 ;  /* 0x000000ff22470208 */ /* 0x000fe20002800000 */
[----:B------:R-:W-:Y:S01]  /*1bc0*/  FFMA.FTZ R35, R60, R75, R180 ;  /* 0x0000004b3c237223 */ /* 0x000fe200000100b4 */
[----:B------:R-:W-:Y:S01]  /*1bd0*/  FSEL R34, R48, RZ, P3 ;  /* 0x000000ff30227208 */ /* 0x000fe20001800000 */
[----:B------:R-:W-:Y:S01]  /*1be0*/  @P1 FADD.FTZ R50, R9, R50 ;  /* 0x0000003209321221 */ /* 0x000fe20000010000 */
[----:B------:R-:W-:Y:S01]  /*1bf0*/  @P0 LOP3.LUT P3, RZ, R3, 0xff, RZ, 0xc0, !PT ;  /* 0x000000ff03ff0812 */ /* 0x000fe2000786c0ff */
[----:B------:R-:W-:Y:S01]  /*1c00*/  FMUL.FTZ R47, R176, R47 ;  /* 0x0000002fb02f7220 */ /* 0x000fe20000410000 */
[----:B------:R-:W-:Y:S01]  /*1c10*/  MOV R32, R68 ;  /* 0x0000004400207202 */ /* 0x000fe20000000f00 */
[----:B------:R-:W-:Y:S01]  /*1c20*/  FADD.FTZ R41, R58, -R35 ;  /* 0x800000233a297221 */ /* 0x000fe20000010000 */
[----:B------:R-:W-:Y:S01]  /*1c30*/  @P0 FSEL R48, R48, RZ, P3 ;  /* 0x000000ff30300208 */ /* 0x000fe20001800000 */
[--C-:B------:R-:W-:Y:S01]  /*1c40*/  FFMA.FTZ R57, R57, R75, R180.reuse ;  /* 0x0000004b39397223 */ /* 0x100fe200000100b4 */
[----:B------:R-:W-:Y:S01]  /*1c50*/  @P0 LOP3.LUT P3, RZ, R3, 0xff00, RZ, 0xc0, !PT ;  /* 0x0000ff0003ff0812 */ /* 0x000fe2000786c0ff */
[----:B------:R-:W-:Y:S01]  /*1c60*/  FMUL.FTZ R35, R176, R49 ;  /* 0x00000031b0237220 */ /* 0x000fe20000410000 */
[----:B------:R-:W-:Y:S01]  /*1c70*/  LOP3.LUT P5, RZ, R32, 0xff, RZ, 0xc0, !PT ;  /* 0x000000ff20ff7812 */ /* 0x000fe200078ac0ff */
[----:B------:R-:W-:Y:S01]  /*1c80*/  FMUL.FTZ R49, R50, c[0x0][0x1e8] ;  /* 0x00007a0032317a20 */ /* 0x000fe20000410000 */
[----:B------:R-:W-:Y:S01]  /*1c90*/  @P0 F2FP.BF16.PACK_AB R73, RZ, R73 ;  /* 0x00000049ff49023e */ /* 0x000fe200000010ff */
[----:B------:R-:W-:Y:S01]  /*1ca0*/  @P1 FADD.FTZ R47, R10, R47 ;  /* 0x0000002f0a2f1221 */ /* 0x000fe20000010000 */
[----:B------:R-:W-:Y:S01]  /*1cb0*/  @P0 F2FP.BF16.PACK_AB R48, RZ, R48 ;  /* 0x00000030ff30023e */ /* 0x000fe200000010ff */
[----:B------:R-:W-:Y:S01]  /*1cc0*/  FADD.FTZ R57, R56, -R57 ;  /* 0x8000003938397221 */ /* 0x000fe20000010000 */
[----:B------:R-:W-:Y:S01]  /*1cd0*/  @P0 F2FP.BF16.PACK_AB R70, RZ, R70 ;  /* 0x00000046ff46023e */ /* 0x000fe200000010ff */
[C---:B------:R-:W-:Y:S01]  /*1ce0*/  FMUL.FTZ R56, R176.reuse, R51 ;  /* 0x00000033b0387220 */ /* 0x040fe20000410000 */
[----:B------:R-:W-:Y:S01]  /*1cf0*/  @P0 F2FP.BF16.PACK_AB R71, RZ, R71 ;  /* 0x00000047ff47023e */ /* 0x000fe200000010ff */
[----:B------:R-:W-:Y:S01]  /*1d00*/  FMUL.FTZ R60, R176, R41 ;  /* 0x00000029b03c7220 */ /* 0x000fe20000410000 */
[----:B------:R-:W-:Y:S01]  /*1d10*/  FSEL R41, R49, RZ, P2 ;  /* 0x000000ff31297208 */ /* 0x000fe20001000000 */
[-C--:B------:R-:W-:Y:S01]  /*1d20*/  FFMA.FTZ R32, R63, R75.reuse, R180 ;  /* 0x0000004b3f207223 */ /* 0x080fe200000100b4 */
[----:B------:R-:W-:Y:S01]  /*1d30*/  @P0 FSEL R49, R49, RZ, P3 ;  /* 0x000000ff31310208 */ /* 0x000fe20001800000 */
[----:B------:R-:W-:Y:S01]  /*1d40*/  FMUL.FTZ R51, R47, c[0x0][0x1e8] ;  /* 0x00007a002f337a20 */ /* 0x000fe20000410000 */
[----:B------:R-:W-:Y:S01]  /*1d50*/  @P0 LOP3.LUT P3, RZ, R3, 0xff0000, RZ, 0xc0, !PT ;  /* 0x00ff000003ff0812 */ /* 0x000fe2000786c0ff */
[----:B------:R-:W-:Y:S01]  /*1d60*/  FADD.FTZ R59, R59, -R32 ;  /* 0x800000203b3b7221 */ /* 0x000fe20000010000 */
[----:B------:R-:W-:Y:S01]  /*1d70*/  ISETP.NE.U32.AND P2, PT, RZ, c[0x0][0x258], PT ;  /* 0x00009600ff007a0c */ /* 0x000fe20003f45070 */
[-CC-:B------:R-:W-:Y:S01]  /*1d80*/  FFMA.FTZ R46, R46, R75.reuse, R180.reuse ;  /* 0x0000004b2e2e7223 */ /* 0x180fe200000100b4 */
[C---:B------:R-:W-:Y:S01]  /*1d90*/  FSEL R32, R51.reuse, RZ, P6 ;  /* 0x000000ff33207208 */ /* 0x040fe20003000000 */
[-C--:B------:R-:W-:Y:S01]  /*1da0*/  FFMA.FTZ R52, R52, R75.reuse, R180 ;  /* 0x0000004b34347223 */ /* 0x080fe200000100b4 */
[----:B------:R-:W-:Y:S01]  /*1db0*/  @P0 FSEL R51, R51, RZ, P3 ;  /* 0x000000ff33330208 */ /* 0x000fe20001800000 */
[----:B------:R-:W-:Y:S01]  /*1dc0*/  FADD.FTZ R67, R67, -R46 ;  /* 0x8000002e43437221 */ /* 0x000fe20000010000 */
[----:B------:R-:W-:Y:S01]  /*1dd0*/  ISETP.NE.U32.AND P3, PT, RZ, c[0x0][0x258], PT ;  /* 0x00009600ff007a0c */ /* 0x000fe20003f65070 */
[----:B------:R-:W-:Y:S01]  /*1de0*/  FFMA.FTZ R53, R53, R75, R180 ;  /* 0x0000004b35357223 */ /* 0x000fe200000100b4 */
[----:B------:R-:W-:Y:S01]  /*1df0*/  ISETP.NE.AND.EX P2, PT, RZ, c[0x0][0x25c], PT, P2 ;  /* 0x00009700ff007a0c */ /* 0x000fe20003f45320 */
[----:B------:R-:W-:Y:S01]  /*1e00*/  FADD.FTZ R55, R55, -R52 ;  /* 0x8000003437377221 */ /* 0x000fe20000010000 */
[----:B------:R-:W-:Y:S01]  /*1e10*/  ISETP.NE.AND.EX P3, PT, RZ, c[0x0][0x25c], PT, P3 ;  /* 0x00009700ff007a0c */ /* 0x000fe20003f65330 */
[----:B------:R-:W-:Y:S01]  /*1e20*/  FMUL.FTZ R52, R176, R67 ;  /* 0x00000043b0347220 */ /* 0x000fe20000410000 */
[----:B------:R-:W-:Y:S01]  /*1e30*/  @P0 LOP3.LUT P6, RZ, R3, 0xff000000, RZ, 0xc0, !PT ;  /* 0xff00000003ff0812 */ /* 0x000fe200078cc0ff */
[----:B------:R-:W-:Y:S01]  /*1e40*/  FADD.FTZ R53, R54, -R53 ;  /* 0x8000003536357221 */ /* 0x000fe20000010000 */
[----:B------:R-:W-:Y:S01]  /*1e50*/  SEL R38, R39, R22, P2 ;  /* 0x0000001627267207 */ /* 0x000fe20001000000 */
[----:B------:R-:W-:Y:S01]  /*1e60*/  FFMA.FTZ R62, R62, R75, R180 ;  /* 0x0000004b3e3e7223 */ /* 0x000fe200000100b4 */
[----:B------:R-:W-:Y:S01]  /*1e70*/  HFMA2.MMA R180, -RZ, RZ, 0, 9.5367431640625e-07 ;  /* 0x00000010ffb47435 */ /* 0x000fe200000001ff */
[----:B------:R-:W-:Y:S01]  /*1e80*/  @P1 FADD.FTZ R35, R12, R35 ;  /* 0x000000230c231221 */ /* 0x000fe20000010000 */
[----:B------:R-:W-:Y:S01]  /*1e90*/  SEL R42, R47, R26, P2 ;  /* 0x0000001a2f2a7207 */ /* 0x000fe20001000000 */
[----:B------:R-:W-:Y:S01]  /*1ea0*/  FMUL.FTZ R57, R176, R57 ;  /* 0x00000039b0397220 */ /* 0x000fe20000410000 */
[----:B------:R-:W-:Y:S01]  /*1eb0*/  SEL R39, R76, R23, P2 ;  /* 0x000000174c277207 */ /* 0x000fe20001000000 */
[----:B------:R-:W-:Y:S01]  /*1ec0*/  @P1 FADD.FTZ R52, R11, R52 ;  /* 0x000000340b341221 */ /* 0x000fe20000010000 */
[----:B------:R-:W-:Y:S01]  /*1ed0*/  SEL R40, R43, R24, P2 ;  /* 0x000000182b287207 */ /* 0x000fe20001000000 */
[C---:B------:R-:W-:Y:S01]  /*1ee0*/  FMUL.FTZ R37, R176.reuse, R53 ;  /* 0x00000035b0257220 */ /* 0x040fe20000410000 */
[----:B------:R-:W-:Y:S01]  /*1ef0*/  @P3 MOV R46, 0x20 ;  /* 0x00000020002e3802 */ /* 0x000fe20000000f00 */
[----:B------:R-:W-:Y:S01]  /*1f00*/  FMUL.FTZ R58, R176, R55 ;  /* 0x00000037b03a7220 */ /* 0x000fe20000410000 */
[----:B------:R-:W-:Y:S01]  /*1f10*/  F2FP.BF16.PACK_AB R34, R41, R34 ;  /* 0x000000222922723e */ /* 0x000fe200000010ff */
[----:B------:R-:W-:Y:S01]  /*1f20*/  IMAD R36, R167, c[0x0][0x168], RZ ;  /* 0x00005a00a7247a24 */ /* 0x000fe200078e02ff */
[----:B------:R-:W-:Y:S01]  /*1f30*/  SEL R41, R50, R25, P2 ;  /* 0x0000001932297207 */ /* 0x000fe20001000000 */
[----:B------:R-:W-:Y:S01]  /*1f40*/  FADD.FTZ R61, R61, -R62 ;  /* 0x8000003e3d3d7221 */ /* 0x000fe20000010000 */
[----:B------:R-:W-:Y:S01]  /*1f50*/  SEL R43, R52, R27, P2 ;  /* 0x0000001b342b7207 */ /* 0x000fe20001000000 */
[----:B------:R-:W-:Y:S01]  /*1f60*/  FMUL.FTZ R55, R35, c[0x0][0x1e8] ;  /* 0x00007a0023377a20 */ /* 0x000fe20000410000 */
[----:B------:R-:W-:Y:S01]  /*1f70*/  SHF.R.S32.HI R179, RZ, 0x1f, R36 ;  /* 0x0000001fffb37819 */ /* 0x000fe20000011424 */
[----:B------:R-:W-:Y:S01]  /*1f80*/  @P1 FADD.FTZ R57, R16, R57 ;  /* 0x0000003910391221 */ /* 0x000fe20000010000 */
[----:B------:R-:W-:Y:S01]  /*1f90*/  @P0 F2FP.BF16.PACK_AB R51, RZ, R51 ;  /* 0x00000033ff33023e */ /* 0x000fe200000010ff */
[----:B------:R-:W-:Y:S01]  /*1fa0*/  FMUL.FTZ R53, R52, c[0x0][0x1e8] ;  /* 0x00007a0034357a20 */ /* 0x000fe20000410000 */
[----:B------:R-:W-:Y:S01]  /*1fb0*/  LEA.HI R179, R179, R36, RZ, 0x3 ;  /* 0x00000024b3b37211 */ /* 0x000fe200078f18ff */
[----:B------:R-:W-:Y:S01]  /*1fc0*/  FMUL.FTZ R59, R176, R59 ;  /* 0x0000003bb03b7220 */ /* 0x000fe20000410000 */
[----:B------:R-:W-:Y:S01]  /*1fd0*/  @P3 SEL R36, R33, R20, P2 ;  /* 0x0000001421243207 */ /* 0x000fe20001000000 */
[----:B------:R-:W-:Y:S01]  /*1fe0*/  @P1 FADD.FTZ R37, R14, R37 ;  /* 0x000000250e251221 */ /* 0x000fe20000010000 */
[----:B------:R-:W-:Y:S01]  /*1ff0*/  FSEL R45, R53, RZ, P4 ;  /* 0x000000ff352d7208 */ /* 0x000fe20002000000 */
[----:B------:R-:W-:Y:S01]  /*2000*/  FMUL.FTZ R176, R176, R61 ;  /* 0x0000003db0b07220 */ /* 0x000fe20000410000 */
[----:B------:R-:W-:Y:S01]  /*2010*/  FSEL R61, R55, RZ, P5 ;  /* 0x000000ff373d7208 */ /* 0x000fe20002800000 */
[----:B------:R-:W-:Y:S01]  /*2020*/  @P1 FADD.FTZ R58, R15, R58 ;  /* 0x0000003a0f3a1221 */ /* 0x000fe20000010000 */
[----:B------:R-:W-:Y:S01]  /*2030*/  LOP3.LUT P5, RZ, R69, 0xff, RZ, 0xc0, !PT ;  /* 0x000000ff45ff7812 */ /* 0x000fe200078ac0ff */
[----:B------:R-:W-:Y:S01]  /*2040*/  FMUL.FTZ R66, R57, c[0x0][0x1e8] ;  /* 0x00007a0039427a20 */ /* 0x000fe20000410000 */
[----:B------:R-:W-:Y:S01]  /*2050*/  @P0 FSEL R53, R53, RZ, P6 ;  /* 0x000000ff35350208 */ /* 0x000fe20003000000 */
[C---:B------:R-:W-:Y:S01]  /*2060*/  FMUL.FTZ R62, R37.reuse, c[0x0][0x1e8] ;  /* 0x00007a00253e7a20 */ /* 0x040fe20000410000 */
[----:B------:R-:W-:Y:S01]  /*2070*/  SEL R22, R37, R22, P2 ;  /* 0x0000001625167207 */ /* 0x000fe20001000000 */
[----:B------:R-:W-:Y:S01]  /*2080*/  @P1 FADD.FTZ R59, R18, R59 ;  /* 0x0000003b123b1221 */ /* 0x000fe20000010000 */
[----:B------:R-:W-:Y:S01]  /*2090*/  LOP3.LUT P6, RZ, R68, 0xff0000, RZ, 0xc0, !PT ;  /* 0x00ff000044ff7812 */ /* 0x000fe200078cc0ff */
[----:B------:R-:W-:Y:S01]  /*20a0*/  @P3 IMAD.WIDE.U32 R46, R175, R46, c[0x0][0x258] ;  /* 0x00009600af2e3625 */ /* 0x000fe200078e002e */
[----:B------:R-:W-:-:S02]  /*20b0*/  SEL R37, R74, R21, P2 ;  /* 0x000000154a257207 */ /* 0x000fc40001000000 */
[C---:B------:R-:W-:Y:S01]  /*20c0*/  SEL R23, R58.reuse, R23, P2 ;  /* 0x000000173a177207 */ /* 0x040fe20001000000 */
[----:B------:R-:W-:Y:S01]  /*20d0*/  FMUL.FTZ R58, R58, c[0x0][0x1e8] ;  /* 0x00007a003a3a7a20 */ /* 0x000fe20000410000 */
[----:B------:R-:W-:Y:S01]  /*20e0*/  FSEL R67, R66, RZ, P5 ;  /* 0x000000ff42437208 */ /* 0x000fe20002800000 */
[----:B------:R-:W-:Y:S01]  /*20f0*/  @P1 FADD.FTZ R60, R17, R60 ;  /* 0x0000003c113c1221 */ /* 0x000fe20000010000 */
[----:B------:R-:W-:Y:S01]  /*2100*/  LOP3.LUT P5, RZ, R68, 0xff000000, RZ, 0xc0, !PT ;  /* 0xff00000044ff7812 */ /* 0x000fe200078ac0ff */
[----:B------:R-:W-:Y:S01]  /*2110*/  @P1 FADD.FTZ R176, R19, R176 ;  /* 0x000000b013b01221 */ /* 0x000fe20000010000 */
[----:B------:R-:W-:Y:S01]  /*2120*/  SEL R20, R35, R20, P2 ;  /* 0x0000001423147207 */ /* 0x000fe20001000000 */
[----:B------:R-:W-:Y:S01]  /*2130*/  FMUL.FTZ R75, R59, c[0x0][0x1e8] ;  /* 0x00007a003b4b7a20 */ /* 0x000fe20000410000 */
[----:B------:R-:W-:Y:S01]  /*2140*/  F2FP.BF16.PACK_AB R35, R45, R32 ;  /* 0x000000202d23723e */ /* 0x000fe200000010ff */
[----:B------:R-:W-:Y:S01]  /*2150*/  IMAD.WIDE.U32 R44, R175, R180, c[0x0][0x248] ;  /* 0x00009200af2c7625 */ /* 0x000fe200078e00b4 */
[----:B------:R-:W-:Y:S01]  /*2160*/  FSEL R63, R62, RZ, P6 ;  /* 0x000000ff3e3f7208 */ /* 0x000fe20003000000 */
[----:B------:R0:W-:Y:S01]  /*2170*/  @P3 STG.E.128 [R46.64], R36 ;  /* 0x000000242e003986 */ /* 0x0001e2000c101d04 */
[----:B------:R-:W-:Y:S01]  /*2180*/  F2FP.BF16.PACK_AB R33, R184, R177 ;  /* 0x000000b1b821723e */ /* 0x000fe200000010ff */
[----:B------:R-:W-:Y:S01]  /*2190*/  @P1 FADD.FTZ R56, R13, R56 ;  /* 0x000000380d381221 */ /* 0x000fe20000010000 */
[----:B------:R-:W-:Y:S01]  /*21a0*/  F2FP.BF16.PACK_AB R32, R182, R77 ;  /* 0x0000004db620723e */ /* 0x000fe200000010ff */
[----:B------:R1:W-:Y:S01]  /*21b0*/  @P3 STG.E.128 [R46.64+0x10], R40 ;  /* 0x000010282e003986 */ /* 0x0003e2000c101d04 */
[----:B------:R-:W-:-:S02]  /*21c0*/  LOP3.LUT P6, RZ, R69, 0xff0000, RZ, 0xc0, !PT ;  /* 0x00ff000045ff7812 */ /* 0x000fc400078cc0ff */
[----:B------:R-:W-:Y:S01]  /*21d0*/  LOP3.LUT R182, R125, 0x1f, RZ, 0xc0, !PT ;  /* 0x0000001f7db67812 */ /* 0x000fe200078ec0ff */
[----:B------:R2:W-:Y:S01]  /*21e0*/  STG.E.128 [R44.64], R32 ;  /* 0x000000202c007986 */ /* 0x0005e2000c101d04 */
[----:B------:R-:W-:Y:S02]  /*21f0*/  @P0 F2FP.BF16.PACK_AB R49, RZ, R49 ;  /* 0x00000031ff31023e */ /* 0x000fe400000010ff */
[----:B------:R-:W-:Y:S02]  /*2200*/  @P0 F2FP.BF16.PACK_AB R53, RZ, R53 ;  /* 0x00000035ff35023e */ /* 0x000fe400000010ff */
[----:B------:R-:W-:Y:S02]  /*2210*/  @P0 PRMT R28, R72, 0x7610, R28 ;  /* 0x00007610481c0816 */ /* 0x000fe4000000001c */
[----:B------:R-:W-:Y:S02]  /*2220*/  @P0 PRMT R29, R73, 0x7610, R29 ;  /* 0x00007610491d0816 */ /* 0x000fe4000000001d */
[----:B------:R-:W-:-:S02]  /*2230*/  @P0 PRMT R30, R48, 0x7610, R30 ;  /* 0x00007610301e0816 */ /* 0x000fc4000000001e */
[----:B0-----:R-:W-:Y:S02]  /*2240*/  FSEL R36, R58, RZ, P5 ;  /* 0x000000ff3a247208 */ /* 0x001fe40002800000 */
[----:B------:R-:W-:Y:S01]  /*2250*/  @P0 PRMT R31, R51, 0x7610, R31 ;  /* 0x00007610331f0816 */ /* 0x000fe2000000001f */
[----:B-1----:R-:W-:Y:S01]  /*2260*/  FMUL.FTZ R43, R56, c[0x0][0x1e8] ;  /* 0x00007a00382b7a20 */ /* 0x002fe20000410000 */
[----:B------:R-:W-:Y:S02]  /*2270*/  @P3 IADD3 R38, R175, 0x20, RZ ;  /* 0x00000020af263810 */ /* 0x000fe40007ffe0ff */
[----:B------:R-:W-:Y:S02]  /*2280*/  @P3 MOV R39, 0x20 ;  /* 0x0000002000273802 */ /* 0x000fe40000000f00 */
[----:B------:R-:W-:Y:S02]  /*2290*/  LOP3.LUT P4, RZ, R68, 0xff00, RZ, 0xc0, !PT ;  /* 0x0000ff0044ff7812 */ /* 0x000fe4000788c0ff */
[C---:B------:R-:W-:Y:S01]  /*22a0*/  SEL R25, R60.reuse, R25, P2 ;  /* 0x000000193c197207 */ /* 0x040fe20001000000 */
[----:B------:R-:W-:Y:S01]  /*22b0*/  FMUL.FTZ R60, R60, c[0x0][0x1e8] ;  /* 0x00007a003c3c7a20 */ /* 0x000fe20000410000 */
[C---:B------:R-:W-:Y:S01]  /*22c0*/  SEL R27, R176.reuse, R27, P2 ;  /* 0x0000001bb01b7207 */ /* 0x040fe20001000000 */
[----:B------:R-:W-:Y:S01]  /*22d0*/  FMUL.FTZ R176, R176, c[0x0][0x1e8] ;  /* 0x00007a00b0b07a20 */ /* 0x000fe20000410000 */
[----:B------:R-:W-:Y:S01]  /*22e0*/  FSEL R68, R75, RZ, P6 ;  /* 0x000000ff4b447208 */ /* 0x000fe20003000000 */
[----:B------:R-:W-:Y:S01]  /*22f0*/  @P3 IMAD.WIDE.U32 R38, R38, R39, c[0x0][0x258] ;  /* 0x0000960026263625 */ /* 0x000fe200078e0027 */
[----:B------:R-:W-:-:S02]  /*2300*/  LEA.HI.SX32 R179, R179, R182, 0x1d ;  /* 0x000000b6b3b37211 */ /* 0x000fc400078feaff */
[C---:B------:R-:W-:Y:S02]  /*2310*/  LOP3.LUT P6, RZ, R69.reuse, 0xff00, RZ, 0xc0, !PT ;  /* 0x0000ff0045ff7812 */ /* 0x040fe400078cc0ff */
[----:B------:R-:W-:Y:S02]  /*2320*/  LOP3.LUT P1, RZ, R69, 0xff000000, RZ, 0xc0, !PT ;  /* 0xff00000045ff7812 */ /* 0x000fe4000782c0ff */
[----:B--2---:R-:W-:Y:S01]  /*2330*/  F2FP.BF16.PACK_AB R33, R36, R63 ;  /* 0x0000003f2421723e */ /* 0x004fe200000010ff */
[----:B------:R-:W-:Y:S01]  /*2340*/  @P0 IMAD.WIDE.U32 R36, R175, R180, c[0x0][0x250] ;  /* 0x00009400af240625 */ /* 0x000fe200078e00b4 */
[----:B------:R-:W-:Y:S02]  /*2350*/  @P0 PRMT R28, R28, 0x5410, R70 ;  /* 0x000054101c1c0816 */ /* 0x000fe40000000046 */
[----:B------:R-:W-:Y:S02]  /*2360*/  @P0 PRMT R29, R29, 0x5410, R71 ;  /* 0x000054101d1d0816 */ /* 0x000fe40000000047 */
[----:B------:R-:W-:-:S02]  /*2370*/  @P0 PRMT R30, R30, 0x5410, R49 ;  /* 0x000054101e1e0816 */ /* 0x000fc40000000031 */
[----:B------:R-:W-:Y:S02]  /*2380*/  @P0 PRMT R31, R31, 0x5410, R53 ;  /* 0x000054101f1f0816 */ /* 0x000fe40000000035 */
[----:B------:R-:W-:Y:S02]  /*2390*/  SEL R24, R57, R24, P2 ;  /* 0x0000001839187207 */ /* 0x000fe40001000000 */
[----:B------:R-:W-:Y:S01]  /*23a0*/  SEL R26, R59, R26, P2 ;  /* 0x0000001a3b1a7207 */ /* 0x000fe20001000000 */
[----:B------:R-:W-:Y:S01]  /*23b0*/  @P0 STG.E.128 [R36.64], R28 ;  /* 0x0000001c24000986 */ /* 0x000fe2000c101d04 */
[----:B------:R-:W-:Y:S02]  /*23c0*/  SEL R21, R56, R21, P2 ;  /* 0x0000001538157207 */ /* 0x000fe40001000000 */
[----:B------:R-:W-:Y:S01]  /*23d0*/  IADD3 R40, R179, 0x20, RZ ;  /* 0x00000020b3287810 */ /* 0x000fe20007ffe0ff */
[----:B------:R-:W-:Y:S01]  /*23e0*/  @P3 STG.E.128 [R38.64+0x10], R24 ;  /* 0x0000101826003986 */ /* 0x000fe2000c101d04 */
[----:B------:R-:W-:-:S02]  /*23f0*/  FSEL R35, R176, RZ, P1 ;  /* 0x000000ffb0237208 */ /* 0x000fc40000800000 */
[----:B------:R-:W-:Y:S01]  /*2400*/  FSEL R34, R60, RZ, P6 ;  /* 0x000000ff3c227208 */ /* 0x000fe20003000000 */
[----:B------:R-:W-:Y:S01]  /*2410*/  @P3 STG.E.128 [R38.64], R20 ;  /* 0x0000001426003986 */ /* 0x000fe2000c101d04 */
[----:B------:R-:W-:Y:S01]  /*2420*/  FSEL R32, R43, RZ, P4 ;  /* 0x000000ff2b207208 */ /* 0x000fe20002000000 */
[----:B------:R-:W-:Y:S01]  /*2430*/  IMAD.WIDE.U32 R40, R40, R180, c[0x0][0x248] ;  /* 0x0000920028287625 */ /* 0x000fe200078e00b4 */
[----:B------:R-:W-:Y:S02]  /*2440*/  @P0 MOV R54, R64 ;  /* 0x0000004000360202 */ /* 0x000fe40000000f00 */
[----:B------:R-:W-:Y:S02]  /*2450*/  @P0 LOP3.LUT P1, RZ, R64, 0xff00, RZ, 0xc0, !PT ;  /* 0x0000ff0040ff0812 */ /* 0x000fe4000782c0ff */
[----:B------:R-:W-:Y:S02]  /*2460*/  F2FP.BF16.PACK_AB R35, R35, R68 ;  /* 0x000000442323723e */ /* 0x000fe400000010ff */
[----:B------:R-:W-:-:S02]  /*2470*/  F2FP.BF16.PACK_AB R34, R34, R67 ;  /* 0x000000432222723e */ /* 0x000fc400000010ff */
[----:B------:R-:W-:Y:S02]  /*2480*/  F2FP.BF16.PACK_AB R32, R32, R61 ;  /* 0x0000003d2020723e */ /* 0x000fe400000010ff */
[----:B------:R-:W-:Y:S02]  /*2490*/  @P0 LOP3.LUT P3, RZ, R64, 0xff0000, RZ, 0xc0, !PT ;  /* 0x00ff000040ff0812 */ /* 0x000fe4000786c0ff */
[----:B------:R-:W-:Y:S01]  /*24a0*/  @P0 LOP3.LUT P2, RZ, R54, 0xff, RZ, 0xc0, !PT ;  /* 0x000000ff36ff0812 */ /* 0x000fe2000784c0ff */
[----:B------:R0:W-:Y:S01]  /*24b0*/  STG.E.128 [R40.64], R32 ;  /* 0x0000002028007986 */ /* 0x0001e2000c101d04 */
[----:B------:R-:W-:Y:S02]  /*24c0*/  @P0 FSEL R43, R43, RZ, P1 ;  /* 0x000000ff2b2b0208 */ /* 0x000fe40000800000 */
[----:B------:R-:W-:Y:S02]  /*24d0*/  @P0 LOP3.LUT P1, RZ, R65, 0xff, RZ, 0xc0, !PT ;  /* 0x000000ff41ff0812 */ /* 0x000fe4000782c0ff */
[----:B------:R-:W-:-:S02]  /*24e0*/  @P0 LOP3.LUT P4, RZ, R64, 0xff000000, RZ, 0xc0, !PT ;  /* 0xff00000040ff0812 */ /* 0x000fc4000788c0ff */
[----:B------:R-:W-:Y:S02]  /*24f0*/  @P0 FSEL R44, R62, RZ, P3 ;  /* 0x000000ff3e2c0208 */ /* 0x000fe40001800000 */
[----:B------:R-:W-:Y:S02]  /*2500*/  @P0 FSEL R42, R55, RZ, P2 ;  /* 0x000000ff372a0208 */ /* 0x000fe40001000000 */
[C---:B------:R-:W-:Y:S02]  /*2510*/  @P0 LOP3.LUT P3, RZ, R65.reuse, 0xff0000, RZ, 0xc0, !PT ;  /* 0x00ff000041ff0812 */ /* 0x040fe4000786c0ff */
[C---:B------:R-:W-:Y:S02]  /*2520*/  @P0 LOP3.LUT P2, RZ, R65.reuse, 0xff00, RZ, 0xc0, !PT ;  /* 0x0000ff0041ff0812 */ /* 0x040fe4000784c0ff */
[----:B------:R-:W-:Y:S02]  /*2530*/  @P0 FSEL R45, R58, RZ, P4 ;  /* 0x000000ff3a2d0208 */ /* 0x000fe40002000000 */
[----:B------:R-:W-:-:S02]  /*2540*/  @P0 LOP3.LUT P4, RZ, R65, 0xff000000, RZ, 0xc0, !PT ;  /* 0xff00000041ff0812 */ /* 0x000fc4000788c0ff */
[----:B0-----:R-:W-:Y:S02]  /*2550*/  @P0 FSEL R32, R66, RZ, P1 ;  /* 0x000000ff42200208 */ /* 0x001fe40000800000 */
[----:B------:R-:W-:Y:S02]  /*2560*/  @P0 FSEL R35, R75, RZ, P3 ;  /* 0x000000ff4b230208 */ /* 0x000fe40001800000 */
[----:B------:R-:W-:Y:S02]  /*2570*/  @P0 FSEL R33, R60, RZ, P2 ;  /* 0x000000ff3c210208 */ /* 0x000fe40001000000 */
[----:B------:R-:W-:Y:S02]  /*2580*/  @P0 F2FP.BF16.PACK_AB R32, RZ, R32 ;  /* 0x00000020ff20023e */ /* 0x000fe400000010ff */
[----:B------:R-:W-:Y:S02]  /*2590*/  @P0 F2FP.BF16.PACK_AB R42, RZ, R42 ;  /* 0x0000002aff2a023e */ /* 0x000fe400000010ff */
[----:B------:R-:W-:-:S02]  /*25a0*/  @P0 F2FP.BF16.PACK_AB R44, RZ, R44 ;  /* 0x0000002cff2c023e */ /* 0x000fc400000010ff */
[----:B------:R-:W-:Y:S02]  /*25b0*/  @P0 FSEL R36, R176, RZ, P4 ;  /* 0x000000ffb0240208 */ /* 0x000fe40002000000 */
[----:B------:R-:W-:Y:S02]  /*25c0*/  @P0 F2FP.BF16.PACK_AB R35, RZ, R35 ;  /* 0x00000023ff23023e */ /* 0x000fe400000010ff */
[----:B------:R-:W-:Y:S02]  /*25d0*/  @P0 F2FP.BF16.PACK_AB R34, RZ, R33 ;  /* 0x00000021ff22023e */ /* 0x000fe400000010ff */
[----:B------:R-:W-:Y:S02]  /*25e0*/  @P0 PRMT R30, R32, 0x7610, R30 ;  /* 0x00007610201e0816 */ /* 0x000fe4000000001e */
[----:B------:R-:W-:Y:S02]  /*25f0*/  @P0 IADD3 R33, R175, 0x20, RZ ;  /* 0x00000020af210810 */ /* 0x000fe40007ffe0ff */
[----:B------:R-:W-:-:S02]  /*2600*/  @P0 F2FP.BF16.PACK_AB R43, RZ, R43 ;  /* 0x0000002bff2b023e */ /* 0x000fc400000010ff */
[----:B------:R-:W-:Y:S01]  /*2610*/  @P0 F2FP.BF16.PACK_AB R45, RZ, R45 ;  /* 0x0000002dff2d023e */ /* 0x000fe200000010ff */
[----:B------:R-:W-:Y:S01]  /*2620*/  @P0 IMAD.WIDE.U32 R32, R33, R180, c[0x0][0x250] ;  /* 0x0000940021200625 */ /* 0x000fe200078e00b4 */
[----:B------:R-:W-:Y:S02]  /*2630*/  @P0 F2FP.BF16.PACK_AB R36, RZ, R36 ;  /* 0x00000024ff24023e */ /* 0x000fe400000010ff */
[----:B------:R-:W-:Y:S02]  /*2640*/  @P0 PRMT R28, R42, 0x7610, R28 ;  /* 0x000076102a1c0816 */ /* 0x000fe4000000001c */
[----:B------:R-:W-:Y:S02]  /*2650*/  @P0 PRMT R29, R44, 0x7610, R29 ;  /* 0x000076102c1d0816 */ /* 0x000fe4000000001d */
[----:B------:R-:W-:Y:S02]  /*2660*/  @P0 PRMT R31, R35, 0x7610, R31 ;  /* 0x00007610231f0816 */ /* 0x000fe4000000001f */
[----:B------:R-:W-:-:S02]  /*2670*/  @P0 PRMT R30, R30, 0x5410, R34 ;  /* 0x000054101e1e0816 */ /* 0x000fc40000000022 */
[----:B------:R-:W-:Y:S02]  /*2680*/  MOV R34, c[0x0][0x160] ;  /* 0x0000580000227a02 */ /* 0x000fe40000000f00 */
[----:B------:R-:W-:Y:S02]  /*2690*/  @P0 PRMT R28, R28, 0x5410, R43 ;  /* 0x000054101c1c0816 */ /* 0x000fe4000000002b */
[----:B------:R-:W-:Y:S02]  /*26a0*/  @P0 PRMT R29, R29, 0x5410, R45 ;  /* 0x000054101d1d0816 */ /* 0x000fe4000000002d */
[----:B------:R-:W-:Y:S02]  /*26b0*/  @P0 PRMT R31, R31, 0x5410, R36 ;  /* 0x000054101f1f0816 */ /* 0x000fe40000000024 */
[----:B------:R-:W-:-:S03]  /*26c0*/  LEA R167, R34, R167, 0x2 ;  /* 0x000000a722a77211 */ /* 0x000fc600078e10ff */
[----:B------:R0:W-:Y:S01]  /*26d0*/  @P0 STG.E.128 [R32.64], R28 ;  /* 0x0000001c20000986 */ /* 0x0001e2000c101d04 */
[----:B------:R-:W-:-:S13]  /*26e0*/  ISETP.GE.AND P0, PT, R167, c[0x0][0x164], PT ;  /* 0x00005900a7007a0c */ /* 0x000fda0003f06270 */
[----:B0-----:R-:W-:Y:S01]  /*26f0*/  @P0 CALL.REL.NOINC `(.L_x_650) ;  /* 0x0000001000000944 */ /* 0x001fe20003c00000 */
[----:B------:R-:W-:Y:S05]  /*2700*/  BRA `(.L_x_651) ;  /* 0xffffe07000007947 */ /* 0x000fea000383ffff */
.L_x_650:
[----:B------:R-:W-:Y:S05]  /*2710*/  BSYNC B1 ;  /* 0x0000000000017941 */ /* 0x000fea0003800000 */
.L_x_647:
        /* <DEDUP_REMOVED lines=11> */
[----:B------:R-:W-:Y:S01]  /*27d0*/  MOV R82, R84 ;  /* 0x0000005400527202 */ /* 0x000fe20000000f00 */
[----:B------:R-:W-:Y:S01]  /*27e0*/  IMAD.MOV.U32 R84, RZ, RZ, R86 ;  /* 0x000000ffff547224 */ /* 0x000fe200078e0056 */
        /* <DEDUP_REMOVED lines=34> */
.L_x_646:
[----:B------:R-:W-:Y:S05]  /*2a10*/  BSYNC B0 ;  /* 0x0000000000007941 */ /* 0x000fea0003800000 */
.L_x_644:
        /* <DEDUP_REMOVED lines=49> */
[----:B------:R-:W0:Y:S04]  /*2d30*/  S2R R36, SR_CTAID.X ;  /* 0x0000000000247919 */ /* 0x000e280000002500 */
        /* <DEDUP_REMOVED lines=16> */
[----:B------:R-:W-:Y:S01]  /*2e40*/  LDS R20, [R125.X4+0x1a00] ;  /* 0x001a00007d147984 */ /* 0x000fe20000004800 */
[----:B----4-:R-:W-:-:S03]  /*2e50*/  FADD.FTZ R6, R39, R6 ;  /* 0x0000000627067221 */ /* 0x010fc60000010000 */
[----:B------:R-:W3:Y:S01]  /*2e60*/  LDS R23, [R125.X4+0x1c00] ;  /* 0x001c00007d177984 */ /* 0x000ee20000004800 */
[----:B-----5:R-:W-:-:S03]  /*2e70*/  FADD.FTZ R4, RZ, R4 ;  /* 0x00000004ff047221 */ /* 0x020fc60000010000 */
[----:B------:R-:W4:Y:S01]  /*2e80*/  LDS R41, [R125.X4+0x1e00] ;  /* 0x001e00007d297984 */ /* 0x000f220000004800 */
        /* <DEDUP_REMOVED lines=11> */
[----:B------:R-:W-:Y:S01]  /*2f40*/  STS.128 [R0+0x400], R116 ;  /* 0x0004007400007388 */ /* 0x000fe20000000c00 */
[----:B---3--:R-:W-:-:S03]  /*2f50*/  FADD.FTZ R23, R4, R23 ;  /* 0x0000001704177221 */ /* 0x008fc60000010000 */
[----:B------:R-:W-:Y:S01]  /*2f60*/  STS.128 [R0+0x410], R120 ;  /* 0x0004107800007388 */ /* 0x000fe20000000c00 */
[----:B----4-:R-:W-:Y:S02]  /*2f70*/  FADD.FTZ R41, R2, R41 ;  /* 0x0000002902297221 */ /* 0x010fe40000010000 */
[----:B------:R-:W-:Y:S01]  /*2f80*/  IMAD R2, R36, c[0x0][0x168], RZ ;  /* 0x00005a0024027a24 */ /* 0x000fe200078e02ff */
[----:B------:R-:W-:Y:S04]  /*2f90*/  BAR.SYNC.DEFER_BLOCKING 0x0 ;  /* 0x0000000000007b1d */ /* 0x000fe80000010000 */
[----:B------:R-:W-:Y:S02]  /*2fa0*/  IADD3 R2, P0, R2, R125, RZ ;  /* 0x0000007d02027210 */ /* 0x000fe40007f1e0ff */
        /* <DEDUP_REMOVED lines=26> */
[----:B------:R-:W-:Y:S01]  /*3150*/  FADD.FTZ R7, R8, R7 ;  /* 0x0000000708077221 */ /* 0x000fe20000010000 */
[----:B------:R-:W-:Y:S01]  /*3160*/  SHF.L.U32 R8, R2, 0x2, RZ ;  /* 0x0000000202087819 */ /* 0x000fe200000006ff */
        /* <DEDUP_REMOVED lines=11> */
[----:B------:R-:W-:Y:S01]  /*3220*/  IADD3.X R3, RZ, RZ, RZ, P0, !PT ;  /* 0x000000ffff037210 */ /* 0x000fe200007fe4ff */
[----:B------:R-:W-:-:S03]  /*3230*/  FADD.FTZ R15, R7, R30 ;  /* 0x0000001e070f7221 */ /* 0x000fc60000010000 */
[----:B------:R-:W-:Y:S02]  /*3240*/  SHF.L.U64.HI R18, R2, 0x2, R3 ;  /* 0x0000000202127819 */ /* 0x000fe40000010203 */
[----:B------:R-:W-:-:S04]  /*3250*/  IADD3 R2, P0, R8, c[0x0][0x228], RZ ;  /* 0x00008a0008027a10 */ /* 0x000fc80007f1e0ff */
[----:B------:R-:W-:Y:S02]  /*3260*/  IADD3.X R3, R18, c[0x0][0x22c], RZ, P0, !PT ;  /* 0x00008b0012037a10 */ /* 0x000fe400007fe4ff */
        /* <DEDUP_REMOVED lines=19> */
[----:B------:R-:W-:Y:S02]  /*33a0*/  IADD3 R6, P1, R8, c[0x0][0x238], RZ ;  /* 0x00008e0008067a10 */ /* 0x000fe40007f3e0ff */
[----:B------:R-:W3:Y:S01]  /*33b0*/  LDS R31, [R125.X4+0x1600] ;  /* 0x001600007d1f7984 */ /* 0x000ee20000004800 */
[----:B------:R-:W-:Y:S01]  /*33c0*/  IADD3.X R5, R18, c[0x0][0x224], RZ, P0, !PT ;  /* 0x0000890012057a10 */ /* 0x000fe200007fe4ff */
[----:B----4-:R-:W-:Y:S01]  /*33d0*/  FADD.FTZ R0, R0, R9 ;  /* 0x0000000900007221 */ /* 0x010fe20000010000 */
[----:B------:R-:W-:Y:S01]  /*33e0*/  IADD3 R8, P0, R8, c[0x0][0x230], RZ ;  /* 0x00008c0008087a10 */ /* 0x000fe20007f1e0ff */
[----:B------:R-:W4:Y:S01]  /*33f0*/  LDS R51, [R125.X4+0x1e00] ;  /* 0x001e00007d337984 */ /* 0x000f220000004800 */
[----:B-----5:R-:W-:Y:S02]  /*3400*/  FADD.FTZ R10, RZ, R10 ;  /* 0x0000000aff0a7221 */ /* 0x020fe40000010000 */
[C---:B------:R-:W-:Y:S01]  /*3410*/  IADD3.X R9, R18.reuse, c[0x0][0x234], RZ, P0, !PT ;  /* 0x00008d0012097a10 */ /* 0x040fe200007fe4ff */
[----:B------:R-:W-:Y:S01]  /*3420*/  FADD.FTZ R39, R7, R14 ;  /* 0x0000000e07277221 */ /* 0x000fe20000010000 */
        /* <DEDUP_REMOVED lines=27> */
.L_x_648:
[----:B------:R-:W-:Y:S01]  /*35e0*/  HFMA2.MMA R74, -RZ, RZ, 0, 5.9604644775390625e-08 ;  /* 0x00000001ff4a7435 */ /* 0x000fe200000001ff */
[----:B------:R-:W-:-:S02]  /*35f0*/  MOV R73, R75 ;  /* 0x0000004b00497202 */ /* 0x000fc40000000f00 */
[----:B------:R-:W-:Y:S02]  /*3600*/  MOV R177, 0x1f ;  /* 0x0000001f00b17802 */ /* 0x000fe40000000f00 */
[----:B------:R-:W-:Y:S02]  /*3610*/  MOV R180, 0xffffffff ;  /* 0xffffffff00b47802 */ /* 0x000fe40000000f00 */
[----:B------:R-:W-:Y:S02]  /*3620*/  MOV R32, 0x3640 ;  /* 0x0000364000207802 */ /* 0x000fe40000000f00 */
[----:B-----5:R-:W-:Y:S05]  /*3630*/  CALL.REL.NOINC `($__internal_41_$__cuda_sm70_shflsync_bfly_p) ;  /* 0x0000046000007944 */ /* 0x020fea0003c00000 */
[----:B-1----:R-:W-:Y:S01]  /*3640*/  MOV R72, R73 ;  /* 0x0000004900487202 */ /* 0x002fe20000000f00 */
[----:B0-----:R-:W-:Y:S05]  /*3650*/  BRA `(.L_x_652) ;  /* 0xffffe04000007947 */ /* 0x001fea000383ffff */
.L_x_649:
[----:B------:R-:W-:Y:S01]  /*3660*/  HFMA2.MMA R74, -RZ, RZ, 0, 5.9604644775390625e-08 ;  /* 0x00000001ff4a7435 */ /* 0x000fe200000001ff */
[----:B------:R-:W-:Y:S01]  /*3670*/  MOV R73, R76 ;  /* 0x0000004c00497202 */ /* 0x000fe20000000f00 */
[----:B------:R-:W-:Y:S01]  /*3680*/  IMAD.MOV.U32 R177, RZ, RZ, 0x1f ;  /* 0x0000001fffb17424 */ /* 0x000fe200078e00ff */
[----:B------:R-:W-:Y:S02]  /*3690*/  MOV R180, 0xffffffff ;  /* 0xffffffff00b47802 */ /* 0x000fe40000000f00 */
[----:B------:R-:W-:-:S02]  /*36a0*/  MOV R32, 0x36c0 ;  /* 0x000036c000207802 */ /* 0x000fc40000000f00 */
[----:B01---5:R-:W-:Y:S05]  /*36b0*/  CALL.REL.NOINC `($__internal_41_$__cuda_sm70_shflsync_bfly_p) ;  /* 0x000003e000007944 */ /* 0x023fea0003c00000 */
[----:B------:R-:W-:Y:S01]  /*36c0*/  FADD.FTZ R75, R75, R72 ;  /* 0x000000484b4b7221 */ /* 0x000fe20000010000 */
[----:B0-----:R-:W-:Y:S01]  /*36d0*/  HFMA2.MMA R74, -RZ, RZ, 0, 1.1920928955078125e-07 ;  /* 0x00000002ff4a7435 */ /* 0x001fe200000001ff */
[----:B-1----:R-:W-:Y:S01]  /*36e0*/  FADD.FTZ R76, R76, R73 ;  /* 0x000000494c4c7221 */ /* 0x002fe20000010000 */
[----:B------:R-:W-:-:S02]  /*36f0*/  MOV R177, 0x1f ;  /* 0x0000001f00b17802 */ /* 0x000fc40000000f00 */
[----:B------:R-:W-:Y:S02]  /*3700*/  MOV R180, 0xffffffff ;  /* 0xffffffff00b47802 */ /* 0x000fe40000000f00 */
[----:B------:R-:W-:Y:S02]  /*3710*/  MOV R73, R75 ;  /* 0x0000004b00497202 */ /* 0x000fe40000000f00 */
[----:B------:R-:W-:Y:S02]  /*3720*/  MOV R32, 0x3740 ;  /* 0x0000374000207802 */ /* 0x000fe40000000f00 */
[----:B------:R-:W-:Y:S05]  /*3730*/  CALL.REL.NOINC `($__internal_41_$__cuda_sm70_shflsync_bfly_p) ;  /* 0x0000036000007944 */ /* 0x000fea0003c00000 */
[----:B0-----:R-:W-:Y:S01]  /*3740*/  HFMA2.MMA R74, -RZ, RZ, 0, 1.1920928955078125e-07 ;  /* 0x00000002ff4a7435 */ /* 0x001fe200000001ff */
[----:B-1----:R-:W-:Y:S02]  /*3750*/  MOV R72, R73 ;  /* 0x0000004900487202 */ /* 0x002fe40000000f00 */
[----:B------:R-:W-:Y:S02]  /*3760*/  MOV R73, R76 ;  /* 0x0000004c00497202 */ /* 0x000fe40000000f00 */
[----:B------:R-:W-:Y:S02]  /*3770*/  MOV R177, 0x1f ;  /* 0x0000001f00b17802 */ /* 0x000fe40000000f00 */
[----:B------:R-:W-:-:S02]  /*3780*/  MOV R180, 0xffffffff ;  /* 0xffffffff00b47802 */ /* 0x000fc40000000f00 */
[----:B------:R-:W-:Y:S02]  /*3790*/  MOV R32, 0x37b0 ;  /* 0x000037b000207802 */ /* 0x000fe40000000f00 */
[----:B------:R-:W-:Y:S05]  /*37a0*/  CALL.REL.NOINC `($__internal_41_$__cuda_sm70_shflsync_bfly_p) ;  /* 0x000002f000007944 */ /* 0x000fea0003c00000 */
[----:B------:R-:W-:Y:S01]  /*37b0*/  FADD.FTZ R75, R72, R75 ;  /* 0x0000004b484b7221 */ /* 0x000fe20000010000 */
[----:B0-----:R-:W-:Y:S01]  /*37c0*/  HFMA2.MMA R74, -RZ, RZ, 0, 2.384185791015625e-07 ;  /* 0x00000004ff4a7435 */ /* 0x001fe200000001ff */
[----:B-1----:R-:W-:Y:S01]  /*37d0*/  FADD.FTZ R76, R76, R73 ;  /* 0x000000494c4c7221 */ /* 0x002fe20000010000 */
[----:B------:R-:W-:Y:S02]  /*37e0*/  MOV R177, 0x1f ;  /* 0x0000001f00b17802 */ /* 0x000fe40000000f00 */
[----:B------:R-:W-:Y:S02]  /*37f0*/  MOV R180, 0xffffffff ;  /* 0xffffffff00b47802 */ /* 0x000fe40000000f00 */
[----:B------:R-:W-:Y:S02]  /*3800*/  MOV R73, R75 ;  /* 0x0000004b00497202 */ /* 0x000fe40000000f00 */
[----:B------:R-:W-:Y:S02]  /*3810*/  MOV R32, 0x3830 ;  /* 0x0000383000207802 */ /* 0x000fe40000000f00 */
[----:B------:R-:W-:Y:S05]  /*3820*/  CALL.REL.NOINC `($__internal_41_$__cuda_sm70_shflsync_bfly_p) ;  /* 0x0000027000007944 */ /* 0x000fea0003c00000 */
[----:B0-----:R-:W-:Y:S01]  /*3830*/  HFMA2.MMA R74, -RZ, RZ, 0, 2.384185791015625e-07 ;  /* 0x00000004ff4a7435 */ /* 0x001fe200000001ff */
[----:B-1----:R-:W-:-:S02]  /*3840*/  MOV R72, R73 ;  /* 0x0000004900487202 */ /* 0x002fc40000000f00 */
[----:B------:R-:W-:Y:S02]  /*3850*/  MOV R73, R76 ;  /* 0x0000004c00497202 */ /* 0x000fe40000000f00 */
[----:B------:R-:W-:Y:S02]  /*3860*/  MOV R177, 0x1f ;  /* 0x0000001f00b17802 */ /* 0x000fe40000000f00 */
[----:B------:R-:W-:Y:S02]  /*3870*/  MOV R180, 0xffffffff ;  /* 0xffffffff00b47802 */ /* 0x000fe40000000f00 */
[----:B------:R-:W-:Y:S02]  /*3880*/  MOV R32, 0x38a0 ;  /* 0x000038a000207802 */ /* 0x000fe40000000f00 */
[----:B------:R-:W-:Y:S05]  /*3890*/  CALL.REL.NOINC `($__internal_41_$__cuda_sm70_shflsync_bfly_p) ;  /* 0x0000020000007944 */ /* 0x000fea0003c00000 */
[----:B------:R-:W-:Y:S01]  /*38a0*/  FADD.FTZ R75, R72, R75 ;  /* 0x0000004b484b7221 */ /* 0x000fe20000010000 */
[----:B0-----:R-:W-:Y:S01]  /*38b0*/  HFMA2.MMA R177, -RZ, RZ, 0, 1.847743988037109375e-06 ;  /* 0x0000001fffb17435 */ /* 0x001fe200000001ff */
[----:B-1----:R-:W-:Y:S01]  /*38c0*/  FADD.FTZ R76, R76, R73 ;  /* 0x000000494c4c7221 */ /* 0x002fe20000010000 */
[----:B------:R-:W-:Y:S01]  /*38d0*/  MOV R180, 0xffffffff ;  /* 0xffffffff00b47802 */ /* 0x000fe20000000f00 */
[----:B------:R-:W-:Y:S01]  /*38e0*/  IMAD.MOV.U32 R74, RZ, RZ, 0x8 ;  /* 0x00000008ff4a7424 */ /* 0x000fe200078e00ff */
[----:B------:R-:W-:-:S02]  /*38f0*/  MOV R73, R75 ;  /* 0x0000004b00497202 */ /* 0x000fc40000000f00 */
[----:B------:R-:W-:Y:S02]  /*3900*/  MOV R32, 0x3920 ;  /* 0x0000392000207802 */ /* 0x000fe40000000f00 */
[----:B------:R-:W-:Y:S05]  /*3910*/  CALL.REL.NOINC `($__internal_41_$__cuda_sm70_shflsync_bfly_p) ;  /* 0x0000018000007944 */ /* 0x000fea0003c00000 */
[----:B0-----:R-:W-:Y:S01]  /*3920*/  HFMA2.MMA R74, -RZ, RZ, 0, 4.76837158203125e-07 ;  /* 0x00000008ff4a7435 */ /* 0x001fe200000001ff */
[----:B-1----:R-:W-:Y:S02]  /*3930*/  MOV R72, R73 ;  /* 0x0000004900487202 */ /* 0x002fe40000000f00 */
[----:B------:R-:W-:Y:S02]  /*3940*/  MOV R73, R76 ;  /* 0x0000004c00497202 */ /* 0x000fe40000000f00 */
[----:B------:R-:W-:Y:S02]  /*3950*/  MOV R177, 0x1f ;  /* 0x0000001f00b17802 */ /* 0x000fe40000000f00 */
[----:B------:R-:W-:Y:S02]  /*3960*/  MOV R180, 0xffffffff ;  /* 0xffffffff00b47802 */ /* 0x000fe40000000f00 */
[----:B------:R-:W-:Y:S02]  /*3970*/  MOV R32, 0x3990 ;  /* 0x0000399000207802 */ /* 0x000fe40000000f00 */
[----:B------:R-:W-:Y:S05]  /*3980*/  CALL.REL.NOINC `($__internal_41_$__cuda_sm70_shflsync_bfly_p) ;  /* 0x0000011000007944 */ /* 0x000fea0003c00000 */
[----:B------:R-:W-:Y:S01]  /*3990*/  FADD.FTZ R75, R72, R75 ;  /* 0x0000004b484b7221 */ /* 0x000fe20000010000 */
[----:B0-----:R-:W-:Y:S01]  /*39a0*/  HFMA2.MMA R74, -RZ, RZ, 0, 9.5367431640625e-07 ;  /* 0x00000010ff4a7435 */ /* 0x001fe200000001ff */
[----:B-1----:R-:W-:Y:S01]  /*39b0*/  FADD.FTZ R77, R76, R73 ;  /* 0x000000494c4d7221 */ /* 0x002fe20000010000 */
[----:B------:R-:W-:-:S02]  /*39c0*/  MOV R177, 0x1f ;  /* 0x0000001f00b17802 */ /* 0x000fc40000000f00 */
[----:B------:R-:W-:Y:S02]  /*39d0*/  MOV R180, 0xffffffff ;  /* 0xffffffff00b47802 */ /* 0x000fe40000000f00 */
[----:B------:R-:W-:Y:S02]  /*39e0*/  MOV R73, R75 ;  /* 0x0000004b00497202 */ /* 0x000fe40000000f00 */
[----:B------:R-:W-:Y:S02]  /*39f0*/  MOV R32, 0x3a10 ;  /* 0x00003a1000207802 */ /* 0x000fe40000000f00 */
[----:B------:R-:W-:Y:S05]  /*3a00*/  CALL.REL.NOINC `($__internal_41_$__cuda_sm70_shflsync_bfly_p) ;  /* 0x0000009000007944 */ /* 0x000fea0003c00000 */
[----:B0-----:R-:W-:Y:S01]  /*3a10*/  HFMA2.MMA R74, -RZ, RZ, 0, 9.5367431640625e-07 ;  /* 0x00000010ff4a7435 */ /* 0x001fe200000001ff */
[----:B-1----:R-:W-:Y:S02]  /*3a20*/  MOV R76, R73 ;  /* 0x00000049004c7202 */ /* 0x002fe40000000f00 */
[----:B------:R-:W-:Y:S02]  /*3a30*/  MOV R73, R77 ;  /* 0x0000004d00497202 */ /* 0x000fe40000000f00 */
[----:B------:R-:W-:Y:S02]  /*3a40*/  MOV R177, 0x1f ;  /* 0x0000001f00b17802 */ /* 0x000fe40000000f00 */
[----:B------:R-:W-:-:S02]  /*3a50*/  MOV R180, 0xffffffff ;  /* 0xffffffff00b47802 */ /* 0x000fc40000000f00 */
[----:B------:R-:W-:Y:S02]  /*3a60*/  MOV R32, 0x3a80 ;  /* 0x00003a8000207802 */ /* 0x000fe40000000f00 */
[----:B------:R-:W-:Y:S05]  /*3a70*/  CALL.REL.NOINC `($__internal_41_$__cuda_sm70_shflsync_bfly_p) ;  /* 0x0000002000007944 */ /* 0x000fea0003c00000 */
[----:B-1----:R-:W-:Y:S01]  /*3a80*/  MOV R32, R73 ;  /* 0x0000004900207202 */ /* 0x002fe20000000f00 */
[----:B0-----:R-:W-:Y:S05]  /*3a90*/  BRA `(.L_x_653) ;  /* 0xffffdd2000007947 */ /* 0x001fea000383ffff */
        .weak           $__internal_41_$__cuda_sm70_shflsync_bfly_p
        .type           $__internal_41_$__cuda_sm70_shflsync_bfly_p,@function
        .size           $__internal_41_$__cuda_sm70_shflsync_bfly_p,(.L_x_1987 - $__internal_41_$__cuda_sm70_shflsync_bfly_p)
$__internal_41_$__cuda_sm70_shflsync_bfly_p:
[----:B------:R-:W-:Y:S01]  /*3aa0*/  HFMA2.MMA R33, -RZ, RZ, 0, 0 ;  /* 0x00000000ff217435 */ /* 0x000fe200000001ff */
[----:B------:R-:W-:Y:S04]  /*3ab0*/  WARPSYNC R180 ;  /* 0x000000b400007348 */ /* 0x000fe80003800000 */
[----:B------:R0:W1:Y:S01]  /*3ac0*/  SHFL.BFLY PT, R73, R73, R74, R177 ;  /* 0x0c00004a49497389 */ /* 0x00006200000e00b1 */
[----:B------:R-:W-:Y:S05]  /*3ad0*/  RET.REL.NODEC R32 `(_ZN10layer_norm31ln_parallel_residual_bwd_kernelINS_13Kernel_traitsI13__nv_bfloat16S2_fS2_fjLj512ELj1ELj4ELj1ELj16ENS_18Kernel_traits_baseILj512ES2_S2_fS2_fjLj128EEEEELb1ELb0ELb1EEEvNS_9BwdParamsE) ;  /* 0xffffc52020007950 */ /* 0x000fea0003c3ffff */
.L_x_654:
        /* <DEDUP_REMOVED lines=10> */
.L_x_1987:


//--------------------- .text._ZN10layer_norm22ln_bwd_finalize_kernelINS_22Kernel_traits_finalizeILj512E13__nv_bfloat16S2_fS2_fjLb0ELj1024ELj4ENS_18Kernel_traits_baseILj512ES2_S2_fS2_fjLj1024EEEEELb0ELb0EEEvNS_9BwdParamsE --------------------------
	.section	.text._ZN10layer_norm22ln_bwd_finalize_kernelINS_22Kernel_traits_finalizeILj512E13__nv_bfloat16S2_fS2_fjLb0ELj1024ELj4ENS_18Kernel_traits_baseILj512ES2_S2_fS2_fjLj1024EEEEELb0ELb0EEEvNS_9BwdParamsE,"ax",@progbits
	.sectioninfo	@"SHI_REGISTERS=30"
	.align	128
        .global         _ZN10layer_norm22ln_bwd_finalize_kernelINS_22Kernel_traits_finalizeILj512E13__nv_bfloat16S2_fS2_fjLb0ELj1024ELj4ENS_18Kernel_traits_baseILj512ES2_S2_fS2_fjLj1024EEEEELb0ELb0EEEvNS_9BwdParamsE
        .type           _ZN10layer_norm22ln_bwd_finalize_kernelINS_22Kernel_traits_finalizeILj512E13__nv_bfloat16S2_fS2_fjLb0ELj1024ELj4ENS_18Kernel_traits_baseILj512ES2_S2_fS2_fjLj1024EEEEELb0ELb0EEEvNS_9BwdParamsE,@function
        .size           _ZN10layer_norm22ln_bwd_finalize_kernelINS_22Kernel_traits_finalizeILj512E13__nv_bfloat16S2_fS2_fjLb0ELj1024ELj4ENS_18Kernel_traits_baseILj512ES2_S2_fS2_fjLj1024EEEEELb0ELb0EEEvNS_9BwdParamsE,(.L_x_1988 - _ZN10layer_norm22ln_bwd_finalize_kernelINS_22Kernel_traits_finalizeILj512E13__nv_bfloat16S2_fS2_fjLb0ELj1024ELj4ENS_18Kernel_traits_baseILj512ES2_S2_fS2_fjLj1024EEEEELb0ELb0EEEvNS_9BwdParamsE)
        .other          _ZN10layer_norm22ln_bwd_finalize_kernelINS_22Kernel_traits_finalizeILj512E13__nv_bfloat16S2_fS2_fjLb0ELj1024ELj4ENS_18Kernel_traits_baseILj512ES2_S2_fS2_fjLj1024EEEEELb0ELb0EEEvNS_9BwdParamsE,@"STO_CUDA_ENTRY STV_DEFAULT"
_ZN10layer_norm22ln_bwd_finalize_kernelINS_22Kernel_traits_finalizeILj512E13__nv_bfloat16S2_fS2_fjLb0ELj1024ELj4ENS_18Kernel_traits_baseILj512ES2_S2_fS2_fjLj1024EEEEELb0ELb0EEEvNS_9BwdParamsE:
.text._ZN10layer_norm22ln_bwd_finalize_kernelINS_22Kernel_traits_finalizeILj512E13__nv_bfloat16S2_fS2_fjLb0ELj1024ELj4ENS_18Kernel_traits_baseILj512ES2_S2_fS2_fjLj1024EEEEELb0ELb0EEEvNS_9BwdParamsE:
        /* <DEDUP_REMOVED lines=19> */
.L_x_668:
        /* <DEDUP_REMOVED lines=28> */
.L_x_659:
        /* <DEDUP_REMOVED lines=35> */
.L_x_658:
[----:B------:R-:W-:Y:S05]  /*0520*/  BSYNC B1 ;  /* 0x0000000000017941 */ /* 0x000fea0003800000 */
.L_x_657:
        /* <DEDUP_REMOVED lines=23> */
.L_x_661:
[----:B------:R-:W-:Y:S05]  /*06a0*/  BSYNC B1 ;  /* 0x0000000000017941 */ /* 0x000fea0003800000 */
.L_x_660:
        /* <DEDUP_REMOVED lines=11> */
.L_x_662:
[----:B------:R-:W-:Y:S05]  /*0760*/  BSYNC B1 ;  /* 0x0000000000017941 */ /* 0x000fea0003800000 */
.L_x_656:
[----:B------:R-:W-:Y:S05]  /*0770*/  BSYNC B0 ;  /* 0x0000000000007941 */ /* 0x000fea0003800000 */
.L_x_655:
        /* <DEDUP_REMOVED lines=11> */
.L_x_669:
        /* <DEDUP_REMOVED lines=18> */
.L_x_670:
[----:B---3--:R-:W-:Y:S02]  /*0950*/  FADD.FTZ R4, R4, R9 ;  /* 0x0000000904047221 */ /* 0x008fe40000010000 */
[----:B-12---:R-:W-:-:S03]  /*0960*/  FADD.FTZ R6, R5, R6 ;  /* 0x0000000605067221 */ /* 0x006fc60000010000 */
[----:B------:R1:W-:Y:S04]  /*0970*/  @!P1 STS [R17.X4+0x2000], R4 ;  /* 0x0020000411009388 */ /* 0x0003e80000004800 */
[----:B------:R1:W-:Y:S02]  /*0980*/  @!P1 STS [R17.X4+0x2080], R6 ;  /* 0x0020800611009388 */ /* 0x0003e40000004800 */
.L_x_663:
        /* <DEDUP_REMOVED lines=17> */
.L_x_667:
[----:B------:R-:W-:Y:S05]  /*0aa0*/  BSYNC B0 ;  /* 0x0000000000007941 */ /* 0x000fea0003800000 */
.L_x_666:
[C---:B------:R-:W-:Y:S02]  /*0ab0*/  ISETP.GT.U32.AND P1, PT, R18.reuse, -0x201, PT ;  /* 0xfffffdff1200780c */ /* 0x040fe40003f24070 */
[----:B------:R-:W-:Y:S02]  /*0ac0*/  IADD3 R18, R18, 0x200, RZ ;  /* 0x0000020012127810 */ /* 0x000fe40007ffe0ff */
[----:B------:R-:W-:-:S09]  /*0ad0*/  IADD3 R19, R19, 0x100, RZ ;  /* 0x0000010013137810 */ /* 0x000fd20007ffe0ff */
[----:B01----:R-:W-:Y:S05]  /*0ae0*/  @P1 BRA `(.L_x_668) ;  /* 0xfffff64000001947 */ /* 0x003fea000383ffff */
[----:B------:R-:W-:Y:S05]  /*0af0*/  EXIT ;  /* 0x000000000000794d */ /* 0x000fea0003800000 */
.L_x_664:
[----:B--2---:R-:W-:Y:S01]  /*0b00*/  IMAD.MOV.U32 R9, RZ, RZ, R5 ;  /* 0x000000ffff097224 */ /* 0x004fe200078e0005 */
[----:B------:R-:W-:Y:S01]  /*0b10*/  MOV R8, 0x1 ;  /* 0x0000000100087802 */ /* 0x000fe20000000f00 */
[----:B------:R-:W-:Y:S01]  /*0b20*/  IMAD.MOV.U32 R7, RZ, RZ, 0x1f ;  /* 0x0000001fff077424 */ /* 0x000fe200078e00ff */
[----:B------:R-:W-:Y:S02]  /*0b30*/  MOV R10, 0xffffffff ;  /* 0xffffffff000a7802 */ /* 0x000fe40000000f00 */
[----:B------:R-:W-:Y:S02]  /*0b40*/  MOV R2, 0xb60 ;  /* 0x00000b6000027802 */ /* 0x000fe40000000f00 */
[----:B01----:R-:W-:Y:S05]  /*0b50*/  CALL.REL.NOINC `($__internal_42_$__cuda_sm70_shflsync_bfly_p) ;  /* 0x000003b000007944 */ /* 0x003fea0003c00000 */
[----:B-1----:R-:W-:Y:S01]  /*0b60*/  IMAD.MOV.U32 R2, RZ, RZ, R7 ;  /* 0x000000ffff027224 */ /* 0x002fe200078e0007 */
[----:B0-----:R-:W-:Y:S05]  /*0b70*/  BRA `(.L_x_669) ;  /* 0xfffffcb000007947 */ /* 0x001fea000383ffff */
.L_x_665:
[----:B------:R-:W-:Y:S01]  /*0b80*/  HFMA2.MMA R8, -RZ, RZ, 0, 1.1920928955078125e-07 ;  /* 0x00000002ff087435 */ /* 0x000fe200000001ff */
[----:B------:R-:W-:Y:S01]  /*0b90*/  IMAD.MOV.U32 R7, RZ, RZ, 0x1f ;  /* 0x0000001fff077424 */ /* 0x000fe200078e00ff */
[----:B------:R-:W-:Y:S02]  /*0ba0*/  MOV R10, 0xffffffff ;  /* 0xffffffff000a7802 */ /* 0x000fe40000000f00 */
[----:B------:R-:W-:-:S02]  /*0bb0*/  MOV R2, 0xbd0 ;  /* 0x00000bd000027802 */ /* 0x000fc40000000f00 */
[----:B012---:R-:W-:Y:S05]  /*0bc0*/  CALL.REL.NOINC `($__internal_42_$__cuda_sm70_shflsync_bfly_p) ;  /* 0x0000034000007944 */ /* 0x007fea0003c00000 */
[----:B01----:R-:W-:Y:S01]  /*0bd0*/  FADD.FTZ R9, R9, R7 ;  /* 0x0000000709097221 */ /* 0x003fe20000010000 */
[----:B------:R-:W-:Y:S01]  /*0be0*/  HFMA2.MMA R7, -RZ, RZ, 0, 1.847743988037109375e-06 ;  /* 0x0000001fff077435 */ /* 0x000fe200000001ff */
[----:B------:R-:W-:Y:S01]  /*0bf0*/  IMAD.MOV.U32 R8, RZ, RZ, 0x4 ;  /* 0x00000004ff087424 */ /* 0x000fe200078e00ff */
[----:B------:R-:W-:Y:S01]  /*0c00*/  MOV R2, 0xc30 ;  /* 0x00000c3000027802 */ /* 0x000fe20000000f00 */
[----:B------:R-:W-:-:S03]  /*0c10*/  IMAD.MOV.U32 R10, RZ, RZ, -0x1 ;  /* 0xffffffffff0a7424 */ /* 0x000fc600078e00ff */
[----:B------:R-:W-:Y:S05]  /*0c20*/  CALL.REL.NOINC `($__internal_42_$__cuda_sm70_shflsync_bfly_p) ;  /* 0x000002e000007944 */ /* 0x000fea0003c00000 */
[----:B01----:R-:W-:Y:S01]  /*0c30*/  FADD.FTZ R9, R9, R7 ;  /* 0x0000000709097221 */ /* 0x003fe20000010000 */
[----:B------:R-:W-:Y:S01]  /*0c40*/  HFMA2.MMA R7, -RZ, RZ, 0, 1.847743988037109375e-06 ;  /* 0x0000001fff077435 */ /* 0x000fe200000001ff */
[----:B------:R-:W-:Y:S01]  /*0c50*/  MOV R8, 0x8 ;  /* 0x0000000800087802 */ /* 0x000fe20000000f00 */
[----:B------:R-:W-:Y:S01]  /*0c60*/  IMAD.MOV.U32 R10, RZ, RZ, -0x1 ;  /* 0xffffffffff0a7424 */ /* 0x000fe200078e00ff */
[----:B------:R-:W-:-:S03]  /*0c70*/  MOV R2, 0xc90 ;  /* 0x00000c9000027802 */ /* 0x000fc60000000f00 */
[----:B------:R-:W-:Y:S05]  /*0c80*/  CALL.REL.NOINC `($__internal_42_$__cuda_sm70_shflsync_bfly_p) ;  /* 0x0000028000007944 */ /* 0x000fea0003c00000 */
[----:B-1----:R-:W-:Y:S01]  /*0c90*/  FADD.FTZ R6, R9, R7 ;  /* 0x0000000709067221 */ /* 0x002fe20000010000 */
[----:B------:R-:W-:Y:S01]  /*0ca0*/  HFMA2.MMA R7, -RZ, RZ, 0, 1.847743988037109375e-06 ;  /* 0x0000001fff077435 */ /* 0x000fe200000001ff */
[----:B0-----:R-:W-:Y:S01]  /*0cb0*/  MOV R8, 0x10 ;  /* 0x0000001000087802 */ /* 0x001fe20000000f00 */
[----:B------:R-:W-:Y:S01]  /*0cc0*/  IMAD.MOV.U32 R10, RZ, RZ, -0x1 ;  /* 0xffffffffff0a7424 */ /* 0x000fe200078e00ff */
[----:B------:R-:W-:-:S02]  /*0cd0*/  MOV R2, 0xd00 ;  /* 0x00000d0000027802 */ /* 0x000fc40000000f00 */
[----:B------:R-:W-:Y:S02]  /*0ce0*/  MOV R9, R6 ;  /* 0x0000000600097202 */ /* 0x000fe40000000f00 */
[----:B------:R-:W-:Y:S05]  /*0cf0*/  CALL.REL.NOINC `($__internal_42_$__cuda_sm70_shflsync_bfly_p) ;  /* 0x0000021000007944 */ /* 0x000fea0003c00000 */
[----:B0-----:R-:W-:Y:S01]  /*0d00*/  HFMA2.MMA R8, -RZ, RZ, 0, 5.9604644775390625e-08 ;  /* 0x00000001ff087435 */ /* 0x001fe200000001ff */
[----:B-1----:R-:W-:Y:S01]  /*0d10*/  MOV R5, R7 ;  /* 0x0000000700057202 */ /* 0x002fe20000000f00 */
[----:B------:R-:W-:Y:S01]  /*0d20*/  IMAD.MOV.U32 R9, RZ, RZ, R4 ;  /* 0x000000ffff097224 */ /* 0x000fe200078e0004 */
[----:B------:R-:W-:Y:S01]  /*0d30*/  MOV R7, 0x1f ;  /* 0x0000001f00077802 */ /* 0x000fe20000000f00 */
[----:B------:R-:W-:Y:S01]  /*0d40*/  IMAD.MOV.U32 R10, RZ, RZ, -0x1 ;  /* 0xffffffffff0a7424 */ /* 0x000fe200078e00ff */
[----:B------:R-:W-:Y:S02]  /*0d50*/  MOV R2, 0xd70 ;  /* 0x00000d7000027802 */ /* 0x000fe40000000f00 */
[----:B------:R-:W-:Y:S05]  /*0d60*/  CALL.REL.NOINC `($__internal_42_$__cuda_sm70_shflsync_bfly_p) ;  /* 0x000001a000007944 */ /* 0x000fea0003c00000 */
[----:B0-----:R-:W-:Y:S01]  /*0d70*/  HFMA2.MMA R8, -RZ, RZ, 0, 1.1920928955078125e-07 ;  /* 0x00000002ff087435 */ /* 0x001fe200000001ff */
[----:B-1----:R-:W-:Y:S01]  /*0d80*/  FADD.FTZ R9, R4, R7 ;  /* 0x0000000704097221 */ /* 0x002fe20000010000 */
[----:B------:R-:W-:Y:S01]  /*0d90*/  MOV R7, 0x1f ;  /* 0x0000001f00077802 */ /* 0x000fe20000000f00 */
[----:B------:R-:W-:Y:S01]  /*0da0*/  IMAD.MOV.U32 R10, RZ, RZ, -0x1 ;  /* 0xffffffffff0a7424 */ /* 0x000fe200078e00ff */
[----:B------:R-:W-:Y:S02]  /*0db0*/  MOV R2, 0xdd0 ;  /* 0x00000dd000027802 */ /* 0x000fe40000000f00 */
[----:B------:R-:W-:Y:S05]  /*0dc0*/  CALL.REL.NOINC `($__internal_42_$__cuda_sm70_shflsync_bfly_p) ;  /* 0x0000014000007944 */ /* 0x000fea0003c00000 */
[----:B0-----:R-:W-:Y:S01]  /*0dd0*/  HFMA2.MMA R8, -RZ, RZ, 0, 2.384185791015625e-07 ;  /* 0x00000004ff087435 */ /* 0x001fe200000001ff */
[----:B-1----:R-:W-:Y:S01]  /*0de0*/  FADD.FTZ R9, R9, R7 ;  /* 0x0000000709097221 */ /* 0x002fe20000010000 */
[----:B------:R-:W-:Y:S01]  /*0df0*/  MOV R7, 0x1f ;  /* 0x0000001f00077802 */ /* 0x000fe20000000f00 */
[----:B------:R-:W-:Y:S01]  /*0e00*/  IMAD.MOV.U32 R10, RZ, RZ, -0x1 ;  /* 0xffffffffff0a7424 */ /* 0x000fe200078e00ff */
[----:B------:R-:W-:-:S02]  /*0e10*/  MOV R2, 0xe30 ;  /* 0x00000e3000027802 */ /* 0x000fc40000000f00 */
[----:B------:R-:W-:Y:S05]  /*0e20*/  CALL.REL.NOINC `($__internal_42_$__cuda_sm70_shflsync_bfly_p) ;  /* 0x000000e000007944 */ /* 0x000fea0003c00000 */
[----:B0-----:R-:W-:Y:S01]  /*0e30*/  HFMA2.MMA R8, -RZ, RZ, 0, 4.76837158203125e-07 ;  /* 0x00000008ff087435 */ /* 0x001fe200000001ff */
[----:B-1----:R-:W-:Y:S01]  /*0e40*/  FADD.FTZ R9, R9, R7 ;  /* 0x0000000709097221 */ /* 0x002fe20000010000 */
[----:B------:R-:W-:Y:S01]  /*0e50*/  MOV R7, 0x1f ;  /* 0x0000001f00077802 */ /* 0x000fe20000000f00 */
[----:B------:R-:W-:Y:S01]  /*0e60*/  IMAD.MOV.U32 R10, RZ, RZ, -0x1 ;  /* 0xffffffffff0a7424 */ /* 0x000fe200078e00ff */
[----:B------:R-:W-:-:S02]  /*0e70*/  MOV R2, 0xe90 ;  /* 0x00000e9000027802 */ /* 0x000fc40000000f00 */
[----:B------:R-:W-:Y:S05]  /*0e80*/  CALL.REL.NOINC `($__internal_42_$__cuda_sm70_shflsync_bfly_p) ;  /* 0x0000008000007944 */ /* 0x000fea0003c00000 */
[----:B0-----:R-:W-:Y:S01]  /*0e90*/  HFMA2.MMA R8, -RZ, RZ, 0, 9.5367431640625e-07 ;  /* 0x00000010ff087435 */ /* 0x001fe200000001ff */
[----:B-1----:R-:W-:Y:S01]  /*0ea0*/  FADD.FTZ R9, R9, R7 ;  /* 0x0000000709097221 */ /* 0x002fe20000010000 */
[----:B------:R-:W-:Y:S01]  /*0eb0*/  MOV R7, 0x1f ;  /* 0x0000001f00077802 */ /* 0x000fe20000000f00 */
[----:B------:R-:W-:Y:S01]  /*0ec0*/  IMAD.MOV.U32 R10, RZ, RZ, -0x1 ;  /* 0xffffffffff0a7424 */ /* 0x000fe200078e00ff */
[----:B------:R-:W-:-:S02]  /*0ed0*/  MOV R2, 0xef0 ;  /* 0x00000ef000027802 */ /* 0x000fc40000000f00 */
[----:B------:R-:W-:Y:S05]  /*0ee0*/  CALL.REL.NOINC `($__internal_42_$__cuda_sm70_shflsync_bfly_p) ;  /* 0x0000002000007944 */ /* 0x000fea0003c00000 */
[----:B-1----:R-:W-:Y:S01]  /*0ef0*/  MOV R4, R7 ;  /* 0x0000000700047202 */ /* 0x002fe20000000f00 */
[----:B0-----:R-:W-:Y:S05]  /*0f00*/  BRA `(.L_x_670) ;  /* 0xfffffa4000007947 */ /* 0x001fea000383ffff */
        .weak           $__internal_42_$__cuda_sm70_shflsync_bfly_p
        .type           $__internal_42_$__cuda_sm70_shflsync_bfly_p,@function
        .size           $__internal_42_$__cuda_sm70_shflsync_bfly_p,(.L_x_1988 - $__internal_42_$__cuda_sm70_shflsync_bfly_p)
$__internal_42_$__cuda_sm70_shflsync_bfly_p:
[----:B------:R-:W-:Y:S01]  /*0f10*/  HFMA2.MMA R3, -RZ, RZ, 0, 0 ;  /* 0x00000000ff037435 */ /* 0x000fe200000001ff */
[----:B------:R-:W-:Y:S04]  /*0f20*/  WARPSYNC R10 ;  /* 0x0000000a00007348 */ /* 0x000fe80003800000 */
[----:B------:R0:W1:Y:S01]  /*0f30*/  SHFL.BFLY PT, R7, R9, R8, R7 ;  /* 0x0c00000809077389 */ /* 0x00006200000e0007 */
[----:B------:R-:W-:Y:S05]  /*0f40*/  RET.REL.NODEC R2 `(_ZN10layer_norm22ln_bwd_finalize_kernelINS_22Kernel_traits_finalizeILj512E13__nv_bfloat16S2_fS2_fjLb0ELj1024ELj4ENS_18Kernel_traits_baseILj512ES2_S2_fS2_fjLj1024EEEEELb0ELb0EEEvNS_9BwdParamsE) ;  /* 0xfffff0b002007950 */ /* 0x000fea0003c3ffff */
.L_x_671:
        /* <DEDUP_REMOVED lines=11> */
.L_x_1988:


//--------------------- .text._ZN10layer_norm40ln_parallel_residual_bwd_finalize_kernelINS_22Kernel_traits_finalizeILj512E13__nv_bfloat16S2_fS2_fjLb0ELj1024ELj4ENS_18Kernel_traits_baseILj512ES2_S2_fS2_fjLj1024EEEEELb0EEEvNS_9BwdParamsE --------------------------
	.section	.text._ZN10layer_norm40ln_parallel_residual_bwd_finalize_kernelINS_22Kernel_traits_finalizeILj512E13__nv_bfloat16S2_fS2_fjLb0ELj1024ELj4ENS_18Kernel_traits_baseILj512ES2_S2_fS2_fjLj1024EEEEELb0EEEvNS_9BwdParamsE,"ax",@progbits
	.sectioninfo	@"SHI_REGISTERS=32"
	.align	128
        .global         _ZN10layer_norm40ln_parallel_residual_bwd_finalize_kernelINS_22Kernel_traits_finalizeILj512E13__nv_bfloat16S2_fS2_fjLb0ELj1024ELj4ENS_18Kernel_traits_baseILj512ES2_S2_fS2_fjLj1024EEEEELb0EEEvNS_9BwdParamsE
        .type           _ZN10layer_norm40ln_parallel_residual_bwd_finalize_kernelINS_22Kernel_traits_finalizeILj512E13__nv_bfloat16S2_fS2_fjLb0ELj1024ELj4ENS_18Kernel_traits_baseILj512ES2_S2_fS2_fjLj1024EEEEELb0EEEvNS_9BwdParamsE,@function
        .size           _ZN10layer_norm40ln_parallel_residual_bwd_finalize_kernelINS_22Kernel_traits_finalizeILj512E13__nv_bfloat16S2_fS2_fjLb0ELj1024ELj4ENS_18Kernel_traits_baseILj512ES2_S2_fS2_fjLj1024EEEEELb0EEEvNS_9BwdParamsE,(.L_x_1989 - _ZN10layer_norm40ln_parallel_residual_bwd_finalize_kernelINS_22Kernel_traits_finalizeILj512E13__nv_bfloat16S2_fS2_fjLb0ELj1024ELj4ENS_18Kernel_traits_baseILj512ES2_S2_fS2_fjLj1024EEEEELb0EEEvNS_9BwdParamsE)
        .other          _ZN10layer_norm40ln_parallel_residual_bwd_finalize_kernelINS_22Kernel_traits_finalizeILj512E13__nv_bfloat16S2_fS2_fjLb0ELj1024ELj4ENS_18Kernel_traits_baseILj512ES2_S2_fS2_fjLj1024EEEEELb0EEEvNS_9BwdParamsE,@"STO_CUDA_ENTRY STV_DEFAULT"
_ZN10layer_norm40ln_parallel_residual_bwd_finalize_kernelINS_22Kernel_traits_finalizeILj512E13__nv_bfloat16S2_fS2_fjLb0ELj1024ELj4ENS_18Kernel_traits_baseILj512ES2_S2_fS2_fjLj1024EEEEELb0EEEvNS_9BwdParamsE:
.text._ZN10layer_norm40ln_parallel_residual_bwd_finalize_kernelINS_22Kernel_traits_finalizeILj512E13__nv_bfloat16S2_fS2_fjLb0ELj1024ELj4ENS_18Kernel_traits_baseILj512ES2_S2_fS2_fjLj1024EEEEELb0EEEvNS_9BwdParamsE:
        /* <DEDUP_REMOVED lines=19> */
.L_x_686:
        /* <DEDUP_REMOVED lines=36> */
.L_x_676:
        /* <DEDUP_REMOVED lines=59> */
.L_x_675:
[----:B------:R-:W-:Y:S05]  /*0720*/  BSYNC B1 ;  /* 0x0000000000017941 */ /* 0x000fea0003800000 */
.L_x_674:
        /* <DEDUP_REMOVED lines=35> */
.L_x_678:
[----:B------:R-:W-:Y:S05]  /*0960*/  BSYNC B1 ;  /* 0x0000000000017941 */ /* 0x000fea0003800000 */
.L_x_677:
        /* <DEDUP_REMOVED lines=17> */
.L_x_679:
[----:B------:R-:W-:Y:S05]  /*0a80*/  BSYNC B1 ;  /* 0x0000000000017941 */ /* 0x000fea0003800000 */
.L_x_673:
[----:B------:R-:W-:Y:S05]  /*0a90*/  BSYNC B0 ;  /* 0x0000000000007941 */ /* 0x000fea0003800000 */
.L_x_672:
        /* <DEDUP_REMOVED lines=14> */
.L_x_687:
        /* <DEDUP_REMOVED lines=36> */
.L_x_688:
        /* <DEDUP_REMOVED lines=11> */
.L_x_680:
        /* <DEDUP_REMOVED lines=25> */
.L_x_684:
[----:B------:R-:W-:Y:S05]  /*1000*/  BSYNC B0 ;  /* 0x0000000000007941 */ /* 0x000fea0003800000 */
.L_x_683:
[C---:B------:R-:W-:Y:S02]  /*1010*/  ISETP.GT.U32.AND P1, PT, R4.reuse, -0x201, PT ;  /* 0xfffffdff0400780c */ /* 0x040fe40003f24070 */
[----:B------:R-:W-:-:S02]  /*1020*/  IADD3 R4, R4, 0x200, RZ ;  /* 0x0000020004047810 */ /* 0x000fc40007ffe0ff */
[----:B------:R-:W-:-:S09]  /*1030*/  IADD3 R5, R5, 0x100, RZ ;  /* 0x0000010005057810 */ /* 0x000fd20007ffe0ff */
[----:B0-----:R-:W-:Y:S01]  /*1040*/  @!P1 CALL.REL.NOINC `(.L_x_685) ;  /* 0x0000001000009944 */ /* 0x001fe20003c00000 */
[----:B------:R-:W-:Y:S05]  /*1050*/  BRA `(.L_x_686) ;  /* 0xfffff0d000007947 */ /* 0x000fea000383ffff */
.L_x_685:
[----:B------:R-:W-:Y:S05]  /*1060*/  EXIT ;  /* 0x000000000000794d */ /* 0x000fea0003800000 */
.L_x_681:
[----:B------:R-:W-:Y:S01]  /*1070*/  HFMA2.MMA R17, -RZ, RZ, 0, 1.847743988037109375e-06 ;  /* 0x0000001fff117435 */ /* 0x000fe200000001ff */
[----:B----4-:R-:W-:Y:S01]  /*1080*/  IMAD.MOV.U32 R19, RZ, RZ, R12 ;  /* 0x000000ffff137224 */ /* 0x010fe200078e000c */
[----:B------:R-:W-:Y:S02]  /*1090*/  MOV R16, 0x1 ;  /* 0x0000000100107802 */ /* 0x000fe40000000f00 */
[----:B------:R-:W-:Y:S02]  /*10a0*/  MOV R14, 0xffffffff ;  /* 0xffffffff000e7802 */ /* 0x000fe40000000f00 */
[----:B------:R-:W-:Y:S02]  /*10b0*/  MOV R8, 0x10d0 ;  /* 0x000010d000087802 */ /* 0x000fe40000000f00 */
[----:B0123--:R-:W-:Y:S05]  /*10c0*/  CALL.REL.NOINC `($__internal_43_$__cuda_sm70_shflsync_bfly_p) ;  /* 0x000007b000007944 */ /* 0x00ffea0003c00000 */
[----:B01----:R-:W-:Y:S05]  /*10d0*/  BRA `(.L_x_687) ;  /* 0xfffffaa000007947 */ /* 0x003fea000383ffff */
.L_x_682:
[----:B------:R-:W-:Y:S01]  /*10e0*/  HFMA2.MMA R16, -RZ, RZ, 0, 1.1920928955078125e-07 ;  /* 0x00000002ff107435 */ /* 0x000fe200000001ff */
[----:B------:R-:W-:Y:S01]  /*10f0*/  IMAD.MOV.U32 R19, RZ, RZ, R12 ;  /* 0x000000ffff137224 */ /* 0x000fe200078e000c */
[----:B------:R-:W-:Y:S02]  /*1100*/  MOV R17, 0x1f ;  /* 0x0000001f00117802 */ /* 0x000fe40000000f00 */
[----:B------:R-:W-:-:S02]  /*1110*/  MOV R14, 0xffffffff ;  /* 0xffffffff000e7802 */ /* 0x000fc40000000f00 */
[----:B------:R-:W-:Y:S02]  /*1120*/  MOV R8, 0x1140 ;  /* 0x0000114000087802 */ /* 0x000fe40000000f00 */
[----:B-123--:R-:W-:Y:S05]  /*1130*/  CALL.REL.NOINC `($__internal_43_$__cuda_sm70_shflsync_bfly_p) ;  /* 0x0000074000007944 */ /* 0x00efea0003c00000 */
[----:B0-----:R-:W-:Y:S01]  /*1140*/  HFMA2.MMA R17, -RZ, RZ, 0, 1.847743988037109375e-06 ;  /* 0x0000001fff117435 */ /* 0x001fe200000001ff */
[----:B-1----:R-:W-:Y:S01]  /*1150*/  FADD.FTZ R19, R12, R14 ;  /* 0x0000000e0c137221 */ /* 0x002fe20000010000 */
[----:B------:R-:W-:Y:S01]  /*1160*/  MOV R14, 0xffffffff ;  /* 0xffffffff000e7802 */ /* 0x000fe20000000f00 */
[----:B------:R-:W-:Y:S01]  /*1170*/  IMAD.MOV.U32 R16, RZ, RZ, 0x4 ;  /* 0x00000004ff107424 */ /* 0x000fe200078e00ff */
[----:B------:R-:W-:Y:S02]  /*1180*/  MOV R8, 0x11a0 ;  /* 0x000011a000087802 */ /* 0x000fe40000000f00 */
[----:B------:R-:W-:Y:S05]  /*1190*/  CALL.REL.NOINC `($__internal_43_$__cuda_sm70_shflsync_bfly_p) ;  /* 0x000006e000007944 */ /* 0x000fea0003c00000 */
[----:B0-----:R-:W-:Y:S01]  /*11a0*/  HFMA2.MMA R16, -RZ, RZ, 0, 4.76837158203125e-07 ;  /* 0x00000008ff107435 */ /* 0x001fe200000001ff */
[----:B-1----:R-:W-:Y:S01]  /*11b0*/  FADD.FTZ R19, R19, R14 ;  /* 0x0000000e13137221 */ /* 0x002fe20000010000 */
[----:B------:R-:W-:Y:S01]  /*11c0*/  MOV R14, 0xffffffff ;  /* 0xffffffff000e7802 */ /* 0x000fe20000000f00 */
[----:B------:R-:W-:Y:S01]  /*11d0*/  IMAD.MOV.U32 R17, RZ, RZ, 0x1f ;  /* 0x0000001fff117424 */ /* 0x000fe200078e00ff */
[----:B------:R-:W-:Y:S02]  /*11e0*/  MOV R8, 0x1200 ;  /* 0x0000120000087802 */ /* 0x000fe40000000f00 */
[----:B------:R-:W-:Y:S05]  /*11f0*/  CALL.REL.NOINC `($__internal_43_$__cuda_sm70_shflsync_bfly_p) ;  /* 0x0000068000007944 */ /* 0x000fea0003c00000 */
[----:B-1----:R-:W-:Y:S01]  /*1200*/  FADD.FTZ R12, R19, R14 ;  /* 0x0000000e130c7221 */ /* 0x002fe20000010000 */
[----:B0-----:R-:W-:Y:S01]  /*1210*/  HFMA2.MMA R16, -RZ, RZ, 0, 9.5367431640625e-07 ;  /* 0x00000010ff107435 */ /* 0x001fe200000001ff */
[----:B------:R-:W-:Y:S01]  /*1220*/  MOV R17, 0x1f ;  /* 0x0000001f00117802 */ /* 0x000fe20000000f00 */
[----:B------:R-:W-:Y:S01]  /*1230*/  IMAD.MOV.U32 R14, RZ, RZ, -0x1 ;  /* 0xffffffffff0e7424 */ /* 0x000fe200078e00ff */
[----:B------:R-:W-:-:S02]  /*1240*/  MOV R8, 0x1270 ;  /* 0x0000127000087802 */ /* 0x000fc40000000f00 */
[----:B------:R-:W-:Y:S02]  /*1250*/  MOV R19, R12 ;  /* 0x0000000c00137202 */ /* 0x000fe40000000f00 */
[----:B------:R-:W-:Y:S05]  /*1260*/  CALL.REL.NOINC `($__internal_43_$__cuda_sm70_shflsync_bfly_p) ;  /* 0x0000061000007944 */ /* 0x000fea0003c00000 */
[----:B0-----:R-:W-:Y:S01]  /*1270*/  HFMA2.MMA R17, -RZ, RZ, 0, 1.847743988037109375e-06 ;  /* 0x0000001fff117435 */ /* 0x001fe200000001ff */
[----:B-1----:R-:W-:Y:S01]  /*1280*/  MOV R15, R14 ;  /* 0x0000000e000f7202 */ /* 0x002fe20000000f00 */
[----:B------:R-:W-:Y:S01]  /*1290*/  IMAD.MOV.U32 R16, RZ, RZ, 0x1 ;  /* 0x00000001ff107424 */ /* 0x000fe200078e00ff */
[----:B------:R-:W-:Y:S02]  /*12a0*/  MOV R19, R13 ;  /* 0x0000000d00137202 */ /* 0x000fe40000000f00 */
[----:B------:R-:W-:Y:S02]  /*12b0*/  MOV R14, 0xffffffff ;  /* 0xffffffff000e7802 */ /* 0x000fe40000000f00 */
[----:B------:R-:W-:Y:S02]  /*12c0*/  MOV R8, 0x12e0 ;  /* 0x000012e000087802 */ /* 0x000fe40000000f00 */
[----:B------:R-:W-:Y:S05]  /*12d0*/  CALL.REL.NOINC `($__internal_43_$__cuda_sm70_shflsync_bfly_p) ;  /* 0x000005a000007944 */ /* 0x000fea0003c00000 */
[----:B0-----:R-:W-:Y:S01]  /*12e0*/  HFMA2.MMA R16, -RZ, RZ, 0, 1.1920928955078125e-07 ;  /* 0x00000002ff107435 */ /* 0x001fe200000001ff */
[----:B-1----:R-:W-:Y:S01]  /*12f0*/  FADD.FTZ R19, R13, R14 ;  /* 0x0000000e0d137221 */ /* 0x002fe20000010000 */
[----:B------:R-:W-:Y:S01]  /*1300*/  MOV R14, 0xffffffff ;  /* 0xffffffff000e7802 */ /* 0x000fe20000000f00 */
[----:B------:R-:W-:Y:S01]  /*1310*/  IMAD.MOV.U32 R17, RZ, RZ, 0x1f ;  /* 0x0000001fff117424 */ /* 0x000fe200078e00ff */
[----:B------:R-:W-:-:S02]  /*1320*/  MOV R8, 0x1340 ;  /* 0x0000134000087802 */ /* 0x000fc40000000f00 */
[----:B------:R-:W-:Y:S05]  /*1330*/  CALL.REL.NOINC `($__internal_43_$__cuda_sm70_shflsync_bfly_p) ;  /* 0x0000054000007944 */ /* 0x000fea0003c00000 */
[----:B0-----:R-:W-:Y:S01]  /*1340*/  HFMA2.MMA R16, -RZ, RZ, 0, 2.384185791015625e-07 ;  /* 0x00000004ff107435 */ /* 0x001fe200000001ff */
[----:B-1----:R-:W-:Y:S01]  /*1350*/  FADD.FTZ R19, R19, R14 ;  /* 0x0000000e13137221 */ /* 0x002fe20000010000 */
[----:B------:R-:W-:Y:S01]  /*1360*/  MOV R17, 0x1f ;  /* 0x0000001f00117802 */ /* 0x000fe20000000f00 */
[----:B------:R-:W-:Y:S01]  /*1370*/  IMAD.MOV.U32 R14, RZ, RZ, -0x1 ;  /* 0xffffffffff0e7424 */ /* 0x000fe200078e00ff */
[----:B------:R-:W-:-:S02]  /*1380*/  MOV R8, 0x13a0 ;  /* 0x000013a000087802 */ /* 0x000fc40000000f00 */
[----:B------:R-:W-:Y:S05]  /*1390*/  CALL.REL.NOINC `($__internal_43_$__cuda_sm70_shflsync_bfly_p) ;  /* 0x000004e000007944 */ /* 0x000fea0003c00000 */
[----:B0-----:R-:W-:Y:S01]  /*13a0*/  HFMA2.MMA R16, -RZ, RZ, 0, 4.76837158203125e-07 ;  /* 0x00000008ff107435 */ /* 0x001fe200000001ff */
[----:B-1----:R-:W-:Y:S01]  /*13b0*/  FADD.FTZ R19, R19, R14 ;  /* 0x0000000e13137221 */ /* 0x002fe20000010000 */
[----:B------:R-:W-:-:S02]  /*13c0*/  MOV R17, 0x1f ;  /* 0x0000001f00117802 */ /* 0x000fc40000000f00 */
[----:B------:R-:W-:Y:S02]  /*13d0*/  MOV R14, 0xffffffff ;  /* 0xffffffff000e7802 */ /* 0x000fe40000000f00 */
[----:B------:R-:W-:Y:S02]  /*13e0*/  MOV R8, 0x1400 ;  /* 0x0000140000087802 */ /* 0x000fe40000000f00 */
[----:B------:R-:W-:Y:S05]  /*13f0*/  CALL.REL.NOINC `($__internal_43_$__cuda_sm70_shflsync_bfly_p) ;  /* 0x0000048000007944 */ /* 0x000fea0003c00000 */
[----:B-1----:R-:W-:Y:S01]  /*1400*/  FADD.FTZ R13, R19, R14 ;  /* 0x0000000e130d7221 */ /* 0x002fe20000010000 */
[----:B0-----:R-:W-:Y:S01]  /*1410*/  HFMA2.MMA R17, -RZ, RZ, 0, 1.847743988037109375e-06 ;  /* 0x0000001fff117435 */ /* 0x001fe200000001ff */
[----:B------:R-:W-:Y:S01]  /*1420*/  IMAD.MOV.U32 R16, RZ, RZ, 0x10 ;  /* 0x00000010ff107424 */ /* 0x000fe200078e00ff */
[----:B------:R-:W-:Y:S02]  /*1430*/  MOV R14, 0xffffffff ;  /* 0xffffffff000e7802 */ /* 0x000fe40000000f00 */
[----:B------:R-:W-:Y:S02]  /*1440*/  MOV R19, R13 ;  /* 0x0000000d00137202 */ /* 0x000fe40000000f00 */
[----:B------:R-:W-:Y:S02]  /*1450*/  MOV R8, 0x1470 ;  /* 0x0000147000087802 */ /* 0x000fe40000000f00 */
[----:B------:R-:W-:Y:S05]  /*1460*/  CALL.REL.NOINC `($__internal_43_$__cuda_sm70_shflsync_bfly_p) ;  /* 0x0000041000007944 */ /* 0x000fea0003c00000 */
[----:B0-----:R-:W-:Y:S01]  /*1470*/  HFMA2.MMA R16, -RZ, RZ, 0, 5.9604644775390625e-08 ;  /* 0x00000001ff107435 */ /* 0x001fe200000001ff */
[----:B-1----:R-:W-:Y:S01]  /*1480*/  IMAD.MOV.U32 R18, RZ, RZ, R14 ;  /* 0x000000ffff127224 */ /* 0x002fe200078e000e */
[----:B------:R-:W-:Y:S01]  /*1490*/  MOV R19, R11 ;  /* 0x0000000b00137202 */ /* 0x000fe20000000f00 */
[----:B------:R-:W-:Y:S01]  /*14a0*/  IMAD.MOV.U32 R14, RZ, RZ, -0x1 ;  /* 0xffffffffff0e7424 */ /* 0x000fe200078e00ff */
[----:B------:R-:W-:-:S02]  /*14b0*/  MOV R17, 0x1f ;  /* 0x0000001f00117802 */ /* 0x000fc40000000f00 */
[----:B------:R-:W-:Y:S02]  /*14c0*/  MOV R8, 0x14e0 ;  /* 0x000014e000087802 */ /* 0x000fe40000000f00 */
[----:B------:R-:W-:Y:S05]  /*14d0*/  CALL.REL.NOINC `($__internal_43_$__cuda_sm70_shflsync_bfly_p) ;  /* 0x000003a000007944 */ /* 0x000fea0003c00000 */
[----:B0-----:R-:W-:Y:S01]  /*14e0*/  HFMA2.MMA R16, -RZ, RZ, 0, 1.1920928955078125e-07 ;  /* 0x00000002ff107435 */ /* 0x001fe200000001ff */
[----:B-1----:R-:W-:Y:S01]  /*14f0*/  FADD.FTZ R19, R11, R14 ;  /* 0x0000000e0b137221 */ /* 0x002fe20000010000 */
[----:B------:R-:W-:Y:S02]  /*1500*/  MOV R17, 0x1f ;  /* 0x0000001f00117802 */ /* 0x000fe40000000f00 */
[----:B------:R-:W-:Y:S02]  /*1510*/  MOV R14, 0xffffffff ;  /* 0xffffffff000e7802 */ /* 0x000fe40000000f00 */
[----:B------:R-:W-:Y:S02]  /*1520*/  MOV R8, 0x1540 ;  /* 0x0000154000087802 */ /* 0x000fe40000000f00 */
[----:B------:R-:W-:Y:S05]  /*1530*/  CALL.REL.NOINC `($__internal_43_$__cuda_sm70_shflsync_bfly_p) ;  /* 0x0000034000007944 */ /* 0x000fea0003c00000 */
[----:B0-----:R-:W-:Y:S01]  /*1540*/  HFMA2.MMA R17, -RZ, RZ, 0, 1.847743988037109375e-06 ;  /* 0x0000001fff117435 */ /* 0x001fe200000001ff */
[----:B-1----:R-:W-:Y:S01]  /*1550*/  FADD.FTZ R19, R19, R14 ;  /* 0x0000000e13137221 */ /* 0x002fe20000010000 */
[----:B------:R-:W-:Y:S01]  /*1560*/  MOV R14, 0xffffffff ;  /* 0xffffffff000e7802 */ /* 0x000fe20000000f00 */
[----:B------:R-:W-:Y:S01]  /*1570*/  IMAD.MOV.U32 R16, RZ, RZ, 0x4 ;  /* 0x00000004ff107424 */ /* 0x000fe200078e00ff */
[----:B------:R-:W-:-:S02]  /*1580*/  MOV R8, 0x15a0 ;  /* 0x000015a000087802 */ /* 0x000fc40000000f00 */
[----:B------:R-:W-:Y:S05]  /*1590*/  CALL.REL.NOINC `($__internal_43_$__cuda_sm70_shflsync_bfly_p) ;  /* 0x000002e000007944 */ /* 0x000fea0003c00000 */
[----:B0-----:R-:W-:Y:S01]  /*15a0*/  HFMA2.MMA R16, -RZ, RZ, 0, 4.76837158203125e-07 ;  /* 0x00000008ff107435 */ /* 0x001fe200000001ff */
[----:B-1----:R-:W-:Y:S01]  /*15b0*/  FADD.FTZ R19, R19, R14 ;  /* 0x0000000e13137221 */ /* 0x002fe20000010000 */
[----:B------:R-:W-:Y:S01]  /*15c0*/  MOV R14, 0xffffffff ;  /* 0xffffffff000e7802 */ /* 0x000fe20000000f00 */
[----:B------:R-:W-:Y:S01]  /*15d0*/  IMAD.MOV.U32 R17, RZ, RZ, 0x1f ;  /* 0x0000001fff117424 */ /* 0x000fe200078e00ff */
[----:B------:R-:W-:-:S02]  /*15e0*/  MOV R8, 0x1600 ;  /* 0x0000160000087802 */ /* 0x000fc40000000f00 */
        /* <DEDUP_REMOVED lines=33> */
[----:B0-----:R-:W-:Y:S01]  /*1800*/  HFMA2.MMA R17, -RZ, RZ, 0, 1.847743988037109375e-06 ;  /* 0x0000001fff117435 */ /* 0x001fe200000001ff */
[----:B-1----:R-:W-:Y:S01]  /*1810*/  FADD.FTZ R19, R19, R14 ;  /* 0x0000000e13137221 */ /* 0x002fe20000010000 */
[----:B------:R-:W-:Y:S01]  /*1820*/  MOV R14, 0xffffffff ;  /* 0xffffffff000e7802 */ /* 0x000fe20000000f00 */
[----:B------:R-:W-:Y:S01]  /*1830*/  IMAD.MOV.U32 R16, RZ, RZ, 0x10 ;  /* 0x00000010ff107424 */ /* 0x000fe200078e00ff */
[----:B------:R-:W-:Y:S02]  /*1840*/  MOV R8, 0x1860 ;  /* 0x0000186000087802 */ /* 0x000fe40000000f00 */
[----:B------:R-:W-:Y:S05]  /*1850*/  CALL.REL.NOINC `($__internal_43_$__cuda_sm70_shflsync_bfly_p) ;  /* 0x0000002000007944 */ /* 0x000fea0003c00000 */
[----:B-1----:R-:W-:Y:S01]  /*1860*/  MOV R8, R14 ;  /* 0x0000000e00087202 */ /* 0x002fe20000000f00 */
[----:B0-----:R-:W-:Y:S05]  /*1870*/  BRA `(.L_x_688) ;  /* 0xfffff54000007947 */ /* 0x001fea000383ffff */
        .weak           $__internal_43_$__cuda_sm70_shflsync_bfly_p
        .type           $__internal_43_$__cuda_sm70_shflsync_bfly_p,@function
        .size           $__internal_43_$__cuda_sm70_shflsync_bfly_p,(.L_x_1989 - $__internal_43_$__cuda_sm70_shflsync_bfly_p)
$__internal_43_$__cuda_sm70_shflsync_bfly_p:
[----:B------:R-:W-:Y:S01]  /*1880*/  HFMA2.MMA R9, -RZ, RZ, 0, 0 ;  /* 0x00000000ff097435 */ /* 0x000fe200000001ff */
[----:B------:R-:W-:Y:S04]  /*1890*/  WARPSYNC R14 ;  /* 0x0000000e00007348 */ /* 0x000fe80003800000 */
[----:B------:R0:W1:Y:S01]  /*18a0*/  SHFL.BFLY PT, R14, R19, R16, R17 ;  /* 0x0c000010130e7389 */ /* 0x00006200000e0011 */
[----:B------:R-:W-:Y:S05]  /*18b0*/  RET.REL.NODEC R8 `(_ZN10layer_norm40ln_parallel_residual_bwd_finalize_kernelINS_22Kernel_traits_finalizeILj512E13__nv_bfloat16S2_fS2_fjLb0ELj1024ELj4ENS_18Kernel_traits_baseILj512ES2_S2_fS2_fjLj1024EEEEELb0EEEvNS_9BwdParamsE) ;  /* 0xffffe74008007950 */ /* 0x000fea0003c3ffff */
.L_x_689:
        /* <DEDUP_REMOVED lines=12> */
.L_x_1989:


//--------------------- .text._ZN10layer_norm31ln_parallel_residual_bwd_kernelINS_13Kernel_traitsI13__nv_bfloat16S2_fS2_fjLj512ELj1ELj4ELj1ELj16ENS_18Kernel_traits_baseILj512ES2_S2_fS2_fjLj128EEEEELb1ELb1ELb0EEEvNS_9BwdParamsE --------------------------
	.section	.text._ZN10layer_norm31ln_parallel_residual_bwd_kernelINS_13Kernel_traitsI13__nv_bfloat16S2_fS2_fjLj512ELj1ELj4ELj1ELj16ENS_18Kernel_traits_baseILj512ES2_S2_fS2_fjLj128EEEEELb1ELb1ELb0EEEvNS_9BwdParamsE,"ax",@progbits
	.sectioninfo	@"SHI_REGISTERS=148"
	.align	128
        .global         _ZN10layer_norm31ln_parallel_residual_bwd_kernelINS_13Kernel_traitsI13__nv_bfloat16S2_fS2_fjLj512ELj1ELj4ELj1ELj16ENS_18Kernel_traits_baseILj512ES2_S2_fS2_fjLj128EEEEELb1ELb1ELb0EEEvNS_9BwdParamsE
        .type           _ZN10layer_norm31ln_parallel_residual_bwd_kernelINS_13Kernel_traitsI13__nv_bfloat16S2_fS2_fjLj512ELj1ELj4ELj1ELj16ENS_18Kernel_traits_baseILj512ES2_S2_fS2_fjLj128EEEEELb1ELb1ELb0EEEvNS_9BwdParamsE,@function
        .size           _ZN10layer_norm31ln_parallel_residual_bwd_kernelINS_13Kernel_traitsI13__nv_bfloat16S2_fS2_fjLj512ELj1ELj4ELj1ELj16ENS_18Kernel_traits_baseILj512ES2_S2_fS2_fjLj128EEEEELb1ELb1ELb0EEEvNS_9BwdParamsE,(.L_x_1990 - _ZN10layer_norm31ln_parallel_residual_bwd_kernelINS_13Kernel_traitsI13__nv_bfloat16S2_fS2_fjLj512ELj1ELj4ELj1ELj16ENS_18Kernel_traits_baseILj512ES2_S2_fS2_fjLj128EEEEELb1ELb1ELb0EEEvNS_9BwdParamsE)
        .other          _ZN10layer_norm31ln_parallel_residual_bwd_kernelINS_13Kernel_traitsI13__nv_bfloat16S2_fS2_fjLj512ELj1ELj4ELj1ELj16ENS_18Kernel_traits_baseILj512ES2_S2_fS2_fjLj128EEEEELb1ELb1ELb0EEEvNS_9BwdParamsE,@"STO_CUDA_ENTRY STV_DEFAULT"
_ZN10layer_norm31ln_parallel_residual_bwd_kernelINS_13Kernel_traitsI13__nv_bfloat16S2_fS2_fjLj512ELj1ELj4ELj1ELj16ENS_18Kernel_traits_baseILj512ES2_S2_fS2_fjLj128EEEEELb1ELb1ELb0EEEvNS_9BwdParamsE:
.text._ZN10layer_norm31ln_parallel_residual_bwd_kernelINS_13Kernel_traitsI13__nv_bfloat16S2_fS2_fjLj512ELj1ELj4ELj1ELj16ENS_18Kernel_traits_baseILj512ES2_S2_fS2_fjLj128EEEEELb1ELb1ELb0EEEvNS_9BwdParamsE:
        /* <DEDUP_REMOVED lines=15> */
[C---:B------:R-:W-:Y:S01]  /*00f0*/  @P3 IMAD.WIDE.U32 R2, R4.reuse, R3, c[0x0][0x1b0] ;  /* 0x00006c0004023625 */ /* 0x040fe200078e0003 */
[----:B------:R-:W-:-:S04]  /*0100*/  @P3 LOP3.LUT R4, R4, 0x20, RZ, 0xfc, !PT ;  /* 0x0000002004043812 */ /* 0x000fc800078efcff */
[----:B------:R1:W5:Y:S01]  /*0110*/  @P3 LDG.E.128 R36, [R2.64] ;  /* 0x0000000402243981 */ /* 0x000362000c1e1d00 */
[----:B------:R-:W-:Y:S01]  /*0120*/  @P4 IMAD.WIDE.U32 R4, R4, R5, c[0x0][0x1b0] ;  /* 0x00006c0004044625 */ /* 0x000fe200078e0005 */
[----:B------:R-:W-:Y:S01]  /*0130*/  BSSY B0, `(.L_x_690) ;  /* 0x00001fd000007945 */ /* 0x000fe20003800000 */
[----:B------:R-:W-:Y:S01]  /*0140*/  CS2R R32, SRZ ;  /* 0x0000000000207805 */ /* 0x000fe2000001ff00 */
[----:B------:R-:W-:Y:S01]  /*0150*/  CS2R R34, SRZ ;  /* 0x0000000000227805 */ /* 0x000fe2000001ff00 */
[----:B------:R-:W-:Y:S01]  /*0160*/  CS2R R28, SRZ ;  /* 0x00000000001c7805 */ /* 0x000fe2000001ff00 */
[----:B------:R2:W5:Y:S01]  /*0170*/  @P4 LDG.E.128 R40, [R4.64] ;  /* 0x0000000404284981 */ /* 0x000562000c1e1d00 */
[----:B0-----:R-:W-:-:S04]  /*0180*/  LEA R82, R7, R82, 0x2 ;  /* 0x0000005207527211 */ /* 0x001fc800078e10ff */
        /* <DEDUP_REMOVED lines=33> */
.L_x_702:
        /* <DEDUP_REMOVED lines=20> */
[C---:B------:R-:W-:Y:S02]  /*04e0*/  IMAD.WIDE.U32 R68, R99.reuse, R68, c[0x0][0x208] ;  /* 0x0000820063447625 */ /* 0x040fe400078e0044 */
[----:B------:R0:W2:Y:S04]  /*04f0*/  LDG.E.128 R64, [R2.64] ;  /* 0x0000000402407981 */ /* 0x0000a8000c1e1d00 */
[----:B------:R-:W3:Y:S04]  /*0500*/  LDG.E.128 R68, [R68.64] ;  /* 0x0000000444447981 */ /* 0x000ee8000c1e1d00 */
[----:B------:R0:W4:Y:S01]  /*0510*/  LDG.E.128 R72, [R2.64+0x10] ;  /* 0x0000100402487981 */ /* 0x000122000c1e1d00 */
[----:B------:R-:W-:Y:S01]  /*0520*/  ISETP.NE.U32.AND P0, PT, RZ, c[0x0][0x250], PT ;  /* 0x00009400ff007a0c */ /* 0x000fe20003f05070 */
[----:B------:R-:W-:Y:S01]  /*0530*/  IMAD.SHL.U32 R102, R99, 0x8, RZ ;  /* 0x0000000863667824 */ /* 0x000fe200078e00ff */
[----:B------:R-:W-:-:S02]  /*0540*/  ISETP.NE.U32.AND P1, PT, RZ, c[0x0][0x218], PT ;  /* 0x00008600ff007a0c */ /* 0x000fc40003f25070 */
[----:B------:R-:W-:Y:S02]  /*0550*/  ISETP.NE.AND.EX P0, PT, RZ, c[0x0][0x254], PT, P0 ;  /* 0x00009500ff007a0c */ /* 0x000fe40003f05300 */
[----:B------:R-:W-:Y:S02]  /*0560*/  ISETP.NE.AND.EX P1, PT, RZ, c[0x0][0x21c], PT, P1 ;  /* 0x00008700ff007a0c */ /* 0x000fe40003f25310 */
[----:B------:R-:W-:-:S09]  /*0570*/  SHF.L.U64.HI R103, R99, 0x3, RZ ;  /* 0x0000000363677819 */ /* 0x000fd200000102ff */
[C---:B------:R-:W-:Y:S02]  /*0580*/  @P0 IADD3 R104, P6, R102.reuse, c[0x0][0x198], RZ ;  /* 0x0000660066680a10 */ /* 0x040fe40007fde0ff */
[----:B------:R-:W-:Y:S02]  /*0590*/  @P1 LEA R100, P2, R99, c[0x0][0x218], 0x5 ;  /* 0x0000860063641a11 */ /* 0x000fe400078428ff */
[----:B------:R-:W-:Y:S02]  /*05a0*/  @P0 IADD3.X R105, R103, c[0x0][0x19c], RZ, P6, !PT ;  /* 0x0000670067690a10 */ /* 0x000fe400037fe4ff */
[----:B------:R-:W-:Y:S02]  /*05b0*/  IADD3 R102, P6, R102, c[0x0][0x190], RZ ;  /* 0x0000640066667a10 */ /* 0x000fe40007fde0ff */
[----:B------:R-:W-:Y:S01]  /*05c0*/  @P1 LEA.HI.X R101, R99, c[0x0][0x21c], RZ, 0x5, P2 ;  /* 0x0000870063651a11 */ /* 0x000fe200010f2cff */
[----:B------:R1:W5:Y:S01]  /*05d0*/  @P0 LDG.E.64 R76, [R104.64] ;  /* 0x00000004684c0981 */ /* 0x000362000c1e1b00 */
[----:B------:R-:W-:-:S03]  /*05e0*/  IADD3.X R103, R103, c[0x0][0x194], RZ, P6, !PT ;  /* 0x0000650067677a10 */ /* 0x000fc600037fe4ff */
[----:B------:R1:W5:Y:S04]  /*05f0*/  @P1 LDG.E.128 R36, [R100.64] ;  /* 0x0000000464241981 */ /* 0x000368000c1e1d00 */
[----:B0-----:R3:W5:Y:S04]  /*0600*/  LDG.E.64 R2, [R102.64] ;  /* 0x0000000466027981 */ /* 0x001768000c1e1b00 */
[----:B------:R1:W5:Y:S01]  /*0610*/  @P1 LDG.E.128 R40, [R100.64+0x10] ;  /* 0x0000100464281981 */ /* 0x000362000c1e1d00 */
[----:B------:R-:W-:Y:S01]  /*0620*/  IADD3 R137, R99, 0x20, RZ ;  /* 0x0000002063897810 */ /* 0x000fe20007ffe0ff */
[----:B--2---:R-:W-:Y:S01]  /*0630*/  FADD.FTZ R107, -R134, R64 ;  /* 0x00000040866b7221 */ /* 0x004fe20000010100 */
[----:B---3--:R-:W-:-:S03]  /*0640*/  PRMT R102, RZ, 0x5410, R68 ;  /* 0x00005410ff667816 */ /* 0x008fc60000000044 */
[----:B-1---5:R-:W-:Y:S01]  /*0650*/  FMUL.FTZ R101, R116, R107 ;  /* 0x0000006b74657220 */ /* 0x022fe20000410000 */
[----:B------:R-:W-:Y:S01]  /*0660*/  PRMT R68, RZ, 0x7610, R68 ;  /* 0x00007610ff447816 */ /* 0x000fe20000000044 */
[C---:B------:R-:W-:Y:S02]  /*0670*/  FADD.FTZ R65, -R134.reuse, R65 ;  /* 0x0000004186417221 */ /* 0x040fe40000010100 */
[----:B------:R-:W-:Y:S02]  /*0680*/  FADD.FTZ R109, -R134, R66 ;  /* 0x00000042866d7221 */ /* 0x000fe40000010100 */
[----:B------:R-:W-:Y:S02]  /*0690*/  FADD.FTZ R16, R16, R102 ;  /* 0x0000006610107221 */ /* 0x000fe40000010000 */
[-C--:B------:R-:W-:Y:S02]  /*06a0*/  FFMA.FTZ R32, R101, R102.reuse, R32 ;  /* 0x0000006665207223 */ /* 0x080fe40000010020 */
[----:B------:R-:W-:Y:S01]  /*06b0*/  FMUL.FTZ R102, R83, R102 ;  /* 0x0000006653667220 */ /* 0x000fe20000410000 */
[----:B------:R-:W-:Y:S01]  /*06c0*/  PRMT R106, RZ, 0x5410, R69 ;  /* 0x00005410ff6a7816 */ /* 0x000fe20000000045 */
[----:B------:R-:W-:-:S02]  /*06d0*/  FADD.FTZ R67, -R134, R67 ;  /* 0x0000004386437221 */ /* 0x000fc40000010100 */
[C---:B------:R-:W-:Y:S02]  /*06e0*/  FMUL.FTZ R100, R116.reuse, R65 ;  /* 0x0000004174647220 */ /* 0x040fe40000410000 */
[----:B------:R-:W-:Y:S02]  /*06f0*/  FMUL.FTZ R103, R116, R109 ;  /* 0x0000006d74677220 */ /* 0x000fe40000410000 */
[----:B------:R-:W-:Y:S02]  /*0700*/  FMUL.FTZ R105, R84, R68 ;  /* 0x0000004454697220 */ /* 0x000fe40000410000 */
[----:B------:R-:W-:Y:S02]  /*0710*/  FADD.FTZ R64, RZ, R102 ;  /* 0x00000066ff407221 */ /* 0x000fe40000010000 */
[----:B------:R-:W-:Y:S01]  /*0720*/  FFMA.FTZ R65, R101, R102, RZ ;  /* 0x0000006665417223 */ /* 0x000fe200000100ff */
[--C-:B------:R-:W-:Y:S01]  /*0730*/  PRMT R112, RZ, 0x5410, R71.reuse ;  /* 0x00005410ff707816 */ /* 0x100fe20000000047 */
[----:B------:R-:W-:Y:S01]  /*0740*/  FADD.FTZ R18, R18, R106 ;  /* 0x0000006a12127221 */ /* 0x000fe20000010000 */
[----:B------:R-:W-:Y:S01]  /*0750*/  PRMT R66, RZ, 0x7610, R71 ;  /* 0x00007610ff427816 */ /* 0x000fe20000000047 */
[----:B----4-:R-:W-:Y:S01]  /*0760*/  FADD.FTZ R71, -R134, R72 ;  /* 0x0000004886477221 */ /* 0x010fe20000010100 */
[----:B------:R-:W-:Y:S01]  /*0770*/  PRMT R69, RZ, 0x7610, R69 ;  /* 0x00007610ff457816 */ /* 0x000fe20000000045 */
[----:B------:R-:W-:-:S02]  /*0780*/  FMUL.FTZ R104, R116, R67 ;  /* 0x0000004374687220 */ /* 0x000fc40000410000 */
[-C--:B------:R-:W-:Y:S02]  /*0790*/  FFMA.FTZ R34, R103, R106.reuse, R34 ;  /* 0x0000006a67227223 */ /* 0x080fe40000010022 */
        /* <DEDUP_REMOVED lines=9> */
[----:B------:R-:W-:Y:S02]  /*0830*/  FADD.FTZ R113, -R134, R74 ;  /* 0x0000004a86717221 */ /* 0x000fe40000010100 */
[----:B------:R-:W-:Y:S02]  /*0840*/  FADD.FTZ R12, R12, R108 ;  /* 0x0000006c0c0c7221 */ /* 0x000fe40000010000 */
[----:B------:R-:W-:Y:S02]  /*0850*/  FFMA.FTZ R28, R109, R108, R28 ;  /* 0x0000006c6d1c7223 */ /* 0x000fe4000001001c */
[----:B------:R-:W-:-:S02]  /*0860*/  FADD.FTZ R73, -R134, R73 ;  /* 0x0000004986497221 */ /* 0x000fc40000010100 */
[----:B------:R-:W-:Y:S02]  /*0870*/  FMUL.FTZ R108, R87, R108 ;  /* 0x0000006c576c7220 */ /* 0x000fe40000410000 */
        /* <DEDUP_REMOVED lines=9> */
[----:B------:R-:W-:Y:S02]  /*0910*/  FADD.FTZ R75, -R134, R75 ;  /* 0x0000004b864b7221 */ /* 0x000fe40000010100 */
        /* <DEDUP_REMOVED lines=17> */
.L_x_693:
[----:B0-----:R-:W-:Y:S05]  /*0a30*/  BSYNC B1 ;  /* 0x0000000000017941 */ /* 0x001fea0003800000 */
.L_x_692:
[----:B------:R-:W-:Y:S01]  /*0a40*/  BSSY B1, `(.L_x_694) ;  /* 0x0000059000017945 */ /* 0x000fe20003800000 */
[----:B------:R-:W-:Y:S05]  /*0a50*/  @!P4 BRA `(.L_x_695) ;  /* 0x000005700000c947 */ /* 0x000fea0003800000 */
[----:B------:R-:W-:Y:S01]  /*0a60*/  HFMA2.MMA R72, -RZ, RZ, 0, 9.5367431640625e-07 ;  /* 0x00000010ff487435 */ /* 0x000fe200000001ff */
[----:B------:R-:W-:-:S04]  /*0a70*/  LEA R80, P0, R137, c[0x0][0x188], 0x5 ;  /* 0x0000620089507a11 */ /* 0x000fc800078028ff */
[----:B------:R-:W-:-:S05]  /*0a80*/  LEA.HI.X R81, R137, c[0x0][0x18c], RZ, 0x5, P0 ;  /* 0x0000630089517a11 */ /* 0x000fca00000f2cff */
[----:B------:R-:W-:Y:S01]  /*0a90*/  IMAD.WIDE.U32 R72, R137, R72, c[0x0][0x208] ;  /* 0x0000820089487625 */ /* 0x000fe200078e0048 */
[----:B------:R0:W2:Y:S01]  /*0aa0*/  LDG.E.128 R64, [R80.64] ;  /* 0x0000000450407981 */ /* 0x0000a2000c1e1d00 */
[----:B------:R-:W-:-:S03]  /*0ab0*/  ISETP.NE.U32.AND P0, PT, RZ, c[0x0][0x218], PT ;  /* 0x00008600ff007a0c */ /* 0x000fc60003f05070 */
[----:B------:R0:W3:Y:S04]  /*0ac0*/  LDG.E.128 R68, [R80.64+0x10] ;  /* 0x0000100450447981 */ /* 0x0000e8000c1e1d00 */
[----:B------:R-:W4:Y:S01]  /*0ad0*/  LDG.E.128 R72, [R72.64] ;  /* 0x0000000448487981 */ /* 0x000f22000c1e1d00 */
[----:B------:R-:W-:Y:S01]  /*0ae0*/  ISETP.NE.AND.EX P0, PT, RZ, c[0x0][0x21c], PT, P0 ;  /* 0x00008700ff007a0c */ /* 0x000fe20003f05300 */
[----:B------:R-:W-:Y:S01]  /*0af0*/  IMAD.SHL.U32 R117, R137, 0x8, RZ ;  /* 0x0000000889757824 */ /* 0x000fe200078e00ff */
[----:B------:R-:W-:Y:S02]  /*0b00*/  SHF.R.U32.HI R122, RZ, 0x1d, R137 ;  /* 0x0000001dff7a7819 */ /* 0x000fe40000011689 */
[----:B------:R-:W-:-:S04]  /*0b10*/  ISETP.NE.U32.AND P1, PT, RZ, c[0x0][0x250], PT ;  /* 0x00009400ff007a0c */ /* 0x000fc80003f25070 */
[----:B------:R-:W-:-:S05]  /*0b20*/  ISETP.NE.AND.EX P1, PT, RZ, c[0x0][0x254], PT, P1 ;  /* 0x00009500ff007a0c */ /* 0x000fca0003f25310 */
[----:B------:R-:W-:-:S04]  /*0b30*/  @P0 LEA R118, P6, R137, c[0x0][0x218], 0x5 ;  /* 0x0000860089760a11 */ /* 0x000fc800078c28ff */
[----:B------:R-:W-:Y:S02]  /*0b40*/  @P0 LEA.HI.X R119, R137, c[0x0][0x21c], RZ, 0x5, P6 ;  /* 0x0000870089770a11 */ /* 0x000fe400030f2cff */
[C---:B0-----:R-:W-:Y:S02]  /*0b50*/  IADD3 R80, P6, R117.reuse, c[0x0][0x190], RZ ;  /* 0x0000640075507a10 */ /* 0x041fe40007fde0ff */
[----:B------:R-:W-:Y:S01]  /*0b60*/  @P1 IADD3 R120, P2, R117, c[0x0][0x198], RZ ;  /* 0x0000660075781a10 */ /* 0x000fe20007f5e0ff */
[----:B------:R0:W5:Y:S01]  /*0b70*/  @P0 LDG.E.128 R44, [R118.64] ;  /* 0x00000004762c0981 */ /* 0x000162000c1e1d00 */
[C---:B------:R-:W-:Y:S02]  /*0b80*/  IADD3.X R81, R122.reuse, c[0x0][0x194], RZ, P6, !PT ;  /* 0x000065007a517a10 */ /* 0x040fe400037fe4ff */
[----:B------:R-:W-:Y:S01]  /*0b90*/  @P1 IADD3.X R121, R122, c[0x0][0x19c], RZ, P2, !PT ;  /* 0x000067007a791a10 */ /* 0x000fe200017fe4ff */
[----:B------:R0:W5:Y:S04]  /*0ba0*/  @P0 LDG.E.128 R48, [R118.64+0x10] ;  /* 0x0000100476300981 */ /* 0x000168000c1e1d00 */
[----:B------:R-:W5:Y:S04]  /*0bb0*/  LDG.E.64 R80, [R80.64] ;  /* 0x0000000450507981 */ /* 0x000f68000c1e1b00 */
[----:B------:R1:W5:Y:S01]  /*0bc0*/  @P1 LDG.E.64 R78, [R120.64] ;  /* 0x00000004784e1981 */ /* 0x000362000c1e1b00 */
[----:B--2---:R-:W-:-:S04]  /*0bd0*/  FADD.FTZ R117, -R134, R64 ;  /* 0x0000004086757221 */ /* 0x004fc80000010100 */
[----:B-----5:R-:W-:Y:S01]  /*0be0*/  FMUL.FTZ R117, R116, R117 ;  /* 0x0000007574757220 */ /* 0x020fe20000410000 */
[----:B----4-:R-:W-:Y:S01]  /*0bf0*/  PRMT R132, RZ, 0x5410, R72 ;  /* 0x00005410ff847816 */ /* 0x010fe20000000048 */
[C---:B------:R-:W-:Y:S01]  /*0c00*/  FADD.FTZ R131, -R134.reuse, R66 ;  /* 0x0000004286837221 */ /* 0x040fe20000010100 */
[----:B------:R-:W-:Y:S01]  /*0c10*/  PRMT R72, RZ, 0x7610, R72 ;  /* 0x00007610ff487816 */ /* 0x000fe20000000048 */
        /* <DEDUP_REMOVED lines=9> */
[----:B------:R-:W-:Y:S02]  /*0cb0*/  FADD.FTZ R135, R135, R132 ;  /* 0x0000008487877221 */ /* 0x000fe40000010000 */
[----:B------:R-:W-:Y:S01]  /*0cc0*/  FFMA.FTZ R136, R117, R132, R136 ;  /* 0x0000008475887223 */ /* 0x000fe20000010088 */
[----:B------:R-:W-:Y:S01]  /*0cd0*/  PRMT R126, RZ, 0x7610, R73 ;  /* 0x00007610ff7e7816 */ /* 0x000fe20000000049 */
[----:B---3--:R-:W-:-:S02]  /*0ce0*/  FADD.FTZ R125, -R134, R68 ;  /* 0x00000044867d7221 */ /* 0x008fc40000010100 */
[----:B------:R-:W-:Y:S02]  /*0cf0*/  FADD.FTZ R10, R10, R128 ;  /* 0x000000800a0a7221 */ /* 0x000fe40000010000 */
[----:B------:R-:W-:Y:S02]  /*0d00*/  FMUL.FTZ R129, R116, R67 ;  /* 0x0000004374817220 */ /* 0x000fe40000410000 */
[-C--:B------:R-:W-:Y:S02]  /*0d10*/  FFMA.FTZ R26, R131, R128.reuse, R26 ;  /* 0x00000080831a7223 */ /* 0x080fe4000001001a */
[----:B------:R-:W-:Y:S02]  /*0d20*/  FMUL.FTZ R128, R93, R128 ;  /* 0x000000805d807220 */ /* 0x000fe40000410000 */
[----:B------:R-:W-:Y:S02]  /*0d30*/  FADD.FTZ R135, R135, R130 ;  /* 0x0000008287877221 */ /* 0x000fe40000010000 */
[----:B------:R-:W-:Y:S01]  /*0d40*/  FFMA.FTZ R136, R133, R130, R136 ;  /* 0x0000008285887223 */ /* 0x000fe20000010088 */
[----:B------:R-:W-:Y:S01]  /*0d50*/  PRMT R124, RZ, 0x5410, R74 ;  /* 0x00005410ff7c7816 */ /* 0x000fe2000000004a */
[----:B------:R-:W-:-:S02]  /*0d60*/  FADD.FTZ R11, R11, R126 ;  /* 0x0000007e0b0b7221 */ /* 0x000fc40000010000 */
[-C--:B------:R-:W-:Y:S02]  /*0d70*/  FFMA.FTZ R27, R129, R126.reuse, R27 ;  /* 0x0000007e811b7223 */ /* 0x080fe4000001001b */
[----:B------:R-:W-:Y:S02]  /*0d80*/  FMUL.FTZ R125, R116, R125 ;  /* 0x0000007d747d7220 */ /* 0x000fe40000410000 */
[----:B------:R-:W-:Y:S02]  /*0d90*/  FMUL.FTZ R126, R94, R126 ;  /* 0x0000007e5e7e7220 */ /* 0x000fe40000410000 */
[----:B------:R-:W-:Y:S02]  /*0da0*/  FADD.FTZ R135, R135, R128 ;  /* 0x0000008087877221 */ /* 0x000fe40000010000 */
[----:B------:R-:W-:Y:S01]  /*0db0*/  FFMA.FTZ R136, R131, R128, R136 ;  /* 0x0000008083887223 */ /* 0x000fe20000010088 */
[----:B------:R-:W-:Y:S01]  /*0dc0*/  PRMT R74, RZ, 0x7610, R74 ;  /* 0x00007610ff4a7816 */ /* 0x000fe2000000004a */
[----:B------:R-:W-:-:S02]  /*0dd0*/  FADD.FTZ R137, -R134, R70 ;  /* 0x0000004686897221 */ /* 0x000fc40000010100 */
[----:B------:R-:W-:Y:S02]  /*0de0*/  FADD.FTZ R4, R4, R124 ;  /* 0x0000007c04047221 */ /* 0x000fe40000010000 */
[-C--:B------:R-:W-:Y:S02]  /*0df0*/  FFMA.FTZ R20, R125, R124.reuse, R20 ;  /* 0x0000007c7d147223 */ /* 0x080fe40000010014 */
[----:B------:R-:W-:Y:S02]  /*0e00*/  FADD.FTZ R69, -R134, R69 ;  /* 0x0000004586457221 */ /* 0x000fe40000010100 */
[----:B------:R-:W-:Y:S02]  /*0e10*/  FMUL.FTZ R124, R95, R124 ;  /* 0x0000007c5f7c7220 */ /* 0x000fe40000410000 */
[----:B------:R-:W-:Y:S02]  /*0e20*/  FADD.FTZ R135, R135, R126 ;  /* 0x0000007e87877221 */ /* 0x000fe40000010000 */
[----:B------:R-:W-:Y:S01]  /*0e30*/  FFMA.FTZ R136, R129, R126, R136 ;  /* 0x0000007e81887223 */ /* 0x000fe20000010088 */
[----:B-1----:R-:W-:Y:S01]  /*0e40*/  PRMT R120, RZ, 0x5410, R75 ;  /* 0x00005410ff787816 */ /* 0x002fe2000000004b */
[----:B------:R-:W-:-:S02]  /*0e50*/  FMUL.FTZ R121, R116, R137 ;  /* 0x0000008974797220 */ /* 0x000fc40000410000 */
[----:B------:R-:W-:Y:S02]  /*0e60*/  FMUL.FTZ R123, R116, R69 ;  /* 0x00000045747b7220 */ /* 0x000fe40000410000 */
[----:B------:R-:W-:Y:S02]  /*0e70*/  FMUL.FTZ R122, R96, R74 ;  /* 0x0000004a607a7220 */ /* 0x000fe40000410000 */
[----:B------:R-:W-:Y:S02]  /*0e80*/  FADD.FTZ R135, R135, R124 ;  /* 0x0000007c87877221 */ /* 0x000fe40000010000 */
[----:B------:R-:W-:Y:S01]  /*0e90*/  FFMA.FTZ R136, R125, R124, R136 ;  /* 0x0000007c7d887223 */ /* 0x000fe20000010088 */
[----:B------:R-:W-:Y:S01]  /*0ea0*/  PRMT R75, RZ, 0x7610, R75 ;  /* 0x00007610ff4b7816 */ /* 0x000fe2000000004b */
[----:B------:R-:W-:Y:S02]  /*0eb0*/  FADD.FTZ R6, R6, R120 ;  /* 0x0000007806067221 */ /* 0x000fe40000010000 */
[----:B------:R-:W-:-:S02]  /*0ec0*/  FFMA.FTZ R22, R121, R120, R22 ;  /* 0x0000007879167223 */ /* 0x000fc40000010016 */
[----:B------:R-:W-:Y:S02]  /*0ed0*/  FADD.FTZ R71, -R134, R71 ;  /* 0x0000004786477221 */ /* 0x000fe40000010100 */
[----:B------:R-:W-:Y:S02]  /*0ee0*/  FMUL.FTZ R120, R97, R120 ;  /* 0x0000007861787220 */ /* 0x000fe40000410000 */
[----:B------:R-:W-:Y:S02]  /*0ef0*/  FADD.FTZ R135, R135, R122 ;  /* 0x0000007a87877221 */ /* 0x000fe40000010000 */
[----:B------:R-:W-:Y:S02]  /*0f00*/  FFMA.FTZ R136, R123, R122, R136 ;  /* 0x0000007a7b887223 */ /* 0x000fe40000010088 */
[----:B0-----:R-:W-:Y:S02]  /*0f10*/  FMUL.FTZ R119, R98, R75 ;  /* 0x0000004b62777220 */ /* 0x001fe40000410000 */
        /* <DEDUP_REMOVED lines=11> */
.L_x_695:
[----:B------:R-:W-:Y:S05]  /*0fd0*/  BSYNC B1 ;  /* 0x0000000000017941 */ /* 0x000fea0003800000 */
.L_x_694:
[----:B------:R-:W-:Y:S05]  /*0fe0*/  BRA.DIV ~URZ, `(.L_x_696) ;  /* 0x000019927f007947 */ /* 0x000fea000b800000 */
[----:B------:R0:W1:Y:S02]  /*0ff0*/  SHFL.BFLY PT, R66, R135, 0x1, 0x1f ;  /* 0x0c201f0087427f89 */ /* 0x00006400000e0000 */
.L_x_703:
        /* <DEDUP_REMOVED lines=18> */
.L_x_704:
[----:B--2---:R-:W-:Y:S01]  /*1120*/  FADD.FTZ R71, R71, R68 ;  /* 0x0000004447477221 */ /* 0x004fe20000010000 */
[----:B------:R-:W-:Y:S01]  /*1130*/  BSSY B1, `(.L_x_698) ;  /* 0x000007d000017945 */ /* 0x000fe20003800000 */
[----:B-1----:R-:W-:Y:S02]  /*1140*/  FADD.FTZ R65, R65, R70 ;  /* 0x0000004641417221 */ /* 0x002fe40000010000 */
[----:B------:R-:W-:Y:S02]  /*1150*/  FMUL.FTZ R72, R71, c[0x0][0x1e0] ;  /* 0x0000780047487a20 */ /* 0x000fe40000410000 */
[----:B------:R-:W-:Y:S01]  /*1160*/  FMUL.FTZ R74, R65, c[0x0][0x1e0] ;  /* 0x00007800414a7a20 */ /* 0x000fe20000410000 */
[----:B------:R-:W-:Y:S05]  /*1170*/  @!P3 BRA `(.L_x_699) ;  /* 0x000007800000b947 */ /* 0x000fea0003800000 */
[----:B------:R-:W-:Y:S02]  /*1180*/  FSEL R139, R72, RZ, !P5 ;  /* 0x000000ff488b7208 */ /* 0x000fe40006800000 */
[----:B------:R-:W-:Y:S02]  /*1190*/  ISETP.NE.U32.AND P1, PT, RZ, c[0x0][0x218], PT ;  /* 0x00008600ff007a0c */ /* 0x000fe40003f25070 */
[----:B------:R-:W-:Y:S01]  /*11a0*/  ISETP.NE.U32.AND P0, PT, RZ, c[0x0][0x250], PT ;  /* 0x00009400ff007a0c */ /* 0x000fe20003f05070 */
[-CC-:B------:R-:W-:Y:S01]  /*11b0*/  FFMA.FTZ R64, R100, R74.reuse, R139.reuse ;  /* 0x0000004a64407223 */ /* 0x180fe2000001008b */
[----:B------:R-:W-:Y:S01]  /*11c0*/  ISETP.NE.AND.EX P1, PT, RZ, c[0x0][0x21c], PT, P1 ;  /* 0x00008700ff007a0c */ /* 0x000fe20003f25310 */
[----:B------:R-:W-:Y:S01]  /*11d0*/  FFMA.FTZ R65, R101, R74, R139 ;  /* 0x0000004a65417223 */ /* 0x000fe2000001008b */
[----:B------:R-:W-:Y:S01]  /*11e0*/  ISETP.NE.AND.EX P0, PT, RZ, c[0x0][0x254], PT, P0 ;  /* 0x00009500ff007a0c */ /* 0x000fe20003f05300 */
[----:B------:R-:W-:Y:S01]  /*11f0*/  FADD.FTZ R67, R105, -R64 ;  /* 0x8000004069437221 */ /* 0x000fe20000010000 */
[----:B------:R-:W-:Y:S01]  /*1200*/  MOV R64, R2 ;  /* 0x0000000200407202 */ /* 0x000fe20000000f00 */
[----:B------:R-:W-:Y:S01]  /*1210*/  FADD.FTZ R65, R102, -R65 ;  /* 0x8000004166417221 */ /* 0x000fe20000010000 */
[----:B------:R-:W-:Y:S01]  /*1220*/  LOP3.LUT P2, RZ, R2, 0xff00, RZ, 0xc0, !PT ;  /* 0x0000ff0002ff7812 */ /* 0x000fe2000784c0ff */
[----:B-----5:R-:W-:Y:S01]  /*1230*/  FMUL.FTZ R66, R116, R67 ;  /* 0x0000004374427220 */ /* 0x020fe20000410000 */
[----:B------:R-:W-:Y:S01]  /*1240*/  LOP3.LUT P6, RZ, R64, 0xff, RZ, 0xc0, !PT ;  /* 0x000000ff40ff7812 */ /* 0x000fe200078cc0ff */
[----:B------:R-:W-:-:S02]  /*1250*/  FFMA.FTZ R67, R103, R74, R139 ;  /* 0x0000004a67437223 */ /* 0x000fc4000001008b */
[----:B------:R-:W-:Y:S02]  /*1260*/  FMUL.FTZ R65, R116, R65 ;  /* 0x0000004174417220 */ /* 0x000fe40000410000 */
[----:B------:R-:W-:Y:S02]  /*1270*/  FADD.FTZ R67, R106, -R67 ;  /* 0x800000436a437221 */ /* 0x000fe40000010000 */
[-CC-:B------:R-:W-:Y:S02]  /*1280*/  FFMA.FTZ R64, R104, R74.reuse, R139.reuse ;  /* 0x0000004a68407223 */ /* 0x180fe4000001008b */
[----:B------:R-:W-:Y:S02]  /*1290*/  FFMA.FTZ R71, R109, R74, R139 ;  /* 0x0000004a6d477223 */ /* 0x000fe4000001008b */
[----:B------:R-:W-:Y:S02]  /*12a0*/  @P1 FADD.FTZ R65, R36, R65 ;  /* 0x0000004124411221 */ /* 0x000fe40000010000 */
[----:B------:R-:W-:-:S02]  /*12b0*/  FMUL.FTZ R67, R116, R67 ;  /* 0x0000004374437220 */ /* 0x000fc40000410000 */
[----:B------:R-:W-:Y:S02]  /*12c0*/  FADD.FTZ R69, R107, -R64 ;  /* 0x800000406b457221 */ /* 0x000fe40000010000 */
[----:B------:R-:W-:Y:S02]  /*12d0*/  FADD.FTZ R71, R108, -R71 ;  /* 0x800000476c477221 */ /* 0x000fe40000010000 */
[----:B------:R-:W-:Y:S02]  /*12e0*/  FFMA.FTZ R64, R110, R74, R139 ;  /* 0x0000004a6e407223 */ /* 0x000fe4000001008b */
[----:B------:R-:W-:Y:S02]  /*12f0*/  FMUL.FTZ R134, R65, c[0x0][0x1e8] ;  /* 0x00007a0041867a20 */ /* 0x000fe40000410000 */
[----:B------:R-:W-:Y:S02]  /*1300*/  @P1 FADD.FTZ R67, R38, R67 ;  /* 0x0000004326431221 */ /* 0x000fe40000010000 */
[----:B0-----:R-:W-:Y:S01]  /*1310*/  FMUL.FTZ R68, R116, R69 ;  /* 0x0000004574447220 */ /* 0x001fe20000410000 */
[----:B------:R-:W-:Y:S01]  /*1320*/  FSEL R138, R134, RZ, P6 ;  /* 0x000000ff868a7208 */ /* 0x000fe20003000000 */
[----:B------:R-:W-:Y:S01]  /*1330*/  FMUL.FTZ R71, R116, R71 ;  /* 0x0000004774477220 */ /* 0x000fe20000410000 */
[----:B------:R-:W-:Y:S01]  /*1340*/  LOP3.LUT P6, RZ, R2, 0xff0000, RZ, 0xc0, !PT ;  /* 0x00ff000002ff7812 */ /* 0x000fe200078cc0ff */
[----:B------:R-:W-:-:S02]  /*1350*/  @P1 FADD.FTZ R66, R37, R66 ;  /* 0x0000004225421221 */ /* 0x000fc40000010000 */
[----:B------:R-:W-:Y:S02]  /*1360*/  FADD.FTZ R69, R111, -R64 ;  /* 0x800000406f457221 */ /* 0x000fe40000010000 */
[----:B------:R-:W-:Y:S02]  /*1370*/  FMUL.FTZ R137, R67, c[0x0][0x1e8] ;  /* 0x00007a0043897a20 */ /* 0x000fe40000410000 */
[----:B------:R-:W-:Y:S02]  /*1380*/  @P1 FADD.FTZ R71, R40, R71 ;  /* 0x0000004728471221 */ /* 0x000fe40000010000 */
[----:B------:R-:W-:Y:S01]  /*1390*/  FMUL.FTZ R73, R66, c[0x0][0x1e8] ;  /* 0x00007a0042497a20 */ /* 0x000fe20000410000 */
[----:B------:R-:W-:Y:S01]  /*13a0*/  FSEL R140, R137, RZ, P6 ;  /* 0x000000ff898c7208 */ /* 0x000fe20003000000 */
[----:B------:R-:W-:Y:S01]  /*13b0*/  FMUL.FTZ R70, R116, R69 ;  /* 0x0000004574467220 */ /* 0x000fe20000410000 */
[----:B------:R-:W-:Y:S01]  /*13c0*/  LOP3.LUT P6, RZ, R3, 0xff, RZ, 0xc0, !PT ;  /* 0x000000ff03ff7812 */ /* 0x000fe200078cc0ff */
[----:B------:R-:W-:Y:S01]  /*13d0*/  @P1 FADD.FTZ R68, R39, R68 ;  /* 0x0000004427441221 */ /* 0x000fe20000010000 */
[----:B------:R-:W-:Y:S01]  /*13e0*/  FSEL R141, R73, RZ, P2 ;  /* 0x000000ff498d7208 */ /* 0x000fe20001000000 */
[----:B------:R-:W-:Y:S01]  /*13f0*/  FMUL.FTZ R136, R71, c[0x0][0x1e8] ;  /* 0x00007a0047887a20 */ /* 0x000fe20000410000 */
[----:B------:R-:W-:Y:S01]  /*1400*/  LOP3.LUT P2, RZ, R2, 0xff000000, RZ, 0xc0, !PT ;  /* 0xff00000002ff7812 */ /* 0x000fe2000784c0ff */
[----:B------:R-:W-:-:S02]  /*1410*/  FFMA.FTZ R69, R113, R74, R139 ;  /* 0x0000004a71457223 */ /* 0x000fc4000001008b */
[----:B------:R-:W-:Y:S01]  /*1420*/  @P1 FADD.FTZ R70, R41, R70 ;  /* 0x0000004629461221 */ /* 0x000fe20000010000 */
[----:B------:R-:W-:Y:S01]  /*1430*/  FSEL R142, R136, RZ, P6 ;  /* 0x000000ff888e7208 */ /* 0x000fe20003000000 */
[----:B------:R-:W-:Y:S01]  /*1440*/  FMUL.FTZ R135, R68, c[0x0][0x1e8] ;  /* 0x00007a0044877a20 */ /* 0x000fe20000410000 */
[----:B------:R-:W-:Y:S01]  /*1450*/  LOP3.LUT P6, RZ, R3, 0xff00, RZ, 0xc0, !PT ;  /* 0x0000ff0003ff7812 */ /* 0x000fe200078cc0ff */
[----:B------:R-:W-:Y:S02]  /*1460*/  FFMA.FTZ R139, R115, R74, R139 ;  /* 0x0000004a738b7223 */ /* 0x000fe4000001008b */
[----:B------:R-:W-:Y:S01]  /*1470*/  FADD.FTZ R69, R112, -R69 ;  /* 0x8000004570457221 */ /* 0x000fe20000010000 */
[----:B------:R-:W-:Y:S01]  /*1480*/  FSEL R143, R135, RZ, P2 ;  /* 0x000000ff878f7208 */ /* 0x000fe20001000000 */
[----:B------:R-:W-:Y:S01]  /*1490*/  FMUL.FTZ R75, R70, c[0x0][0x1e8] ;  /* 0x00007a00464b7a20 */ /* 0x000fe20000410000 */
[----:B------:R-:W-:Y:S01]  /*14a0*/  ISETP.NE.U32.AND P2, PT, RZ, c[0x0][0x258], PT ;  /* 0x00009600ff007a0c */ /* 0x000fe20003f45070 */
[----:B------:R-:W-:-:S02]  /*14b0*/  @P0 IMAD.MOV.U32 R64, RZ, RZ, R76 ;  /* 0x000000ffff400224 */ /* 0x000fc400078e004c */
[----:B------:R-:W-:Y:S01]  /*14c0*/  FADD.FTZ R139, R114, -R139 ;  /* 0x8000008b728b7221 */ /* 0x000fe20000010000 */
[----:B------:R-:W-:Y:S01]  /*14d0*/  FSEL R145, R75, RZ, P6 ;  /* 0x000000ff4b917208 */ /* 0x000fe20003000000 */
[----:B------:R-:W-:Y:S01]  /*14e0*/  FMUL.FTZ R69, R116, R69 ;  /* 0x0000004574457220 */ /* 0x000fe20000410000 */
[----:B------:R-:W-:Y:S01]  /*14f0*/  @P0 LOP3.LUT P6, RZ, R64, 0xff, RZ, 0xc0, !PT ;  /* 0x000000ff40ff0812 */ /* 0x000fe200078cc0ff */
[----:B------:R-:W-:Y:S01]  /*1500*/  FMUL.FTZ R64, R116, R139 ;  /* 0x0000008b74407220 */ /* 0x000fe20000410000 */
[----:B------:R-:W-:Y:S01]  /*1510*/  ISETP.NE.AND.EX P2, PT, RZ, c[0x0][0x25c], PT, P2 ;  /* 0x00009700ff007a0c */ /* 0x000fe20003f45320 */
[----:B------:R-:W-:Y:S01]  /*1520*/  @P1 FADD.FTZ R69, R42, R69 ;  /* 0x000000452a451221 */ /* 0x000fe20000010000 */
[----:B------:R-:W-:Y:S01]  /*1530*/  @P0 FSEL R134, R134, RZ, P6 ;  /* 0x000000ff86860208 */ /* 0x000fe20003000000 */
[----:B------:R-:W-:Y:S01]  /*1540*/  @P1 FADD.FTZ R64, R43, R64 ;  /* 0x000000402b401221 */ /* 0x000fe20000010000 */
[----:B------:R-:W-:Y:S01]  /*1550*/  LOP3.LUT P1, RZ, R3, 0xff0000, RZ, 0xc0, !PT ;  /* 0x00ff000003ff7812 */ /* 0x000fe2000782c0ff */
[----:B------:R-:W-:Y:S01]  /*1560*/  FMUL.FTZ R139, R69, c[0x0][0x1e8] ;  /* 0x00007a00458b7a20 */ /* 0x000fe20000410000 */
[----:B------:R-:W-:Y:S01]  /*1570*/  SEL R54, R67, R54, P2 ;  /* 0x0000003643367207 */ /* 0x000fe20001000000 */
[----:B------:R-:W-:Y:S01]  /*1580*/  FMUL.FTZ R144, R64, c[0x0][0x1e8] ;  /* 0x00007a0040907a20 */ /* 0x000fe20000410000 */
[----:B------:R-:W-:-:S02]  /*1590*/  @P0 LOP3.LUT P6, RZ, R76, 0xff0000, RZ, 0xc0, !PT ;  /* 0x00ff00004cff0812 */ /* 0x000fc400078cc0ff */
[----:B------:R-:W-:Y:S02]  /*15a0*/  FSEL R67, R139, RZ, P1 ;  /* 0x000000ff8b437208 */ /* 0x000fe40000800000 */
[----:B------:R-:W-:Y:S02]  /*15b0*/  LOP3.LUT P1, RZ, R3, 0xff000000, RZ, 0xc0, !PT ;  /* 0xff00000003ff7812 */ /* 0x000fe4000782c0ff */
[----:B------:R-:W-:Y:S02]  /*15c0*/  SEL R55, R68, R55, P2 ;  /* 0x0000003744377207 */ /* 0x000fe40001000000 */
[----:B------:R-:W-:Y:S02]  /*15d0*/  SEL R53, R66, R53, P2 ;  /* 0x0000003542357207 */ /* 0x000fe40001000000 */
[----:B------:R-:W-:Y:S02]  /*15e0*/  SEL R57, R70, R57, P2 ;  /* 0x0000003946397207 */ /* 0x000fe40001000000 */
[----:B------:R-:W-:-:S02]  /*15f0*/  @P2 MOV R68, 0x20 ;  /* 0x0000002000442802 */ /* 0x000fc40000000f00 */
[----:B------:R-:W-:Y:S01]  /*1600*/  F2FP.BF16.PACK_AB R66, R145, R142 ;  /* 0x0000008e9142723e */ /* 0x000fe200000010ff */
[----:B------:R-:W-:Y:S01]  /*1610*/  IMAD.MOV.U32 R142, RZ, RZ, 0x10 ;  /* 0x00000010ff8e7424 */ /* 0x000fe200078e00ff */
[----:B------:R-:W-:Y:S02]  /*1620*/  FSEL R70, R144, RZ, P1 ;  /* 0x000000ff90467208 */ /* 0x000fe40000800000 */
[C---:B------:R-:W-:Y:S02]  /*1630*/  @P0 LOP3.LUT P1, RZ, R76.reuse, 0xff00, RZ, 0xc0, !PT ;  /* 0x0000ff004cff0812 */ /* 0x040fe4000782c0ff */
[----:B------:R-:W-:Y:S02]  /*1640*/  @P0 FSEL R137, R137, RZ, P6 ;  /* 0x000000ff89890208 */ /* 0x000fe40003000000 */
[----:B------:R-:W-:Y:S02]  /*1650*/  @P0 LOP3.LUT P6, RZ, R76, 0xff000000, RZ, 0xc0, !PT ;  /* 0xff0000004cff0812 */ /* 0x000fe400078cc0ff */
[----:B------:R-:W-:Y:S01]  /*1660*/  SEL R58, R69, R58, P2 ;  /* 0x0000003a453a7207 */ /* 0x000fe20001000000 */
[----:B------:R-:W-:Y:S01]  /*1670*/  @P2 IMAD.WIDE.U32 R68, R99, R68, c[0x0][0x258] ;  /* 0x0000960063442625 */ /* 0x000fe200078e0044 */
[----:B------:R-:W-:-:S02]  /*1680*/  SEL R52, R65, R52, P2 ;  /* 0x0000003441347207 */ /* 0x000fc40001000000 */
[----:B------:R-:W-:Y:S02]  /*1690*/  SEL R56, R71, R56, P2 ;  /* 0x0000003847387207 */ /* 0x000fe40001000000 */
[----:B------:R-:W-:Y:S01]  /*16a0*/  SEL R59, R64, R59, P2 ;  /* 0x0000003b403b7207 */ /* 0x000fe20001000000 */
[----:B------:R-:W-:Y:S01]  /*16b0*/  @P2 STG.E.128 [R68.64], R52 ;  /* 0x0000003444002986 */ /* 0x000fe2000c101d04 */
[----:B------:R-:W-:Y:S01]  /*16c0*/  F2FP.BF16.PACK_AB R67, R70, R67 ;  /* 0x000000434643723e */ /* 0x000fe200000010ff */
[----:B------:R-:W-:Y:S01]  /*16d0*/  IMAD.WIDE.U32 R70, R99, R142, c[0x0][0x248] ;  /* 0x0000920063467625 */ /* 0x000fe200078e008e */
[----:B------:R-:W-:Y:S01]  /*16e0*/  F2FP.BF16.PACK_AB R65, R143, R140 ;  /* 0x0000008c8f41723e */ /* 0x000fe200000010ff */
[----:B------:R-:W-:Y:S01]  /*16f0*/  @P2 STG.E.128 [R68.64+0x10], R56 ;  /* 0x0000103844002986 */ /* 0x000fe2000c101d04 */
[----:B------:R-:W-:Y:S02]  /*1700*/  F2FP.BF16.PACK_AB R64, R141, R138 ;  /* 0x0000008a8d40723e */ /* 0x000fe400000010ff */
[----:B------:R-:W-:-:S02]  /*1710*/  @P0 FSEL R73, R73, RZ, P1 ;  /* 0x000000ff49490208 */ /* 0x000fc40000800000 */
[----:B------:R-:W-:Y:S01]  /*1720*/  @P0 LOP3.LUT P1, RZ, R77, 0xff, RZ, 0xc0, !PT ;  /* 0x000000ff4dff0812 */ /* 0x000fe2000782c0ff */
[----:B------:R0:W-:Y:S01]  /*1730*/  STG.E.128 [R70.64], R64 ;  /* 0x0000004046007986 */ /* 0x0001e2000c101d04 */
[----:B------:R-:W-:Y:S02]  /*1740*/  @P0 FSEL R135, R135, RZ, P6 ;  /* 0x000000ff87870208 */ /* 0x000fe40003000000 */
[C---:B------:R-:W-:Y:S02]  /*1750*/  @P0 LOP3.LUT P6, RZ, R77.reuse, 0xff0000, RZ, 0xc0, !PT ;  /* 0x00ff00004dff0812 */ /* 0x040fe400078cc0ff */
[----:B------:R-:W-:Y:S02]  /*1760*/  @P0 FSEL R136, R136, RZ, P1 ;  /* 0x000000ff88880208 */ /* 0x000fe40000800000 */
[C---:B------:R-:W-:Y:S02]  /*1770*/  @P0 LOP3.LUT P2, RZ, R77.reuse, 0xff00, RZ, 0xc0, !PT ;  /* 0x0000ff004dff0812 */ /* 0x040fe4000784c0ff */
[----:B------:R-:W-:-:S02]  /*1780*/  @P0 LOP3.LUT P1, RZ, R77, 0xff000000, RZ, 0xc0, !PT ;  /* 0xff0000004dff0812 */ /* 0x000fc4000782c0ff */
[----:B------:R-:W-:Y:S02]  /*1790*/  @P0 F2FP.BF16.PACK_AB R134, RZ, R134 ;  /* 0x00000086ff86023e */ /* 0x000fe400000010ff */
[----:B------:R-:W-:Y:S02]  /*17a0*/  @P0 F2FP.BF16.PACK_AB R137, RZ, R137 ;  /* 0x00000089ff89023e */ /* 0x000fe400000010ff */
[----:B------:R-:W-:Y:S02]  /*17b0*/  @P0 FSEL R75, R75, RZ, P2 ;  /* 0x000000ff4b4b0208 */ /* 0x000fe40001000000 */
[----:B------:R-:W-:Y:S02]  /*17c0*/  @P0 F2FP.BF16.PACK_AB R136, RZ, R136 ;  /* 0x00000088ff88023e */ /* 0x000fe400000010ff */
[----:B0-----:R-:W-:Y:S02]  /*17d0*/  @P0 FSEL R64, R139, RZ, P6 ;  /* 0x000000ff8b400208 */ /* 0x001fe40003000000 */
[----:B------:R-:W-:-:S02]  /*17e0*/  @P0 FSEL R66, R144, RZ, P1 ;  /* 0x000000ff90420208 */ /* 0x000fc40000800000 */
        /* <DEDUP_REMOVED lines=17> */
.L_x_699:
[----:B------:R-:W-:Y:S05]  /*1900*/  BSYNC B1 ;  /* 0x0000000000017941 */ /* 0x000fea0003800000 */
.L_x_698:
[----:B------:R-:W-:Y:S01]  /*1910*/  BSSY B1, `(.L_x_700) ;  /* 0x0000079000017945 */ /* 0x000fe20003800000 */
[----:B------:R-:W-:Y:S05]  /*1920*/  @!P4 BRA `(.L_x_701) ;  /* 0x000007700000c947 */ /* 0x000fea0003800000 */
[----:B------:R-:W-:Y:S01]  /*1930*/  FSEL R137, R72, RZ, !P5 ;  /* 0x000000ff48897208 */ /* 0x000fe20006800000 */
[----:B------:R-:W-:Y:S01]  /*1940*/  IMAD.MOV.U32 R138, RZ, RZ, 0x10 ;  /* 0x00000010ff8a7424 */ /* 0x000fe200078e00ff */
[----:B------:R-:W-:Y:S02]  /*1950*/  ISETP.NE.U32.AND P1, PT, RZ, c[0x0][0x218], PT ;  /* 0x00008600ff007a0c */ /* 0x000fe40003f25070 */
[----:B------:R-:W-:Y:S01]  /*1960*/  ISETP.NE.U32.AND P0, PT, RZ, c[0x0][0x258], PT ;  /* 0x00009600ff007a0c */ /* 0x000fe20003f05070 */
[-CC-:B------:R-:W-:Y:S01]  /*1970*/  FFMA.FTZ R73, R125, R74.reuse, R137.reuse ;  /* 0x0000004a7d497223 */ /* 0x180fe20000010089 */
[----:B------:R-:W-:Y:S01]  /*1980*/  ISETP.NE.AND.EX P1, PT, RZ, c[0x0][0x21c], PT, P1 ;  /* 0x00008700ff007a0c */ /* 0x000fe20003f25310 */
[----:B------:R-:W-:Y:S01]  /*1990*/  FFMA.FTZ R69, R131, R74, R137 ;  /* 0x0000004a83457223 */ /* 0x000fe20000010089 */
[----:B0-----:R-:W-:Y:S01]  /*19a0*/  MOV R64, R80 ;  /* 0x0000005000407202 */ /* 0x001fe20000000f00 */
[----:B------:R-:W-:Y:S01]  /*19b0*/  FADD.FTZ R73, R124, -R73 ;  /* 0x800000497c497221 */ /* 0x000fe20000010000 */
[----:B------:R-:W-:Y:S01]  /*19c0*/  ISETP.NE.AND.EX P0, PT, RZ, c[0x0][0x25c], PT, P0 ;  /* 0x00009700ff007a0c */ /* 0x000fe20003f05300 */
[-C--:B------:R-:W-:Y:S01]  /*19d0*/  FFMA.FTZ R75, R123, R74.reuse, R137 ;  /* 0x0000004a7b4b7223 */ /* 0x080fe20000010089 */
[----:B------:R-:W-:Y:S01]  /*19e0*/  LOP3.LUT P2, RZ, R81, 0xff, RZ, 0xc0, !PT ;  /* 0x000000ff51ff7812 */ /* 0x000fe2000784c0ff */
[----:B------:R-:W-:Y:S01]  /*19f0*/  FADD.FTZ R69, R128, -R69 ;  /* 0x8000004580457221 */ /* 0x000fe20000010000 */
[----:B------:R-:W-:Y:S01]  /*1a00*/  LOP3.LUT P6, RZ, R64, 0xff, RZ, 0xc0, !PT ;  /* 0x000000ff40ff7812 */ /* 0x000fe200078cc0ff */
[----:B------:R-:W-:Y:S01]  /*1a10*/  FFMA.FTZ R71, R129, R74, R137 ;  /* 0x0000004a81477223 */ /* 0x000fe20000010089 */
[----:B------:R-:W-:Y:S01]  /*1a20*/  LOP3.LUT P5, RZ, R80, 0xff0000, RZ, 0xc0, !PT ;  /* 0x00ff000050ff7812 */ /* 0x000fe200078ac0ff */
[----:B-----5:R-:W-:-:S02]  /*1a30*/  FMUL.FTZ R73, R116, R73 ;  /* 0x0000004974497220 */ /* 0x020fc40000410000 */
[----:B------:R-:W-:Y:S02]  /*1a40*/  FADD.FTZ R75, R122, -R75 ;  /* 0x8000004b7a4b7221 */ /* 0x000fe40000010000 */
[-CC-:B------:R-:W-:Y:S02]  /*1a50*/  FFMA.FTZ R65, R117, R74.reuse, R137.reuse ;  /* 0x0000004a75417223 */ /* 0x180fe40000010089 */
[-CC-:B------:R-:W-:Y:S02]  /*1a60*/  FFMA.FTZ R67, R133, R74.reuse, R137.reuse ;  /* 0x0000004a85437223 */ /* 0x180fe40000010089 */
[-CC-:B------:R-:W-:Y:S02]  /*1a70*/  FFMA.FTZ R135, R121, R74.reuse, R137.reuse ;  /* 0x0000004a79877223 */ /* 0x180fe40000010089 */
[----:B------:R-:W-:Y:S02]  /*1a80*/  FMUL.FTZ R69, R116, R69 ;  /* 0x0000004574457220 */ /* 0x000fe40000410000 */
[----:B------:R-:W-:-:S02]  /*1a90*/  FFMA.FTZ R74, R118, R74, R137 ;  /* 0x0000004a764a7223 */ /* 0x000fc40000010089 */
[----:B------:R-:W-:Y:S02]  /*1aa0*/  FADD.FTZ R71, R126, -R71 ;  /* 0x800000477e477221 */ /* 0x000fe40000010000 */
[----:B------:R-:W-:Y:S02]  /*1ab0*/  @P1 FADD.FTZ R73, R48, R73 ;  /* 0x0000004930491221 */ /* 0x000fe40000010000 */
[----:B------:R-:W-:Y:S02]  /*1ac0*/  FMUL.FTZ R68, R116, R75 ;  /* 0x0000004b74447220 */ /* 0x000fe40000410000 */
[----:B------:R-:W-:Y:S01]  /*1ad0*/  FADD.FTZ R65, R132, -R65 ;  /* 0x8000004184417221 */ /* 0x000fe20000010000 */
[----:B------:R-:W-:Y:S01]  /*1ae0*/  SEL R56, R73, R56, P0 ;  /* 0x0000003849387207 */ /* 0x000fe20000000000 */
[----:B------:R-:W-:Y:S02]  /*1af0*/  FADD.FTZ R67, R130, -R67 ;  /* 0x8000004382437221 */ /* 0x000fe40000010000 */
[----:B------:R-:W-:-:S02]  /*1b00*/  FADD.FTZ R135, R120, -R135 ;  /* 0x8000008778877221 */ /* 0x000fc40000010000 */
[----:B------:R-:W-:Y:S02]  /*1b10*/  @P1 FADD.FTZ R69, R46, R69 ;  /* 0x000000452e451221 */ /* 0x000fe40000010000 */
[----:B------:R-:W-:Y:S02]  /*1b20*/  FADD.FTZ R137, R119, -R74 ;  /* 0x8000004a77897221 */ /* 0x000fe40000010000 */
[C---:B------:R-:W-:Y:S01]  /*1b30*/  FMUL.FTZ R66, R116.reuse, R71 ;  /* 0x0000004774427220 */ /* 0x040fe20000410000 */
[----:B------:R-:W-:Y:S01]  /*1b40*/  SEL R54, R69, R54, P0 ;  /* 0x0000003645367207 */ /* 0x000fe20000000000 */
[----:B------:R-:W-:Y:S02]  /*1b50*/  FMUL.FTZ R136, R73, c[0x0][0x1e8] ;  /* 0x00007a0049887a20 */ /* 0x000fe40000410000 */
[----:B------:R-:W-:Y:S02]  /*1b60*/  @P1 FADD.FTZ R68, R49, R68 ;  /* 0x0000004431441221 */ /* 0x000fe40000010000 */
[----:B------:R-:W-:-:S02]  /*1b70*/  FMUL.FTZ R65, R116, R65 ;  /* 0x0000004174417220 */ /* 0x000fc40000410000 */
        /* <DEDUP_REMOVED lines=24> */
[----:B------:R-:W-:Y:S02]  /*1d00*/  F2FP.BF16.PACK_AB R65, R68, R67 ;  /* 0x000000434441723e */ /* 0x000fe400000010ff */
[----:B------:R-:W-:Y:S02]  /*1d10*/  @P0 MOV R68, 0x20 ;  /* 0x0000002000440802 */ /* 0x000fe40000000f00 */
[C---:B------:R-:W-:Y:S01]  /*1d20*/  SEL R59, R116.reuse, R59, P0 ;  /* 0x0000003b743b7207 */ /* 0x040fe20000000000 */
[----:B------:R-:W-:Y:S01]  /*1d30*/  FMUL.FTZ R116, R116, c[0x0][0x1e8] ;  /* 0x00007a0074747a20 */ /* 0x000fe20000410000 */
[----:B------:R-:W-:Y:S01]  /*1d40*/  F2FP.BF16.PACK_AB R66, R66, R69 ;  /* 0x000000454242723e */ /* 0x000fe200000010ff */
[----:B------:R-:W-:Y:S01]  /*1d50*/  @P2 IMAD.MOV.U32 R72, RZ, RZ, R78 ;  /* 0x000000ffff482224 */ /* 0x000fe200078e004e */
[C---:B------:R-:W-:Y:S01]  /*1d60*/  SEL R58, R135.reuse, R58, P0 ;  /* 0x0000003a873a7207 */ /* 0x040fe20000000000 */
[----:B------:R-:W-:Y:S01]  /*1d70*/  FMUL.FTZ R135, R135, c[0x0][0x1e8] ;  /* 0x00007a0087877a20 */ /* 0x000fe20000410000 */
[----:B------:R-:W-:Y:S01]  /*1d80*/  LOP3.LUT P5, RZ, R80, 0xff00, RZ, 0xc0, !PT ;  /* 0x0000ff0050ff7812 */ /* 0x000fe200078ac0ff */
[----:B------:R-:W-:Y:S01]  /*1d90*/  @P0 IMAD.WIDE.U32 R68, R99, R68, c[0x0][0x258] ;  /* 0x0000960063440625 */ /* 0x000fe200078e0044 */
[----:B------:R-:W-:-:S02]  /*1da0*/  FSEL R67, R73, RZ, P6 ;  /* 0x000000ff49437208 */ /* 0x000fc40003000000 */
[C---:B------:R-:W-:Y:S02]  /*1db0*/  LOP3.LUT P1, RZ, R81.reuse, 0xff000000, RZ, 0xc0, !PT ;  /* 0xff00000051ff7812 */ /* 0x040fe4000782c0ff */
[----:B------:R-:W-:Y:S01]  /*1dc0*/  SEL R53, R64, R53, P0 ;  /* 0x0000003540357207 */ /* 0x000fe20000000000 */
[----:B------:R-:W-:Y:S01]  /*1dd0*/  @P0 STG.E.128 [R68.64+0x10], R56 ;  /* 0x0000103844000986 */ /* 0x000fe2000c101d04 */
[----:B------:R-:W-:Y:S02]  /*1de0*/  LOP3.LUT P6, RZ, R81, 0xff0000, RZ, 0xc0, !PT ;  /* 0x00ff000051ff7812 */ /* 0x000fe400078cc0ff */
[----:B------:R-:W-:Y:S01]  /*1df0*/  FSEL R64, R74, RZ, P5 ;  /* 0x000000ff4a407208 */ /* 0x000fe20002800000 */
[----:B------:R0:W-:Y:S01]  /*1e00*/  @P0 STG.E.128 [R68.64], R52 ;  /* 0x0000003444000986 */ /* 0x0001e2000c101d04 */
        /* <DEDUP_REMOVED lines=41> */
.L_x_701:
[----:B------:R-:W-:Y:S05]  /*20a0*/  BSYNC B1 ;  /* 0x0000000000017941 */ /* 0x000fea0003800000 */
.L_x_700:
[----:B0-----:R-:W-:-:S05]  /*20b0*/  MOV R65, c[0x0][0x160] ;  /* 0x0000580000417a02 */ /* 0x001fca0000000f00 */
[----:B------:R-:W-:-:S05]  /*20c0*/  IMAD R82, R65, 0x4, R82 ;  /* 0x0000000441527824 */ /* 0x000fca00078e0252 */
[----:B------:R-:W-:-:S13]  /*20d0*/  ISETP.GE.AND P0, PT, R82, c[0x0][0x164], PT ;  /* 0x0000590052007a0c */ /* 0x000fda0003f06270 */
[----:B-----5:R-:W-:Y:S01]  /*20e0*/  @P0 CALL.REL.NOINC `(.L_x_691) ;  /* 0x0000001000000944 */ /* 0x020fe20003c00000 */
[----:B------:R-:W-:Y:S05]  /*20f0*/  BRA `(.L_x_702) ;  /* 0xffffe2a000007947 */ /* 0x000fea000383ffff */
.L_x_691:
[----:B-1----:R-:W-:Y:S05]  /*2100*/  BSYNC B0 ;  /* 0x0000000000007941 */ /* 0x002fea0003800000 */
.L_x_690:
[----:B------:R-:W-:Y:S01]  /*2110*/  SHF.R.U32.HI R2, RZ, 0x5, R0 ;  /* 0x00000005ff027819 */ /* 0x000fe20000011600 */
[----:B------:R-:W-:Y:S01]  /*2120*/  WARPSYNC 0xffffffff ;  /* 0xffffffff00007948 */ /* 0x000fe20003800000 */
[----:B------:R-:W-:Y:S01]  /*2130*/  LOP3.LUT R3, R0, 0x1f, RZ, 0xc0, !PT ;  /* 0x0000001f00037812 */ /* 0x000fe200078ec0ff */
[----:B-----5:R-:W0:Y:S01]  /*2140*/  S2R R39, SR_CTAID.X ;  /* 0x0000000000277919 */ /* 0x020e220000002500 */
[----:B------:R-:W-:-:S04]  /*2150*/  SHF.L.U32 R2, R2, 0x6, RZ ;  /* 0x0000000602027819 */ /* 0x000fc800000006ff */
[----:B------:R-:W-:-:S05]  /*2160*/  LOP3.LUT R2, R2, 0xffffffc0, R3, 0xe2, !PT ;  /* 0xffffffc002027812 */ /* 0x000fca00078ee203 */
[----:B------:R-:W-:-:S05]  /*2170*/  IMAD.SHL.U32 R2, R2, 0x20, RZ ;  /* 0x0000002002027824 */ /* 0x000fca00078e00ff */
[----:B------:R1:W-:Y:S04]  /*2180*/  STS.128 [R2], R16 ;  /* 0x0000001002007388 */ /* 0x0003e80000000c00 */
[----:B------:R-:W-:Y:S04]  /*2190*/  STS.128 [R2+0x10], R12 ;  /* 0x0000100c02007388 */ /* 0x000fe80000000c00 */
[----:B------:R0:W-:Y:S04]  /*21a0*/  STS.128 [R2+0x400], R8 ;  /* 0x0004000802007388 */ /* 0x0001e80000000c00 */
[----:B------:R-:W-:Y:S04]  /*21b0*/  STS.128 [R2+0x410], R4 ;  /* 0x0004100402007388 */ /* 0x000fe80000000c00 */
[----:B------:R-:W-:Y:S01]  /*21c0*/  BAR.SYNC.DEFER_BLOCKING 0x0 ;  /* 0x0000000000007b1d */ /* 0x000fe20000010000 */
[----:B-1----:R-:W-:-:S04]  /*21d0*/  IADD3 R17, -R0, 0x7f, RZ ;  /* 0x0000007f00117810 */ /* 0x002fc80007ffe1ff */
[----:B------:R-:W-:Y:S01]  /*21e0*/  IADD3 R17, R17, c[0x0][0x168], RZ ;  /* 0x00005a0011117a10 */ /* 0x000fe20007ffe0ff */
[----:B0-----:R-:W-:-:S03]  /*21f0*/  IMAD R11, R39, c[0x0][0x168], RZ ;  /* 0x00005a00270b7a24 */ /* 0x001fc600078e02ff */
[C---:B------:R-:W-:Y:S02]  /*2200*/  LOP3.LUT P3, RZ, R17.reuse, 0xffffff80, RZ, 0xc0, !PT ;  /* 0xffffff8011ff7812 */ /* 0x040fe4000786c0ff */
[----:B------:R-:W-:Y:S02]  /*2210*/  ISETP.GE.U32.AND P2, PT, R17, 0x100, PT ;  /* 0x000001001100780c */ /* 0x000fe40003f46070 */
[----:B------:R-:W-:Y:S02]  /*2220*/  IADD3 R11, P4, R11, R0, RZ ;  /* 0x000000000b0b7210 */ /* 0x000fe40007f9e0ff */
        /* <DEDUP_REMOVED lines=26> */
[----:B------:R-:W-:Y:S01]  /*23d0*/  FADD.FTZ R5, R16, R5 ;  /* 0x0000000510057221 */ /* 0x000fe20000010000 */
[----:B------:R-:W-:Y:S01]  /*23e0*/  IADD3.X R16, RZ, RZ, RZ, P4, !PT ;  /* 0x000000ffff107210 */ /* 0x000fe200027fe4ff */
[----:B------:R-:W-:Y:S02]  /*23f0*/  FADD.FTZ R3, R3, R6 ;  /* 0x0000000603037221 */ /* 0x000fe40000010000 */
[----:B------:R-:W-:Y:S02]  /*2400*/  IMAD.SHL.U32 R6, R11, 0x4, RZ ;  /* 0x000000040b067824 */ /* 0x000fe400078e00ff */
[----:B------:R-:W-:Y:S02]  /*2410*/  FADD.FTZ R8, R9, R8 ;  /* 0x0000000809087221 */ /* 0x000fe40000010000 */
[----:B------:R-:W-:Y:S01]  /*2420*/  FADD.FTZ R4, R4, R7 ;  /* 0x0000000704047221 */ /* 0x000fe20000010000 */
[----:B------:R-:W-:Y:S01]  /*2430*/  SHF.L.U64.HI R7, R11, 0x2, R16 ;  /* 0x000000020b077819 */ /* 0x000fe20000010210 */
[----:B0-----:R-:W-:Y:S01]  /*2440*/  FADD.FTZ R5, R5, R10 ;  /* 0x0000000a05057221 */ /* 0x001fe20000010000 */
[C---:B------:R-:W-:Y:S01]  /*2450*/  IADD3 R10, P5, R6.reuse, c[0x0][0x220], RZ ;  /* 0x00008800060a7a10 */ /* 0x040fe20007fbe0ff */
[----:B------:R0:W-:Y:S01]  /*2460*/  STS.128 [R2], R32 ;  /* 0x0000002002007388 */ /* 0x0001e20000000c00 */
[----:B-1----:R-:W-:Y:S01]  /*2470*/  FADD.FTZ R11, R3, R12 ;  /* 0x0000000c030b7221 */ /* 0x002fe20000010000 */
[----:B------:R-:W-:-:S02]  /*2480*/  IADD3 R12, P4, R6, c[0x0][0x228], RZ ;  /* 0x00008a00060c7a10 */ /* 0x000fc40007f9e0ff */
[----:B------:R-:W-:Y:S01]  /*2490*/  STS.128 [R2+0x10], R28 ;  /* 0x0000101c02007388 */ /* 0x000fe20000000c00 */
[----:B--2---:R-:W-:-:S03]  /*24a0*/  FADD.FTZ R13, R8, R13 ;  /* 0x0000000d080d7221 */ /* 0x004fc60000010000 */
[----:B------:R-:W-:Y:S01]  /*24b0*/  STS.128 [R2+0x400], R24 ;  /* 0x0004001802007388 */ /* 0x000fe20000000c00 */
[----:B---3--:R-:W-:Y:S01]  /*24c0*/  FADD.FTZ R15, R4, R15 ;  /* 0x0000000f040f7221 */ /* 0x008fe20000010000 */
[----:B------:R-:W-:Y:S02]  /*24d0*/  @P3 MOV R4, R10 ;  /* 0x0000000a00043202 */ /* 0x000fe40000000f00 */
[----:B------:R-:W-:Y:S01]  /*24e0*/  STS.128 [R2+0x410], R20 ;  /* 0x0004101402007388 */ /* 0x000fe20000000c00 */
[----:B----4-:R-:W-:-:S03]  /*24f0*/  FADD.FTZ R17, R5, R14 ;  /* 0x0000000e05117221 */ /* 0x010fc60000010000 */
[----:B------:R-:W-:Y:S01]  /*2500*/  BAR.SYNC.DEFER_BLOCKING 0x0 ;  /* 0x0000000000007b1d */ /* 0x000fe20000010000 */
[----:B0-----:R-:W-:-:S05]  /*2510*/  IADD3.X R35, R7, c[0x0][0x22c], RZ, P4, !PT ;  /* 0x00008b0007237a10 */ /* 0x001fca00027fe4ff */
[----:B------:R-:W-:Y:S01]  /*2520*/  @P3 IMAD.MOV.U32 R3, RZ, RZ, R35 ;  /* 0x000000ffff033224 */ /* 0x000fe200078e0023 */
[----:B------:R-:W0:Y:S04]  /*2530*/  LDS R19, [R0.X4+0x200] ;  /* 0x0002000000137984 */ /* 0x000e280000004800 */
[----:B------:R-:W1:Y:S04]  /*2540*/  LDS R18, [R0.X4] ;  /* 0x0000000000127984 */ /* 0x000e680000004800 */
        /* <DEDUP_REMOVED lines=14> */
[----:B------:R-:W-:Y:S02]  /*2630*/  @P3 MOV R2, R12 ;  /* 0x0000000c00023202 */ /* 0x000fe40000000f00 */
[----:B------:R-:W2:Y:S01]  /*2640*/  LDS R23, [R0.X4+0xe00] ;  /* 0x000e000000177984 */ /* 0x000ea20000004800 */
[----:B---3--:R-:W-:Y:S01]  /*2650*/  FADD.FTZ R18, R18, R29 ;  /* 0x0000001d12127221 */ /* 0x008fe20000010000 */
[----:B------:R-:W-:Y:S02]  /*2660*/  IADD3.X R29, R7, c[0x0][0x224], RZ, P5, !PT ;  /* 0x00008900071d7a10 */ /* 0x000fe40002ffe4ff */
[----:B------:R-:W3:Y:S01]  /*2670*/  LDS R27, [R0.X4+0x1600] ;  /* 0x00160000001b7984 */ /* 0x000ee20000004800 */
[----:B------:R-:W-:Y:S01]  /*2680*/  @P3 IADD3 R12, P4, R12, 0x200, RZ ;  /* 0x000002000c0c3810 */ /* 0x000fe20007f9e0ff */
[----:B----4-:R-:W-:Y:S01]  /*2690*/  FADD.FTZ R28, RZ, R28 ;  /* 0x0000001cff1c7221 */ /* 0x010fe20000010000 */
[----:B------:R-:W-:Y:S01]  /*26a0*/  @P3 IADD3 R10, P5, R10, 0x200, RZ ;  /* 0x000002000a0a3810 */ /* 0x000fe20007fbe0ff */
[----:B------:R-:W4:Y:S01]  /*26b0*/  LDS R33, [R0.X4+0x1e00] ;  /* 0x001e000000217984 */ /* 0x000f220000004800 */
[----:B------:R-:W-:Y:S01]  /*26c0*/  FADD.FTZ R18, R18, R25 ;  /* 0x0000001912127221 */ /* 0x000fe20000010000 */
[----:B------:R-:W-:Y:S01]  /*26d0*/  @P3 IADD3.X R35, RZ, R35, RZ, P4, !PT ;  /* 0x00000023ff233210 */ /* 0x000fe200027fe4ff */
[--C-:B------:R-:W-:Y:S01]  /*26e0*/  @P3 IMAD.MOV.U32 R5, RZ, RZ, R29.reuse ;  /* 0x000000ffff053224 */ /* 0x100fe200078e001d */
[----:B------:R-:W-:Y:S01]  /*26f0*/  @P2 MOV R6, R12 ;  /* 0x0000000c00062202 */ /* 0x000fe20000000f00 */
[----:B------:R-:W-:Y:S01]  /*2700*/  @P3 IMAD.X R29, RZ, RZ, R29, P5 ;  /* 0x000000ffff1d3224 */ /* 0x000fe200028e061d */
[----:B------:R-:W-:Y:S01]  /*2710*/  @P2 MOV R8, R10 ;  /* 0x0000000a00082202 */ /* 0x000fe20000000f00 */
[----:B------:R-:W-:Y:S01]  /*2720*/  FADD.FTZ R21, R28, R21 ;  /* 0x000000151c157221 */ /* 0x000fe20000010000 */
[----:B------:R-:W-:Y:S01]  /*2730*/  @P2 IADD3 R12, P4, R12, 0x200, RZ ;  /* 0x000002000c0c2810 */ /* 0x000fe20007f9e0ff */
[----:B------:R-:W-:Y:S01]  /*2740*/  FADD.FTZ R31, R18, R31 ;  /* 0x0000001f121f7221 */ /* 0x000fe20000010000 */
[----:B------:R-:W-:Y:S01]  /*2750*/  @P2 IADD3 R10, P5, R10, 0x200, RZ ;  /* 0x000002000a0a2810 */ /* 0x000fe20007fbe0ff */
[----:B------:R-:W-:Y:S01]  /*2760*/  @P2 IMAD.MOV.U32 R7, RZ, RZ, R35 ;  /* 0x000000ffff072224 */ /* 0x000fe200078e0023 */
[----:B------:R-:W-:Y:S01]  /*2770*/  @P2 IADD3.X R35, RZ, R35, RZ, P4, !PT ;  /* 0x00000023ff232210 */ /* 0x000fe200027fe4ff */
[----:B------:R-:W-:Y:S01]  /*2780*/  FADD.FTZ R19, R19, R22 ;  /* 0x0000001613137221 */ /* 0x000fe20000010000 */
[----:B------:R0:W-:Y:S01]  /*2790*/  @P3 STG.E [R2.64], R31 ;  /* 0x0000001f02003986 */ /* 0x0001e2000c101904 */
[----:B------:R-:W-:-:S02]  /*27a0*/  @P2 IMAD.MOV.U32 R9, RZ, RZ, R29 ;  /* 0x000000ffff092224 */ /* 0x000fc400078e001d */
[----:B------:R-:W-:Y:S01]  /*27b0*/  FADD.FTZ R21, R21, R24 ;  /* 0x0000001815157221 */ /* 0x000fe20000010000 */
[----:B------:R1:W-:Y:S01]  /*27c0*/  @P3 STG.E [R4.64], R11 ;  /* 0x0000000b04003986 */ /* 0x0003e2000c101904 */
[----:B------:R-:W-:Y:S02]  /*27d0*/  @P2 IMAD.X R29, RZ, RZ, R29, P5 ;  /* 0x000000ffff1d2224 */ /* 0x000fe400028e061d */
[----:B------:R-:W-:Y:S02]  /*27e0*/  FADD.FTZ R20, RZ, R20 ;  /* 0x00000014ff147221 */ /* 0x000fe40000010000 */
[----:B0-----:R-:W-:Y:S01]  /*27f0*/  FADD.FTZ R19, R19, R16 ;  /* 0x0000001013137221 */ /* 0x001fe20000010000 */
[----:B------:R-:W-:Y:S01]  /*2800*/  @P1 MOV R2, R12 ;  /* 0x0000000c00021202 */ /* 0x000fe20000000f00 */
[----:B------:R-:W-:Y:S01]  /*2810*/  @P1 IMAD.MOV.U32 R3, RZ, RZ, R35 ;  /* 0x000000ffff031224 */ /* 0x000fe200078e0023 */
[----:B------:R-:W-:Y:S01]  /*2820*/  @P1 IADD3 R12, P3, R12, 0x200, RZ ;  /* 0x000002000c0c1810 */ /* 0x000fe20007f7e0ff */
[----:B-1----:R-:W-:Y:S01]  /*2830*/  FADD.FTZ R21, R21, R26 ;  /* 0x0000001a15157221 */ /* 0x002fe20000010000 */
[----:B------:R-:W-:Y:S01]  /*2840*/  @P1 MOV R4, R10 ;  /* 0x0000000a00041202 */ /* 0x000fe20000000f00 */
[----:B------:R-:W-:Y:S01]  /*2850*/  @P1 IMAD.MOV.U32 R5, RZ, RZ, R29 ;  /* 0x000000ffff051224 */ /* 0x000fe200078e001d */
[----:B------:R-:W-:Y:S01]  /*2860*/  @P1 IADD3 R10, P4, R10, 0x200, RZ ;  /* 0x000002000a0a1810 */ /* 0x000fe20007f9e0ff */
[----:B--2---:R-:W-:Y:S01]  /*2870*/  FADD.FTZ R20, R20, R23 ;  /* 0x0000001714147221 */ /* 0x004fe20000010000 */
[----:B------:R-:W-:Y:S01]  /*2880*/  @P2 STG.E [R6.64], R19 ;  /* 0x0000001306002986 */ /* 0x000fe2000c101904 */
[----:B------:R-:W-:-:S02]  /*2890*/  @P1 IADD3.X R35, RZ, R35, RZ, P3, !PT ;  /* 0x00000023ff231210 */ /* 0x000fc40001ffe4ff */
[----:B---3--:R-:W-:Y:S01]  /*28a0*/  FADD.FTZ R20, R20, R27 ;  /* 0x0000001b14147221 */ /* 0x008fe20000010000 */
[----:B------:R-:W-:Y:S01]  /*28b0*/  @P2 STG.E [R8.64], R13 ;  /* 0x0000000d08002986 */ /* 0x000fe2000c101904 */
[----:B------:R-:W-:Y:S02]  /*28c0*/  @P1 IMAD.X R29, RZ, RZ, R29, P4 ;  /* 0x000000ffff1d1224 */ /* 0x000fe400020e061d */
[----:B----4-:R-:W-:Y:S01]  /*28d0*/  FADD.FTZ R33, R20, R33 ;  /* 0x0000002114217221 */ /* 0x010fe20000010000 */
[----:B------:R0:W-:Y:S04]  /*28e0*/  @P1 STG.E [R2.64], R21 ;  /* 0x0000001502001986 */ /* 0x0001e8000c101904 */
[----:B------:R1:W-:Y:S01]  /*28f0*/  @P1 STG.E [R4.64], R15 ;  /* 0x0000000f04001986 */ /* 0x0003e2000c101904 */
[----:B0-----:R-:W-:Y:S01]  /*2900*/  MOV R2, R12 ;  /* 0x0000000c00027202 */ /* 0x001fe20000000f00 */
[----:B------:R-:W-:Y:S01]  /*2910*/  IMAD.MOV.U32 R3, RZ, RZ, R35 ;  /* 0x000000ffff037224 */ /* 0x000fe200078e0023 */
[----:B-1----:R-:W-:Y:S01]  /*2920*/  MOV R4, R10 ;  /* 0x0000000a00047202 */ /* 0x002fe20000000f00 */
[----:B------:R-:W-:Y:S01]  /*2930*/  IMAD.MOV.U32 R5, RZ, RZ, R29 ;  /* 0x000000ffff057224 */ /* 0x000fe200078e001d */
[----:B------:R-:W-:Y:S06]  /*2940*/  @!P0 EXIT ;  /* 0x000000000000894d */ /* 0x000fec0003800000 */
[----:B------:R-:W-:Y:S04]  /*2950*/  STG.E [R2.64], R33 ;  /* 0x0000002102007986 */ /* 0x000fe8000c101904 */
[----:B------:R-:W-:Y:S01]  /*2960*/  STG.E [R4.64], R17 ;  /* 0x0000001104007986 */ /* 0x000fe2000c101904 */
[----:B------:R-:W-:Y:S05]  /*2970*/  EXIT ;  /* 0x000000000000794d */ /* 0x000fea0003800000 */
.L_x_696:
[----:B------:R-:W-:Y:S01]  /*2980*/  HFMA2.MMA R69, -RZ, RZ, 0, 1.847743988037109375e-06 ;  /* 0x0000001fff457435 */ /* 0x000fe200000001ff */
[----:B------:R-:W-:Y:S01]  /*2990*/  MOV R67, R135 ;  /* 0x0000008700437202 */ /* 0x000fe20000000f00 */
[----:B------:R-:W-:Y:S01]  /*29a0*/  IMAD.MOV.U32 R72, RZ, RZ, 0x1 ;  /* 0x00000001ff487424 */ /* 0x000fe200078e00ff */
[----:B------:R-:W-:Y:S01]  /*29b0*/  MOV R64, 0x29e0 ;  /* 0x000029e000407802 */ /* 0x000fe20000000f00 */
[----:B------:R-:W-:-:S02]  /*29c0*/  IMAD.MOV.U32 R74, RZ, RZ, -0x1 ;  /* 0xffffffffff4a7424 */ /* 0x000fc400078e00ff */
[----:B-----5:R-:W-:Y:S05]  /*29d0*/  CALL.REL.NOINC `($__internal_44_$__cuda_sm70_shflsync_bfly_p) ;  /* 0x0000046000007944 */ /* 0x020fea0003c00000 */
[----:B-1----:R-:W-:Y:S01]  /*29e0*/  MOV R66, R67 ;  /* 0x0000004300427202 */ /* 0x002fe20000000f00 */
[----:B0-----:R-:W-:Y:S05]  /*29f0*/  BRA `(.L_x_703) ;  /* 0xffffe60000007947 */ /* 0x001fea000383ffff */
.L_x_697:
[----:B------:R-:W-:Y:S01]  /*2a00*/  HFMA2.MMA R72, -RZ, RZ, 0, 5.9604644775390625e-08 ;  /* 0x00000001ff487435 */ /* 0x000fe200000001ff */
[----:B------:R-:W-:Y:S01]  /*2a10*/  IMAD.MOV.U32 R67, RZ, RZ, R136 ;  /* 0x000000ffff437224 */ /* 0x000fe200078e0088 */
[----:B------:R-:W-:Y:S01]  /*2a20*/  MOV R74, 0xffffffff ;  /* 0xffffffff004a7802 */ /* 0x000fe20000000f00 */
[----:B------:R-:W-:Y:S01]  /*2a30*/  IMAD.MOV.U32 R69, RZ, RZ, 0x1f ;  /* 0x0000001fff457424 */ /* 0x000fe200078e00ff */
[----:B------:R-:W-:-:S02]  /*2a40*/  MOV R64, 0x2a60 ;  /* 0x00002a6000407802 */ /* 0x000fc40000000f00 */
[----:B01---5:R-:W-:Y:S05]  /*2a50*/  CALL.REL.NOINC `($__internal_44_$__cuda_sm70_shflsync_bfly_p) ;  /* 0x000003e000007944 */ /* 0x023fea0003c00000 */
[----:B------:R-:W-:Y:S01]  /*2a60*/  FADD.FTZ R135, R66, R135 ;  /* 0x0000008742877221 */ /* 0x000fe20000010000 */
[----:B0-----:R-:W-:Y:S01]  /*2a70*/  HFMA2.MMA R69, -RZ, RZ, 0, 1.847743988037109375e-06 ;  /* 0x0000001fff457435 */ /* 0x001fe200000001ff */
[----:B-1----:R-:W-:Y:S01]  /*2a80*/  FADD.FTZ R136, R136, R67 ;  /* 0x0000004388887221 */ /* 0x002fe20000010000 */
[----:B------:R-:W-:Y:S01]  /*2a90*/  MOV R64, 0x2ae0 ;  /* 0x00002ae000407802 */ /* 0x000fe20000000f00 */
[----:B------:R-:W-:Y:S01]  /*2aa0*/  IMAD.MOV.U32 R72, RZ, RZ, 0x2 ;  /* 0x00000002ff487424 */ /* 0x000fe200078e00ff */
[----:B------:R-:W-:Y:S01]  /*2ab0*/  MOV R67, R135 ;  /* 0x0000008700437202 */ /* 0x000fe20000000f00 */
[----:B------:R-:W-:-:S02]  /*2ac0*/  IMAD.MOV.U32 R74, RZ, RZ, -0x1 ;  /* 0xffffffffff4a7424 */ /* 0x000fc400078e00ff */
[----:B------:R-:W-:Y:S05]  /*2ad0*/  CALL.REL.NOINC `($__internal_44_$__cuda_sm70_shflsync_bfly_p) ;  /* 0x0000036000007944 */ /* 0x000fea0003c00000 */
[----:B0-----:R-:W-:Y:S01]  /*2ae0*/  HFMA2.MMA R69, -RZ, RZ, 0, 1.847743988037109375e-06 ;  /* 0x0000001fff457435 */ /* 0x001fe200000001ff */
[----:B-1----:R-:W-:Y:S01]  /*2af0*/  IMAD.MOV.U32 R66, RZ, RZ, R67 ;  /* 0x000000ffff427224 */ /* 0x002fe200078e0043 */
[----:B------:R-:W-:Y:S01]  /*2b00*/  MOV R67, R136 ;  /* 0x0000008800437202 */ /* 0x000fe20000000f00 */
[----:B------:R-:W-:Y:S01]  /*2b10*/  IMAD.MOV.U32 R72, RZ, RZ, 0x2 ;  /* 0x00000002ff487424 */ /* 0x000fe200078e00ff */
[----:B------:R-:W-:Y:S01]  /*2b20*/  MOV R64, 0x2b50 ;  /* 0x00002b5000407802 */ /* 0x000fe20000000f00 */
[----:B------:R-:W-:-:S02]  /*2b30*/  IMAD.MOV.U32 R74, RZ, RZ, -0x1 ;  /* 0xffffffffff4a7424 */ /* 0x000fc400078e00ff */
[----:B------:R-:W-:Y:S05]  /*2b40*/  CALL.REL.NOINC `($__internal_44_$__cuda_sm70_shflsync_bfly_p) ;  /* 0x000002f000007944 */ /* 0x000fea0003c00000 */
[----:B------:R-:W-:Y:S01]  /*2b50*/  FADD.FTZ R135, R66, R135 ;  /* 0x0000008742877221 */ /* 0x000fe20000010000 */
[----:B0-----:R-:W-:Y:S01]  /*2b60*/  HFMA2.MMA R69, -RZ, RZ, 0, 1.847743988037109375e-06 ;  /* 0x0000001fff457435 */ /* 0x001fe200000001ff */
[----:B-1----:R-:W-:Y:S01]  /*2b70*/  FADD.FTZ R136, R136, R67 ;  /* 0x0000004388887221 */ /* 0x002fe20000010000 */
[----:B------:R-:W-:Y:S01]  /*2b80*/  MOV R72, 0x4 ;  /* 0x0000000400487802 */ /* 0x000fe20000000f00 */
[----:B------:R-:W-:Y:S01]  /*2b90*/  IMAD.MOV.U32 R74, RZ, RZ, -0x1 ;  /* 0xffffffffff4a7424 */ /* 0x000fe200078e00ff */
[----:B------:R-:W-:-:S02]  /*2ba0*/  MOV R67, R135 ;  /* 0x0000008700437202 */ /* 0x000fc40000000f00 */
[----:B------:R-:W-:Y:S02]  /*2bb0*/  MOV R64, 0x2bd0 ;  /* 0x00002bd000407802 */ /* 0x000fe40000000f00 */
[----:B------:R-:W-:Y:S05]  /*2bc0*/  CALL.REL.NOINC `($__internal_44_$__cuda_sm70_shflsync_bfly_p) ;  /* 0x0000027000007944 */ /* 0x000fea0003c00000 */
[----:B0-----:R-:W-:Y:S01]  /*2bd0*/  HFMA2.MMA R72, -RZ, RZ, 0, 2.384185791015625e-07 ;  /* 0x00000004ff487435 */ /* 0x001fe200000001ff */
[----:B-1----:R-:W-:Y:S01]  /*2be0*/  MOV R66, R67 ;  /* 0x0000004300427202 */ /* 0x002fe20000000f00 */
[----:B------:R-:W-:Y:S01]  /*2bf0*/  IMAD.MOV.U32 R67, RZ, RZ, R136 ;  /* 0x000000ffff437224 */ /* 0x000fe200078e0088 */
[----:B------:R-:W-:Y:S01]  /*2c00*/  MOV R69, 0x1f ;  /* 0x0000001f00457802 */ /* 0x000fe20000000f00 */
[----:B------:R-:W-:Y:S01]  /*2c10*/  IMAD.MOV.U32 R74, RZ, RZ, -0x1 ;  /* 0xffffffffff4a7424 */ /* 0x000fe200078e00ff */
[----:B------:R-:W-:Y:S02]  /*2c20*/  MOV R64, 0x2c40 ;  /* 0x00002c4000407802 */ /* 0x000fe40000000f00 */
[----:B------:R-:W-:Y:S05]  /*2c30*/  CALL.REL.NOINC `($__internal_44_$__cuda_sm70_shflsync_bfly_p) ;  /* 0x0000020000007944 */ /* 0x000fea0003c00000 */
[----:B------:R-:W-:Y:S01]  /*2c40*/  FADD.FTZ R135, R66, R135 ;  /* 0x0000008742877221 */ /* 0x000fe20000010000 */
[----:B0-----:R-:W-:Y:S01]  /*2c50*/  HFMA2.MMA R72, -RZ, RZ, 0, 4.76837158203125e-07 ;  /* 0x00000008ff487435 */ /* 0x001fe200000001ff */
[----:B-1----:R-:W-:Y:S01]  /*2c60*/  FADD.FTZ R70, R136, R67 ;  /* 0x0000004388467221 */ /* 0x002fe20000010000 */
[----:B------:R-:W-:Y:S01]  /*2c70*/  MOV R69, 0x1f ;  /* 0x0000001f00457802 */ /* 0x000fe20000000f00 */
[----:B------:R-:W-:Y:S01]  /*2c80*/  IMAD.MOV.U32 R74, RZ, RZ, -0x1 ;  /* 0xffffffffff4a7424 */ /* 0x000fe200078e00ff */
[----:B------:R-:W-:-:S02]  /*2c90*/  MOV R67, R135 ;  /* 0x0000008700437202 */ /* 0x000fc40000000f00 */
[----:B------:R-:W-:Y:S02]  /*2ca0*/  MOV R64, 0x2cc0 ;  /* 0x00002cc000407802 */ /* 0x000fe40000000f00 */
[----:B------:R-:W-:Y:S05]  /*2cb0*/  CALL.REL.NOINC `($__internal_44_$__cuda_sm70_shflsync_bfly_p) ;  /* 0x0000018000007944 */ /* 0x000fea0003c00000 */
[----:B0-----:R-:W-:Y:S01]  /*2cc0*/  HFMA2.MMA R72, -RZ, RZ, 0, 4.76837158203125e-07 ;  /* 0x00000008ff487435 */ /* 0x001fe200000001ff */
[----:B-1----:R-:W-:Y:S01]  /*2cd0*/  MOV R66, R67 ;  /* 0x0000004300427202 */ /* 0x002fe20000000f00 */
[----:B------:R-:W-:Y:S01]  /*2ce0*/  IMAD.MOV.U32 R67, RZ, RZ, R70 ;  /* 0x000000ffff437224 */ /* 0x000fe200078e0046 */
[----:B------:R-:W-:Y:S01]  /*2cf0*/  MOV R69, 0x1f ;  /* 0x0000001f00457802 */ /* 0x000fe20000000f00 */
[----:B------:R-:W-:Y:S01]  /*2d00*/  IMAD.MOV.U32 R74, RZ, RZ, -0x1 ;  /* 0xffffffffff4a7424 */ /* 0x000fe200078e00ff */
[----:B------:R-:W-:Y:S02]  /*2d10*/  MOV R64, 0x2d30 ;  /* 0x00002d3000407802 */ /* 0x000fe40000000f00 */
[----:B------:R-:W-:Y:S05]  /*2d20*/  CALL.REL.NOINC `($__internal_44_$__cuda_sm70_shflsync_bfly_p) ;  /* 0x0000011000007944 */ /* 0x000fea0003c00000 */
[----:B------:R-:W-:Y:S01]  /*2d30*/  FADD.FTZ R68, R66, R135 ;  /* 0x0000008742447221 */ /* 0x000fe20000010000 */
[----:B0-----:R-:W-:Y:S01]  /*2d40*/  HFMA2.MMA R72, -RZ, RZ, 0, 9.5367431640625e-07 ;  /* 0x00000010ff487435 */ /* 0x001fe200000001ff */
[----:B-1----:R-:W-:Y:S01]  /*2d50*/  FADD.FTZ R70, R70, R67 ;  /* 0x0000004346467221 */ /* 0x002fe20000010000 */
[----:B------:R-:W-:Y:S01]  /*2d60*/  MOV R69, 0x1f ;  /* 0x0000001f00457802 */ /* 0x000fe20000000f00 */
[----:B------:R-:W-:Y:S01]  /*2d70*/  IMAD.MOV.U32 R74, RZ, RZ, -0x1 ;  /* 0xffffffffff4a7424 */ /* 0x000fe200078e00ff */
[----:B------:R-:W-:-:S02]  /*2d80*/  MOV R67, R68 ;  /* 0x0000004400437202 */ /* 0x000fc40000000f00 */
[----:B------:R-:W-:Y:S02]  /*2d90*/  MOV R64, 0x2db0 ;  /* 0x00002db000407802 */ /* 0x000fe40000000f00 */
[----:B------:R-:W-:Y:S05]  /*2da0*/  CALL.REL.NOINC `($__internal_44_$__cuda_sm70_shflsync_bfly_p) ;  /* 0x0000009000007944 */ /* 0x000fea0003c00000 */
[----:B0-----:R-:W-:Y:S01]  /*2db0*/  HFMA2.MMA R72, -RZ, RZ, 0, 9.5367431640625e-07 ;  /* 0x00000010ff487435 */ /* 0x001fe200000001ff */
[----:B-1----:R-:W-:Y:S01]  /*2dc0*/  MOV R71, R67 ;  /* 0x0000004300477202 */ /* 0x002fe20000000f00 */
[----:B------:R-:W-:Y:S01]  /*2dd0*/  IMAD.MOV.U32 R67, RZ, RZ, R70 ;  /* 0x000000ffff437224 */ /* 0x000fe200078e0046 */
[----:B------:R-:W-:Y:S01]  /*2de0*/  MOV R69, 0x1f ;  /* 0x0000001f00457802 */ /* 0x000fe20000000f00 */
[----:B------:R-:W-:Y:S01]  /*2df0*/  IMAD.MOV.U32 R74, RZ, RZ, -0x1 ;  /* 0xffffffffff4a7424 */ /* 0x000fe200078e00ff */
[----:B------:R-:W-:Y:S02]  /*2e00*/  MOV R64, 0x2e20 ;  /* 0x00002e2000407802 */ /* 0x000fe40000000f00 */
[----:B------:R-:W-:Y:S05]  /*2e10*/  CALL.REL.NOINC `($__internal_44_$__cuda_sm70_shflsync_bfly_p) ;  /* 0x0000002000007944 */ /* 0x000fea0003c00000 */
[----:B-1----:R-:W-:Y:S01]  /*2e20*/  MOV R65, R67 ;  /* 0x0000004300417202 */ /* 0x002fe20000000f00 */
[----:B0-----:R-:W-:Y:S05]  /*2e30*/  BRA `(.L_x_704) ;  /* 0xffffe2e000007947 */ /* 0x001fea000383ffff */
        .weak           $__internal_44_$__cuda_sm70_shflsync_bfly_p
        .type           $__internal_44_$__cuda_sm70_shflsync_bfly_p,@function
        .size           $__internal_44_$__cuda_sm70_shflsync_bfly_p,(.L_x_1990 - $__internal_44_$__cuda_sm70_shflsync_bfly_p)
$__internal_44_$__cuda_sm70_shflsync_bfly_p:
[----:B------:R-:W-:Y:S01]  /*2e40*/  HFMA2.MMA R65, -RZ, RZ, 0, 0 ;  /* 0x00000000ff417435 */ /* 0x000fe200000001ff */
[----:B------:R-:W-:Y:S04]  /*2e50*/  WARPSYNC R74 ;  /* 0x0000004a00007348 */ /* 0x000fe80003800000 */
[----:B------:R0:W1:Y:S01]  /*2e60*/  SHFL.BFLY PT, R67, R67, R72, R69 ;  /* 0x0c00004843437389 */ /* 0x00006200000e0045 */
[----:B------:R-:W-:Y:S05]  /*2e70*/  RET.REL.NODEC R64 `(_ZN10layer_norm31ln_parallel_residual_bwd_kernelINS_13Kernel_traitsI13__nv_bfloat16S2_fS2_fjLj512ELj1ELj4ELj1ELj16ENS_18Kernel_traits_baseILj512ES2_S2_fS2_fjLj128EEEEELb1ELb1ELb0EEEvNS_9BwdParamsE) ;  /* 0xffffd18040007950 */ /* 0x000fea0003c3ffff */
.L_x_705:
        /* <DEDUP_REMOVED lines=16> */
.L_x_1990:


//--------------------- .text._ZN10layer_norm22ln_bwd_finalize_kernelINS_22Kernel_traits_finalizeILj512E13__nv_bfloat16S2_fS2_fjLb0ELj1024ELj4ENS_18Kernel_traits_baseILj512ES2_S2_fS2_fjLj1024EEEEELb0ELb1EEEvNS_9BwdParamsE --------------------------
	.section	.text._ZN10layer_norm22ln_bwd_finalize_kernelINS_22Kernel_traits_finalizeILj512E13__nv_bfloat16S2_fS2_fjLb0ELj1024ELj4ENS_18Kernel_traits_baseILj512ES2_S2_fS2_fjLj1024EEEEELb0ELb1EEEvNS_9BwdParamsE,"ax",@progbits
	.sectioninfo	@"SHI_REGISTERS=32"
	.align	128
        .global         _ZN10layer_norm22ln_bwd_finalize_kernelINS_22Kernel_traits_finalizeILj512E13__nv_bfloat16S2_fS2_fjLb0ELj1024ELj4ENS_18Kernel_traits_baseILj512ES2_S2_fS2_fjLj1024EEEEELb0ELb1EEEvNS_9BwdParamsE
        .type           _ZN10layer_norm22ln_bwd_finalize_kernelINS_22Kernel_traits_finalizeILj512E13__nv_bfloat16S2_fS2_fjLb0ELj1024ELj4ENS_18Kernel_traits_baseILj512ES2_S2_fS2_fjLj1024EEEEELb0ELb1EEEvNS_9BwdParamsE,@function
        .size           _ZN10layer_norm22ln_bwd_finalize_kernelINS_22Kernel_traits_finalizeILj512E13__nv_bfloat16S2_fS2_fjLb0ELj1024ELj4ENS_18Kernel_traits_baseILj512ES2_S2_fS2_fjLj1024EEEEELb0ELb1EEEvNS_9BwdParamsE,(.L_x_1991 - _ZN10layer_norm22ln_bwd_finalize_kernelINS_22Kernel_traits_finalizeILj512E13__nv_bfloat16S2_fS2_fjLb0ELj1024ELj4ENS_18Kernel_traits_baseILj512ES2_S2_fS2_fjLj1024EEEEELb0ELb1EEEvNS_9BwdParamsE)
        .other          _ZN10layer_norm22ln_bwd_finalize_kernelINS_22Kernel_traits_finalizeILj512E13__nv_bfloat16S2_fS2_fjLb0ELj1024ELj4ENS_18Kernel_traits_baseILj512ES2_S2_fS2_fjLj1024EEEEELb0ELb1EEEvNS_9BwdParamsE,@"STO_CUDA_ENTRY STV_DEFAULT"
_ZN10layer_norm22ln_bwd_finalize_kernelINS_22Kernel_traits_finalizeILj512E13__nv_bfloat16S2_fS2_fjLb0ELj1024ELj4ENS_18Kernel_traits_baseILj512ES2_S2_fS2_fjLj1024EEEEELb0ELb1EEEvNS_9BwdParamsE:
.text._ZN10layer_norm22ln_bwd_finalize_kernelINS_22Kernel_traits_finalizeILj512E13__nv_bfloat16S2_fS2_fjLb0ELj1024ELj4ENS_18Kernel_traits_baseILj512ES2_S2_fS2_fjLj1024EEEEELb0ELb1EEEvNS_9BwdParamsE:
        /* <DEDUP_REMOVED lines=19> */
.L_x_718:
        /* <DEDUP_REMOVED lines=27> */
.L_x_710:
        /* <DEDUP_REMOVED lines=35> */
.L_x_709:
[----:B------:R-:W-:Y:S05]  /*0510*/  BSYNC B1 ;  /* 0x0000000000017941 */ /* 0x000fea0003800000 */
.L_x_708:
        /* <DEDUP_REMOVED lines=23> */
.L_x_712:
[----:B------:R-:W-:Y:S05]  /*0690*/  BSYNC B1 ;  /* 0x0000000000017941 */ /* 0x000fea0003800000 */
.L_x_711:
        /* <DEDUP_REMOVED lines=10> */
.L_x_707:
[----:B------:R-:W-:Y:S05]  /*0740*/  BSYNC B0 ;  /* 0x0000000000007941 */ /* 0x000fea0003800000 */
.L_x_706:
        /* <DEDUP_REMOVED lines=11> */
.L_x_719:
        /* <DEDUP_REMOVED lines=18> */
.L_x_720:
[----:B------:R-:W-:Y:S01]  /*0920*/  @!P1 SHF.R.U32.HI R2, RZ, 0x3, R0 ;  /* 0x00000003ff029819 */ /* 0x000fe20000011600 */
[----:B---3--:R-:W-:Y:S02]  /*0930*/  FADD.FTZ R5, R5, R10 ;  /* 0x0000000a05057221 */ /* 0x008fe40000010000 */
[----:B--2---:R-:W-:Y:S01]  /*0940*/  FADD.FTZ R7, R7, R4 ;  /* 0x0000000407077221 */ /* 0x004fe20000010000 */
[----:B------:R-:W-:-:S05]  /*0950*/  @!P1 LOP3.LUT R2, R2, 0x1ffffffc, RZ, 0xc0, !PT ;  /* 0x1ffffffc02029812 */ /* 0x000fca00078ec0ff */
[----:B------:R2:W-:Y:S04]  /*0960*/  @!P1 STS [R2+0x2000], R5 ;  /* 0x0020000502009388 */ /* 0x0005e80000000800 */
[----:B------:R2:W-:Y:S02]  /*0970*/  @!P1 STS [R2+0x2080], R7 ;  /* 0x0020800702009388 */ /* 0x0005e40000000800 */
.L_x_713:
        /* <DEDUP_REMOVED lines=13> */
.L_x_717:
[----:B------:R-:W-:Y:S05]  /*0a50*/  BSYNC B0 ;  /* 0x0000000000007941 */ /* 0x000fea0003800000 */
.L_x_716:
[C---:B------:R-:W-:Y:S02]  /*0a60*/  ISETP.GT.U32.AND P1, PT, R18.reuse, -0x201, PT ;  /* 0xfffffdff1200780c */ /* 0x040fe40003f24070 */
[----:B------:R-:W-:Y:S02]  /*0a70*/  IADD3 R18, R18, 0x200, RZ ;  /* 0x0000020012127810 */ /* 0x000fe40007ffe0ff */
[----:B------:R-:W-:-:S09]  /*0a80*/  IADD3 R19, R19, 0x100, RZ ;  /* 0x0000010013137810 */ /* 0x000fd20007ffe0ff */
[----:B012---:R-:W-:Y:S05]  /*0a90*/  @P1 BRA `(.L_x_718) ;  /* 0xfffff69000001947 */ /* 0x007fea000383ffff */
[----:B------:R-:W-:Y:S05]  /*0aa0*/  EXIT ;  /* 0x000000000000794d */ /* 0x000fea0003800000 */
.L_x_714:
[----:B--2---:R-:W-:Y:S01]  /*0ab0*/  IMAD.MOV.U32 R10, RZ, RZ, R4 ;  /* 0x000000ffff0a7224 */ /* 0x004fe200078e0004 */
[----:B------:R-:W-:Y:S01]  /*0ac0*/  MOV R9, 0x1 ;  /* 0x0000000100097802 */ /* 0x000fe20000000f00 */
[----:B------:R-:W-:Y:S01]  /*0ad0*/  IMAD.MOV.U32 R6, RZ, RZ, 0x1f ;  /* 0x0000001fff067424 */ /* 0x000fe200078e00ff */
[----:B------:R-:W-:Y:S02]  /*0ae0*/  MOV R11, 0xffffffff ;  /* 0xffffffff000b7802 */ /* 0x000fe40000000f00 */
[----:B------:R-:W-:Y:S02]  /*0af0*/  MOV R2, 0xb10 ;  /* 0x00000b1000027802 */ /* 0x000fe40000000f00 */
[----:B01----:R-:W-:Y:S05]  /*0b00*/  CALL.REL.NOINC `($__internal_45_$__cuda_sm70_shflsync_bfly_p) ;  /* 0x000003c000007944 */ /* 0x003fea0003c00000 */
[----:B-1----:R-:W-:Y:S01]  /*0b10*/  IMAD.MOV.U32 R3, RZ, RZ, R6 ;  /* 0x000000ffff037224 */ /* 0x002fe200078e0006 */
[----:B0-----:R-:W-:Y:S05]  /*0b20*/  BRA `(.L_x_719) ;  /* 0xfffffcd000007947 */ /* 0x001fea000383ffff */
.L_x_715:
[----:B------:R-:W-:Y:S01]  /*0b30*/  HFMA2.MMA R6, -RZ, RZ, 0, 1.847743988037109375e-06 ;  /* 0x0000001fff067435 */ /* 0x000fe200000001ff */
[----:B------:R-:W-:Y:S01]  /*0b40*/  MOV R10, R13 ;  /* 0x0000000d000a7202 */ /* 0x000fe20000000f00 */
[----:B------:R-:W-:Y:S01]  /*0b50*/  IMAD.MOV.U32 R9, RZ, RZ, 0x2 ;  /* 0x00000002ff097424 */ /* 0x000fe200078e00ff */
[----:B------:R-:W-:Y:S01]  /*0b60*/  MOV R2, 0xb90 ;  /* 0x00000b9000027802 */ /* 0x000fe20000000f00 */
[----:B------:R-:W-:-:S02]  /*0b70*/  IMAD.MOV.U32 R11, RZ, RZ, -0x1 ;  /* 0xffffffffff0b7424 */ /* 0x000fc400078e00ff */
[----:B012---:R-:W-:Y:S05]  /*0b80*/  CALL.REL.NOINC `($__internal_45_$__cuda_sm70_shflsync_bfly_p) ;  /* 0x0000034000007944 */ /* 0x007fea0003c00000 */
[----:B01----:R-:W-:Y:S01]  /*0b90*/  FADD.FTZ R10, R13, R6 ;  /* 0x000000060d0a7221 */ /* 0x003fe20000010000 */
[----:B------:R-:W-:Y:S01]  /*0ba0*/  HFMA2.MMA R6, -RZ, RZ, 0, 1.847743988037109375e-06 ;  /* 0x0000001fff067435 */ /* 0x000fe200000001ff */
[----:B------:R-:W-:Y:S01]  /*0bb0*/  MOV R9, 0x4 ;  /* 0x0000000400097802 */ /* 0x000fe20000000f00 */
[----:B------:R-:W-:Y:S01]  /*0bc0*/  IMAD.MOV.U32 R11, RZ, RZ, -0x1 ;  /* 0xffffffffff0b7424 */ /* 0x000fe200078e00ff */
[----:B------:R-:W-:-:S03]  /*0bd0*/  MOV R2, 0xbf0 ;  /* 0x00000bf000027802 */ /* 0x000fc60000000f00 */
[----:B------:R-:W-:Y:S05]  /*0be0*/  CALL.REL.NOINC `($__internal_45_$__cuda_sm70_shflsync_bfly_p) ;  /* 0x000002e000007944 */ /* 0x000fea0003c00000 */
[----:B01----:R-:W-:Y:S01]  /*0bf0*/  FADD.FTZ R10, R10, R6 ;  /* 0x000000060a0a7221 */ /* 0x003fe20000010000 */
[----:B------:R-:W-:Y:S01]  /*0c00*/  HFMA2.MMA R6, -RZ, RZ, 0, 1.847743988037109375e-06 ;  /* 0x0000001fff067435 */ /* 0x000fe200000001ff */
[----:B------:R-:W-:Y:S01]  /*0c10*/  MOV R9, 0x8 ;  /* 0x0000000800097802 */ /* 0x000fe20000000f00 */
[----:B------:R-:W-:Y:S01]  /*0c20*/  IMAD.MOV.U32 R11, RZ, RZ, -0x1 ;  /* 0xffffffffff0b7424 */ /* 0x000fe200078e00ff */
[----:B------:R-:W-:-:S03]  /*0c30*/  MOV R2, 0xc50 ;  /* 0x00000c5000027802 */ /* 0x000fc60000000f00 */
[----:B------:R-:W-:Y:S05]  /*0c40*/  CALL.REL.NOINC `($__internal_45_$__cuda_sm70_shflsync_bfly_p) ;  /* 0x0000028000007944 */ /* 0x000fea0003c00000 */
[----:B-1----:R-:W-:Y:S01]  /*0c50*/  FADD.FTZ R4, R10, R6 ;  /* 0x000000060a047221 */ /* 0x002fe20000010000 */
[----:B------:R-:W-:Y:S01]  /*0c60*/  HFMA2.MMA R6, -RZ, RZ, 0, 1.847743988037109375e-06 ;  /* 0x0000001fff067435 */ /* 0x000fe200000001ff */
[----:B0-----:R-:W-:Y:S01]  /*0c70*/  MOV R9, 0x10 ;  /* 0x0000001000097802 */ /* 0x001fe20000000f00 */
[----:B------:R-:W-:Y:S01]  /*0c80*/  IMAD.MOV.U32 R11, RZ, RZ, -0x1 ;  /* 0xffffffffff0b7424 */ /* 0x000fe200078e00ff */
[----:B------:R-:W-:-:S02]  /*0c90*/  MOV R2, 0xcc0 ;  /* 0x00000cc000027802 */ /* 0x000fc40000000f00 */
[----:B------:R-:W-:Y:S02]  /*0ca0*/  MOV R10, R4 ;  /* 0x00000004000a7202 */ /* 0x000fe40000000f00 */
[----:B------:R-:W-:Y:S05]  /*0cb0*/  CALL.REL.NOINC `($__internal_45_$__cuda_sm70_shflsync_bfly_p) ;  /* 0x0000021000007944 */ /* 0x000fea0003c00000 */
[----:B0-----:R-:W-:Y:S01]  /*0cc0*/  HFMA2.MMA R9, -RZ, RZ, 0, 5.9604644775390625e-08 ;  /* 0x00000001ff097435 */ /* 0x001fe200000001ff */
[----:B-1----:R-:W-:Y:S01]  /*0cd0*/  MOV R7, R6 ;  /* 0x0000000600077202 */ /* 0x002fe20000000f00 */
[----:B------:R-:W-:Y:S01]  /*0ce0*/  IMAD.MOV.U32 R10, RZ, RZ, R5 ;  /* 0x000000ffff0a7224 */ /* 0x000fe200078e0005 */
[----:B------:R-:W-:Y:S01]  /*0cf0*/  MOV R6, 0x1f ;  /* 0x0000001f00067802 */ /* 0x000fe20000000f00 */
[----:B------:R-:W-:Y:S01]  /*0d00*/  IMAD.MOV.U32 R11, RZ, RZ, -0x1 ;  /* 0xffffffffff0b7424 */ /* 0x000fe200078e00ff */
[----:B------:R-:W-:Y:S02]  /*0d10*/  MOV R2, 0xd30 ;  /* 0x00000d3000027802 */ /* 0x000fe40000000f00 */
[----:B------:R-:W-:Y:S05]  /*0d20*/  CALL.REL.NOINC `($__internal_45_$__cuda_sm70_shflsync_bfly_p) ;  /* 0x000001a000007944 */ /* 0x000fea0003c00000 */
[----:B0-----:R-:W-:Y:S01]  /*0d30*/  HFMA2.MMA R9, -RZ, RZ, 0, 1.1920928955078125e-07 ;  /* 0x00000002ff097435 */ /* 0x001fe200000001ff */
[----:B-1----:R-:W-:Y:S01]  /*0d40*/  FADD.FTZ R10, R5, R6 ;  /* 0x00000006050a7221 */ /* 0x002fe20000010000 */
[----:B------:R-:W-:Y:S01]  /*0d50*/  MOV R6, 0x1f ;  /* 0x0000001f00067802 */ /* 0x000fe20000000f00 */
[----:B------:R-:W-:Y:S01]  /*0d60*/  IMAD.MOV.U32 R11, RZ, RZ, -0x1 ;  /* 0xffffffffff0b7424 */ /* 0x000fe200078e00ff */
[----:B------:R-:W-:Y:S02]  /*0d70*/  MOV R2, 0xd90 ;  /* 0x00000d9000027802 */ /* 0x000fe40000000f00 */
[----:B------:R-:W-:Y:S05]  /*0d80*/  CALL.REL.NOINC `($__internal_45_$__cuda_sm70_shflsync_bfly_p) ;  /* 0x0000014000007944 */ /* 0x000fea0003c00000 */
[----:B0-----:R-:W-:Y:S01]  /*0d90*/  HFMA2.MMA R9, -RZ, RZ, 0, 2.384185791015625e-07 ;  /* 0x00000004ff097435 */ /* 0x001fe200000001ff */
[----:B-1----:R-:W-:Y:S01]  /*0da0*/  FADD.FTZ R10, R10, R6 ;  /* 0x000000060a0a7221 */ /* 0x002fe20000010000 */
[----:B------:R-:W-:Y:S01]  /*0db0*/  MOV R6, 0x1f ;  /* 0x0000001f00067802 */ /* 0x000fe20000000f00 */
[----:B------:R-:W-:Y:S01]  /*0dc0*/  IMAD.MOV.U32 R11, RZ, RZ, -0x1 ;  /* 0xffffffffff0b7424 */ /* 0x000fe200078e00ff */
[----:B------:R-:W-:-:S02]  /*0dd0*/  MOV R2, 0xdf0 ;  /* 0x00000df000027802 */ /* 0x000fc40000000f00 */
[----:B------:R-:W-:Y:S05]  /*0de0*/  CALL.REL.NOINC `($__internal_45_$__cuda_sm70_shflsync_bfly_p) ;  /* 0x000000e000007944 */ /* 0x000fea0003c00000 */
[----:B0-----:R-:W-:Y:S01]  /*0df0*/  HFMA2.MMA R9, -RZ, RZ, 0, 4.76837158203125e-07 ;  /* 0x00000008ff097435 */ /* 0x001fe200000001ff */
[----:B-1----:R-:W-:Y:S01]  /*0e00*/  FADD.FTZ R10, R10, R6 ;  /* 0x000000060a0a7221 */ /* 0x002fe20000010000 */
[----:B------:R-:W-:Y:S01]  /*0e10*/  MOV R6, 0x1f ;  /* 0x0000001f00067802 */ /* 0x000fe20000000f00 */
[----:B------:R-:W-:Y:S01]  /*0e20*/  IMAD.MOV.U32 R11, RZ, RZ, -0x1 ;  /* 0xffffffffff0b7424 */ /* 0x000fe200078e00ff */
[----:B------:R-:W-:-:S02]  /*0e30*/  MOV R2, 0xe50 ;  /* 0x00000e5000027802 */ /* 0x000fc40000000f00 */
[----:B------:R-:W-:Y:S05]  /*0e40*/  CALL.REL.NOINC `($__internal_45_$__cuda_sm70_shflsync_bfly_p) ;  /* 0x0000008000007944 */ /* 0x000fea0003c00000 */
[----:B0-----:R-:W-:Y:S01]  /*0e50*/  HFMA2.MMA R9, -RZ, RZ, 0, 9.5367431640625e-07 ;  /* 0x00000010ff097435 */ /* 0x001fe200000001ff */
[----:B-1----:R-:W-:Y:S01]  /*0e60*/  FADD.FTZ R10, R10, R6 ;  /* 0x000000060a0a7221 */ /* 0x002fe20000010000 */
[----:B------:R-:W-:Y:S01]  /*0e70*/  MOV R6, 0x1f ;  /* 0x0000001f00067802 */ /* 0x000fe20000000f00 */
[----:B------:R-:W-:Y:S01]  /*0e80*/  IMAD.MOV.U32 R11, RZ, RZ, -0x1 ;  /* 0xffffffffff0b7424 */ /* 0x000fe200078e00ff */
[----:B------:R-:W-:-:S02]  /*0e90*/  MOV R2, 0xeb0 ;  /* 0x00000eb000027802 */ /* 0x000fc40000000f00 */
[----:B------:R-:W-:Y:S05]  /*0ea0*/  CALL.REL.NOINC `($__internal_45_$__cuda_sm70_shflsync_bfly_p) ;  /* 0x0000002000007944 */ /* 0x000fea0003c00000 */
[----:B-1----:R-:W-:Y:S01]  /*0eb0*/  MOV R5, R6 ;  /* 0x0000000600057202 */ /* 0x002fe20000000f00 */
[----:B0-----:R-:W-:Y:S05]  /*0ec0*/  BRA `(.L_x_720) ;  /* 0xfffffa5000007947 */ /* 0x001fea000383ffff */
        .weak           $__internal_45_$__cuda_sm70_shflsync_bfly_p
        .type           $__internal_45_$__cuda_sm70_shflsync_bfly_p,@function
        .size           $__internal_45_$__cuda_sm70_shflsync_bfly_p,(.L_x_1991 - $__internal_45_$__cuda_sm70_shflsync_bfly_p)
$__internal_45_$__cuda_sm70_shflsync_bfly_p:
[----:B------:R-:W-:Y:S01]  /*0ed0*/  HFMA2.MMA R3, -RZ, RZ, 0, 0 ;  /* 0x00000000ff037435 */ /* 0x000fe200000001ff */
[----:B------:R-:W-:Y:S04]  /*0ee0*/  WARPSYNC R11 ;  /* 0x0000000b00007348 */ /* 0x000fe80003800000 */
[----:B------:R0:W1:Y:S01]  /*0ef0*/  SHFL.BFLY PT, R6, R10, R9, R6 ;  /* 0x0c0000090a067389 */ /* 0x00006200000e0006 */
[----:B------:R-:W-:Y:S05]  /*0f00*/  RET.REL.NODEC R2 `(_ZN10layer_norm22ln_bwd_finalize_kernelINS_22Kernel_traits_finalizeILj512E13__nv_bfloat16S2_fS2_fjLb0ELj1024ELj4ENS_18Kernel_traits_baseILj512ES2_S2_fS2_fjLj1024EEEEELb0ELb1EEEvNS_9BwdParamsE) ;  /* 0xfffff0f002007950 */ /* 0x000fea0003c3ffff */
.L_x_721:
        /* <DEDUP_REMOVED lines=15> */
.L_x_1991:


//--------------------- .text._ZN10layer_norm40ln_parallel_residual_bwd_finalize_kernelINS_22Kernel_traits_finalizeILj512E13__nv_bfloat16S2_fS2_fjLb0ELj1024ELj4ENS_18Kernel_traits_baseILj512ES2_S2_fS2_fjLj1024EEEEELb1EEEvNS_9BwdParamsE --------------------------
	.section	.text._ZN10layer_norm40ln_parallel_residual_bwd_finalize_kernelINS_22Kernel_traits_finalizeILj512E13__nv_bfloat16S2_fS2_fjLb0ELj1024ELj4ENS_18Kernel_traits_baseILj512ES2_S2_fS2_fjLj1024EEEEELb1EEEvNS_9BwdParamsE,"ax",@progbits
	.sectioninfo	@"SHI_REGISTERS=32"
	.align	128
        .global         _ZN10layer_norm40ln_parallel_residual_bwd_finalize_kernelINS_22Kernel_traits_finalizeILj512E13__nv_bfloat16S2_fS2_fjLb0ELj1024ELj4ENS_18Kernel_traits_baseILj512ES2_S2_fS2_fjLj1024EEEEELb1EEEvNS_9BwdParamsE
        .type           _ZN10layer_norm40ln_parallel_residual_bwd_finalize_kernelINS_22Kernel_traits_finalizeILj512E13__nv_bfloat16S2_fS2_fjLb0ELj1024ELj4ENS_18Kernel_traits_baseILj512ES2_S2_fS2_fjLj1024EEEEELb1EEEvNS_9BwdParamsE,@function
        .size           _ZN10layer_norm40ln_parallel_residual_bwd_finalize_kernelINS_22Kernel_traits_finalizeILj512E13__nv_bfloat16S2_fS2_fjLb0ELj1024ELj4ENS_18Kernel_traits_baseILj512ES2_S2_fS2_fjLj1024EEEEELb1EEEvNS_9BwdParamsE,(.L_x_1992 - _ZN10layer_norm40ln_parallel_residual_bwd_finalize_kernelINS_22Kernel_traits_finalizeILj512E13__nv_bfloat16S2_fS2_fjLb0ELj1024ELj4ENS_18Kernel_traits_baseILj512ES2_S2_fS2_fjLj1024EEEEELb1EEEvNS_9BwdParamsE)
        .other          _ZN10layer_norm40ln_parallel_residual_bwd_finalize_kernelINS_22Kernel_traits_finalizeILj512E13__nv_bfloat16S2_fS2_fjLb0ELj1024ELj4ENS_18Kernel_traits_baseILj512ES2_S2_fS2_fjLj1024EEEEELb1EEEvNS_9BwdParamsE,@"STO_CUDA_ENTRY STV_DEFAULT"
_ZN10layer_norm40ln_parallel_residual_bwd_finalize_kernelINS_22Kernel_traits_finalizeILj512E13__nv_bfloat16S2_fS2_fjLb0ELj1024ELj4ENS_18Kernel_traits_baseILj512ES2_S2_fS2_fjLj1024EEEEELb1EEEvNS_9BwdParamsE:
.text._ZN10layer_norm40ln_parallel_residual_bwd_finalize_kernelINS_22Kernel_traits_finalizeILj512E13__nv_bfloat16S2_fS2_fjLb0ELj1024ELj4ENS_18Kernel_traits_baseILj512ES2_S2_fS2_fjLj1024EEEEELb1EEEvNS_9BwdParamsE:
        /* <DEDUP_REMOVED lines=19> */
.L_x_735:
        /* <DEDUP_REMOVED lines=37> */
.L_x_726:
        /* <DEDUP_REMOVED lines=59> */
.L_x_725:
[----:B------:R-:W-:Y:S05]  /*0730*/  BSYNC B1 ;  /* 0x0000000000017941 */ /* 0x000fea0003800000 */
.L_x_724:
        /* <DEDUP_REMOVED lines=35> */
.L_x_728:
[----:B------:R-:W-:Y:S05]  /*0970*/  BSYNC B1 ;  /* 0x0000000000017941 */ /* 0x000fea0003800000 */
.L_x_727:
        /* <DEDUP_REMOVED lines=16> */
.L_x_723:
[----:B------:R-:W-:Y:S05]  /*0a80*/  BSYNC B0 ;  /* 0x0000000000007941 */ /* 0x000fea0003800000 */
.L_x_722:
        /* <DEDUP_REMOVED lines=14> */
.L_x_736:
        /* <DEDUP_REMOVED lines=36> */
.L_x_737:
        /* <DEDUP_REMOVED lines=11> */
.L_x_729:
        /* <DEDUP_REMOVED lines=23> */
.L_x_733:
[----:B------:R-:W-:Y:S05]  /*0fd0*/  BSYNC B0 ;  /* 0x0000000000007941 */ /* 0x000fea0003800000 */
.L_x_732:
[C---:B------:R-:W-:Y:S02]  /*0fe0*/  ISETP.GT.U32.AND P1, PT, R4.reuse, -0x201, PT ;  /* 0xfffffdff0400780c */ /* 0x040fe40003f24070 */
[----:B------:R-:W-:-:S02]  /*0ff0*/  IADD3 R4, R4, 0x200, RZ ;  /* 0x0000020004047810 */ /* 0x000fc40007ffe0ff */
[----:B------:R-:W-:-:S09]  /*1000*/  IADD3 R5, R5, 0x100, RZ ;  /* 0x0000010005057810 */ /* 0x000fd20007ffe0ff */
[----:B0-----:R-:W-:Y:S01]  /*1010*/  @!P1 CALL.REL.NOINC `(.L_x_734) ;  /* 0x0000001000009944 */ /* 0x001fe20003c00000 */
[----:B------:R-:W-:Y:S05]  /*1020*/  BRA `(.L_x_735) ;  /* 0xfffff10000007947 */ /* 0x000fea000383ffff */
.L_x_734:
[----:B------:R-:W-:Y:S05]  /*1030*/  EXIT ;  /* 0x000000000000794d */ /* 0x000fea0003800000 */
.L_x_730:
[----:B------:R-:W-:Y:S01]  /*1040*/  HFMA2.MMA R17, -RZ, RZ, 0, 1.847743988037109375e-06 ;  /* 0x0000001fff117435 */ /* 0x000fe200000001ff */
[----:B----4-:R-:W-:Y:S01]  /*1050*/  MOV R19, R12 ;  /* 0x0000000c00137202 */ /* 0x010fe20000000f00 */
[----:B------:R-:W-:Y:S01]  /*1060*/  IMAD.MOV.U32 R16, RZ, RZ, 0x1 ;  /* 0x00000001ff107424 */ /* 0x000fe200078e00ff */
[----:B------:R-:W-:Y:S02]  /*1070*/  MOV R14, 0xffffffff ;  /* 0xffffffff000e7802 */ /* 0x000fe40000000f00 */
[----:B------:R-:W-:Y:S02]  /*1080*/  MOV R8, 0x10a0 ;  /* 0x000010a000087802 */ /* 0x000fe40000000f00 */
[----:B0123--:R-:W-:Y:S05]  /*1090*/  CALL.REL.NOINC `($__internal_46_$__cuda_sm70_shflsync_bfly_p) ;  /* 0x000007b000007944 */ /* 0x00ffea0003c00000 */
[----:B01----:R-:W-:Y:S05]  /*10a0*/  BRA `(.L_x_736) ;  /* 0xfffffac000007947 */ /* 0x003fea000383ffff */
.L_x_731:
[----:B------:R-:W-:Y:S01]  /*10b0*/  HFMA2.MMA R17, -RZ, RZ, 0, 1.847743988037109375e-06 ;  /* 0x0000001fff117435 */ /* 0x000fe200000001ff */
[----:B------:R-:W-:Y:S01]  /*10c0*/  MOV R19, R12 ;  /* 0x0000000c00137202 */ /* 0x000fe20000000f00 */
[----:B------:R-:W-:Y:S01]  /*10d0*/  IMAD.MOV.U32 R16, RZ, RZ, 0x2 ;  /* 0x00000002ff107424 */ /* 0x000fe200078e00ff */
[----:B------:R-:W-:Y:S02]  /*10e0*/  MOV R14, 0xffffffff ;  /* 0xffffffff000e7802 */ /* 0x000fe40000000f00 */
[----:B------:R-:W-:-:S02]  /*10f0*/  MOV R8, 0x1110 ;  /* 0x0000111000087802 */ /* 0x000fc40000000f00 */
[----:B-123--:R-:W-:Y:S05]  /*1100*/  CALL.REL.NOINC `($__internal_46_$__cuda_sm70_shflsync_bfly_p) ;  /* 0x0000074000007944 */ /* 0x00efea0003c00000 */
[----:B0-----:R-:W-:Y:S01]  /*1110*/  HFMA2.MMA R16, -RZ, RZ, 0, 2.384185791015625e-07 ;  /* 0x00000004ff107435 */ /* 0x001fe200000001ff */
[----:B-1----:R-:W-:Y:S01]  /*1120*/  FADD.FTZ R19, R12, R14 ;  /* 0x0000000e0c137221 */ /* 0x002fe20000010000 */
[----:B------:R-:W-:Y:S01]  /*1130*/  MOV R14, 0xffffffff ;  /* 0xffffffff000e7802 */ /* 0x000fe20000000f00 */
[----:B------:R-:W-:Y:S01]  /*1140*/  IMAD.MOV.U32 R17, RZ, RZ, 0x1f ;  /* 0x0000001fff117424 */ /* 0x000fe200078e00ff */
[----:B------:R-:W-:-:S02]  /*1150*/  MOV R8, 0x1170 ;  /* 0x0000117000087802 */ /* 0x000fc40000000f00 */
[----:B------:R-:W-:Y:S05]  /*1160*/  CALL.REL.NOINC `($__internal_46_$__cuda_sm70_shflsync_bfly_p) ;  /* 0x000006e000007944 */ /* 0x000fea0003c00000 */
[----:B0-----:R-:W-:Y:S01]  /*1170*/  HFMA2.MMA R16, -RZ, RZ, 0, 4.76837158203125e-07 ;  /* 0x00000008ff107435 */ /* 0x001fe200000001ff */
[----:B-1----:R-:W-:Y:S01]  /*1180*/  FADD.FTZ R19, R19, R14 ;  /* 0x0000000e13137221 */ /* 0x002fe20000010000 */
[----:B------:R-:W-:Y:S01]  /*1190*/  MOV R17, 0x1f ;  /* 0x0000001f00117802 */ /* 0x000fe20000000f00 */
[----:B------:R-:W-:Y:S01]  /*11a0*/  IMAD.MOV.U32 R14, RZ, RZ, -0x1 ;  /* 0xffffffffff0e7424 */ /* 0x000fe200078e00ff */
[----:B------:R-:W-:-:S02]  /*11b0*/  MOV R8, 0x11d0 ;  /* 0x000011d000087802 */ /* 0x000fc40000000f00 */
[----:B------:R-:W-:Y:S05]  /*11c0*/  CALL.REL.NOINC `($__internal_46_$__cuda_sm70_shflsync_bfly_p) ;  /* 0x0000068000007944 */ /* 0x000fea0003c00000 */
[----:B-1----:R-:W-:Y:S01]  /*11d0*/  FADD.FTZ R12, R19, R14 ;  /* 0x0000000e130c7221 */ /* 0x002fe20000010000 */
[----:B0-----:R-:W-:Y:S01]  /*11e0*/  HFMA2.MMA R16, -RZ, RZ, 0, 9.5367431640625e-07 ;  /* 0x00000010ff107435 */ /* 0x001fe200000001ff */
[----:B------:R-:W-:-:S02]  /*11f0*/  MOV R17, 0x1f ;  /* 0x0000001f00117802 */ /* 0x000fc40000000f00 */
[----:B------:R-:W-:Y:S01]  /*1200*/  MOV R14, 0xffffffff ;  /* 0xffffffff000e7802 */ /* 0x000fe20000000f00 */
[----:B------:R-:W-:Y:S01]  /*1210*/  IMAD.MOV.U32 R19, RZ, RZ, R12 ;  /* 0x000000ffff137224 */ /* 0x000fe200078e000c */
[----:B------:R-:W-:Y:S02]  /*1220*/  MOV R8, 0x1240 ;  /* 0x0000124000087802 */ /* 0x000fe40000000f00 */
[----:B------:R-:W-:Y:S05]  /*1230*/  CALL.REL.NOINC `($__internal_46_$__cuda_sm70_shflsync_bfly_p) ;  /* 0x0000061000007944 */ /* 0x000fea0003c00000 */
[----:B0-----:R-:W-:Y:S01]  /*1240*/  HFMA2.MMA R16, -RZ, RZ, 0, 5.9604644775390625e-08 ;  /* 0x00000001ff107435 */ /* 0x001fe200000001ff */
[----:B-1----:R-:W-:Y:S01]  /*1250*/  MOV R15, R14 ;  /* 0x0000000e000f7202 */ /* 0x002fe20000000f00 */
[----:B------:R-:W-:Y:S01]  /*1260*/  IMAD.MOV.U32 R17, RZ, RZ, 0x1f ;  /* 0x0000001fff117424 */ /* 0x000fe200078e00ff */
[----:B------:R-:W-:Y:S02]  /*1270*/  MOV R19, R13 ;  /* 0x0000000d00137202 */ /* 0x000fe40000000f00 */
[----:B------:R-:W-:Y:S02]  /*1280*/  MOV R14, 0xffffffff ;  /* 0xffffffff000e7802 */ /* 0x000fe40000000f00 */
[----:B------:R-:W-:Y:S02]  /*1290*/  MOV R8, 0x12b0 ;  /* 0x000012b000087802 */ /* 0x000fe40000000f00 */
[----:B------:R-:W-:Y:S05]  /*12a0*/  CALL.REL.NOINC `($__internal_46_$__cuda_sm70_shflsync_bfly_p) ;  /* 0x000005a000007944 */ /* 0x000fea0003c00000 */
[----:B0-----:R-:W-:Y:S01]  /*12b0*/  HFMA2.MMA R16, -RZ, RZ, 0, 1.1920928955078125e-07 ;  /* 0x00000002ff107435 */ /* 0x001fe200000001ff */
[----:B-1----:R-:W-:Y:S01]  /*12c0*/  FADD.FTZ R19, R13, R14 ;  /* 0x0000000e0d137221 */ /* 0x002fe20000010000 */
[----:B------:R-:W-:Y:S01]  /*12d0*/  MOV R17, 0x1f ;  /* 0x0000001f00117802 */ /* 0x000fe20000000f00 */
[----:B------:R-:W-:Y:S01]  /*12e0*/  IMAD.MOV.U32 R14, RZ, RZ, -0x1 ;  /* 0xffffffffff0e7424 */ /* 0x000fe200078e00ff */
[----:B------:R-:W-:-:S02]  /*12f0*/  MOV R8, 0x1310 ;  /* 0x0000131000087802 */ /* 0x000fc40000000f00 */
[----:B------:R-:W-:Y:S05]  /*1300*/  CALL.REL.NOINC `($__internal_46_$__cuda_sm70_shflsync_bfly_p) ;  /* 0x0000054000007944 */ /* 0x000fea0003c00000 */
[----:B0-----:R-:W-:Y:S01]  /*1310*/  HFMA2.MMA R16, -RZ, RZ, 0, 2.384185791015625e-07 ;  /* 0x00000004ff107435 */ /* 0x001fe200000001ff */
[----:B-1----:R-:W-:Y:S01]  /*1320*/  FADD.FTZ R19, R19, R14 ;  /* 0x0000000e13137221 */ /* 0x002fe20000010000 */
[----:B------:R-:W-:-:S02]  /*1330*/  MOV R17, 0x1f ;  /* 0x0000001f00117802 */ /* 0x000fc40000000f00 */
[----:B------:R-:W-:Y:S02]  /*1340*/  MOV R14, 0xffffffff ;  /* 0xffffffff000e7802 */ /* 0x000fe40000000f00 */
[----:B------:R-:W-:Y:S02]  /*1350*/  MOV R8, 0x1370 ;  /* 0x0000137000087802 */ /* 0x000fe40000000f00 */
[----:B------:R-:W-:Y:S05]  /*1360*/  CALL.REL.NOINC `($__internal_46_$__cuda_sm70_shflsync_bfly_p) ;  /* 0x000004e000007944 */ /* 0x000fea0003c00000 */
[----:B0-----:R-:W-:Y:S01]  /*1370*/  HFMA2.MMA R17, -RZ, RZ, 0, 1.847743988037109375e-06 ;  /* 0x0000001fff117435 */ /* 0x001fe200000001ff */
[----:B-1----:R-:W-:Y:S01]  /*1380*/  FADD.FTZ R19, R19, R14 ;  /* 0x0000000e13137221 */ /* 0x002fe20000010000 */
[----:B------:R-:W-:Y:S01]  /*1390*/  MOV R14, 0xffffffff ;  /* 0xffffffff000e7802 */ /* 0x000fe20000000f00 */
[----:B------:R-:W-:Y:S01]  /*13a0*/  IMAD.MOV.U32 R16, RZ, RZ, 0x8 ;  /* 0x00000008ff107424 */ /* 0x000fe200078e00ff */
[----:B------:R-:W-:Y:S02]  /*13b0*/  MOV R8, 0x13d0 ;  /* 0x000013d000087802 */ /* 0x000fe40000000f00 */
[----:B------:R-:W-:Y:S05]  /*13c0*/  CALL.REL.NOINC `($__internal_46_$__cuda_sm70_shflsync_bfly_p) ;  /* 0x0000048000007944 */ /* 0x000fea0003c00000 */
[----:B-1----:R-:W-:Y:S01]  /*13d0*/  FADD.FTZ R13, R19, R14 ;  /* 0x0000000e130d7221 */ /* 0x002fe20000010000 */
[----:B0-----:R-:W-:Y:S01]  /*13e0*/  HFMA2.MMA R16, -RZ, RZ, 0, 9.5367431640625e-07 ;  /* 0x00000010ff107435 */ /* 0x001fe200000001ff */
[----:B------:R-:W-:Y:S01]  /*13f0*/  IMAD.MOV.U32 R17, RZ, RZ, 0x1f ;  /* 0x0000001fff117424 */ /* 0x000fe200078e00ff */
[----:B------:R-:W-:Y:S02]  /*1400*/  MOV R14, 0xffffffff ;  /* 0xffffffff000e7802 */ /* 0x000fe40000000f00 */
[----:B------:R-:W-:-:S02]  /*1410*/  MOV R19, R13 ;  /* 0x0000000d00137202 */ /* 0x000fc40000000f00 */
[----:B------:R-:W-:Y:S02]  /*1420*/  MOV R8, 0x1440 ;  /* 0x0000144000087802 */ /* 0x000fe40000000f00 */
[----:B------:R-:W-:Y:S05]  /*1430*/  CALL.REL.NOINC `($__internal_46_$__cuda_sm70_shflsync_bfly_p) ;  /* 0x0000041000007944 */ /* 0x000fea0003c00000 */
[----:B0-----:R-:W-:Y:S01]  /*1440*/  HFMA2.MMA R16, -RZ, RZ, 0, 5.9604644775390625e-08 ;  /* 0x00000001ff107435 */ /* 0x001fe200000001ff */
[----:B-1----:R-:W-:Y:S01]  /*1450*/  MOV R18, R14 ;  /* 0x0000000e00127202 */ /* 0x002fe20000000f00 */
[----:B------:R-:W-:Y:S01]  /*1460*/  IMAD.MOV.U32 R19, RZ, RZ, R11 ;  /* 0x000000ffff137224 */ /* 0x000fe200078e000b */
[----:B------:R-:W-:Y:S02]  /*1470*/  MOV R17, 0x1f ;  /* 0x0000001f00117802 */ /* 0x000fe40000000f00 */
[----:B------:R-:W-:Y:S02]  /*1480*/  MOV R14, 0xffffffff ;  /* 0xffffffff000e7802 */ /* 0x000fe40000000f00 */
[----:B------:R-:W-:Y:S02]  /*1490*/  MOV R8, 0x14b0 ;  /* 0x000014b000087802 */ /* 0x000fe40000000f00 */
[----:B------:R-:W-:Y:S05]  /*14a0*/  CALL.REL.NOINC `($__internal_46_$__cuda_sm70_shflsync_bfly_p) ;  /* 0x000003a000007944 */ /* 0x000fea0003c00000 */
[----:B0-----:R-:W-:Y:S01]  /*14b0*/  HFMA2.MMA R17, -RZ, RZ, 0, 1.847743988037109375e-06 ;  /* 0x0000001fff117435 */ /* 0x001fe200000001ff */
[----:B-1----:R-:W-:Y:S01]  /*14c0*/  FADD.FTZ R19, R11, R14 ;  /* 0x0000000e0b137221 */ /* 0x002fe20000010000 */
[----:B------:R-:W-:Y:S01]  /*14d0*/  MOV R14, 0xffffffff ;  /* 0xffffffff000e7802 */ /* 0x000fe20000000f00 */
[----:B------:R-:W-:Y:S01]  /*14e0*/  IMAD.MOV.U32 R16, RZ, RZ, 0x2 ;  /* 0x00000002ff107424 */ /* 0x000fe200078e00ff */
[----:B------:R-:W-:-:S02]  /*14f0*/  MOV R8, 0x1510 ;  /* 0x0000151000087802 */ /* 0x000fc40000000f00 */
[----:B------:R-:W-:Y:S05]  /*1500*/  CALL.REL.NOINC `($__internal_46_$__cuda_sm70_shflsync_bfly_p) ;  /* 0x0000034000007944 */ /* 0x000fea0003c00000 */
        /* <DEDUP_REMOVED lines=44> */
[----:B0-----:R-:W-:Y:S01]  /*17d0*/  HFMA2.MMA R16, -RZ, RZ, 0, 9.5367431640625e-07 ;  /* 0x00000010ff107435 */ /* 0x001fe200000001ff */
[----:B-1----:R-:W-:Y:S01]  /*17e0*/  FADD.FTZ R19, R19, R14 ;  /* 0x0000000e13137221 */ /* 0x002fe20000010000 */
[----:B------:R-:W-:Y:S01]  /*17f0*/  MOV R14, 0xffffffff ;  /* 0xffffffff000e7802 */ /* 0x000fe20000000f00 */
[----:B------:R-:W-:Y:S01]  /*1800*/  IMAD.MOV.U32 R17, RZ, RZ, 0x1f ;  /* 0x0000001fff117424 */ /* 0x000fe200078e00ff */
[----:B------:R-:W-:-:S02]  /*1810*/  MOV R8, 0x1830 ;  /* 0x0000183000087802 */ /* 0x000fc40000000f00 */
[----:B------:R-:W-:Y:S05]  /*1820*/  CALL.REL.NOINC `($__internal_46_$__cuda_sm70_shflsync_bfly_p) ;  /* 0x0000002000007944 */ /* 0x000fea0003c00000 */
[----:B-1----:R-:W-:Y:S01]  /*1830*/  MOV R8, R14 ;  /* 0x0000000e00087202 */ /* 0x002fe20000000f00 */
[----:B0-----:R-:W-:Y:S05]  /*1840*/  BRA `(.L_x_737) ;  /* 0xfffff56000007947 */ /* 0x001fea000383ffff */
        .weak           $__internal_46_$__cuda_sm70_shflsync_bfly_p
        .type           $__internal_46_$__cuda_sm70_shflsync_bfly_p,@function
        .size           $__internal_46_$__cuda_sm70_shflsync_bfly_p,(.L_x_1992 - $__internal_46_$__cuda_sm70_shflsync_bfly_p)
$__internal_46_$__cuda_sm70_shflsync_bfly_p:
[----:B------:R-:W-:Y:S01]  /*1850*/  HFMA2.MMA R9, -RZ, RZ, 0, 0 ;  /* 0x00000000ff097435 */ /* 0x000fe200000001ff */
[----:B------:R-:W-:Y:S04]  /*1860*/  WARPSYNC R14 ;  /* 0x0000000e00007348 */ /* 0x000fe80003800000 */
[----:B------:R0:W1:Y:S01]  /*1870*/  SHFL.BFLY PT, R14, R19, R16, R17 ;  /* 0x0c000010130e7389 */ /* 0x00006200000e0011 */
[----:B------:R-:W-:Y:S05]  /*1880*/  RET.REL.NODEC R8 `(_ZN10layer_norm40ln_parallel_residual_bwd_finalize_kernelINS_22Kernel_traits_finalizeILj512E13__nv_bfloat16S2_fS2_fjLb0ELj1024ELj4ENS_18Kernel_traits_baseILj512ES2_S2_fS2_fjLj1024EEEEELb1EEEvNS_9BwdParamsE) ;  /* 0xffffe77008007950 */ /* 0x000fea0003c3ffff */
.L_x_738:
        /* <DEDUP_REMOVED lines=15> */
.L_x_1992:


//--------------------- .text._ZN10layer_norm31ln_parallel_residual_bwd_kernelINS_13Kernel_traitsI13__nv_bfloat16S2_fS2_fjLj512ELj1ELj4ELj1ELj16ENS_18Kernel_traits_baseILj512ES2_S2_fS2_fjLj128EEEEELb1ELb1ELb1EEEvNS_9BwdParamsE --------------------------
	.section	.text._ZN10layer_norm31ln_parallel_residual_bwd_kernelINS_13Kernel_traitsI13__nv_bfloat16S2_fS2_fjLj512ELj1ELj4ELj1ELj16ENS_18Kernel_traits_baseILj512ES2_S2_fS2_fjLj128EEEEELb1ELb1ELb1EEEvNS_9BwdParamsE,"ax",@progbits
	.sectioninfo	@"SHI_REGISTERS=140"
	.align	128
        .global         _ZN10layer_norm31ln_parallel_residual_bwd_kernelINS_13Kernel_traitsI13__nv_bfloat16S2_fS2_fjLj512ELj1ELj4ELj1ELj16ENS_18Kernel_traits_baseILj512ES2_S2_fS2_fjLj128EEEEELb1ELb1ELb1EEEvNS_9BwdParamsE
        .type           _ZN10layer_norm31ln_parallel_residual_bwd_kernelINS_13Kernel_traitsI13__nv_bfloat16S2_fS2_fjLj512ELj1ELj4ELj1ELj16ENS_18Kernel_traits_baseILj512ES2_S2_fS2_fjLj128EEEEELb1ELb1ELb1EEEvNS_9BwdParamsE,@function
        .size           _ZN10layer_norm31ln_parallel_residual_bwd_kernelINS_13Kernel_traitsI13__nv_bfloat16S2_fS2_fjLj512ELj1ELj4ELj1ELj16ENS_18Kernel_traits_baseILj512ES2_S2_fS2_fjLj128EEEEELb1ELb1ELb1EEEvNS_9BwdParamsE,(.L_x_1993 - _ZN10layer_norm31ln_parallel_residual_bwd_kernelINS_13Kernel_traitsI13__nv_bfloat16S2_fS2_fjLj512ELj1ELj4ELj1ELj16ENS_18Kernel_traits_baseILj512ES2_S2_fS2_fjLj128EEEEELb1ELb1ELb1EEEvNS_9BwdParamsE)
        .other          _ZN10layer_norm31ln_parallel_residual_bwd_kernelINS_13Kernel_traitsI13__nv_bfloat16S2_fS2_fjLj512ELj1ELj4ELj1ELj16ENS_18Kernel_traits_baseILj512ES2_S2_fS2_fjLj128EEEEELb1ELb1ELb1EEEvNS_9BwdParamsE,@"STO_CUDA_ENTRY STV_DEFAULT"
_ZN10layer_norm31ln_parallel_residual_bwd_kernelINS_13Kernel_traitsI13__nv_bfloat16S2_fS2_fjLj512ELj1ELj4ELj1ELj16ENS_18Kernel_traits_baseILj512ES2_S2_fS2_fjLj128EEEEELb1ELb1ELb1EEEvNS_9BwdParamsE:
.text._ZN10layer_norm31ln_parallel_residual_bwd_kernelINS_13Kernel_traitsI13__nv_bfloat16S2_fS2_fjLj512ELj1ELj4ELj1ELj16ENS_18Kernel_traits_baseILj512ES2_S2_fS2_fjLj128EEEEELb1ELb1ELb1EEEvNS_9BwdParamsE:
        /* <DEDUP_REMOVED lines=26> */
.L_x_740:
[----:B------:R-:W-:-:S04]  /*01a0*/  SHF.L.U32 R0, R112, 0x4, RZ ;  /* 0x0000000470007819 */ /* 0x000fc800000006ff */
[----:B------:R-:W-:-:S04]  /*01b0*/  LOP3.LUT R0, R0, 0x1f0, RZ, 0xc0, !PT ;  /* 0x000001f000007812 */ /* 0x000fc800078ec0ff */
[----:B------:R-:W-:-:S05]  /*01c0*/  IADD3 R2, P0, R0, c[0x0][0x1b0], RZ ;  /* 0x00006c0000027a10 */ /* 0x000fca0007f1e0ff */
[----:B------:R-:W-:-:S05]  /*01d0*/  IMAD.X R3, RZ, RZ, c[0x0][0x1b4], P0 ;  /* 0x00006d00ff037624 */ /* 0x000fca00000e06ff */
[----:B------:R-:W2:Y:S04]  /*01e0*/  LDG.E.128 R100, [R2.64] ;  /* 0x0000000402647981 */ /* 0x000ea8000c1e1d00 */
[----:B------:R-:W3:Y:S01]  /*01f0*/  LDG.E.128 R4, [R2.64+0x200] ;  /* 0x0002000402047981 */ /* 0x000ee2000c1e1d00 */
        /* <DEDUP_REMOVED lines=18> */
[----:B------:R-:W0:Y:S01]  /*0320*/  LDC.U8 R102, c[0x0][0x1f0] ;  /* 0x00007c00ff667b82 */ /* 0x000e220000000000 */
[--C-:B------:R-:W-:Y:S02]  /*0330*/  PRMT R110, RZ, 0x5410, R100.reuse ;  /* 0x00005410ff6e7816 */ /* 0x100fe40000000064 */
[----:B------:R-:W-:Y:S02]  /*0340*/  PRMT R109, RZ, 0x7610, R100 ;  /* 0x00007610ff6d7816 */ /* 0x000fe40000000064 */
[--C-:B------:R-:W-:Y:S02]  /*0350*/  PRMT R108, RZ, 0x5410, R101.reuse ;  /* 0x00005410ff6c7816 */ /* 0x100fe40000000065 */
[----:B------:R-:W-:Y:S02]  /*0360*/  PRMT R107, RZ, 0x7610, R101 ;  /* 0x00007610ff6b7816 */ /* 0x000fe40000000065 */
[--C-:B------:R-:W-:Y:S01]  /*0370*/  PRMT R104, RZ, 0x5410, R103.reuse ;  /* 0x00005410ff687816 */ /* 0x100fe20000000067 */
[----:B------:R-:W-:Y:S01]  /*0380*/  CS2R R100, SRZ ;  /* 0x0000000000647805 */ /* 0x000fe2000001ff00 */
[----:B------:R-:W-:-:S02]  /*0390*/  PRMT R103, RZ, 0x7610, R103 ;  /* 0x00007610ff677816 */ /* 0x000fc40000000067 */
[--C-:B---3--:R-:W-:Y:S02]  /*03a0*/  PRMT R0, RZ, 0x5410, R4.reuse ;  /* 0x00005410ff007816 */ /* 0x108fe40000000004 */
[----:B------:R-:W-:Y:S02]  /*03b0*/  PRMT R113, RZ, 0x7610, R4 ;  /* 0x00007610ff717816 */ /* 0x000fe40000000004 */
[--C-:B------:R-:W-:Y:S02]  /*03c0*/  PRMT R114, RZ, 0x5410, R5.reuse ;  /* 0x00005410ff727816 */ /* 0x100fe40000000005 */
[----:B------:R-:W-:Y:S02]  /*03d0*/  PRMT R115, RZ, 0x7610, R5 ;  /* 0x00007610ff737816 */ /* 0x000fe40000000005 */
[--C-:B------:R-:W-:Y:S02]  /*03e0*/  PRMT R116, RZ, 0x5410, R6.reuse ;  /* 0x00005410ff747816 */ /* 0x100fe40000000006 */
[----:B------:R-:W-:-:S02]  /*03f0*/  PRMT R118, RZ, 0x7610, R6 ;  /* 0x00007610ff767816 */ /* 0x000fc40000000006 */
[--C-:B------:R-:W-:Y:S02]  /*0400*/  PRMT R117, RZ, 0x5410, R7.reuse ;  /* 0x00005410ff757816 */ /* 0x100fe40000000007 */
[----:B0-----:R-:W-:Y:S02]  /*0410*/  PRMT R119, RZ, 0x7610, R7 ;  /* 0x00007610ff777816 */ /* 0x001fe40000000007 */
.L_x_746:
[----:B------:R-:W-:Y:S01]  /*0420*/  IMAD R32, R111, c[0x0][0x168], RZ ;  /* 0x00005a006f207a24 */ /* 0x000fe200078e02ff */
[----:B------:R-:W-:Y:S01]  /*0430*/  HFMA2.MMA R122, -RZ, RZ, 0, 2.384185791015625e-07 ;  /* 0x00000004ff7a7435 */ /* 0x000fe200000001ff */
[----:B------:R-:W-:Y:S01]  /*0440*/  LOP3.LUT R34, R112, 0x1f, RZ, 0xc0, !PT ;  /* 0x0000001f70227812 */ /* 0x000fe200078ec0ff */
[----:B------:R-:W-:Y:S02]  /*0450*/  IMAD.MOV.U32 R52, RZ, RZ, 0x10 ;  /* 0x00000010ff347424 */ /* 0x000fe400078e00ff */
[----:B------:R-:W-:-:S04]  /*0460*/  SHF.R.S32.HI R33, RZ, 0x1f, R32 ;  /* 0x0000001fff217819 */ /* 0x000fc80000011420 */
[----:B------:R-:W-:Y:S02]  /*0470*/  LEA.HI R33, R33, R32, RZ, 0x3 ;  /* 0x0000002021217211 */ /* 0x000fe400078f18ff */
[----:B------:R-:W-:Y:S02]  /*0480*/  IMAD.WIDE R54, R111, R122, c[0x0][0x1a0] ;  /* 0x000068006f367625 */ /* 0x000fe400078e027a */
[----:B------:R-:W-:-:S03]  /*0490*/  LEA.HI.SX32 R121, R33, R34, 0x1d ;  /* 0x0000002221797211 */ /* 0x000fc600078feaff */
[----:B------:R0:W2:Y:S01]  /*04a0*/  LDG.E R124, [R54.64] ;  /* 0x00000004367c7981 */ /* 0x0000a2000c1e1900 */
[C---:B------:R-:W-:Y:S02]  /*04b0*/  LEA R60, P0, R121.reuse, c[0x0][0x188], 0x5 ;  /* 0x00006200793c7a11 */ /* 0x040fe400078028ff */
[C---:B------:R-:W-:Y:S01]  /*04c0*/  IADD3 R120, R121.reuse, 0x20, RZ ;  /* 0x0000002079787810 */ /* 0x040fe20007ffe0ff */
[C---:B------:R-:W-:Y:S01]  /*04d0*/  IMAD.WIDE.U32 R36, R121.reuse, R52, c[0x0][0x208] ;  /* 0x0000820079247625 */ /* 0x040fe200078e0034 */
[----:B------:R-:W-:Y:S02]  /*04e0*/  LEA.HI.X R61, R121, c[0x0][0x18c], RZ, 0x5, P0 ;  /* 0x00006300793d7a11 */ /* 0x000fe400000f2cff */
[C---:B------:R-:W-:Y:S01]  /*04f0*/  LEA R58, P0, R120.reuse, c[0x0][0x188], 0x5 ;  /* 0x00006200783a7a11 */ /* 0x040fe200078028ff */
[----:B------:R-:W-:Y:S02]  /*0500*/  IMAD.WIDE R122, R111, R122, c[0x0][0x1a8] ;  /* 0x00006a006f7a7625 */ /* 0x000fe400078e027a */
[----:B------:R1:W3:Y:S01]  /*0510*/  LDG.E.128 R32, [R60.64] ;  /* 0x000000043c207981 */ /* 0x0002e2000c1e1d00 */
[----:B------:R-:W-:-:S03]  /*0520*/  LEA.HI.X R59, R120, c[0x0][0x18c], RZ, 0x5, P0 ;  /* 0x00006300783b7a11 */ /* 0x000fc600000f2cff */
[----:B------:R-:W4:Y:S01]  /*0530*/  LDG.E.128 R36, [R36.64] ;  /* 0x0000000424247981 */ /* 0x000f22000c1e1d00 */
[----:B------:R-:W-:-:S03]  /*0540*/  IMAD.WIDE.U32 R52, R120, R52, c[0x0][0x208] ;  /* 0x0000820078347625 */ /* 0x000fc600078e0034 */
[----:B------:R0:W4:Y:S04]  /*0550*/  LDG.E.128 R44, [R58.64] ;  /* 0x000000043a2c7981 */ /* 0x000128000c1e1d00 */
[----:B------:R1:W4:Y:S04]  /*0560*/  LDG.E.128 R40, [R60.64+0x10] ;  /* 0x000010043c287981 */ /* 0x000328000c1e1d00 */
[----:B------:R1:W4:Y:S04]  /*0570*/  LDG.E R122, [R122.64] ;  /* 0x000000047a7a7981 */ /* 0x000328000c1e1900 */
[----:B------:R1:W4:Y:S04]  /*0580*/  LDG.E.128 R48, [R58.64+0x10] ;  /* 0x000010043a307981 */ /* 0x000328000c1e1d00 */
[----:B0-----:R-:W4:Y:S01]  /*0590*/  LDG.E.128 R52, [R52.64] ;  /* 0x0000000434347981 */ /* 0x001f22000c1e1d00 */
[----:B------:R-:W-:-:S02]  /*05a0*/  ISETP.NE.U32.AND P0, PT, RZ, c[0x0][0x250], PT ;  /* 0x00009400ff007a0c */ /* 0x000fc40003f05070 */
[----:B------:R-:W-:Y:S02]  /*05b0*/  ISETP.NE.U32.AND P1, PT, RZ, c[0x0][0x218], PT ;  /* 0x00008600ff007a0c */ /* 0x000fe40003f25070 */
[----:B------:R-:W-:Y:S02]  /*05c0*/  ISETP.NE.AND.EX P0, PT, RZ, c[0x0][0x254], PT, P0 ;  /* 0x00009500ff007a0c */ /* 0x000fe40003f05300 */
[----:B------:R-:W-:Y:S01]  /*05d0*/  ISETP.NE.AND.EX P1, PT, RZ, c[0x0][0x21c], PT, P1 ;  /* 0x00008700ff007a0c */ /* 0x000fe20003f25310 */
[----:B------:R-:W-:Y:S01]  /*05e0*/  IMAD.SHL.U32 R62, R120, 0x8, RZ ;  /* 0x00000008783e7824 */ /* 0x000fe200078e00ff */
[----:B------:R-:W-:Y:S02]  /*05f0*/  SHF.L.U32 R64, R121, 0x3, RZ ;  /* 0x0000000379407819 */ /* 0x000fe400000006ff */
[----:B------:R-:W-:Y:S02]  /*0600*/  SHF.R.U32.HI R63, RZ, 0x1d, R121 ;  /* 0x0000001dff3f7819 */ /* 0x000fe40000011679 */
[----:B------:R-:W-:-:S05]  /*0610*/  SHF.R.U32.HI R125, RZ, 0x1d, R120 ;  /* 0x0000001dff7d7819 */ /* 0x000fca0000011678 */
[----:B------:R-:W-:Y:S02]  /*0620*/  @P0 IADD3 R68, P2, R64, c[0x0][0x198], RZ ;  /* 0x0000660040440a10 */ /* 0x000fe40007f5e0ff */
[----:B------:R-:W-:Y:S02]  /*0630*/  @P0 IADD3 R66, P3, R62, c[0x0][0x198], RZ ;  /* 0x000066003e420a10 */ /* 0x000fe40007f7e0ff */
[----:B------:R-:W-:Y:S02]  /*0640*/  @P0 IADD3.X R69, R63, c[0x0][0x19c], RZ, P2, !PT ;  /* 0x000067003f450a10 */ /* 0x000fe400017fe4ff */
[----:B-1----:R-:W-:Y:S02]  /*0650*/  @P1 LEA R58, P2, R121, c[0x0][0x218], 0x5 ;  /* 0x00008600793a1a11 */ /* 0x002fe400078428ff */
[----:B------:R-:W-:Y:S01]  /*0660*/  @P0 IADD3.X R67, R125, c[0x0][0x19c], RZ, P3, !PT ;  /* 0x000067007d430a10 */ /* 0x000fe20001ffe4ff */
[----:B------:R0:W5:Y:S01]  /*0670*/  @P0 LDG.E.64 R2, [R68.64] ;  /* 0x0000000444020981 */ /* 0x000162000c1e1b00 */
[----:B------:R-:W-:-:S02]  /*0680*/  @P1 LEA R60, P3, R120, c[0x0][0x218], 0x5 ;  /* 0x00008600783c1a11 */ /* 0x000fc400078628ff */
[----:B------:R-:W-:Y:S01]  /*0690*/  @P1 LEA.HI.X R59, R121, c[0x0][0x21c], RZ, 0x5, P2 ;  /* 0x00008700793b1a11 */ /* 0x000fe200010f2cff */
[----:B------:R1:W5:Y:S01]  /*06a0*/  @P0 LDG.E.64 R56, [R66.64] ;  /* 0x0000000442380981 */ /* 0x000362000c1e1b00 */
[----:B------:R-:W-:Y:S02]  /*06b0*/  IADD3 R64, P2, R64, c[0x0][0x190], RZ ;  /* 0x0000640040407a10 */ /* 0x000fe40007f5e0ff */
[----:B------:R-:W-:Y:S01]  /*06c0*/  @P1 LEA.HI.X R61, R120, c[0x0][0x21c], RZ, 0x5, P3 ;  /* 0x00008700783d1a11 */ /* 0x000fe200018f2cff */
[----:B------:R3:W5:Y:S01]  /*06d0*/  @P1 LDG.E.128 R4, [R58.64] ;  /* 0x000000043a041981 */ /* 0x000762000c1e1d00 */
[----:B------:R-:W-:Y:S02]  /*06e0*/  IADD3 R62, P3, R62, c[0x0][0x190], RZ ;  /* 0x000064003e3e7a10 */ /* 0x000fe40007f7e0ff */
[----:B------:R-:W-:Y:S01]  /*06f0*/  IADD3.X R65, R63, c[0x0][0x194], RZ, P2, !PT ;  /* 0x000065003f417a10 */ /* 0x000fe200017fe4ff */
[----:B------:R3:W5:Y:S01]  /*0700*/  @P1 LDG.E.128 R8, [R58.64+0x10] ;  /* 0x000010043a081981 */ /* 0x000762000c1e1d00 */
[----:B------:R-:W-:-:S03]  /*0710*/  IADD3.X R63, R125, c[0x0][0x194], RZ, P3, !PT ;  /* 0x000065007d3f7a10 */ /* 0x000fc60001ffe4ff */
[----:B------:R0:W5:Y:S04]  /*0720*/  @P1 LDG.E.128 R12, [R60.64] ;  /* 0x000000043c0c1981 */ /* 0x000168000c1e1d00 */
[----:B------:R-:W5:Y:S04]  /*0730*/  LDG.E.64 R64, [R64.64] ;  /* 0x0000000440407981 */ /* 0x000f68000c1e1b00 */
[----:B------:R-:W5:Y:S01]  /*0740*/  LDG.E.64 R62, [R62.64] ;  /* 0x000000043e3e7981 */ /* 0x000f62000c1e1b00 */
[----:B------:R-:W-:-:S03]  /*0750*/  ISETP.NE.AND P2, PT, R102, RZ, PT ;  /* 0x000000ff6600720c */ /* 0x000fc60003f45270 */
[----:B------:R0:W5:Y:S01]  /*0760*/  @P1 LDG.E.128 R16, [R60.64+0x10] ;  /* 0x000010043c101981 */ /* 0x000162000c1e1d00 */
[----:B--2---:R-:W-:-:S05]  /*0770*/  FSEL R126, R124, RZ, !P2 ;  /* 0x000000ff7c7e7208 */ /* 0x004fca0005000000 */
[C---:B---3--:R-:W-:Y:S02]  /*0780*/  FADD.FTZ R59, -R126.reuse, R34 ;  /* 0x000000227e3b7221 */ /* 0x048fe40000010100 */
[C---:B-1----:R-:W-:Y:S01]  /*0790*/  FADD.FTZ R67, -R126.reuse, R32 ;  /* 0x000000207e437221 */ /* 0x042fe20000010100 */
[--C-:B----4-:R-:W-:Y:S02]  /*07a0*/  PRMT R34, RZ, 0x5410, R36.reuse ;  /* 0x00005410ff227816 */ /* 0x110fe40000000024 */
[----:B------:R-:W-:Y:S01]  /*07b0*/  PRMT R36, RZ, 0x7610, R36 ;  /* 0x00007610ff247816 */ /* 0x000fe20000000024 */
[----:B------:R-:W-:Y:S02]  /*07c0*/  FADD.FTZ R133, -R126, R45 ;  /* 0x0000002d7e857221 */ /* 0x000fe40000010100 */
[----:B------:R-:W-:Y:S02]  /*07d0*/  FMUL.FTZ R45, R110, R34 ;  /* 0x000000226e2d7220 */ /* 0x000fe40000410000 */
[----:B------:R-:W-:-:S02]  /*07e0*/  FADD.FTZ R127, -R126, R40 ;  /* 0x000000287e7f7221 */ /* 0x000fc40000010100 */
[----:B------:R-:W-:Y:S02]  /*07f0*/  FADD.FTZ R123, -R126, R33 ;  /* 0x000000217e7b7221 */ /* 0x000fe40000010100 */
[----:B------:R-:W-:Y:S02]  /*0800*/  FMUL.FTZ R40, R122, R67 ;  /* 0x000000437a287220 */ /* 0x000fe40000410000 */
[C---:B------:R-:W-:Y:S01]  /*0810*/  FADD.FTZ R125, -R126.reuse, R35 ;  /* 0x000000237e7d7221 */ /* 0x040fe20000010100 */
[----:B------:R-:W-:Y:S01]  /*0820*/  PRMT R35, RZ, 0x5410, R37 ;  /* 0x00005410ff237816 */ /* 0x000fe20000000025 */
[C---:B------:R-:W-:Y:S01]  /*0830*/  FADD.FTZ R41, -R126.reuse, R41 ;  /* 0x000000297e297221 */ /* 0x040fe20000010100 */
[--C-:B0-----:R-:W-:Y:S01]  /*0840*/  PRMT R68, RZ, 0x5410, R39.reuse ;  /* 0x00005410ff447816 */ /* 0x101fe20000000027 */
[C---:B------:R-:W-:Y:S01]  /*0850*/  FADD.FTZ R129, -R126.reuse, R42 ;  /* 0x0000002a7e817221 */ /* 0x040fe20000010100 */
[----:B------:R-:W-:Y:S01]  /*0860*/  PRMT R124, RZ, 0x7610, R39 ;  /* 0x00007610ff7c7816 */ /* 0x000fe20000000027 */
[C---:B------:R-:W-:Y:S01]  /*0870*/  FADD.FTZ R43, -R126.reuse, R43 ;  /* 0x0000002b7e2b7221 */ /* 0x040fe20000010100 */
[----:B------:R-:W-:Y:S01]  /*0880*/  PRMT R128, RZ, 0x7610, R52 ;  /* 0x00007610ff807816 */ /* 0x000fe20000000034 */
[----:B------:R-:W-:-:S02]  /*0890*/  FADD.FTZ R131, -R126, R44 ;  /* 0x0000002c7e837221 */ /* 0x000fc40000010100 */
[C---:B------:R-:W-:Y:S02]  /*08a0*/  FADD.FTZ R135, -R126.reuse, R46 ;  /* 0x0000002e7e877221 */ /* 0x040fe40000010100 */
[C---:B------:R-:W-:Y:S02]  /*08b0*/  FADD.FTZ R137, -R126.reuse, R47 ;  /* 0x0000002f7e897221 */ /* 0x040fe40000010100 */
[C---:B------:R-:W-:Y:S02]  /*08c0*/  FADD.FTZ R69, -R126.reuse, R48 ;  /* 0x000000307e457221 */ /* 0x040fe40000010100 */
[C---:B------:R-:W-:Y:S02]  /*08d0*/  FADD.FTZ R49, -R126.reuse, R49 ;  /* 0x000000317e317221 */ /* 0x040fe40000010100 */
[C---:B------:R-:W-:Y:S02]  /*08e0*/  FADD.FTZ R33, -R126.reuse, R50 ;  /* 0x000000327e217221 */ /* 0x040fe40000010100 */
[----:B------:R-:W-:Y:S01]  /*08f0*/  FADD.FTZ R51, -R126, R51 ;  /* 0x000000337e337221 */ /* 0x000fe20000010100 */
[----:B------:R-:W-:Y:S01]  /*0900*/  PRMT R126, RZ, 0x5410, R52 ;  /* 0x00005410ff7e7816 */ /* 0x000fe20000000034 */
[----:B------:R-:W-:-:S02]  /*0910*/  FMUL.FTZ R44, R109, R36 ;  /* 0x000000246d2c7220 */ /* 0x000fc40000410000 */
[----:B------:R-:W-:Y:S02]  /*0920*/  FADD.FTZ R67, RZ, R45 ;  /* 0x0000002dff437221 */ /* 0x000fe40000010000 */
[----:B------:R-:W-:Y:S02]  /*0930*/  FMUL.FTZ R39, R122, R123 ;  /* 0x0000007b7a277220 */ /* 0x000fe40000410000 */
[----:B------:R-:W-:Y:S01]  /*0940*/  FFMA.FTZ R52, R40, R45, RZ ;  /* 0x0000002d28347223 */ /* 0x000fe200000100ff */
[----:B------:R-:W-:Y:S01]  /*0950*/  PRMT R37, RZ, 0x7610, R37 ;  /* 0x00007610ff257816 */ /* 0x000fe20000000025 */
[----:B------:R-:W-:Y:S01]  /*0960*/  FMUL.FTZ R46, R122, R59 ;  /* 0x0000003b7a2e7220 */ /* 0x000fe20000410000 */
[--C-:B------:R-:W-:Y:S01]  /*0970*/  PRMT R60, RZ, 0x5410, R54.reuse ;  /* 0x00005410ff3c7816 */ /* 0x100fe20000000036 */
[----:B------:R-:W-:Y:S01]  /*0980*/  FMUL.FTZ R59, R108, R35 ;  /* 0x000000236c3b7220 */ /* 0x000fe20000410000 */
[----:B------:R-:W-:Y:S01]  /*0990*/  PRMT R61, RZ, 0x7610, R54 ;  /* 0x00007610ff3d7816 */ /* 0x000fe20000000036 */
[----:B------:R-:W-:Y:S01]  /*09a0*/  FADD.FTZ R54, R67, R44 ;  /* 0x0000002c43367221 */ /* 0x000fe20000010000 */
[----:B------:R-:W-:Y:S01]  /*09b0*/  PRMT R58, RZ, 0x5410, R38 ;  /* 0x00005410ff3a7816 */ /* 0x000fe20000000026 */
[----:B------:R-:W-:Y:S01]  /*09c0*/  FFMA.FTZ R52, R39, R44, R52 ;  /* 0x0000002c27347223 */ /* 0x000fe20000010034 */
[----:B------:R-:W-:Y:S01]  /*09d0*/  PRMT R66, RZ, 0x7610, R38 ;  /* 0x00007610ff427816 */ /* 0x000fe20000000026 */
[----:B------:R-:W-:-:S02]  /*09e0*/  FADD.FTZ R87, R34, R87 ;  /* 0x0000005722577221 */ /* 0x000fc40000010000 */
[----:B------:R-:W-:Y:S02]  /*09f0*/  FFMA.FTZ R71, R40, R34, R71 ;  /* 0x0000002228477223 */ /* 0x000fe40000010047 */
[----:B------:R-:W-:Y:S02]  /*0a00*/  FMUL.FTZ R47, R122, R125 ;  /* 0x0000007d7a2f7220 */ /* 0x000fe40000410000 */
[----:B------:R-:W-:Y:S02]  /*0a10*/  FADD.FTZ R89, R35, R89 ;  /* 0x0000005923597221 */ /* 0x000fe40000010000 */
[----:B------:R-:W-:Y:S02]  /*0a20*/  FFMA.FTZ R73, R46, R35, R73 ;  /* 0x000000232e497223 */ /* 0x000fe40000010049 */
[----:B------:R-:W-:Y:S02]  /*0a30*/  FMUL.FTZ R34, R122, R127 ;  /* 0x0000007f7a227220 */ /* 0x000fe40000410000 */
        /* <DEDUP_REMOVED lines=21> */
[----:B------:R-:W-:Y:S02]  /*0b90*/  FMUL.FTZ R38, R122, R129 ;  /* 0x000000817a267220 */ /* 0x000fe40000410000 */
[----:B------:R-:W-:Y:S02]  /*0ba0*/  FFMA.FTZ R66, R35, R36, R66 ;  /* 0x0000002423427223 */ /* 0x000fe40000010042 */
[----:B------:R-:W-:Y:S02]  /*0bb0*/  FMUL.FTZ R42, R103, R124 ;  /* 0x0000007c672a7220 */ /* 0x000fe40000410000 */
[----:B------:R-:W-:-:S02]  /*0bc0*/  FADD.FTZ R127, R58, R43 ;  /* 0x0000002b3a7f7221 */ /* 0x000fc40000010000 */
[----:B------:R-:W-:Y:S01]  /*0bd0*/  FFMA.FTZ R66, R38, R43, R66 ;  /* 0x0000002b26427223 */ /* 0x000fe20000010042 */
[----:B------:R-:W-:Y:S01]  /*0be0*/  PRMT R130, RZ, 0x5410, R53 ;  /* 0x00005410ff827816 */ /* 0x000fe20000000035 */
[----:B------:R-:W-:Y:S01]  /*0bf0*/  FADD.FTZ R93, R68, R93 ;  /* 0x0000005d445d7221 */ /* 0x000fe20000010000 */
[----:B------:R-:W-:Y:S01]  /*0c00*/  PRMT R132, RZ, 0x7610, R53 ;  /* 0x00007610ff847816 */ /* 0x000fe20000000035 */
[----:B------:R-:W-:Y:S02]  /*0c10*/  FFMA.FTZ R77, R38, R68, R77 ;  /* 0x00000044264d7223 */ /* 0x000fe4000001004d */
[----:B------:R-:W-:Y:S02]  /*0c20*/  FMUL.FTZ R53, R0, R126 ;  /* 0x0000007e00357220 */ /* 0x000fe40000410000 */
[----:B------:R-:W-:Y:S02]  /*0c30*/  FADD.FTZ R68, R127, R42 ;  /* 0x0000002a7f447221 */ /* 0x000fe40000010000 */
[----:B------:R-:W-:-:S02]  /*0c40*/  FMUL.FTZ R48, R122, R131 ;  /* 0x000000837a307220 */ /* 0x000fc40000410000 */
[----:B------:R-:W-:Y:S02]  /*0c50*/  FFMA.FTZ R66, R41, R42, R66 ;  /* 0x0000002a29427223 */ /* 0x000fe40000010042 */
[----:B------:R-:W-:Y:S02]  /*0c60*/  FMUL.FTZ R52, R113, R128 ;  /* 0x0000008071347220 */ /* 0x000fe40000410000 */
[----:B------:R-:W-:Y:S02]  /*0c70*/  FADD.FTZ R127, R68, R53 ;  /* 0x00000035447f7221 */ /* 0x000fe40000010000 */
[----:B------:R-:W-:Y:S02]  /*0c80*/  FMUL.FTZ R67, R122, R133 ;  /* 0x000000857a437220 */ /* 0x000fe40000410000 */
[----:B------:R-:W-:Y:S02]  /*0c90*/  FFMA.FTZ R66, R48, R53, R66 ;  /* 0x0000003530427223 */ /* 0x000fe40000010042 */
[----:B------:R-:W-:-:S02]  /*0ca0*/  FMUL.FTZ R123, R114, R130 ;  /* 0x00000082727b7220 */ /* 0x000fc40000410000 */
[----:B------:R-:W-:Y:S02]  /*0cb0*/  FADD.FTZ R68, R127, R52 ;  /* 0x000000347f447221 */ /* 0x000fe40000010000 */
[C---:B------:R-:W-:Y:S02]  /*0cc0*/  FMUL.FTZ R54, R122.reuse, R135 ;  /* 0x000000877a367220 */ /* 0x040fe40000410000 */
[----:B------:R-:W-:Y:S02]  /*0cd0*/  FFMA.FTZ R66, R67, R52, R66 ;  /* 0x0000003443427223 */ /* 0x000fe40000010042 */
[C---:B------:R-:W-:Y:S02]  /*0ce0*/  FMUL.FTZ R69, R122.reuse, R69 ;  /* 0x000000457a457220 */ /* 0x040fe40000410000 */
[----:B------:R-:W-:Y:S02]  /*0cf0*/  FMUL.FTZ R58, R115, R132 ;  /* 0x00000084733a7220 */ /* 0x000fe40000410000 */
[----:B------:R-:W-:-:S02]  /*0d00*/  FMUL.FTZ R49, R122, R49 ;  /* 0x000000317a317220 */ /* 0x000fc40000410000 */
[----:B------:R-:W-:Y:S02]  /*0d10*/  FADD.FTZ R127, R68, R123 ;  /* 0x0000007b447f7221 */ /* 0x000fe40000010000 */
[----:B------:R-:W-:Y:S02]  /*0d20*/  FMUL.FTZ R125, R122, R137 ;  /* 0x000000897a7d7220 */ /* 0x000fe40000410000 */
[----:B------:R-:W-:Y:S02]  /*0d30*/  FFMA.FTZ R68, R54, R123, R66 ;  /* 0x0000007b36447223 */ /* 0x000fe40000010042 */
[----:B------:R-:W-:Y:S02]  /*0d40*/  FADD.FTZ R99, R60, R99 ;  /* 0x000000633c637221 */ /* 0x000fe40000010000 */
[-C--:B------:R-:W-:Y:S02]  /*0d50*/  FFMA.FTZ R83, R69, R60.reuse, R83 ;  /* 0x0000003c45537223 */ /* 0x080fe40000010053 */
[----:B------:R-:W-:-:S02]  /*0d60*/  FMUL.FTZ R60, R116, R60 ;  /* 0x0000003c743c7220 */ /* 0x000fc40000410000 */
[----:B------:R-:W-:Y:S02]  /*0d70*/  FADD.FTZ R98, R61, R98 ;  /* 0x000000623d627221 */ /* 0x000fe40000010000 */
[-C--:B------:R-:W-:Y:S02]  /*0d80*/  FFMA.FTZ R82, R49, R61.reuse, R82 ;  /* 0x0000003d31527223 */ /* 0x080fe40000010052 */
[----:B------:R-:W-:Y:S02]  /*0d90*/  FMUL.FTZ R66, R118, R61 ;  /* 0x0000003d76427220 */ /* 0x000fe40000410000 */
[----:B------:R-:W-:Y:S01]  /*0da0*/  FADD.FTZ R127, R127, R58 ;  /* 0x0000003a7f7f7221 */ /* 0x000fe20000010000 */
[----:B------:R-:W-:Y:S01]  /*0db0*/  PRMT R32, RZ, 0x5410, R55 ;  /* 0x00005410ff207816 */ /* 0x000fe20000000037 */
[----:B------:R-:W-:Y:S02]  /*0dc0*/  FFMA.FTZ R61, R125, R58, R68 ;  /* 0x0000003a7d3d7223 */ /* 0x000fe40000010044 */
        /* <DEDUP_REMOVED lines=8> */
[----:B------:R-:W-:Y:S02]  /*0e50*/  FFMA.FTZ R33, R49, R66, R33 ;  /* 0x0000004231217223 */ /* 0x000fe40000010021 */
[----:B------:R-:W-:Y:S02]  /*0e60*/  FADD.FTZ R92, R124, R92 ;  /* 0x0000005c7c5c7221 */ /* 0x000fe40000010000 */
[----:B------:R-:W-:Y:S02]  /*0e70*/  FFMA.FTZ R76, R41, R124, R76 ;  /* 0x0000007c294c7223 */ /* 0x000fe4000001004c */
[----:B------:R-:W-:Y:S02]  /*0e80*/  FMUL.FTZ R124, R119, R55 ;  /* 0x00000037777c7220 */ /* 0x000fe40000410000 */
[----:B------:R-:W-:Y:S02]  /*0e90*/  FADD.FTZ R127, R32, R61 ;  /* 0x0000003d207f7221 */ /* 0x000fe40000010000 */
[----:B------:R-:W-:-:S02]  /*0ea0*/  FMUL.FTZ R51, R122, R51 ;  /* 0x000000337a337220 */ /* 0x000fc40000410000 */
        /* <DEDUP_REMOVED lines=12> */
[----:B------:R-:W-:Y:S01]  /*0f70*/  FFMA.FTZ R127, R51, R124, R33 ;  /* 0x0000007c337f7223 */ /* 0x000fe20000010021 */
[----:B------:R-:W-:Y:S05]  /*0f80*/  BRA.DIV ~URZ, `(.L_x_743) ;  /* 0x000018d27f007947 */ /* 0x000fea000b800000 */
[----:B------:R0:W1:Y:S02]  /*0f90*/  SHFL.BFLY PT, R55, R130, 0x1, 0x1f ;  /* 0x0c201f0082377f89 */ /* 0x00006400000e0000 */
.L_x_747:
        /* <DEDUP_REMOVED lines=18> */
.L_x_748:
[----:B--2---:R-:W-:Y:S01]  /*10c0*/  FADD.FTZ R130, R130, R127 ;  /* 0x0000007f82827221 */ /* 0x004fe20000010000 */
[----:B------:R-:W-:Y:S01]  /*10d0*/  ISETP.NE.U32.AND P1, PT, RZ, c[0x0][0x218], PT ;  /* 0x00008600ff007a0c */ /* 0x000fe20003f25070 */
[----:B-1----:R-:W-:Y:S01]  /*10e0*/  FADD.FTZ R32, R32, R129 ;  /* 0x0000008120207221 */ /* 0x002fe20000010000 */
[----:B-----5:R-:W-:Y:S01]  /*10f0*/  LOP3.LUT P5, RZ, R64, 0xff00, RZ, 0xc0, !PT ;  /* 0x0000ff0040ff7812 */ /* 0x020fe200078ac0ff */
[----:B------:R-:W-:Y:S01]  /*1100*/  FMUL.FTZ R130, R130, c[0x0][0x1e0] ;  /* 0x0000780082827a20 */ /* 0x000fe20000410000 */
[----:B------:R-:W-:Y:S01]  /*1110*/  ISETP.NE.AND.EX P1, PT, RZ, c[0x0][0x21c], PT, P1 ;  /* 0x00008700ff007a0c */ /* 0x000fe20003f25310 */
[----:B------:R-:W-:Y:S01]  /*1120*/  FMUL.FTZ R132, R32, c[0x0][0x1e0] ;  /* 0x0000780020847a20 */ /* 0x000fe20000410000 */
[----:B------:R-:W-:Y:S01]  /*1130*/  MOV R32, R64 ;  /* 0x0000004000207202 */ /* 0x000fe20000000f00 */
[----:B------:R-:W-:Y:S01]  /*1140*/  @P0 IMAD.MOV.U32 R55, RZ, RZ, R2 ;  /* 0x000000ffff370224 */ /* 0x000fe200078e0002 */
[----:B------:R-:W-:Y:S02]  /*1150*/  FSEL R131, R130, RZ, !P2 ;  /* 0x000000ff82837208 */ /* 0x000fe40005000000 */
[----:B------:R-:W-:-:S02]  /*1160*/  LOP3.LUT P3, RZ, R32, 0xff, RZ, 0xc0, !PT ;  /* 0x000000ff20ff7812 */ /* 0x000fc4000786c0ff */
[----:B------:R-:W-:Y:S01]  /*1170*/  @P0 LOP3.LUT P4, RZ, R55, 0xff, RZ, 0xc0, !PT ;  /* 0x000000ff37ff0812 */ /* 0x000fe2000788c0ff */
[-CC-:B------:R-:W-:Y:S01]  /*1180*/  FFMA.FTZ R40, R40, R132.reuse, R131.reuse ;  /* 0x0000008428287223 */ /* 0x180fe20000010083 */
[----:B------:R-:W-:Y:S01]  /*1190*/  LOP3.LUT P6, RZ, R64, 0xff0000, RZ, 0xc0, !PT ;  /* 0x00ff000040ff7812 */ /* 0x000fe200078cc0ff */
[-CC-:B------:R-:W-:Y:S01]  /*11a0*/  FFMA.FTZ R39, R39, R132.reuse, R131.reuse ;  /* 0x0000008427277223 */ /* 0x180fe20000010083 */
[----:B------:R-:W-:Y:S01]  /*11b0*/  @P0 LOP3.LUT P2, RZ, R2, 0xff00, RZ, 0xc0, !PT ;  /* 0x0000ff0002ff0812 */ /* 0x000fe2000784c0ff */
[----:B------:R-:W-:Y:S02]  /*11c0*/  FADD.FTZ R33, R45, -R40 ;  /* 0x800000282d217221 */ /* 0x000fe40000010000 */
[----:B------:R-:W-:Y:S02]  /*11d0*/  FFMA.FTZ R47, R47, R132, R131 ;  /* 0x000000842f2f7223 */ /* 0x000fe40000010083 */
[----:B------:R-:W-:Y:S02]  /*11e0*/  FADD.FTZ R39, R44, -R39 ;  /* 0x800000272c277221 */ /* 0x000fe40000010000 */
[----:B------:R-:W-:-:S02]  /*11f0*/  FMUL.FTZ R33, R122, R33 ;  /* 0x000000217a217220 */ /* 0x000fc40000410000 */
[-C--:B------:R-:W-:Y:S02]  /*1200*/  FFMA.FTZ R46, R46, R132.reuse, R131 ;  /* 0x000000842e2e7223 */ /* 0x080fe40000010083 */
[----:B------:R-:W-:Y:S02]  /*1210*/  FADD.FTZ R47, R50, -R47 ;  /* 0x8000002f322f7221 */ /* 0x000fe40000010000 */
[----:B------:R-:W-:Y:S02]  /*1220*/  FMUL.FTZ R128, R122, R39 ;  /* 0x000000277a807220 */ /* 0x000fe40000410000 */
[----:B------:R-:W-:Y:S02]  /*1230*/  @P1 FADD.FTZ R33, R4, R33 ;  /* 0x0000002104211221 */ /* 0x000fe40000010000 */
[----:B------:R-:W-:Y:S02]  /*1240*/  FADD.FTZ R59, R59, -R46 ;  /* 0x8000002e3b3b7221 */ /* 0x000fe40000010000 */
[----:B------:R-:W-:-:S02]  /*1250*/  FFMA.FTZ R34, R34, R132, R131 ;  /* 0x0000008422227223 */ /* 0x000fc40000010083 */
[----:B------:R-:W-:Y:S02]  /*1260*/  @P1 FADD.FTZ R128, R5, R128 ;  /* 0x0000008005801221 */ /* 0x000fe40000010000 */
[C---:B------:R-:W-:Y:S02]  /*1270*/  FMUL.FTZ R130, R122.reuse, R47 ;  /* 0x0000002f7a827220 */ /* 0x040fe40000410000 */
[-CC-:B------:R-:W-:Y:S02]  /*1280*/  FFMA.FTZ R35, R35, R132.reuse, R131.reuse ;  /* 0x0000008423237223 */ /* 0x180fe40000010083 */
[----:B------:R-:W-:Y:S02]  /*1290*/  FMUL.FTZ R32, R33, c[0x0][0x1e8] ;  /* 0x00007a0021207a20 */ /* 0x000fe40000410000 */
[----:B------:R-:W-:Y:S02]  /*12a0*/  FMUL.FTZ R39, R122, R59 ;  /* 0x0000003b7a277220 */ /* 0x000fe40000410000 */
[----:B------:R-:W-:Y:S01]  /*12b0*/  FADD.FTZ R37, R37, -R34 ;  /* 0x8000002225257221 */ /* 0x000fe20000010000 */
[----:B------:R-:W-:Y:S01]  /*12c0*/  @P0 FSEL R59, R32, RZ, P4 ;  /* 0x000000ff203b0208 */ /* 0x000fe20002000000 */
[----:B------:R-:W-:Y:S01]  /*12d0*/  FFMA.FTZ R41, R41, R132, R131 ;  /* 0x0000008429297223 */ /* 0x000fe20000010083 */
[----:B------:R-:W-:Y:S01]  /*12e0*/  LOP3.LUT P4, RZ, R64, 0xff000000, RZ, 0xc0, !PT ;  /* 0xff00000040ff7812 */ /* 0x000fe2000788c0ff */
[----:B------:R-:W-:Y:S01]  /*12f0*/  FMUL.FTZ R55, R128, c[0x0][0x1e8] ;  /* 0x00007a0080377a20 */ /* 0x000fe20000410000 */
[----:B------:R-:W-:Y:S01]  /*1300*/  FSEL R40, R32, RZ, P3 ;  /* 0x000000ff20287208 */ /* 0x000fe20001800000 */
[----:B------:R-:W-:Y:S01]  /*1310*/  @P1 FADD.FTZ R130, R7, R130 ;  /* 0x0000008207821221 */ /* 0x000fe20000010000 */
[----:B------:R-:W-:Y:S01]  /*1320*/  MOV R32, R62 ;  /* 0x0000003e00207202 */ /* 0x000fe20000000f00 */
[----:B------:R-:W-:Y:S01]  /*1330*/  FADD.FTZ R35, R36, -R35 ;  /* 0x8000002324237221 */ /* 0x000fe20000010000 */
[C---:B0-----:R-:W-:Y:S01]  /*1340*/  FSEL R127, R55.reuse, RZ, P5 ;  /* 0x000000ff377f7208 */ /* 0x041fe20002800000 */
[----:B------:R-:W-:Y:S01]  /*1350*/  @P1 FADD.FTZ R39, R6, R39 ;  /* 0x0000002706271221 */ /* 0x000fe20000010000 */
[----:B------:R-:W-:Y:S01]  /*1360*/  @P0 LOP3.LUT P5, RZ, R2, 0xff000000, RZ, 0xc0, !PT ;  /* 0xff00000002ff0812 */ /* 0x000fe200078ac0ff */
[----:B------:R-:W-:Y:S01]  /*1370*/  FMUL.FTZ R37, R122, R37 ;  /* 0x000000257a257220 */ /* 0x000fe20000410000 */
[----:B------:R-:W-:Y:S01]  /*1380*/  @P0 FSEL R55, R55, RZ, P2 ;  /* 0x000000ff37370208 */ /* 0x000fe20001000000 */
[----:B------:R-:W-:Y:S01]  /*1390*/  FADD.FTZ R45, R42, -R41 ;  /* 0x800000292a2d7221 */ /* 0x000fe20000010000 */
[----:B------:R-:W-:Y:S01]  /*13a0*/  LOP3.LUT P2, RZ, R65, 0xff, RZ, 0xc0, !PT ;  /* 0x000000ff41ff7812 */ /* 0x000fe2000784c0ff */
[----:B------:R-:W-:Y:S01]  /*13b0*/  FMUL.FTZ R64, R130, c[0x0][0x1e8] ;  /* 0x00007a0082407a20 */ /* 0x000fe20000410000 */
[----:B------:R-:W-:Y:S01]  /*13c0*/  @P0 LOP3.LUT P3, RZ, R2, 0xff0000, RZ, 0xc0, !PT ;  /* 0x00ff000002ff0812 */ /* 0x000fe2000786c0ff */
[----:B------:R-:W-:Y:S01]  /*13d0*/  FMUL.FTZ R42, R122, R35 ;  /* 0x000000237a2a7220 */ /* 0x000fe20000410000 */
[----:B------:R-:W-:Y:S01]  /*13e0*/  F2FP.BF16.PACK_AB R40, R127, R40 ;  /* 0x000000287f28723e */ /* 0x000fe200000010ff */
[-CC-:B------:R-:W-:Y:S01]  /*13f0*/  FFMA.FTZ R38, R38, R132.reuse, R131.reuse ;  /* 0x0000008426267223 */ /* 0x180fe20000010083 */
[C---:B------:R-:W-:Y:S01]  /*1400*/  FSEL R129, R64.reuse, RZ, P4 ;  /* 0x000000ff40817208 */ /* 0x040fe20002000000 */
[-C--:B------:R-:W-:Y:S01]  /*1410*/  FFMA.FTZ R67, R67, R132.reuse, R131 ;  /* 0x0000008443437223 */ /* 0x080fe20000010083 */
[----:B------:R-:W-:Y:S01]  /*1420*/  @P0 FSEL R64, R64, RZ, P5 ;  /* 0x000000ff40400208 */ /* 0x000fe20002800000 */
[----:B------:R-:W-:Y:S01]  /*1430*/  FMUL.FTZ R50, R39, c[0x0][0x1e8] ;  /* 0x00007a0027327a20 */ /* 0x000fe20000410000 */
[----:B------:R-:W-:Y:S01]  /*1440*/  LOP3.LUT P5, RZ, R32, 0xff, RZ, 0xc0, !PT ;  /* 0x000000ff20ff7812 */ /* 0x000fe200078ac0ff */
[----:B------:R-:W-:Y:S01]  /*1450*/  @P1 FADD.FTZ R37, R8, R37 ;  /* 0x0000002508251221 */ /* 0x000fe20000010000 */
[----:B------:R-:W-:Y:S01]  /*1460*/  LOP3.LUT P4, RZ, R65, 0xff000000, RZ, 0xc0, !PT ;  /* 0xff00000041ff7812 */ /* 0x000fe2000788c0ff */
[----:B------:R-:W-:Y:S01]  /*1470*/  @P1 FADD.FTZ R42, R9, R42 ;  /* 0x0000002a092a1221 */ /* 0x000fe20000010000 */
[----:B------:R-:W-:Y:S01]  /*1480*/  FSEL R126, R50, RZ, P6 ;  /* 0x000000ff327e7208 */ /* 0x000fe20003000000 */
[----:B------:R-:W-:Y:S01]  /*1490*/  FADD.FTZ R43, R43, -R38 ;  /* 0x800000262b2b7221 */ /* 0x000fe20000010000 */
[----:B------:R-:W-:Y:S01]  /*14a0*/  LOP3.LUT P6, RZ, R65, 0xff00, RZ, 0xc0, !PT ;  /* 0x0000ff0041ff7812 */ /* 0x000fe200078cc0ff */
[----:B------:R-:W-:Y:S01]  /*14b0*/  FADD.FTZ R67, R52, -R67 ;  /* 0x8000004334437221 */ /* 0x000fe20000010000 */
[----:B------:R-:W-:Y:S01]  /*14c0*/  @P0 FSEL R50, R50, RZ, P3 ;  /* 0x000000ff32320208 */ /* 0x000fe20001800000 */
[----:B------:R-:W-:Y:S01]  /*14d0*/  FMUL.FTZ R52, R37, c[0x0][0x1e8] ;  /* 0x00007a0025347a20 */ /* 0x000fe20000410000 */
[----:B------:R-:W-:Y:S01]  /*14e0*/  LOP3.LUT P3, RZ, R65, 0xff0000, RZ, 0xc0, !PT ;  /* 0x00ff000041ff7812 */ /* 0x000fe2000786c0ff */
[-CC-:B------:R-:W-:Y:S01]  /*14f0*/  FFMA.FTZ R48, R48, R132.reuse, R131.reuse ;  /* 0x0000008430307223 */ /* 0x180fe20000010083 */
[----:B------:R-:W-:Y:S01]  /*1500*/  @P0 F2FP.BF16.PACK_AB R59, RZ, R59 ;  /* 0x0000003bff3b023e */ /* 0x000fe200000010ff */
[-CC-:B------:R-:W-:Y:S01]  /*1510*/  FFMA.FTZ R69, R69, R132.reuse, R131.reuse ;  /* 0x0000008445457223 */ /* 0x180fe20000010083 */
[----:B------:R-:W-:Y:S01]  /*1520*/  FSEL R41, R52, RZ, P2 ;  /* 0x000000ff34297208 */ /* 0x000fe20001000000 */
[----:B------:R-:W-:Y:S01]  /*1530*/  FMUL.FTZ R32, R42, c[0x0][0x1e8] ;  /* 0x00007a002a207a20 */ /* 0x000fe20000410000 */
[----:B------:R-:W-:Y:S01]  /*1540*/  @P0 LOP3.LUT P2, RZ, R3, 0xff, RZ, 0xc0, !PT ;  /* 0x000000ff03ff0812 */ /* 0x000fe2000784c0ff */
[--C-:B------:R-:W-:Y:S01]  /*1550*/  FFMA.FTZ R51, R51, R132, R131.reuse ;  /* 0x0000008433337223 */ /* 0x100fe20000010083 */
[----:B------:R-:W-:Y:S01]  /*1560*/  @P0 F2FP.BF16.PACK_AB R50, RZ, R50 ;  /* 0x00000032ff32023e */ /* 0x000fe200000010ff */
[----:B------:R-:W-:Y:S01]  /*1570*/  FMUL.FTZ R43, R122, R43 ;  /* 0x0000002b7a2b7220 */ /* 0x000fe20000410000 */
[----:B------:R-:W-:Y:S01]  /*1580*/  FSEL R134, R32, RZ, P6 ;  /* 0x000000ff20867208 */ /* 0x000fe20003000000 */
[-CC-:B------:R-:W-:Y:S01]  /*1590*/  FFMA.FTZ R54, R54, R132.reuse, R131.reuse ;  /* 0x0000008436367223 */ /* 0x180fe20000010083 */
[----:B------:R-:W-:Y:S01]  /*15a0*/  @P0 LOP3.LUT P6, RZ, R3, 0xff00, RZ, 0xc0, !PT ;  /* 0x0000ff0003ff0812 */ /* 0x000fe200078cc0ff */
[----:B------:R-:W-:Y:S01]  /*15b0*/  FFMA.FTZ R125, R125, R132, R131 ;  /* 0x000000847d7d7223 */ /* 0x000fe20000010083 */
[----:B------:R-:W-:Y:S01]  /*15c0*/  @P0 FSEL R52, R52, RZ, P2 ;  /* 0x000000ff34340208 */ /* 0x000fe20001000000 */
[----:B------:R-:W-:Y:S01]  /*15d0*/  FADD.FTZ R53, R53, -R48 ;  /* 0x8000003035357221 */ /* 0x000fe20000010000 */
[----:B------:R-:W-:Y:S01]  /*15e0*/  ISETP.NE.U32.AND P2, PT, RZ, c[0x0][0x258], PT ;  /* 0x00009600ff007a0c */ /* 0x000fe20003f45070 */
[----:B------:R-:W-:Y:S01]  /*15f0*/  FADD.FTZ R69, R60, -R69 ;  /* 0x800000453c457221 */ /* 0x000fe20000010000 */
[----:B------:R-:W-:Y:S01]  /*1600*/  @P0 F2FP.BF16.PACK_AB R52, RZ, R52 ;  /* 0x00000034ff34023e */ /* 0x000fe200000010ff */
[-CC-:B------:R-:W-:Y:S01]  /*1610*/  FFMA.FTZ R49, R49, R132.reuse, R131.reuse ;  /* 0x0000008431317223 */ /* 0x180fe20000010083 */
[----:B------:R-:W-:Y:S01]  /*1620*/  ISETP.NE.AND.EX P2, PT, RZ, c[0x0][0x25c], PT, P2 ;  /* 0x00009700ff007a0c */ /* 0x000fe20003f45320 */
[----:B------:R-:W-:Y:S01]  /*1630*/  FFMA.FTZ R68, R68, R132, R131 ;  /* 0x0000008444447223 */ /* 0x000fe20000010083 */
[----:B------:R-:W-:Y:S01]  /*1640*/  @P0 F2FP.BF16.PACK_AB R55, RZ, R55 ;  /* 0x00000037ff37023e */ /* 0x000fe200000010ff */
[----:B------:R-:W-:Y:S01]  /*1650*/  FADD.FTZ R51, R124, -R51 ;  /* 0x800000337c337221 */ /* 0x000fe20000010000 */
[----:B------:R-:W-:Y:S01]  /*1660*/  @P0 F2FP.BF16.PACK_AB R64, RZ, R64 ;  /* 0x00000040ff40023e */ /* 0x000fe200000010ff */
[----:B------:R-:W-:Y:S01]  /*1670*/  @P1 FADD.FTZ R43, R10, R43 ;  /* 0x0000002b0a2b1221 */ /* 0x000fe20000010000 */
[----:B------:R-:W-:Y:S01]  /*1680*/  @P0 PRMT R28, R59, 0x7610, R28 ;  /* 0x000076103b1c0816 */ /* 0x000fe2000000001c */
[----:B------:R-:W-:Y:S01]  /*1690*/  FADD.FTZ R123, R123, -R54 ;  /* 0x800000367b7b7221 */ /* 0x000fe20000010000 */
[----:B------:R-:W-:Y:S01]  /*16a0*/  @P0 PRMT R29, R50, 0x7610, R29 ;  /* 0x00007610321d0816 */ /* 0x000fe2000000001d */
[----:B------:R-:W-:Y:S01]  /*16b0*/  FMUL.FTZ R124, R122, R45 ;  /* 0x0000002d7a7c7220 */ /* 0x000fe20000410000 */
[----:B------:R-:W-:Y:S01]  /*16c0*/  @P0 PRMT R30, R52, 0x7610, R30 ;  /* 0x00007610341e0816 */ /* 0x000fe2000000001e */
[----:B------:R-:W-:Y:S01]  /*16d0*/  FMUL.FTZ R54, R122, R67 ;  /* 0x000000437a367220 */ /* 0x000fe20000410000 */
[----:B------:R-:W-:Y:S01]  /*16e0*/  @P0 PRMT R28, R28, 0x5410, R55 ;  /* 0x000054101c1c0816 */ /* 0x000fe20000000037 */
[----:B------:R-:W-:Y:S01]  /*16f0*/  FADD.FTZ R125, R58, -R125 ;  /* 0x8000007d3a7d7221 */ /* 0x000fe20000010000 */
[----:B------:R-:W-:Y:S01]  /*1700*/  @P0 PRMT R29, R29, 0x5410, R64 ;  /* 0x000054101d1d0816 */ /* 0x000fe20000000040 */
[----:B------:R-:W-:-:S02]  /*1710*/  FMUL.FTZ R35, R122, R53 ;  /* 0x000000357a237220 */ /* 0x000fc40000410000 */
[----:B------:R-:W-:Y:S02]  /*1720*/  FMUL.FTZ R67, R122, R69 ;  /* 0x000000457a437220 */ /* 0x000fe40000410000 */
[----:B------:R-:W-:Y:S02]  /*1730*/  FADD.FTZ R49, R66, -R49 ;  /* 0x8000003142317221 */ /* 0x000fe40000010000 */
[----:B------:R-:W-:Y:S01]  /*1740*/  FADD.FTZ R61, R61, -R68 ;  /* 0x800000443d3d7221 */ /* 0x000fe20000010000 */
[----:B------:R-:W-:Y:S01]  /*1750*/  @P0 FSEL R68, R32, RZ, P6 ;  /* 0x000000ff20440208 */ /* 0x000fe20003000000 */
[----:B------:R-:W-:Y:S01]  /*1760*/  FMUL.FTZ R69, R43, c[0x0][0x1e8] ;  /* 0x00007a002b457a20 */ /* 0x000fe20000410000 */
[----:B------:R-:W-:Y:S01]  /*1770*/  @P0 LOP3.LUT P6, RZ, R3, 0xff0000, RZ, 0xc0, !PT ;  /* 0x00ff000003ff0812 */ /* 0x000fe200078cc0ff */
[----:B------:R-:W-:Y:S01]  /*1780*/  @P1 FADD.FTZ R124, R11, R124 ;  /* 0x0000007c0b7c1221 */ /* 0x000fe20000010000 */
[----:B------:R-:W-:Y:S01]  /*1790*/  SHF.R.U32.HI R32, RZ, 0x1c, R121 ;  /* 0x0000001cff207819 */ /* 0x000fe20000011679 */
[----:B------:R-:W-:Y:S01]  /*17a0*/  FMUL.FTZ R36, R122, R125 ;  /* 0x0000007d7a247220 */ /* 0x000fe20000410000 */
[C---:B------:R-:W-:Y:S01]  /*17b0*/  FSEL R131, R69.reuse, RZ, P3 ;  /* 0x000000ff45837208 */ /* 0x040fe20001800000 */
[----:B------:R-:W-:Y:S01]  /*17c0*/  @P1 FADD.FTZ R35, R12, R35 ;  /* 0x000000230c231221 */ /* 0x000fe20000010000 */
[----:B------:R-:W-:Y:S01]  /*17d0*/  @P0 FSEL R69, R69, RZ, P6 ;  /* 0x000000ff45450208 */ /* 0x000fe20003000000 */
[C---:B------:R-:W-:Y:S01]  /*17e0*/  FMUL.FTZ R123, R122.reuse, R123 ;  /* 0x0000007b7a7b7220 */ /* 0x040fe20000410000 */
[----:B------:R-:W-:Y:S01]  /*17f0*/  @P0 LOP3.LUT P6, RZ, R3, 0xff000000, RZ, 0xc0, !PT ;  /* 0xff00000003ff0812 */ /* 0x000fe200078cc0ff */
[C---:B------:R-:W-:Y:S01]  /*1800*/  FMUL.FTZ R66, R122.reuse, R49 ;  /* 0x000000317a427220 */ /* 0x040fe20000410000 */
[----:B------:R-:W-:Y:S01]  /*1810*/  ISETP.NE.U32.AND P3, PT, RZ, c[0x0][0x258], PT ;  /* 0x00009600ff007a0c */ /* 0x000fe20003f65070 */
[C---:B------:R-:W-:Y:S01]  /*1820*/  FMUL.FTZ R125, R122.reuse, R61 ;  /* 0x0000003d7a7d7220 */ /* 0x040fe20000410000 */
[----:B------:R-:W-:Y:S01]  /*1830*/  @P0 F2FP.BF16.PACK_AB R69, RZ, R69 ;  /* 0x00000045ff45023e */ /* 0x000fe200000010ff */
[----:B------:R-:W-:Y:S01]  /*1840*/  FMUL.FTZ R132, R122, R51 ;  /* 0x000000337a847220 */ /* 0x000fe20000410000 */
[----:B------:R-:W-:Y:S01]  /*1850*/  ISETP.NE.AND.EX P3, PT, RZ, c[0x0][0x25c], PT, P3 ;  /* 0x00009700ff007a0c */ /* 0x000fe20003f65330 */
[----:B------:R-:W-:Y:S01]  /*1860*/  FMUL.FTZ R122, R124, c[0x0][0x1e8] ;  /* 0x00007a007c7a7a20 */ /* 0x000fe20000410000 */
[----:B------:R-:W-:Y:S01]  /*1870*/  @P0 F2FP.BF16.PACK_AB R68, RZ, R68 ;  /* 0x00000044ff44023e */ /* 0x000fe200000010ff */
[----:B------:R-:W-:Y:S01]  /*1880*/  IMAD.SHL.U32 R48, R121, 0x10, RZ ;  /* 0x0000001079307824 */ /* 0x000fe200078e00ff */
[----:B------:R-:W-:Y:S01]  /*1890*/  SEL R38, R43, R26, P3 ;  /* 0x0000001a2b267207 */ /* 0x000fe20001800000 */
[----:B------:R-:W-:Y:S01]  /*18a0*/  FMUL.FTZ R60, R35, c[0x0][0x1e8] ;  /* 0x00007a00233c7a20 */ /* 0x000fe20000410000 */
[C---:B------:R-:W-:Y:S01]  /*18b0*/  FSEL R136, R122.reuse, RZ, P4 ;  /* 0x000000ff7a887208 */ /* 0x040fe20002000000 */
[----:B------:R-:W-:Y:S01]  /*18c0*/  @P1 FADD.FTZ R36, R15, R36 ;  /* 0x000000240f241221 */ /* 0x000fe20000010000 */
[----:B------:R-:W-:Y:S01]  /*18d0*/  @P0 FSEL R122, R122, RZ, P6 ;  /* 0x000000ff7a7a0208 */ /* 0x000fe20003000000 */
[----:B------:R-:W-:Y:S01]  /*18e0*/  @P1 FADD.FTZ R123, R14, R123 ;  /* 0x0000007b0e7b1221 */ /* 0x000fe20000010000 */
[----:B------:R-:W-:Y:S01]  /*18f0*/  IADD3 R46, P6, R48, c[0x0][0x248], RZ ;  /* 0x00009200302e7a10 */ /* 0x000fe20007fde0ff */
[----:B------:R-:W-:Y:S01]  /*1900*/  @P1 FADD.FTZ R125, R18, R125 ;  /* 0x0000007d127d1221 */ /* 0x000fe20000010000 */
[----:B------:R-:W-:Y:S01]  /*1910*/  FSEL R61, R60, RZ, P5 ;  /* 0x000000ff3c3d7208 */ /* 0x000fe20002800000 */
[----:B------:R-:W-:Y:S01]  /*1920*/  @P1 FADD.FTZ R54, R13, R54 ;  /* 0x000000360d361221 */ /* 0x000fe20000010000 */
[----:B------:R-:W-:Y:S01]  /*1930*/  @P0 IADD3 R48, P5, R48, c[0x0][0x250], RZ ;  /* 0x0000940030300a10 */ /* 0x000fe20007fbe0ff */
[----:B------:R-:W-:Y:S01]  /*1940*/  @P1 FADD.FTZ R67, R16, R67 ;  /* 0x0000004310431221 */ /* 0x000fe20000010000 */
[C---:B------:R-:W-:Y:S01]  /*1950*/  IADD3.X R47, R32.reuse, c[0x0][0x24c], RZ, P6, !PT ;  /* 0x00009300202f7a10 */ /* 0x040fe200037fe4ff */
[----:B------:R-:W-:Y:S01]  /*1960*/  @P1 FADD.FTZ R66, R17, R66 ;  /* 0x0000004211421221 */ /* 0x000fe20000010000 */
[----:B------:R-:W-:Y:S01]  /*1970*/  @P0 IADD3.X R49, R32, c[0x0][0x254], RZ, P5, !PT ;  /* 0x0000950020310a10 */ /* 0x000fe20002ffe4ff */
[----:B------:R-:W-:Y:S01]  /*1980*/  @P1 FADD.FTZ R132, R19, R132 ;  /* 0x0000008413841221 */ /* 0x000fe20000010000 */
[-C--:B------:R-:W-:Y:S01]  /*1990*/  @P2 SEL R32, R33, R20.reuse, P3 ;  /* 0x0000001421202207 */ /* 0x080fe20001800000 */
[----:B------:R-:W-:Y:S01]  /*19a0*/  FMUL.FTZ R53, R36, c[0x0][0x1e8] ;  /* 0x00007a0024357a20 */ /* 0x000fe20000410000 */
[----:B------:R-:W-:Y:S01]  /*19b0*/  SEL R20, R35, R20, P3 ;  /* 0x0000001423147207 */ /* 0x000fe20001800000 */
[----:B------:R-:W-:Y:S01]  /*19c0*/  FMUL.FTZ R58, R123, c[0x0][0x1e8] ;  /* 0x00007a007b3a7a20 */ /* 0x000fe20000410000 */
[----:B------:R-:W-:Y:S01]  /*19d0*/  @P2 LEA R44, P4, R121, c[0x0][0x258], 0x5 ;  /* 0x00009600792c2a11 */ /* 0x000fe200078828ff */
[----:B------:R-:W-:Y:S01]  /*19e0*/  FMUL.FTZ R51, R125, c[0x0][0x1e8] ;  /* 0x00007a007d337a20 */ /* 0x000fe20000410000 */
[----:B------:R-:W-:-:S02]  /*19f0*/  SEL R35, R130, R23, P3 ;  /* 0x0000001782237207 */ /* 0x000fc40001800000 */
[----:B------:R-:W-:Y:S02]  /*1a00*/  SEL R23, R36, R23, P3 ;  /* 0x0000001724177207 */ /* 0x000fe40001800000 */
[----:B------:R-:W-:Y:S02]  /*1a10*/  @P0 MOV R43, R56 ;  /* 0x00000038002b0202 */ /* 0x000fe40000000f00 */
[----:B------:R-:W-:Y:S02]  /*1a20*/  SEL R34, R39, R22, P3 ;  /* 0x0000001627227207 */ /* 0x000fe40001800000 */
[----:B------:R-:W-:Y:S02]  /*1a30*/  SEL R36, R37, R24, P3 ;  /* 0x0000001825247207 */ /* 0x000fe40001800000 */
[----:B------:R-:W-:Y:S02]  /*1a40*/  SEL R33, R128, R21, P3 ;  /* 0x0000001580217207 */ /* 0x000fe40001800000 */
[----:B------:R-:W-:-:S02]  /*1a50*/  SEL R37, R42, R25, P3 ;  /* 0x000000192a257207 */ /* 0x000fc40001800000 */
[----:B------:R-:W-:Y:S02]  /*1a60*/  SEL R39, R124, R27, P3 ;  /* 0x0000001b7c277207 */ /* 0x000fe40001800000 */
[----:B------:R-:W-:Y:S02]  /*1a70*/  @P2 LEA.HI.X R45, R121, c[0x0][0x25c], RZ, 0x5, P4 ;  /* 0x00009700792d2a11 */ /* 0x000fe400020f2cff */
[----:B------:R-:W-:Y:S02]  /*1a80*/  SEL R22, R123, R22, P3 ;  /* 0x000000167b167207 */ /* 0x000fe40001800000 */
[----:B------:R-:W-:Y:S01]  /*1a90*/  SEL R26, R125, R26, P3 ;  /* 0x0000001a7d1a7207 */ /* 0x000fe20001800000 */
[----:B------:R0:W-:Y:S01]  /*1aa0*/  @P2 STG.E.128 [R44.64], R32 ;  /* 0x000000202c002986 */ /* 0x0001e2000c101d04 */
[----:B------:R-:W-:Y:S02]  /*1ab0*/  SEL R21, R54, R21, P3 ;  /* 0x0000001536157207 */ /* 0x000fe40001800000 */
[C---:B------:R-:W-:Y:S01]  /*1ac0*/  SEL R24, R67.reuse, R24, P3 ;  /* 0x0000001843187207 */ /* 0x040fe20001800000 */
[----:B------:R-:W-:Y:S01]  /*1ad0*/  @P2 STG.E.128 [R44.64+0x10], R36 ;  /* 0x000010242c002986 */ /* 0x000fe2000c101d04 */
[----:B------:R-:W-:Y:S01]  /*1ae0*/  SEL R25, R66, R25, P3 ;  /* 0x0000001942197207 */ /* 0x000fe20001800000 */
[----:B------:R-:W-:Y:S01]  /*1af0*/  FMUL.FTZ R67, R67, c[0x0][0x1e8] ;  /* 0x00007a0043437a20 */ /* 0x000fe20000410000 */
[C---:B------:R-:W-:Y:S01]  /*1b00*/  SEL R27, R132.reuse, R27, P3 ;  /* 0x0000001b841b7207 */ /* 0x040fe20001800000 */
[----:B------:R-:W-:Y:S01]  /*1b10*/  FMUL.FTZ R132, R132, c[0x0][0x1e8] ;  /* 0x00007a0084847a20 */ /* 0x000fe20000410000 */
[----:B------:R-:W-:Y:S01]  /*1b20*/  LOP3.LUT P4, RZ, R62, 0xff0000, RZ, 0xc0, !PT ;  /* 0x00ff00003eff7812 */ /* 0x000fe2000788c0ff */
[----:B------:R-:W-:Y:S01]  /*1b30*/  FMUL.FTZ R66, R66, c[0x0][0x1e8] ;  /* 0x00007a0042427a20 */ /* 0x000fe20000410000 */
[----:B------:R-:W-:-:S02]  /*1b40*/  @P0 LOP3.LUT P3, RZ, R43, 0xff, RZ, 0xc0, !PT ;  /* 0x000000ff2bff0812 */ /* 0x000fc4000786c0ff */
[----:B------:R-:W-:Y:S02]  /*1b50*/  F2FP.BF16.PACK_AB R42, R134, R41 ;  /* 0x00000029862a723e */ /* 0x000fe400000010ff */
[----:B------:R-:W-:Y:S02]  /*1b60*/  F2FP.BF16.PACK_AB R43, R136, R131 ;  /* 0x00000083882b723e */ /* 0x000fe400000010ff */
[----:B------:R-:W-:Y:S02]  /*1b70*/  F2FP.BF16.PACK_AB R41, R129, R126 ;  /* 0x0000007e8129723e */ /* 0x000fe400000010ff */
[----:B------:R-:W-:Y:S02]  /*1b80*/  LOP3.LUT P6, RZ, R62, 0xff000000, RZ, 0xc0, !PT ;  /* 0xff0000003eff7812 */ /* 0x000fe400078cc0ff */
[C---:B------:R-:W-:Y:S01]  /*1b90*/  LOP3.LUT P5, RZ, R63.reuse, 0xff0000, RZ, 0xc0, !PT ;  /* 0x00ff00003fff7812 */ /* 0x040fe200078ac0ff */
[----:B------:R1:W-:Y:S01]  /*1ba0*/  STG.E.128 [R46.64], R40 ;  /* 0x000000282e007986 */ /* 0x0003e2000c101d04 */
[----:B------:R-:W-:-:S02]  /*1bb0*/  LOP3.LUT P1, RZ, R63, 0xff000000, RZ, 0xc0, !PT ;  /* 0xff0000003fff7812 */ /* 0x000fc4000782c0ff */
[----:B------:R-:W-:Y:S02]  /*1bc0*/  FSEL R65, R58, RZ, P4 ;  /* 0x000000ff3a417208 */ /* 0x000fe40002000000 */
[----:B------:R-:W-:Y:S02]  /*1bd0*/  LOP3.LUT P4, RZ, R62, 0xff00, RZ, 0xc0, !PT ;  /* 0x0000ff003eff7812 */ /* 0x000fe4000788c0ff */
[----:B------:R-:W-:Y:S02]  /*1be0*/  FSEL R62, R53, RZ, P6 ;  /* 0x000000ff353e7208 */ /* 0x000fe40003000000 */
[----:B------:R-:W-:Y:S02]  /*1bf0*/  FSEL R121, R51, RZ, P5 ;  /* 0x000000ff33797208 */ /* 0x000fe40002800000 */
[----:B------:R-:W-:Y:S02]  /*1c00*/  @P0 F2FP.BF16.PACK_AB R122, RZ, R122 ;  /* 0x0000007aff7a023e */ /* 0x000fe400000010ff */
[----:B------:R-:W-:-:S02]  /*1c10*/  @P0 PRMT R31, R69, 0x7610, R31 ;  /* 0x00007610451f0816 */ /* 0x000fc4000000001f */
[----:B0-----:R-:W-:Y:S02]  /*1c20*/  FSEL R32, R132, RZ, P1 ;  /* 0x000000ff84207208 */ /* 0x001fe40000800000 */
[C---:B------:R-:W-:Y:S01]  /*1c30*/  LOP3.LUT P6, RZ, R63.reuse, 0xff, RZ, 0xc0, !PT ;  /* 0x000000ff3fff7812 */ /* 0x040fe200078cc0ff */
[----:B-1----:R-:W-:Y:S01]  /*1c40*/  IMAD.SHL.U32 R41, R120, 0x10, RZ ;  /* 0x0000001078297824 */ /* 0x002fe200078e00ff */
[----:B------:R-:W-:Y:S01]  /*1c50*/  LOP3.LUT P5, RZ, R63, 0xff00, RZ, 0xc0, !PT ;  /* 0x0000ff003fff7812 */ /* 0x000fe200078ac0ff */
[----:B------:R-:W-:Y:S01]  /*1c60*/  FMUL.FTZ R40, R54, c[0x0][0x1e8] ;  /* 0x00007a0036287a20 */ /* 0x000fe20000410000 */
[----:B------:R-:W-:Y:S02]  /*1c70*/  @P2 LEA R36, P1, R120, c[0x0][0x258], 0x5 ;  /* 0x0000960078242a11 */ /* 0x000fe400078228ff */
[----:B------:R-:W-:Y:S02]  /*1c80*/  @P0 PRMT R30, R30, 0x5410, R68 ;  /* 0x000054101e1e0816 */ /* 0x000fe40000000044 */
[----:B------:R-:W-:-:S02]  /*1c90*/  @P0 PRMT R31, R31, 0x5410, R122 ;  /* 0x000054101f1f0816 */ /* 0x000fc4000000007a */
[----:B------:R-:W-:Y:S02]  /*1ca0*/  F2FP.BF16.PACK_AB R35, R32, R121 ;  /* 0x000000792023723e */ /* 0x000fe400000010ff */
[----:B------:R-:W-:Y:S01]  /*1cb0*/  FSEL R34, R67, RZ, P6 ;  /* 0x000000ff43227208 */ /* 0x000fe20003000000 */
[----:B------:R-:W-:Y:S01]  /*1cc0*/  @P0 STG.E.128 [R48.64], R28 ;  /* 0x0000001c30000986 */ /* 0x000fe2000c101d04 */
[----:B------:R-:W-:Y:S02]  /*1cd0*/  FSEL R33, R66, RZ, P5 ;  /* 0x000000ff42217208 */ /* 0x000fe40002800000 */
[----:B------:R-:W-:Y:S02]  /*1ce0*/  @P2 LEA.HI.X R37, R120, c[0x0][0x25c], RZ, 0x5, P1 ;  /* 0x0000970078252a11 */ /* 0x000fe400008f2cff */
[----:B------:R-:W-:Y:S02]  /*1cf0*/  SHF.R.U32.HI R42, RZ, 0x1c, R120 ;  /* 0x0000001cff2a7819 */ /* 0x000fe40000011678 */
[----:B------:R-:W-:Y:S01]  /*1d00*/  IADD3 R38, P5, R41, c[0x0][0x248], RZ ;  /* 0x0000920029267a10 */ /* 0x000fe20007fbe0ff */
[----:B------:R-:W-:Y:S01]  /*1d10*/  @P2 STG.E.128 [R36.64], R20 ;  /* 0x0000001424002986 */ /* 0x000fe2000c101d04 */
[----:B------:R-:W-:-:S02]  /*1d20*/  FSEL R32, R40, RZ, P4 ;  /* 0x000000ff28207208 */ /* 0x000fc40002000000 */
[----:B------:R-:W-:Y:S01]  /*1d30*/  @P0 LOP3.LUT P1, RZ, R56, 0xff00, RZ, 0xc0, !PT ;  /* 0x0000ff0038ff0812 */ /* 0x000fe2000782c0ff */
[----:B------:R-:W-:Y:S01]  /*1d40*/  @P2 STG.E.128 [R36.64+0x10], R24 ;  /* 0x0000101824002986 */ /* 0x000fe2000c101d04 */
[----:B------:R-:W-:Y:S02]  /*1d50*/  F2FP.BF16.PACK_AB R34, R33, R34 ;  /* 0x000000222122723e */ /* 0x000fe400000010ff */
[----:B------:R-:W-:Y:S02]  /*1d60*/  F2FP.BF16.PACK_AB R33, R62, R65 ;  /* 0x000000413e21723e */ /* 0x000fe400000010ff */
[----:B------:R-:W-:Y:S02]  /*1d70*/  F2FP.BF16.PACK_AB R32, R32, R61 ;  /* 0x0000003d2020723e */ /* 0x000fe400000010ff */
[----:B------:R-:W-:Y:S02]  /*1d80*/  IADD3.X R39, R42, c[0x0][0x24c], RZ, P5, !PT ;  /* 0x000093002a277a10 */ /* 0x000fe40002ffe4ff */
[----:B------:R-:W-:-:S02]  /*1d90*/  @P0 LOP3.LUT P2, RZ, R56, 0xff0000, RZ, 0xc0, !PT ;  /* 0x00ff000038ff0812 */ /* 0x000fc4000784c0ff */
[----:B------:R-:W-:Y:S01]  /*1da0*/  @P0 FSEL R40, R40, RZ, P1 ;  /* 0x000000ff28280208 */ /* 0x000fe20000800000 */
[----:B------:R0:W-:Y:S01]  /*1db0*/  STG.E.128 [R38.64], R32 ;  /* 0x0000002026007986 */ /* 0x0001e2000c101d04 */
[C---:B------:R-:W-:Y:S02]  /*1dc0*/  @P0 LOP3.LUT P1, RZ, R57.reuse, 0xff, RZ, 0xc0, !PT ;  /* 0x000000ff39ff0812 */ /* 0x040fe4000782c0ff */
[----:B------:R-:W-:Y:S02]  /*1dd0*/  @P0 FSEL R58, R58, RZ, P2 ;  /* 0x000000ff3a3a0208 */ /* 0x000fe40001000000 */
[----:B------:R-:W-:Y:S02]  /*1de0*/  @P0 LOP3.LUT P4, RZ, R56, 0xff000000, RZ, 0xc0, !PT ;  /* 0xff00000038ff0812 */ /* 0x000fe4000788c0ff */
[----:B------:R-:W-:Y:S02]  /*1df0*/  @P0 FSEL R60, R60, RZ, P3 ;  /* 0x000000ff3c3c0208 */ /* 0x000fe40001800000 */
[----:B------:R-:W-:-:S02]  /*1e00*/  @P0 LOP3.LUT P2, RZ, R57, 0xff00, RZ, 0xc0, !PT ;  /* 0x0000ff0039ff0812 */ /* 0x000fc4000784c0ff */
[----:B------:R-:W-:Y:S02]  /*1e10*/  @P0 LOP3.LUT P3, RZ, R57, 0xff0000, RZ, 0xc0, !PT ;  /* 0x00ff000039ff0812 */ /* 0x000fe4000786c0ff */
[----:B------:R-:W-:Y:S02]  /*1e20*/  @P0 FSEL R53, R53, RZ, P4 ;  /* 0x000000ff35350208 */ /* 0x000fe40002000000 */
[----:B------:R-:W-:Y:S02]  /*1e30*/  @P0 LOP3.LUT P4, RZ, R57, 0xff000000, RZ, 0xc0, !PT ;  /* 0xff00000039ff0812 */ /* 0x000fe4000788c0ff */
[----:B------:R-:W-:Y:S02]  /*1e40*/  @P0 FSEL R51, R51, RZ, P3 ;  /* 0x000000ff33330208 */ /* 0x000fe40001800000 */
[----:B0-----:R-:W-:Y:S02]  /*1e50*/  @P0 FSEL R32, R67, RZ, P1 ;  /* 0x000000ff43200208 */ /* 0x001fe40000800000 */
[----:B------:R-:W-:-:S02]  /*1e60*/  @P0 FSEL R34, R66, RZ, P2 ;  /* 0x000000ff42220208 */ /* 0x000fc40001000000 */
[----:B------:R-:W-:Y:S02]  /*1e70*/  @P0 F2FP.BF16.PACK_AB R33, RZ, R32 ;  /* 0x00000020ff21023e */ /* 0x000fe400000010ff */
[----:B------:R-:W-:Y:S02]  /*1e80*/  @P0 F2FP.BF16.PACK_AB R34, RZ, R34 ;  /* 0x00000022ff22023e */ /* 0x000fe400000010ff */
[----:B------:R-:W-:Y:S02]  /*1e90*/  @P0 PRMT R30, R33, 0x7610, R30 ;  /* 0x00007610211e0816 */ /* 0x000fe4000000001e */
[----:B------:R-:W-:Y:S02]  /*1ea0*/  @P0 F2FP.BF16.PACK_AB R60, RZ, R60 ;  /* 0x0000003cff3c023e */ /* 0x000fe400000010ff */
[----:B------:R-:W-:Y:S02]  /*1eb0*/  @P0 F2FP.BF16.PACK_AB R58, RZ, R58 ;  /* 0x0000003aff3a023e */ /* 0x000fe400000010ff */
[----:B------:R-:W-:-:S02]  /*1ec0*/  @P0 FSEL R35, R132, RZ, P4 ;  /* 0x000000ff84230208 */ /* 0x000fc40002000000 */
[----:B------:R-:W-:Y:S02]  /*1ed0*/  @P0 F2FP.BF16.PACK_AB R51, RZ, R51 ;  /* 0x00000033ff33023e */ /* 0x000fe400000010ff */
[----:B------:R-:W-:Y:S02]  /*1ee0*/  @P0 PRMT R30, R30, 0x5410, R34 ;  /* 0x000054101e1e0816 */ /* 0x000fe40000000022 */
[----:B------:R-:W-:Y:S02]  /*1ef0*/  @P0 F2FP.BF16.PACK_AB R40, RZ, R40 ;  /* 0x00000028ff28023e */ /* 0x000fe400000010ff */
[----:B------:R-:W-:Y:S02]  /*1f00*/  @P0 F2FP.BF16.PACK_AB R53, RZ, R53 ;  /* 0x00000035ff35023e */ /* 0x000fe400000010ff */
[----:B------:R-:W-:Y:S02]  /*1f10*/  @P0 F2FP.BF16.PACK_AB R35, RZ, R35 ;  /* 0x00000023ff23023e */ /* 0x000fe400000010ff */
[----:B------:R-:W-:-:S02]  /*1f20*/  @P0 PRMT R28, R60, 0x7610, R28 ;  /* 0x000076103c1c0816 */ /* 0x000fc4000000001c */
[----:B------:R-:W-:Y:S02]  /*1f30*/  @P0 IADD3 R32, P1, R41, c[0x0][0x250], RZ ;  /* 0x0000940029200a10 */ /* 0x000fe40007f3e0ff */
[----:B------:R-:W-:Y:S02]  /*1f40*/  @P0 PRMT R29, R58, 0x7610, R29 ;  /* 0x000076103a1d0816 */ /* 0x000fe4000000001d */
[----:B------:R-:W-:Y:S02]  /*1f50*/  @P0 PRMT R31, R51, 0x7610, R31 ;  /* 0x00007610331f0816 */ /* 0x000fe4000000001f */
[----:B------:R-:W-:Y:S02]  /*1f60*/  MOV R34, c[0x0][0x160] ;  /* 0x0000580000227a02 */ /* 0x000fe40000000f00 */
[----:B------:R-:W-:Y:S02]  /*1f70*/  @P0 IADD3.X R33, R42, c[0x0][0x254], RZ, P1, !PT ;  /* 0x000095002a210a10 */ /* 0x000fe40000ffe4ff */
[----:B------:R-:W-:Y:S01]  /*1f80*/  @P0 PRMT R28, R28, 0x5410, R40 ;  /* 0x000054101c1c0816 */ /* 0x000fe20000000028 */
[----:B------:R-:W-:Y:S01]  /*1f90*/  IMAD R111, R34, 0x4, R111 ;  /* 0x00000004226f7824 */ /* 0x000fe200078e026f */
[----:B------:R-:W-:-:S02]  /*1fa0*/  @P0 PRMT R29, R29, 0x5410, R53 ;  /* 0x000054101d1d0816 */ /* 0x000fc40000000035 */
[----:B------:R-:W-:-:S05]  /*1fb0*/  @P0 PRMT R31, R31, 0x5410, R35 ;  /* 0x000054101f1f0816 */ /* 0x000fca0000000023 */
[----:B------:R0:W-:Y:S01]  /*1fc0*/  @P0 STG.E.128 [R32.64], R28 ;  /* 0x0000001c20000986 */ /* 0x0001e2000c101d04 */
[----:B------:R-:W-:-:S13]  /*1fd0*/  ISETP.GE.AND P0, PT, R111, c[0x0][0x164], PT ;  /* 0x000059006f007a0c */ /* 0x000fda0003f06270 */
[----:B0-----:R-:W-:Y:S01]  /*1fe0*/  @P0 CALL.REL.NOINC `(.L_x_745) ;  /* 0x0000001000000944 */ /* 0x001fe20003c00000 */
[----:B------:R-:W-:Y:S05]  /*1ff0*/  BRA `(.L_x_746) ;  /* 0xffffe42000007947 */ /* 0x000fea000383ffff */
.L_x_745:
[----:B------:R-:W-:Y:S05]  /*2000*/  BSYNC B1 ;  /* 0x0000000000017941 */ /* 0x000fea0003800000 */
.L_x_742:
        /* <DEDUP_REMOVED lines=32> */
.L_x_741:
[----:B------:R-:W-:Y:S05]  /*2210*/  BSYNC B0 ;  /* 0x0000000000007941 */ /* 0x000fea0003800000 */
.L_x_739:
        /* <DEDUP_REMOVED lines=41> */
[----:B------:R0:W-:Y:S01]  /*24b0*/  STS.128 [R0], R4 ;  /* 0x0000000400007388 */ /* 0x0001e20000000c00 */
[----:B--2---:R-:W-:-:S03]  /*24c0*/  FADD.FTZ R25, R2, R25 ;  /* 0x0000001902197221 */ /* 0x004fc60000010000 */
[----:B------:R-:W-:Y:S04]  /*24d0*/  STS.128 [R0+0x10], R12 ;  /* 0x0000100c00007388 */ /* 0x000fe80000000c00 */
[----:B------:R1:W-:Y:S01]  /*24e0*/  STS.128 [R0+0x400], R16 ;  /* 0x0004001000007388 */ /* 0x0003e20000000c00 */
[----:B---3--:R-:W-:-:S03]  /*24f0*/  FADD.FTZ R27, R8, R27 ;  /* 0x0000001b081b7221 */ /* 0x008fc60000010000 */
[----:B------:R-:W-:Y:S01]  /*2500*/  STS.128 [R0+0x410], R28 ;  /* 0x0004101c00007388 */ /* 0x000fe20000000c00 */
[----:B----4-:R-:W-:-:S03]  /*2510*/  FADD.FTZ R9, R9, R26 ;  /* 0x0000001a09097221 */ /* 0x010fc60000010000 */
[----:B------:R-:W-:Y:S01]  /*2520*/  BAR.SYNC.DEFER_BLOCKING 0x0 ;  /* 0x0000000000007b1d */ /* 0x000fe20000010000 */
[----:B0-----:R-:W-:-:S05]  /*2530*/  IMAD R7, R40, c[0x0][0x168], RZ ;  /* 0x00005a0028077a24 */ /* 0x001fca00078e02ff */
[----:B-1----:R-:W-:Y:S01]  /*2540*/  IADD3 R16, P0, R7, R112, RZ ;  /* 0x0000007007107210 */ /* 0x002fe20007f1e0ff */
[----:B------:R-:W-:-:S03]  /*2550*/  FADD.FTZ R7, R3, R24 ;  /* 0x0000001803077221 */ /* 0x000fc60000010000 */
        /* <DEDUP_REMOVED lines=48> */
.L_x_743:
[----:B------:R-:W-:Y:S01]  /*2860*/  MOV R126, R130 ;  /* 0x00000082007e7202 */ /* 0x000fe20000000f00 */
[----:B------:R-:W-:Y:S01]  /*2870*/  IMAD.MOV.U32 R128, RZ, RZ, 0x1f ;  /* 0x0000001fff807424 */ /* 0x000fe200078e00ff */
[----:B------:R-:W-:-:S02]  /*2880*/  MOV R131, 0x1 ;  /* 0x0000000100837802 */ /* 0x000fc40000000f00 */
[----:B------:R-:W-:Y:S02]  /*2890*/  MOV R133, 0xffffffff ;  /* 0xffffffff00857802 */ /* 0x000fe40000000f00 */
[----:B------:R-:W-:Y:S02]  /*28a0*/  MOV R32, 0x28c0 ;  /* 0x000028c000207802 */ /* 0x000fe40000000f00 */
[----:B-----5:R-:W-:Y:S05]  /*28b0*/  CALL.REL.NOINC `($__internal_47_$__cuda_sm70_shflsync_bfly_p) ;  /* 0x0000046000007944 */ /* 0x020fea0003c00000 */
[----:B-1----:R-:W-:Y:S01]  /*28c0*/  MOV R55, R126 ;  /* 0x0000007e00377202 */ /* 0x002fe20000000f00 */
[----:B0-----:R-:W-:Y:S05]  /*28d0*/  BRA `(.L_x_747) ;  /* 0xffffe6c000007947 */ /* 0x001fea000383ffff */
.L_x_744:
[----:B------:R-:W-:Y:S01]  /*28e0*/  HFMA2.MMA R131, -RZ, RZ, 0, 5.9604644775390625e-08 ;  /* 0x00000001ff837435 */ /* 0x000fe200000001ff */
[----:B------:R-:W-:Y:S01]  /*28f0*/  IMAD.MOV.U32 R126, RZ, RZ, R127 ;  /* 0x000000ffff7e7224 */ /* 0x000fe200078e007f */
[----:B------:R-:W-:Y:S01]  /*2900*/  MOV R128, 0x1f ;  /* 0x0000001f00807802 */ /* 0x000fe20000000f00 */
[----:B------:R-:W-:Y:S01]  /*2910*/  IMAD.MOV.U32 R133, RZ, RZ, -0x1 ;  /* 0xffffffffff857424 */ /* 0x000fe200078e00ff */
[----:B------:R-:W-:Y:S02]  /*2920*/  MOV R32, 0x2940 ;  /* 0x0000294000207802 */ /* 0x000fe40000000f00 */
[----:B01---5:R-:W-:Y:S05]  /*2930*/  CALL.REL.NOINC `($__internal_47_$__cuda_sm70_shflsync_bfly_p) ;  /* 0x000003e000007944 */ /* 0x023fea0003c00000 */
[----:B------:R-:W-:Y:S01]  /*2940*/  FADD.FTZ R130, R130, R55 ;  /* 0x0000003782827221 */ /* 0x000fe20000010000 */
[----:B0-----:R-:W-:Y:S01]  /*2950*/  HFMA2.MMA R131, -RZ, RZ, 0, 1.1920928955078125e-07 ;  /* 0x00000002ff837435 */ /* 0x001fe200000001ff */
[----:B-1----:R-:W-:Y:S01]  /*2960*/  FADD.FTZ R127, R127, R126 ;  /* 0x0000007e7f7f7221 */ /* 0x002fe20000010000 */
[----:B------:R-:W-:Y:S01]  /*2970*/  MOV R128, 0x1f ;  /* 0x0000001f00807802 */ /* 0x000fe20000000f00 */
[----:B------:R-:W-:Y:S01]  /*2980*/  IMAD.MOV.U32 R133, RZ, RZ, -0x1 ;  /* 0xffffffffff857424 */ /* 0x000fe200078e00ff */
[----:B------:R-:W-:-:S02]  /*2990*/  MOV R126, R130 ;  /* 0x00000082007e7202 */ /* 0x000fc40000000f00 */
[----:B------:R-:W-:Y:S02]  /*29a0*/  MOV R32, 0x29c0 ;  /* 0x000029c000207802 */ /* 0x000fe40000000f00 */
[----:B------:R-:W-:Y:S05]  /*29b0*/  CALL.REL.NOINC `($__internal_47_$__cuda_sm70_shflsync_bfly_p) ;  /* 0x0000036000007944 */ /* 0x000fea0003c00000 */
[----:B0-----:R-:W-:Y:S01]  /*29c0*/  HFMA2.MMA R131, -RZ, RZ, 0, 1.1920928955078125e-07 ;  /* 0x00000002ff837435 */ /* 0x001fe200000001ff */
[----:B-1----:R-:W-:Y:S01]  /*29d0*/  MOV R55, R126 ;  /* 0x0000007e00377202 */ /* 0x002fe20000000f00 */
[----:B------:R-:W-:Y:S01]  /*29e0*/  IMAD.MOV.U32 R126, RZ, RZ, R127 ;  /* 0x000000ffff7e7224 */ /* 0x000fe200078e007f */
[----:B------:R-:W-:Y:S01]  /*29f0*/  MOV R128, 0x1f ;  /* 0x0000001f00807802 */ /* 0x000fe20000000f00 */
[----:B------:R-:W-:Y:S01]  /*2a00*/  IMAD.MOV.U32 R133, RZ, RZ, -0x1 ;  /* 0xffffffffff857424 */ /* 0x000fe200078e00ff */
[----:B------:R-:W-:Y:S02]  /*2a10*/  MOV R32, 0x2a30 ;  /* 0x00002a3000207802 */ /* 0x000fe40000000f00 */
[----:B------:R-:W-:Y:S05]  /*2a20*/  CALL.REL.NOINC `($__internal_47_$__cuda_sm70_shflsync_bfly_p) ;  /* 0x000002f000007944 */ /* 0x000fea0003c00000 */
[----:B------:R-:W-:Y:S01]  /*2a30*/  FADD.FTZ R130, R55, R130 ;  /* 0x0000008237827221 */ /* 0x000fe20000010000 */
[----:B0-----:R-:W-:Y:S01]  /*2a40*/  HFMA2.MMA R131, -RZ, RZ, 0, 2.384185791015625e-07 ;  /* 0x00000004ff837435 */ /* 0x001fe200000001ff */
[----:B-1----:R-:W-:Y:S01]  /*2a50*/  FADD.FTZ R127, R127, R126 ;  /* 0x0000007e7f7f7221 */ /* 0x002fe20000010000 */
[----:B------:R-:W-:Y:S01]  /*2a60*/  MOV R128, 0x1f ;  /* 0x0000001f00807802 */ /* 0x000fe20000000f00 */
[----:B------:R-:W-:Y:S01]  /*2a70*/  IMAD.MOV.U32 R133, RZ, RZ, -0x1 ;  /* 0xffffffffff857424 */ /* 0x000fe200078e00ff */
[----:B------:R-:W-:-:S02]  /*2a80*/  MOV R126, R130 ;  /* 0x00000082007e7202 */ /* 0x000fc40000000f00 */
[----:B------:R-:W-:Y:S02]  /*2a90*/  MOV R32, 0x2ab0 ;  /* 0x00002ab000207802 */ /* 0x000fe40000000f00 */
[----:B------:R-:W-:Y:S05]  /*2aa0*/  CALL.REL.NOINC `($__internal_47_$__cuda_sm70_shflsync_bfly_p) ;  /* 0x0000027000007944 */ /* 0x000fea0003c00000 */
[----:B0-----:R-:W-:Y:S01]  /*2ab0*/  HFMA2.MMA R131, -RZ, RZ, 0, 2.384185791015625e-07 ;  /* 0x00000004ff837435 */ /* 0x001fe200000001ff */
[----:B-1----:R-:W-:Y:S01]  /*2ac0*/  MOV R55, R126 ;  /* 0x0000007e00377202 */ /* 0x002fe20000000f00 */
[----:B------:R-:W-:Y:S01]  /*2ad0*/  IMAD.MOV.U32 R126, RZ, RZ, R127 ;  /* 0x000000ffff7e7224 */ /* 0x000fe200078e007f */
[----:B------:R-:W-:Y:S01]  /*2ae0*/  MOV R128, 0x1f ;  /* 0x0000001f00807802 */ /* 0x000fe20000000f00 */
[----:B------:R-:W-:Y:S01]  /*2af0*/  IMAD.MOV.U32 R133, RZ, RZ, -0x1 ;  /* 0xffffffffff857424 */ /* 0x000fe200078e00ff */
[----:B------:R-:W-:Y:S02]  /*2b00*/  MOV R32, 0x2b20 ;  /* 0x00002b2000207802 */ /* 0x000fe40000000f00 */
[----:B------:R-:W-:Y:S05]  /*2b10*/  CALL.REL.NOINC `($__internal_47_$__cuda_sm70_shflsync_bfly_p) ;  /* 0x0000020000007944 */ /* 0x000fea0003c00000 */
[----:B------:R-:W-:Y:S01]  /*2b20*/  FADD.FTZ R130, R55, R130 ;  /* 0x0000008237827221 */ /* 0x000fe20000010000 */
[----:B0-----:R-:W-:Y:S01]  /*2b30*/  HFMA2.MMA R131, -RZ, RZ, 0, 4.76837158203125e-07 ;  /* 0x00000008ff837435 */ /* 0x001fe200000001ff */
[----:B-1----:R-:W-:Y:S01]  /*2b40*/  FADD.FTZ R129, R127, R126 ;  /* 0x0000007e7f817221 */ /* 0x002fe20000010000 */
[----:B------:R-:W-:Y:S01]  /*2b50*/  MOV R128, 0x1f ;  /* 0x0000001f00807802 */ /* 0x000fe20000000f00 */
[----:B------:R-:W-:Y:S01]  /*2b60*/  IMAD.MOV.U32 R133, RZ, RZ, -0x1 ;  /* 0xffffffffff857424 */ /* 0x000fe200078e00ff */
[----:B------:R-:W-:-:S02]  /*2b70*/  MOV R126, R130 ;  /* 0x00000082007e7202 */ /* 0x000fc40000000f00 */
[----:B------:R-:W-:Y:S02]  /*2b80*/  MOV R32, 0x2ba0 ;  /* 0x00002ba000207802 */ /* 0x000fe40000000f00 */
[----:B------:R-:W-:Y:S05]  /*2b90*/  CALL.REL.NOINC `($__internal_47_$__cuda_sm70_shflsync_bfly_p) ;  /* 0x0000018000007944 */ /* 0x000fea0003c00000 */
[----:B0-----:R-:W-:Y:S01]  /*2ba0*/  HFMA2.MMA R131, -RZ, RZ, 0, 4.76837158203125e-07 ;  /* 0x00000008ff837435 */ /* 0x001fe200000001ff */
[----:B-1----:R-:W-:Y:S01]  /*2bb0*/  MOV R55, R126 ;  /* 0x0000007e00377202 */ /* 0x002fe20000000f00 */
[----:B------:R-:W-:Y:S01]  /*2bc0*/  IMAD.MOV.U32 R126, RZ, RZ, R129 ;  /* 0x000000ffff7e7224 */ /* 0x000fe200078e0081 */
[----:B------:R-:W-:Y:S01]  /*2bd0*/  MOV R128, 0x1f ;  /* 0x0000001f00807802 */ /* 0x000fe20000000f00 */
[----:B------:R-:W-:Y:S01]  /*2be0*/  IMAD.MOV.U32 R133, RZ, RZ, -0x1 ;  /* 0xffffffffff857424 */ /* 0x000fe200078e00ff */
[----:B------:R-:W-:Y:S02]  /*2bf0*/  MOV R32, 0x2c10 ;  /* 0x00002c1000207802 */ /* 0x000fe40000000f00 */
[----:B------:R-:W-:Y:S05]  /*2c00*/  CALL.REL.NOINC `($__internal_47_$__cuda_sm70_shflsync_bfly_p) ;  /* 0x0000011000007944 */ /* 0x000fea0003c00000 */
[----:B------:R-:W-:Y:S01]  /*2c10*/  FADD.FTZ R127, R55, R130 ;  /* 0x00000082377f7221 */ /* 0x000fe20000010000 */
[----:B0-----:R-:W-:Y:S01]  /*2c20*/  HFMA2.MMA R131, -RZ, RZ, 0, 9.5367431640625e-07 ;  /* 0x00000010ff837435 */ /* 0x001fe200000001ff */
[----:B-1----:R-:W-:Y:S01]  /*2c30*/  FADD.FTZ R129, R129, R126 ;  /* 0x0000007e81817221 */ /* 0x002fe20000010000 */
[----:B------:R-:W-:Y:S01]  /*2c40*/  MOV R128, 0x1f ;  /* 0x0000001f00807802 */ /* 0x000fe20000000f00 */
[----:B------:R-:W-:Y:S01]  /*2c50*/  IMAD.MOV.U32 R133, RZ, RZ, -0x1 ;  /* 0xffffffffff857424 */ /* 0x000fe200078e00ff */
[----:B------:R-:W-:-:S02]  /*2c60*/  MOV R126, R127 ;  /* 0x0000007f007e7202 */ /* 0x000fc40000000f00 */
[----:B------:R-:W-:Y:S02]  /*2c70*/  MOV R32, 0x2c90 ;  /* 0x00002c9000207802 */ /* 0x000fe40000000f00 */
[----:B------:R-:W-:Y:S05]  /*2c80*/  CALL.REL.NOINC `($__internal_47_$__cuda_sm70_shflsync_bfly_p) ;  /* 0x0000009000007944 */ /* 0x000fea0003c00000 */
[----:B0-----:R-:W-:Y:S01]  /*2c90*/  HFMA2.MMA R131, -RZ, RZ, 0, 9.5367431640625e-07 ;  /* 0x00000010ff837435 */ /* 0x001fe200000001ff */
[----:B-1----:R-:W-:Y:S01]  /*2ca0*/  MOV R130, R126 ;  /* 0x0000007e00827202 */ /* 0x002fe20000000f00 */
[----:B------:R-:W-:Y:S01]  /*2cb0*/  IMAD.MOV.U32 R126, RZ, RZ, R129 ;  /* 0x000000ffff7e7224 */ /* 0x000fe200078e0081 */
[----:B------:R-:W-:Y:S01]  /*2cc0*/  MOV R128, 0x1f ;  /* 0x0000001f00807802 */ /* 0x000fe20000000f00 */
[----:B------:R-:W-:Y:S01]  /*2cd0*/  IMAD.MOV.U32 R133, RZ, RZ, -0x1 ;  /* 0xffffffffff857424 */ /* 0x000fe200078e00ff */
[----:B------:R-:W-:Y:S02]  /*2ce0*/  MOV R32, 0x2d00 ;  /* 0x00002d0000207802 */ /* 0x000fe40000000f00 */
[----:B------:R-:W-:Y:S05]  /*2cf0*/  CALL.REL.NOINC `($__internal_47_$__cuda_sm70_shflsync_bfly_p) ;  /* 0x0000002000007944 */ /* 0x000fea0003c00000 */
[----:B-1----:R-:W-:Y:S01]  /*2d00*/  MOV R32, R126 ;  /* 0x0000007e00207202 */ /* 0x002fe20000000f00 */
[----:B0-----:R-:W-:Y:S05]  /*2d10*/  BRA `(.L_x_748) ;  /* 0xffffe3a000007947 */ /* 0x001fea000383ffff */
        .weak           $__internal_47_$__cuda_sm70_shflsync_bfly_p
        .type           $__internal_47_$__cuda_sm70_shflsync_bfly_p,@function
        .size           $__internal_47_$__cuda_sm70_shflsync_bfly_p,(.L_x_1993 - $__internal_47_$__cuda_sm70_shflsync_bfly_p)
$__internal_47_$__cuda_sm70_shflsync_bfly_p:
[----:B------:R-:W-:Y:S01]  /*2d20*/  HFMA2.MMA R33, -RZ, RZ, 0, 0 ;  /* 0x00000000ff217435 */ /* 0x000fe200000001ff */
[----:B------:R-:W-:Y:S04]  /*2d30*/  WARPSYNC R133 ;  /* 0x0000008500007348 */ /* 0x000fe80003800000 */
[----:B------:R0:W1:Y:S01]  /*2d40*/  SHFL.BFLY PT, R126, R126, R131, R128 ;  /* 0x0c0000837e7e7389 */ /* 0x00006200000e0080 */
[----:B------:R-:W-:Y:S05]  /*2d50*/  RET.REL.NODEC R32 `(_ZN10layer_norm31ln_parallel_residual_bwd_kernelINS_13Kernel_traitsI13__nv_bfloat16S2_fS2_fjLj512ELj1ELj4ELj1ELj16ENS_18Kernel_traits_baseILj512ES2_S2_fS2_fjLj128EEEEELb1ELb1ELb1EEEvNS_9BwdParamsE) ;  /* 0xffffd2a020007950 */ /* 0x000fea0003c3ffff */
.L_x_749:
        /* <DEDUP_REMOVED lines=10> */
.L_x_1993:


//--------------------- .text._ZN10layer_norm31ln_parallel_residual_bwd_kernelINS_13Kernel_traitsIf13__nv_bfloat16fS2_fjLj512ELj1ELj4ELj1ELj16ENS_18Kernel_traits_baseILj512EfS2_fS2_fjLj128EEEEELb0ELb0ELb0EEEvNS_9BwdParamsE --------------------------
	.section	.text._ZN10layer_norm31ln_parallel_residual_bwd_kernelINS_13Kernel_traitsIf13__nv_bfloat16fS2_fjLj512ELj1ELj4ELj1ELj16ENS_18Kernel_traits_baseILj512EfS2_fS2_fjLj128EEEEELb0ELb0ELb0EEEvNS_9BwdParamsE,"ax",@progbits
	.sectioninfo	@"SHI_REGISTERS=188"
	.align	128
        .global         _ZN10layer_norm31ln_parallel_residual_bwd_kernelINS_13Kernel_traitsIf13__nv_bfloat16fS2_fjLj512ELj1ELj4ELj1ELj16ENS_18Kernel_traits_baseILj512EfS2_fS2_fjLj128EEEEELb0ELb0ELb0EEEvNS_9BwdParamsE
        .type           _ZN10layer_norm31ln_parallel_residual_bwd_kernelINS_13Kernel_traitsIf13__nv_bfloat16fS2_fjLj512ELj1ELj4ELj1ELj16ENS_18Kernel_traits_baseILj512EfS2_fS2_fjLj128EEEEELb0ELb0ELb0EEEvNS_9BwdParamsE,@function
        .size           _ZN10layer_norm31ln_parallel_residual_bwd_kernelINS_13Kernel_traitsIf13__nv_bfloat16fS2_fjLj512ELj1ELj4ELj1ELj16ENS_18Kernel_traits_baseILj512EfS2_fS2_fjLj128EEEEELb0ELb0ELb0EEEvNS_9BwdParamsE,(.L_x_1994 - _ZN10layer_norm31ln_parallel_residual_bwd_kernelINS_13Kernel_traitsIf13__nv_bfloat16fS2_fjLj512ELj1ELj4ELj1ELj16ENS_18Kernel_traits_baseILj512EfS2_fS2_fjLj128EEEEELb0ELb0ELb0EEEvNS_9BwdParamsE)
        .other          _ZN10layer_norm31ln_parallel_residual_bwd_kernelINS_13Kernel_traitsIf13__nv_bfloat16fS2_fjLj512ELj1ELj4ELj1ELj16ENS_18Kernel_traits_baseILj512EfS2_fS2_fjLj128EEEEELb0ELb0ELb0EEEvNS_9BwdParamsE,@"STO_CUDA_ENTRY STV_DEFAULT"
_ZN10layer_norm31ln_parallel_residual_bwd_kernelINS_13Kernel_traitsIf13__nv_bfloat16fS2_fjLj512ELj1ELj4ELj1ELj16ENS_18Kernel_traits_baseILj512EfS2_fS2_fjLj128EEEEELb0ELb0ELb0EEEvNS_9BwdParamsE:
.text._ZN10layer_norm31ln_parallel_residual_bwd_kernelINS_13Kernel_traitsIf13__nv_bfloat16fS2_fjLj512ELj1ELj4ELj1ELj16ENS_18Kernel_traits_baseILj512EfS2_fS2_fjLj128EEEEELb0ELb0ELb0EEEvNS_9BwdParamsE:
        /* <DEDUP_REMOVED lines=66> */
.L_x_762:
        /* <DEDUP_REMOVED lines=29> */
[----:B------:R0:W5:Y:S02]  /*05f0*/  @P0 LDG.E.128 R4, [R164.64+0x10] ;  /* 0x00001004a4040981 */ /* 0x000164000c1e1d00 */
[----:B0-----:R-:W-:-:S04]  /*0600*/  ISETP.NE.AND P0, PT, R173, RZ, PT ;  /* 0x000000ffad00720c */ /* 0x001fc80003f05270 */
[----:B-----5:R-:W-:-:S05]  /*0610*/  FSEL R161, R146, RZ, !P0 ;  /* 0x000000ff92a17208 */ /* 0x020fca0004000000 */
[--C-:B--2---:R-:W-:Y:S02]  /*0620*/  FADD.FTZ R171, R139, -R161.reuse ;  /* 0x800000a18bab7221 */ /* 0x104fe40000010000 */
[----:B------:R-:W-:Y:S01]  /*0630*/  FADD.FTZ R163, R136, -R161 ;  /* 0x800000a188a37221 */ /* 0x000fe20000010000 */
[----:B---3--:R-:W-:Y:S01]  /*0640*/  PRMT R139, RZ, 0x5410, R129 ;  /* 0x00005410ff8b7816 */ /* 0x008fe20000000081 */
[----:B------:R-:W-:Y:S01]  /*0650*/  FADD.FTZ R169, R137, -R161 ;  /* 0x800000a189a97221 */ /* 0x000fe20000010000 */
[----:B------:R-:W-:Y:S01]  /*0660*/  PRMT R164, RZ, 0x7610, R129 ;  /* 0x00007610ffa47816 */ /* 0x000fe20000000081 */
[----:B-1----:R-:W-:Y:S01]  /*0670*/  FADD.FTZ R167, R138, -R161 ;  /* 0x800000a18aa77221 */ /* 0x002fe20000010000 */
[--C-:B------:R-:W-:Y:S01]  /*0680*/  PRMT R175, RZ, 0x5410, R130.reuse ;  /* 0x00005410ffaf7816 */ /* 0x100fe20000000082 */
[----:B------:R-:W-:Y:S01]  /*0690*/  FADD.FTZ R58, R58, R139 ;  /* 0x0000008b3a3a7221 */ /* 0x000fe20000010000 */
[----:B------:R-:W-:Y:S01]  /*06a0*/  PRMT R168, RZ, 0x7610, R130 ;  /* 0x00007610ffa87816 */ /* 0x000fe20000000082 */
[C---:B------:R-:W-:Y:S01]  /*06b0*/  FMUL.FTZ R136, R144.reuse, R171 ;  /* 0x000000ab90887220 */ /* 0x040fe20000410000 */
[--C-:B----4-:R-:W-:Y:S01]  /*06c0*/  PRMT R129, RZ, 0x5410, R132.reuse ;  /* 0x00005410ff817816 */ /* 0x110fe20000000084 */
[----:B------:R-:W-:Y:S01]  /*06d0*/  FADD.FTZ R141, -R161, R141 ;  /* 0x0000008da18d7221 */ /* 0x000fe20000010100 */
[----:B------:R-:W-:Y:S01]  /*06e0*/  PRMT R130, RZ, 0x7610, R132 ;  /* 0x00007610ff827816 */ /* 0x000fe20000000084 */
[----:B------:R-:W-:Y:S01]  /*06f0*/  FMUL.FTZ R132, R144, R169 ;  /* 0x000000a990847220 */ /* 0x000fe20000410000 */
[----:B------:R-:W-:Y:S01]  /*0700*/  PRMT R181, RZ, 0x5410, R131 ;  /* 0x00005410ffb57816 */ /* 0x000fe20000000083 */
[----:B------:R-:W-:Y:S01]  /*0710*/  FADD.FTZ R24, R24, R129 ;  /* 0x0000008118187221 */ /* 0x000fe20000010000 */
[----:B------:R-:W-:Y:S01]  /*0720*/  PRMT R172, RZ, 0x7610, R131 ;  /* 0x00007610ffac7816 */ /* 0x000fe20000000083 */
[----:B------:R-:W-:Y:S01]  /*0730*/  FADD.FTZ R59, R59, R164 ;  /* 0x000000a43b3b7221 */ /* 0x000fe20000010000 */
[----:B------:R-:W-:Y:S01]  /*0740*/  PRMT R137, RZ, 0x5410, R128 ;  /* 0x00005410ff897816 */ /* 0x000fe20000000080 */
[----:B------:R-:W-:Y:S01]  /*0750*/  FFMA.FTZ R75, R136, R164, R75 ;  /* 0x000000a4884b7223 */ /* 0x000fe2000001004b */
[--C-:B------:R-:W-:Y:S01]  /*0760*/  PRMT R131, RZ, 0x5410, R133.reuse ;  /* 0x00005410ff837816 */ /* 0x100fe20000000085 */
[----:B------:R-:W-:Y:S01]  /*0770*/  FADD.FTZ R165, -R161, R140 ;  /* 0x0000008ca1a57221 */ /* 0x000fe20000010100 */
[----:B------:R-:W-:Y:S01]  /*0780*/  PRMT R166, RZ, 0x7610, R133 ;  /* 0x00007610ffa67816 */ /* 0x000fe20000000085 */
[----:B------:R-:W-:Y:S01]  /*0790*/  FMUL.FTZ R133, R144, R163 ;  /* 0x000000a390857220 */ /* 0x000fe20000410000 */
[--C-:B------:R-:W-:Y:S01]  /*07a0*/  PRMT R177, RZ, 0x5410, R134.reuse ;  /* 0x00005410ffb17816 */ /* 0x100fe20000000086 */
[----:B------:R-:W-:Y:S01]  /*07b0*/  FADD.FTZ R56, R56, R137 ;  /* 0x0000008938387221 */ /* 0x000fe20000010000 */
[----:B------:R-:W-:Y:S01]  /*07c0*/  PRMT R170, RZ, 0x7610, R134 ;  /* 0x00007610ffaa7816 */ /* 0x000fe20000000086 */
[----:B------:R-:W-:Y:S01]  /*07d0*/  FMUL.FTZ R134, R96, R129 ;  /* 0x0000008160867220 */ /* 0x000fe20000410000 */
[----:B------:R-:W-:Y:S01]  /*07e0*/  PRMT R128, RZ, 0x7610, R128 ;  /* 0x00007610ff807816 */ /* 0x000fe20000000080 */
[-C--:B------:R-:W-:Y:S01]  /*07f0*/  FFMA.FTZ R72, R133, R137.reuse, R72 ;  /* 0x0000008985487223 */ /* 0x080fe20000010048 */
[--C-:B------:R-:W-:Y:S01]  /*0800*/  PRMT R183, RZ, 0x5410, R135.reuse ;  /* 0x00005410ffb77816 */ /* 0x100fe20000000087 */
[----:B------:R-:W-:Y:S01]  /*0810*/  FFMA.FTZ R134, R104, R137, R134 ;  /* 0x0000008968867223 */ /* 0x000fe20000010086 */
[----:B------:R-:W-:Y:S01]  /*0820*/  PRMT R174, RZ, 0x7610, R135 ;  /* 0x00007610ffae7816 */ /* 0x000fe20000000087 */
[----:B------:R-:W-:-:S02]  /*0830*/  FMUL.FTZ R135, R97, R130 ;  /* 0x0000008261877220 */ /* 0x000fc40000410000 */
[----:B------:R-:W-:Y:S02]  /*0840*/  FADD.FTZ R57, R57, R128 ;  /* 0x0000008039397221 */ /* 0x000fe40000010000 */
[-C--:B------:R-:W-:Y:S02]  /*0850*/  FFMA.FTZ R135, R105, R128.reuse, R135 ;  /* 0x0000008069877223 */ /* 0x080fe40000010087 */
[----:B------:R-:W-:Y:S02]  /*0860*/  FFMA.FTZ R73, R132, R128, R73 ;  /* 0x0000008084497223 */ /* 0x000fe40000010049 */
[----:B------:R-:W-:Y:S02]  /*0870*/  FMUL.FTZ R138, R98, R131 ;  /* 0x00000083628a7220 */ /* 0x000fe40000410000 */
[----:B------:R-:W-:Y:S02]  /*0880*/  FMUL.FTZ R137, R144, R167 ;  /* 0x000000a790897220 */ /* 0x000fe40000410000 */
[----:B------:R-:W-:-:S02]  /*0890*/  FMUL.FTZ R128, R99, R166 ;  /* 0x000000a663807220 */ /* 0x000fc40000410000 */
[-C--:B------:R-:W-:Y:S02]  /*08a0*/  FFMA.FTZ R138, R106, R139.reuse, R138 ;  /* 0x0000008b6a8a7223 */ /* 0x080fe4000001008a */
[----:B------:R-:W-:Y:S02]  /*08b0*/  FFMA.FTZ R74, R137, R139, R74 ;  /* 0x0000008b894a7223 */ /* 0x000fe4000001004a */
[----:B------:R-:W-:Y:S02]  /*08c0*/  FFMA.FTZ R139, R107, R164, R128 ;  /* 0x000000a46b8b7223 */ /* 0x000fe40000010080 */
[C---:B------:R-:W-:Y:S02]  /*08d0*/  FFMA.FTZ R40, R133.reuse, R129, R40 ;  /* 0x0000008185287223 */ /* 0x040fe40000010028 */
[----:B------:R-:W-:Y:S02]  /*08e0*/  FADD.FTZ R128, RZ, R134 ;  /* 0x00000086ff807221 */ /* 0x000fe40000010000 */
[----:B------:R-:W-:-:S02]  /*08f0*/  FFMA.FTZ R129, R133, R134, RZ ;  /* 0x0000008685817223 */ /* 0x000fc400000100ff */
[----:B------:R-:W-:Y:S02]  /*0900*/  FADD.FTZ R26, R26, R131 ;  /* 0x000000831a1a7221 */ /* 0x000fe40000010000 */
[----:B------:R-:W-:Y:S02]  /*0910*/  FFMA.FTZ R42, R137, R131, R42 ;  /* 0x00000083892a7223 */ /* 0x000fe4000001002a */
[----:B------:R-:W-:Y:S02]  /*0920*/  FADD.FTZ R131, R128, R135 ;  /* 0x0000008780837221 */ /* 0x000fe40000010000 */
[----:B------:R-:W-:Y:S02]  /*0930*/  FFMA.FTZ R129, R132, R135, R129 ;  /* 0x0000008784817223 */ /* 0x000fe40000010081 */
[----:B------:R-:W-:Y:S02]  /*0940*/  FMUL.FTZ R164, R92, R177 ;  /* 0x000000b15ca47220 */ /* 0x000fe40000410000 */
[----:B------:R-:W-:-:S02]  /*0950*/  FADD.FTZ R128, R131, R138 ;  /* 0x0000008a83807221 */ /* 0x000fc40000010000 */
[----:B------:R-:W-:Y:S02]  /*0960*/  FFMA.FTZ R129, R137, R138, R129 ;  /* 0x0000008a89817223 */ /* 0x000fe40000010081 */
[----:B------:R-:W-:Y:S02]  /*0970*/  FADD.FTZ R27, R27, R166 ;  /* 0x000000a61b1b7221 */ /* 0x000fe40000010000 */
[----:B------:R-:W-:Y:S02]  /*0980*/  FFMA.FTZ R43, R136, R166, R43 ;  /* 0x000000a6882b7223 */ /* 0x000fe4000001002b */
[C---:B------:R-:W-:Y:S02]  /*0990*/  FADD.FTZ R179, -R161.reuse, R142 ;  /* 0x0000008ea1b37221 */ /* 0x040fe40000010100 */
[----:B------:R-:W-:Y:S02]  /*09a0*/  FADD.FTZ R143, -R161, R143 ;  /* 0x0000008fa18f7221 */ /* 0x000fe40000010100 */
[----:B------:R-:W-:-:S02]  /*09b0*/  FMUL.FTZ R163, R93, R170 ;  /* 0x000000aa5da37220 */ /* 0x000fc40000410000 */
[C---:B------:R-:W-:Y:S02]  /*09c0*/  FMUL.FTZ R166, R144.reuse, R141 ;  /* 0x0000008d90a67220 */ /* 0x040fe40000410000 */
[----:B------:R-:W-:Y:S02]  /*09d0*/  FMUL.FTZ R161, R144, R165 ;  /* 0x000000a590a17220 */ /* 0x000fe40000410000 */
[----:B------:R-:W-:Y:S02]  /*09e0*/  FFMA.FTZ R164, R100, R175, R164 ;  /* 0x000000af64a47223 */ /* 0x000fe400000100a4 */
[----:B------:R-:W-:Y:S02]  /*09f0*/  FADD.FTZ R131, R128, R139 ;  /* 0x0000008b80837221 */ /* 0x000fe40000010000 */
[----:B------:R-:W-:Y:S02]  /*0a00*/  FFMA.FTZ R129, R136, R139, R129 ;  /* 0x0000008b88817223 */ /* 0x000fe40000010081 */
[----:B------:R-:W-:-:S02]  /*0a10*/  FADD.FTZ R53, R53, R168 ;  /* 0x000000a835357221 */ /* 0x000fc40000010000 */
[-C--:B------:R-:W-:Y:S02]  /*0a20*/  FFMA.FTZ R163, R101, R168.reuse, R163 ;  /* 0x000000a865a37223 */ /* 0x080fe400000100a3 */
[----:B------:R-:W-:Y:S02]  /*0a30*/  FFMA.FTZ R69, R166, R168, R69 ;  /* 0x000000a8a6457223 */ /* 0x000fe40000010045 */
[----:B------:R-:W-:Y:S02]  /*0a40*/  FMUL.FTZ R168, R94, R183 ;  /* 0x000000b75ea87220 */ /* 0x000fe40000410000 */
        /* <DEDUP_REMOVED lines=19> */
[C---:B------:R-:W-:Y:S02]  /*0b80*/  FFMA.FTZ R68, R161.reuse, R175, R68 ;  /* 0x000000afa1447223 */ /* 0x040fe40000010044 */
[----:B------:R-:W-:Y:S02]  /*0b90*/  FADD.FTZ R20, R20, R177 ;  /* 0x000000b114147221 */ /* 0x000fe40000010000 */
[----:B------:R-:W-:Y:S02]  /*0ba0*/  FFMA.FTZ R36, R161, R177, R36 ;  /* 0x000000b1a1247223 */ /* 0x000fe40000010024 */
[----:B------:R-:W-:-:S02]  /*0bb0*/  FADD.FTZ R54, R54, R181 ;  /* 0x000000b536367221 */ /* 0x000fc40000010000 */
[C---:B------:R-:W-:Y:S02]  /*0bc0*/  FFMA.FTZ R70, R165.reuse, R181, R70 ;  /* 0x000000b5a5467223 */ /* 0x040fe40000010046 */
[----:B------:R-:W-:Y:S02]  /*0bd0*/  FADD.FTZ R22, R22, R183 ;  /* 0x000000b716167221 */ /* 0x000fe40000010000 */
[----:B------:R-:W-:Y:S02]  /*0be0*/  FFMA.FTZ R38, R165, R183, R38 ;  /* 0x000000b7a5267223 */ /* 0x000fe40000010026 */
[----:B------:R-:W-:Y:S02]  /*0bf0*/  FADD.FTZ R23, R23, R174 ;  /* 0x000000ae17177221 */ /* 0x000fe40000010000 */
[----:B------:R-:W-:Y:S02]  /*0c00*/  FFMA.FTZ R39, R170, R174, R39 ;  /* 0x000000aeaa277223 */ /* 0x000fe40000010027 */
[----:B------:R-:W-:-:S02]  /*0c10*/  FADD.FTZ R169, R128, R167 ;  /* 0x000000a780a97221 */ /* 0x000fc40000010000 */
[----:B------:R-:W-:Y:S02]  /*0c20*/  FFMA.FTZ R171, R170, R167, R129 ;  /* 0x000000a7aaab7223 */ /* 0x000fe40000010081 */
.L_x_753:
[----:B-1----:R-:W-:Y:S05]  /*0c30*/  BSYNC B1 ;  /* 0x0000000000017941 */ /* 0x002fea0003800000 */
.L_x_752:
        /* <DEDUP_REMOVED lines=17> */
[----:B0-----:R-:W-:-:S04]  /*0d50*/  ISETP.NE.AND P0, PT, R173, RZ, PT ;  /* 0x000000ffad00720c */ /* 0x001fc80003f05270 */
[----:B-1---5:R-:W-:-:S05]  /*0d60*/  FSEL R158, R146, RZ, !P0 ;  /* 0x000000ff929e7208 */ /* 0x022fca0004000000 */
[----:B--2---:R-:W-:Y:S01]  /*0d70*/  FADD.FTZ R145, -R158, R148 ;  /* 0x000000949e917221 */ /* 0x004fe20000010100 */
[--C-:B----4-:R-:W-:Y:S02]  /*0d80*/  PRMT R157, RZ, 0x5410, R129.reuse ;  /* 0x00005410ff9d7816 */ /* 0x110fe40000000081 */
[----:B------:R-:W-:Y:S02]  /*0d90*/  PRMT R156, RZ, 0x7610, R129 ;  /* 0x00007610ff9c7816 */ /* 0x000fe40000000081 */
[----:B---3--:R-:W-:Y:S01]  /*0da0*/  PRMT R129, RZ, 0x5410, R152 ;  /* 0x00005410ff817816 */ /* 0x008fe20000000098 */
        /* <DEDUP_REMOVED lines=11> */
[----:B------:R-:W-:Y:S01]  /*0e60*/  PRMT R175, RZ, 0x5410, R130 ;  /* 0x00005410ffaf7816 */ /* 0x000fe20000000082 */
[----:B------:R-:W-:Y:S01]  /*0e70*/  FFMA.FTZ R64, R145, R147, R64 ;  /* 0x0000009391407223 */ /* 0x000fe20000010040 */
[----:B------:R-:W-:Y:S01]  /*0e80*/  PRMT R160, RZ, 0x7610, R130 ;  /* 0x00007610ffa07816 */ /* 0x000fe20000000082 */
[----:B------:R-:W-:Y:S01]  /*0e90*/  FMUL.FTZ R147, R81, R152 ;  /* 0x0000009851937220 */ /* 0x000fe20000410000 */
[--C-:B------:R-:W-:Y:S01]  /*0ea0*/  PRMT R130, RZ, 0x7610, R153.reuse ;  /* 0x00007610ff827816 */ /* 0x100fe20000000099 */
[----:B------:R-:W-:Y:S01]  /*0eb0*/  FMUL.FTZ R150, R144, R149 ;  /* 0x0000009590967220 */ /* 0x000fe20000410000 */
[----:B------:R-:W-:Y:S01]  /*0ec0*/  PRMT R159, RZ, 0x5410, R153 ;  /* 0x00005410ff9f7816 */ /* 0x000fe20000000099 */
[----:B------:R-:W-:-:S02]  /*0ed0*/  FADD.FTZ R151, -R158, R151 ;  /* 0x000000979e977221 */ /* 0x000fc40000010100 */
[----:B------:R-:W-:Y:S02]  /*0ee0*/  FADD.FTZ R49, R49, R128 ;  /* 0x0000008031317221 */ /* 0x000fe40000010000 */
[-C--:B------:R-:W-:Y:S02]  /*0ef0*/  FFMA.FTZ R147, R89, R128.reuse, R147 ;  /* 0x0000008059937223 */ /* 0x080fe40000010093 */
[----:B------:R-:W-:Y:S02]  /*0f00*/  FFMA.FTZ R65, R150, R128, R65 ;  /* 0x0000008096417223 */ /* 0x000fe40000010041 */
[----:B------:R-:W-:Y:S01]  /*0f10*/  FMUL.FTZ R128, R83, R130 ;  /* 0x0000008253807220 */ /* 0x000fe20000410000 */
[--C-:B------:R-:W-:Y:S02]  /*0f20*/  PRMT R177, RZ, 0x5410, R154.reuse ;  /* 0x00005410ffb17816 */ /* 0x100fe4000000009a */
[----:B------:R-:W-:Y:S01]  /*0f30*/  PRMT R146, RZ, 0x7610, R154 ;  /* 0x00007610ff927816 */ /* 0x000fe2000000009a */
[----:B------:R-:W-:-:S02]  /*0f40*/  FMUL.FTZ R154, R144, R151 ;  /* 0x00000097909a7220 */ /* 0x000fc40000410000 */
[----:B------:R-:W-:Y:S02]  /*0f50*/  FADD.FTZ R17, R17, R152 ;  /* 0x0000009811117221 */ /* 0x000fe40000010000 */
[----:B------:R-:W-:Y:S02]  /*0f60*/  FFMA.FTZ R33, R150, R152, R33 ;  /* 0x0000009896217223 */ /* 0x000fe40000010021 */
        /* <DEDUP_REMOVED lines=10> */
[----:B------:R-:W-:Y:S02]  /*1010*/  FADD.FTZ R141, -R158, R141 ;  /* 0x0000008d9e8d7221 */ /* 0x000fe40000010100 */
[----:B------:R-:W-:Y:S02]  /*1020*/  FADD.FTZ R51, R51, R156 ;  /* 0x0000009c33337221 */ /* 0x000fe40000010000 */
[----:B------:R-:W-:Y:S02]  /*1030*/  FFMA.FTZ R67, R154, R156, R67 ;  /* 0x0000009c9a437223 */ /* 0x000fe40000010043 */
[----:B------:R-:W-:Y:S02]  /*1040*/  FADD.FTZ R153, -R158, R140 ;  /* 0x0000008c9e997221 */ /* 0x000fe40000010100 */
[----:B------:R-:W-:Y:S02]  /*1050*/  FMUL.FTZ R156, R76, R177 ;  /* 0x000000b14c9c7220 */ /* 0x000fe40000410000 */
[----:B------:R-:W-:-:S02]  /*1060*/  FADD.FTZ R128, R129, R152 ;  /* 0x0000009881807221 */ /* 0x000fc40000010000 */
[----:B------:R-:W-:Y:S01]  /*1070*/  FFMA.FTZ R171, R149, R152, R171 ;  /* 0x0000009895ab7223 */ /* 0x000fe200000100ab */
[--C-:B------:R-:W-:Y:S01]  /*1080*/  PRMT R183, RZ, 0x5410, R155.reuse ;  /* 0x00005410ffb77816 */ /* 0x100fe2000000009b */
[C---:B------:R-:W-:Y:S01]  /*1090*/  FADD.FTZ R179, -R158.reuse, R142 ;  /* 0x0000008e9eb37221 */ /* 0x040fe20000010100 */
[----:B------:R-:W-:Y:S01]  /*10a0*/  PRMT R174, RZ, 0x7610, R155 ;  /* 0x00007610ffae7816 */ /* 0x000fe2000000009b */
[----:B------:R-:W-:Y:S02]  /*10b0*/  FADD.FTZ R143, -R158, R143 ;  /* 0x0000008f9e8f7221 */ /* 0x000fe40000010100 */
[----:B------:R-:W-:Y:S02]  /*10c0*/  FMUL.FTZ R155, R77, R146 ;  /* 0x000000924d9b7220 */ /* 0x000fe40000410000 */
[C---:B------:R-:W-:Y:S02]  /*10d0*/  FMUL.FTZ R158, R144.reuse, R141 ;  /* 0x0000008d909e7220 */ /* 0x040fe40000410000 */
[----:B------:R-:W-:-:S02]  /*10e0*/  FMUL.FTZ R153, R144, R153 ;  /* 0x0000009990997220 */ /* 0x000fc40000410000 */
[----:B------:R-:W-:Y:S02]  /*10f0*/  FFMA.FTZ R156, R84, R175, R156 ;  /* 0x000000af549c7223 */ /* 0x000fe4000001009c */
[----:B------:R-:W-:Y:S02]  /*1100*/  FADD.FTZ R129, R128, R151 ;  /* 0x0000009780817221 */ /* 0x000fe40000010000 */
[----:B------:R-:W-:Y:S02]  /*1110*/  FFMA.FTZ R171, R154, R151, R171 ;  /* 0x000000979aab7223 */ /* 0x000fe400000100ab */
[----:B------:R-:W-:Y:S02]  /*1120*/  FADD.FTZ R45, R45, R160 ;  /* 0x000000a02d2d7221 */ /* 0x000fe40000010000 */
[-C--:B------:R-:W-:Y:S02]  /*1130*/  FFMA.FTZ R155, R85, R160.reuse, R155 ;  /* 0x000000a0559b7223 */ /* 0x080fe4000001009b */
        /* <DEDUP_REMOVED lines=35> */
.L_x_755:
[----:B------:R-:W-:Y:S05]  /*1370*/  BSYNC B1 ;  /* 0x0000000000017941 */ /* 0x000fea0003800000 */
.L_x_754:
[----:B------:R-:W-:Y:S05]  /*1380*/  BRA.DIV ~URZ, `(.L_x_756) ;  /* 0x00001c227f007947 */ /* 0x000fea000b800000 */
[----:B------:R1:W2:Y:S02]  /*1390*/  SHFL.BFLY PT, R130, R169, 0x1, 0x1f ;  /* 0x0c201f00a9827f89 */ /* 0x0002a400000e0000 */
.L_x_769:
[----:B------:R-:W-:Y:S05]  /*13a0*/  BRA.DIV ~URZ, `(.L_x_757) ;  /* 0x00001c827f007947 */ /* 0x000fea000b800000 */
[----:B------:R-:W3:Y:S01]  /*13b0*/  SHFL.BFLY PT, R128, R171, 0x1, 0x1f ;  /* 0x0c201f00ab807f89 */ /* 0x000ee200000e0000 */
[----:B--2---:R-:W-:-:S05]  /*13c0*/  FADD.FTZ R142, R130, R169 ;  /* 0x000000a9828e7221 */ /* 0x004fca0000010000 */
[----:B------:R-:W2:Y:S01]  /*13d0*/  SHFL.BFLY PT, R129, R142, 0x2, 0x1f ;  /* 0x0c401f008e817f89 */ /* 0x000ea200000e0000 */
[----:B---3--:R-:W-:-:S05]  /*13e0*/  FADD.FTZ R128, R128, R171 ;  /* 0x000000ab80807221 */ /* 0x008fca0000010000 */
        /* <DEDUP_REMOVED lines=10> */
[----:B------:R2:W4:Y:S01]  /*1490*/  SHFL.BFLY PT, R142, R141, 0x10, 0x1f ;  /* 0x0e001f008d8e7f89 */ /* 0x00052200000e0000 */
[----:B---3--:R-:W-:-:S05]  /*14a0*/  FADD.FTZ R143, R140, R143 ;  /* 0x0000008f8c8f7221 */ /* 0x008fca0000010000 */
[----:B------:R2:W3:Y:S02]  /*14b0*/  SHFL.BFLY PT, R128, R143, 0x10, 0x1f ;  /* 0x0e001f008f807f89 */ /* 0x0004e400000e0000 */
.L_x_770:
[----:B----4-:R-:W-:Y:S01]  /*14c0*/  FADD.FTZ R142, R142, R141 ;  /* 0x0000008d8e8e7221 */ /* 0x010fe20000010000 */
[----:B0-----:R-:W-:Y:S01]  /*14d0*/  ISETP.NE.AND P0, PT, R173, RZ, PT ;  /* 0x000000ffad00720c */ /* 0x001fe20003f05270 */
[----:B---3--:R-:W-:Y:S01]  /*14e0*/  FADD.FTZ R128, R128, R143 ;  /* 0x0000008f80807221 */ /* 0x008fe20000010000 */
        /* <DEDUP_REMOVED lines=10> */
[-CC-:B--2---:R-:W-:Y:S01]  /*1590*/  FFMA.FTZ R141, R137, R178.reuse, R185.reuse ;  /* 0x000000b2898d7223 */ /* 0x184fe200000100b9 */
[----:B------:R-:W-:Y:S01]  /*15a0*/  ISETP.NE.AND.EX P1, PT, RZ, c[0x0][0x25c], PT, P1 ;  /* 0x00009700ff007a0c */ /* 0x000fe20003f25310 */
[-CC-:B------:R-:W-:Y:S01]  /*15b0*/  FFMA.FTZ R130, R136, R178.reuse, R185.reuse ;  /* 0x000000b288827223 */ /* 0x180fe200000100b9 */
[----:B------:R-:W-:Y:S01]  /*15c0*/  ISETP.NE.U32.AND P2, PT, RZ, c[0x0][0x250], PT ;  /* 0x00009400ff007a0c */ /* 0x000fe20003f45070 */
[-CC-:B------:R-:W-:Y:S01]  /*15d0*/  FFMA.FTZ R143, R161, R178.reuse, R185.reuse ;  /* 0x000000b2a18f7223 */ /* 0x180fe200000100b9 */
[----:B-----5:R-:W-:Y:S01]  /*15e0*/  MOV R146, 0x10 ;  /* 0x0000001000927802 */ /* 0x020fe20000000f00 */
[-CC-:B------:R-:W-:Y:S01]  /*15f0*/  FFMA.FTZ R140, R166, R178.reuse, R185.reuse ;  /* 0x000000b2a68c7223 */ /* 0x180fe200000100b9 */
[----:B------:R-:W-:Y:S01]  /*1600*/  ISETP.NE.AND.EX P2, PT, RZ, c[0x0][0x254], PT, P2 ;  /* 0x00009500ff007a0c */ /* 0x000fe20003f45320 */
[----:B-1----:R-:W-:-:S02]  /*1610*/  FFMA.FTZ R169, R165, R178, R185 ;  /* 0x000000b2a5a97223 */ /* 0x002fc400000100b9 */
[----:B------:R-:W-:Y:S02]  /*1620*/  FFMA.FTZ R142, R170, R178, R185 ;  /* 0x000000b2aa8e7223 */ /* 0x000fe400000100b9 */
[----:B------:R-:W-:Y:S02]  /*1630*/  FADD.FTZ R129, R134, -R129 ;  /* 0x8000008186817221 */ /* 0x000fe40000010000 */
[----:B------:R-:W-:Y:S02]  /*1640*/  FADD.FTZ R131, R135, -R128 ;  /* 0x8000008087837221 */ /* 0x000fe40000010000 */
[----:B------:R-:W-:Y:S02]  /*1650*/  FADD.FTZ R141, R138, -R141 ;  /* 0x8000008d8a8d7221 */ /* 0x000fe40000010000 */
[----:B------:R-:W-:Y:S02]  /*1660*/  FADD.FTZ R175, R139, -R130 ;  /* 0x800000828baf7221 */ /* 0x000fe40000010000 */
[----:B------:R-:W-:-:S02]  /*1670*/  FADD.FTZ R177, R164, -R143 ;  /* 0x8000008fa4b17221 */ /* 0x000fc40000010000 */
[----:B------:R-:W-:Y:S01]  /*1680*/  FADD.FTZ R179, R163, -R140 ;  /* 0x8000008ca3b37221 */ /* 0x000fe20000010000 */
[----:B------:R-:W-:Y:S01]  /*1690*/  @P1 MOV R140, 0x20 ;  /* 0x00000020008c1802 */ /* 0x000fe20000000f00 */
[----:B------:R-:W-:Y:S02]  /*16a0*/  FADD.FTZ R181, R168, -R169 ;  /* 0x800000a9a8b57221 */ /* 0x000fe40000010000 */
[----:B------:R-:W-:Y:S02]  /*16b0*/  FADD.FTZ R183, R167, -R142 ;  /* 0x8000008ea7b77221 */ /* 0x000fe40000010000 */
        /* <DEDUP_REMOVED lines=53> */
.L_x_759:
[----:B------:R-:W-:Y:S05]  /*1a10*/  BSYNC B1 ;  /* 0x0000000000017941 */ /* 0x000fea0003800000 */
.L_x_758:
[----:B------:R-:W-:Y:S01]  /*1a20*/  BSSY B1, `(.L_x_760) ;  /* 0x000004e000017945 */ /* 0x000fe20003800000 */
[----:B------:R-:W-:Y:S05]  /*1a30*/  @!P4 BRA `(.L_x_761) ;  /* 0x000004c00000c947 */ /* 0x000fea0003800000 */
[----:B------:R-:W-:Y:S01]  /*1a40*/  ISETP.NE.U32.AND P0, PT, RZ, c[0x0][0x218], PT ;  /* 0x00008600ff007a0c */ /* 0x000fe20003f05070 */
[-CC-:B-1----:R-:W-:Y:S01]  /*1a50*/  FFMA.FTZ R129, R145, R178.reuse, R185.reuse ;  /* 0x000000b291817223 */ /* 0x182fe200000100b9 */
        /* <DEDUP_REMOVED lines=8> */
[----:B------:R-:W-:Y:S01]  /*1ae0*/  HFMA2.MMA R176, -RZ, RZ, 0, 9.5367431640625e-07 ;  /* 0x00000010ffb07435 */ /* 0x000fe200000001ff */
[-CC-:B------:R-:W-:Y:S01]  /*1af0*/  FFMA.FTZ R140, R158, R178.reuse, R185.reuse ;  /* 0x000000b29e8c7223 */ /* 0x180fe200000100b9 */
        /* <DEDUP_REMOVED lines=12> */
[C---:B-----5:R-:W-:Y:S02]  /*1bc0*/  FMUL.FTZ R169, R144.reuse, R129 ;  /* 0x0000008190a97220 */ /* 0x060fe40000410000 */
        /* <DEDUP_REMOVED lines=51> */
.L_x_761:
[----:B------:R-:W-:Y:S05]  /*1f00*/  BSYNC B1 ;  /* 0x0000000000017941 */ /* 0x000fea0003800000 */
.L_x_760:
[----:B------:R-:W-:-:S04]  /*1f10*/  MOV R3, c[0x0][0x160] ;  /* 0x0000580000037a02 */ /* 0x000fc80000000f00 */
[----:B------:R-:W-:-:S04]  /*1f20*/  LEA R2, R3, R2, 0x2 ;  /* 0x0000000203027211 */ /* 0x000fc800078e10ff */
[----:B------:R-:W-:-:S13]  /*1f30*/  ISETP.GE.AND P0, PT, R2, c[0x0][0x164], PT ;  /* 0x0000590002007a0c */ /* 0x000fda0003f06270 */
[----:B-12--5:R-:W-:Y:S01]  /*1f40*/  @P0 CALL.REL.NOINC `(.L_x_751) ;  /* 0x0000001000000944 */ /* 0x026fe20003c00000 */
[----:B------:R-:W-:Y:S05]  /*1f50*/  BRA `(.L_x_762) ;  /* 0xffffe4c000007947 */ /* 0x000fea000383ffff */
.L_x_751:
[----:B0-----:R-:W-:Y:S05]  /*1f60*/  BSYNC B0 ;  /* 0x0000000000007941 */ /* 0x001fea0003800000 */
.L_x_750:
        /* <DEDUP_REMOVED lines=171> */
[----:B------:R-:W-:Y:S01]  /*2a20*/  IADD3.X R33, R29, c[0x0][0x224], RZ, P5, !PT ;  /* 0x000089001d217a10 */ /* 0x000fe20002ffe4ff */
        /* <DEDUP_REMOVED lines=24> */
.L_x_764:
[----:B------:R-:W-:Y:S05]  /*2bb0*/  BSYNC B0 ;  /* 0x0000000000007941 */ /* 0x000fea0003800000 */
.L_x_763:
        /* <DEDUP_REMOVED lines=23> */
.L_x_766:
[----:B------:R-:W-:Y:S05]  /*2d30*/  BSYNC B0 ;  /* 0x0000000000007941 */ /* 0x000fea0003800000 */
.L_x_765:
        /* <DEDUP_REMOVED lines=23> */
.L_x_768:
[----:B------:R-:W-:Y:S05]  /*2eb0*/  BSYNC B0 ;  /* 0x0000000000007941 */ /* 0x000fea0003800000 */
.L_x_767:
        /* <DEDUP_REMOVED lines=15> */
.L_x_756:
[----:B------:R-:W-:Y:S01]  /*2fb0*/  HFMA2.MMA R140, -RZ, RZ, 0, 5.9604644775390625e-08 ;  /* 0x00000001ff8c7435 */ /* 0x000fe200000001ff */
[----:B------:R-:W-:Y:S02]  /*2fc0*/  MOV R131, R169 ;  /* 0x000000a900837202 */ /* 0x000fe40000000f00 */
[----:B-----5:R-:W-:Y:S02]  /*2fd0*/  MOV R146, 0x1f ;  /* 0x0000001f00927802 */ /* 0x020fe40000000f00 */
[----:B------:R-:W-:-:S02]  /*2fe0*/  MOV R175, 0xffffffff ;  /* 0xffffffff00af7802 */ /* 0x000fc40000000f00 */
[----:B------:R-:W-:Y:S02]  /*2ff0*/  MOV R128, 0x3010 ;  /* 0x0000301000807802 */ /* 0x000fe40000000f00 */
[----:B0-----:R-:W-:Y:S05]  /*3000*/  CALL.REL.NOINC `($__internal_48_$__cuda_sm70_shflsync_bfly_p) ;  /* 0x0000046000007944 */ /* 0x001fea0003c00000 */
[----:B-1----:R-:W-:Y:S01]  /*3010*/  MOV R130, R140 ;  /* 0x0000008c00827202 */ /* 0x002fe20000000f00 */
[----:B0-----:R-:W-:Y:S05]  /*3020*/  BRA `(.L_x_769) ;  /* 0xffffe37000007947 */ /* 0x001fea000383ffff */
.L_x_757:
[----:B------:R-:W-:Y:S01]  /*3030*/  HFMA2.MMA R140, -RZ, RZ, 0, 5.9604644775390625e-08 ;  /* 0x00000001ff8c7435 */ /* 0x000fe200000001ff */
[----:B------:R-:W-:Y:S02]  /*3040*/  MOV R131, R171 ;  /* 0x000000ab00837202 */ /* 0x000fe40000000f00 */
[----:B-----5:R-:W-:Y:S02]  /*3050*/  MOV R146, 0x1f ;  /* 0x0000001f00927802 */ /* 0x020fe40000000f00 */
[----:B------:R-:W-:Y:S02]  /*3060*/  MOV R175, 0xffffffff ;  /* 0xffffffff00af7802 */ /* 0x000fe40000000f00 */
[----:B------:R-:W-:Y:S02]  /*3070*/  MOV R128, 0x3090 ;  /* 0x0000309000807802 */ /* 0x000fe40000000f00 */
[----:B012---:R-:W-:Y:S05]  /*3080*/  CALL.REL.NOINC `($__internal_48_$__cuda_sm70_shflsync_bfly_p) ;  /* 0x000003e000007944 */ /* 0x007fea0003c00000 */
[----:B------:R-:W-:Y:S01]  /*3090*/  FADD.FTZ R169, R130, R169 ;  /* 0x000000a982a97221 */ /* 0x000fe20000010000 */
[----:B0-----:R-:W-:Y:S01]  /*30a0*/  MOV R146, 0x1f ;  /* 0x0000001f00927802 */ /* 0x001fe20000000f00 */
[----:B-1----:R-:W-:Y:S01]  /*30b0*/  FADD.FTZ R171, R171, R140 ;  /* 0x0000008cabab7221 */ /* 0x002fe20000010000 */
[----:B------:R-:W-:Y:S01]  /*30c0*/  HFMA2.MMA R140, -RZ, RZ, 0, 1.1920928955078125e-07 ;  /* 0x00000002ff8c7435 */ /* 0x000fe200000001ff */
[----:B------:R-:W-:-:S02]  /*30d0*/  MOV R175, 0xffffffff ;  /* 0xffffffff00af7802 */ /* 0x000fc40000000f00 */
[----:B------:R-:W-:Y:S02]  /*30e0*/  MOV R131, R169 ;  /* 0x000000a900837202 */ /* 0x000fe40000000f00 */
[----:B------:R-:W-:Y:S02]  /*30f0*/  MOV R128, 0x3110 ;  /* 0x0000311000807802 */ /* 0x000fe40000000f00 */
[----:B------:R-:W-:Y:S05]  /*3100*/  CALL.REL.NOINC `($__internal_48_$__cuda_sm70_shflsync_bfly_p) ;  /* 0x0000036000007944 */ /* 0x000fea0003c00000 */
[----:B-1----:R-:W-:Y:S01]  /*3110*/  MOV R130, R140 ;  /* 0x0000008c00827202 */ /* 0x002fe20000000f00 */
[----:B------:R-:W-:Y:S01]  /*3120*/  HFMA2.MMA R140, -RZ, RZ, 0, 1.1920928955078125e-07 ;  /* 0x00000002ff8c7435 */ /* 0x000fe200000001ff */
[----:B0-----:R-:W-:Y:S02]  /*3130*/  MOV R131, R171 ;  /* 0x000000ab00837202 */ /* 0x001fe40000000f00 */
[----:B------:R-:W-:Y:S02]  /*3140*/  MOV R146, 0x1f ;  /* 0x0000001f00927802 */ /* 0x000fe40000000f00 */
[----:B------:R-:W-:Y:S02]  /*3150*/  MOV R175, 0xffffffff ;  /* 0xffffffff00af7802 */ /* 0x000fe40000000f00 */
[----:B------:R-:W-:-:S02]  /*3160*/  MOV R128, 0x3180 ;  /* 0x0000318000807802 */ /* 0x000fc40000000f00 */
[----:B------:R-:W-:Y:S05]  /*3170*/  CALL.REL.NOINC `($__internal_48_$__cuda_sm70_shflsync_bfly_p) ;  /* 0x000002f000007944 */ /* 0x000fea0003c00000 */
[----:B------:R-:W-:Y:S01]  /*3180*/  FADD.FTZ R169, R130, R169 ;  /* 0x000000a982a97221 */ /* 0x000fe20000010000 */
[----:B0-----:R-:W-:Y:S01]  /*3190*/  MOV R146, 0x1f ;  /* 0x0000001f00927802 */ /* 0x001fe20000000f00 */
[----:B-1----:R-:W-:Y:S01]  /*31a0*/  FADD.FTZ R171, R171, R140 ;  /* 0x0000008cabab7221 */ /* 0x002fe20000010000 */
[----:B------:R-:W-:Y:S01]  /*31b0*/  HFMA2.MMA R140, -RZ, RZ, 0, 2.384185791015625e-07 ;  /* 0x00000004ff8c7435 */ /* 0x000fe200000001ff */
[----:B------:R-:W-:-:S02]  /*31c0*/  MOV R175, 0xffffffff ;  /* 0xffffffff00af7802 */ /* 0x000fc40000000f00 */
[----:B------:R-:W-:Y:S02]  /*31d0*/  MOV R131, R169 ;  /* 0x000000a900837202 */ /* 0x000fe40000000f00 */
[----:B------:R-:W-:Y:S02]  /*31e0*/  MOV R128, 0x3200 ;  /* 0x0000320000807802 */ /* 0x000fe40000000f00 */
[----:B------:R-:W-:Y:S05]  /*31f0*/  CALL.REL.NOINC `($__internal_48_$__cuda_sm70_shflsync_bfly_p) ;  /* 0x0000027000007944 */ /* 0x000fea0003c00000 */
[----:B-1----:R-:W-:Y:S01]  /*3200*/  MOV R130, R140 ;  /* 0x0000008c00827202 */ /* 0x002fe20000000f00 */
[----:B------:R-:W-:Y:S01]  /*3210*/  HFMA2.MMA R140, -RZ, RZ, 0, 2.384185791015625e-07 ;  /* 0x00000004ff8c7435 */ /* 0x000fe200000001ff */
        /* <DEDUP_REMOVED lines=8> */
[----:B------:R-:W-:Y:S01]  /*32a0*/  HFMA2.MMA R140, -RZ, RZ, 0, 4.76837158203125e-07 ;  /* 0x00000008ff8c7435 */ /* 0x000fe200000001ff */
[----:B------:R-:W-:-:S02]  /*32b0*/  MOV R175, 0xffffffff ;  /* 0xffffffff00af7802 */ /* 0x000fc40000000f00 */
[----:B------:R-:W-:Y:S02]  /*32c0*/  MOV R131, R141 ;  /* 0x0000008d00837202 */ /* 0x000fe40000000f00 */
[----:B------:R-:W-:Y:S02]  /*32d0*/  MOV R128, 0x32f0 ;  /* 0x000032f000807802 */ /* 0x000fe40000000f00 */
[----:B------:R-:W-:Y:S05]  /*32e0*/  CALL.REL.NOINC `($__internal_48_$__cuda_sm70_shflsync_bfly_p) ;  /* 0x0000018000007944 */ /* 0x000fea0003c00000 */
[----:B-1----:R-:W-:Y:S01]  /*32f0*/  MOV R130, R140 ;  /* 0x0000008c00827202 */ /* 0x002fe20000000f00 */
[----:B------:R-:W-:Y:S01]  /*3300*/  HFMA2.MMA R140, -RZ, RZ, 0, 4.76837158203125e-07 ;  /* 0x00000008ff8c7435 */ /* 0x000fe200000001ff */
        /* <DEDUP_REMOVED lines=8> */
[----:B------:R-:W-:Y:S01]  /*3390*/  HFMA2.MMA R140, -RZ, RZ, 0, 9.5367431640625e-07 ;  /* 0x00000010ff8c7435 */ /* 0x000fe200000001ff */
[----:B------:R-:W-:-:S02]  /*33a0*/  MOV R175, 0xffffffff ;  /* 0xffffffff00af7802 */ /* 0x000fc40000000f00 */
[----:B------:R-:W-:Y:S02]  /*33b0*/  MOV R131, R141 ;  /* 0x0000008d00837202 */ /* 0x000fe40000000f00 */
[----:B------:R-:W-:Y:S02]  /*33c0*/  MOV R128, 0x33e0 ;  /* 0x000033e000807802 */ /* 0x000fe40000000f00 */
[----:B------:R-:W-:Y:S05]  /*33d0*/  CALL.REL.NOINC `($__internal_48_$__cuda_sm70_shflsync_bfly_p) ;  /* 0x0000009000007944 */ /* 0x000fea0003c00000 */
[----:B-1----:R-:W-:Y:S01]  /*33e0*/  MOV R142, R140 ;  /* 0x0000008c008e7202 */ /* 0x002fe20000000f00 */
[----:B------:R-:W-:Y:S01]  /*33f0*/  HFMA2.MMA R140, -RZ, RZ, 0, 9.5367431640625e-07 ;  /* 0x00000010ff8c7435 */ /* 0x000fe200000001ff */
[----:B0-----:R-:W-:Y:S02]  /*3400*/  MOV R131, R143 ;  /* 0x0000008f00837202 */ /* 0x001fe40000000f00 */
[----:B------:R-:W-:Y:S02]  /*3410*/  MOV R146, 0x1f ;  /* 0x0000001f00927802 */ /* 0x000fe40000000f00 */
[----:B------:R-:W-:Y:S02]  /*3420*/  MOV R175, 0xffffffff ;  /* 0xffffffff00af7802 */ /* 0x000fe40000000f00 */
[----:B------:R-:W-:-:S02]  /*3430*/  MOV R128, 0x3450 ;  /* 0x0000345000807802 */ /* 0x000fc40000000f00 */
[----:B------:R-:W-:Y:S05]  /*3440*/  CALL.REL.NOINC `($__internal_48_$__cuda_sm70_shflsync_bfly_p) ;  /* 0x0000002000007944 */ /* 0x000fea0003c00000 */
[----:B-1----:R-:W-:Y:S01]  /*3450*/  MOV R128, R140 ;  /* 0x0000008c00807202 */ /* 0x002fe20000000f00 */
[----:B0-----:R-:W-:Y:S05]  /*3460*/  BRA `(.L_x_770) ;  /* 0xffffe05000007947 */ /* 0x001fea000383ffff */
        .weak           $__internal_48_$__cuda_sm70_shflsync_bfly_p
        .type           $__internal_48_$__cuda_sm70_shflsync_bfly_p,@function
        .size           $__internal_48_$__cuda_sm70_shflsync_bfly_p,(.L_x_1994 - $__internal_48_$__cuda_sm70_shflsync_bfly_p)
$__internal_48_$__cuda_sm70_shflsync_bfly_p:
[----:B------:R-:W-:Y:S01]  /*3470*/  HFMA2.MMA R129, -RZ, RZ, 0, 0 ;  /* 0x00000000ff817435 */ /* 0x000fe200000001ff */
[----:B------:R-:W-:Y:S04]  /*3480*/  WARPSYNC R175 ;  /* 0x000000af00007348 */ /* 0x000fe80003800000 */
[----:B------:R0:W1:Y:S01]  /*3490*/  SHFL.BFLY PT, R140, R131, R140, R146 ;  /* 0x0c00008c838c7389 */ /* 0x00006200000e0092 */
[----:B------:R-:W-:Y:S05]  /*34a0*/  RET.REL.NODEC R128 `(_ZN10layer_norm31ln_parallel_residual_bwd_kernelINS_13Kernel_traitsIf13__nv_bfloat16fS2_fjLj512ELj1ELj4ELj1ELj16ENS_18Kernel_traits_baseILj512EfS2_fS2_fjLj128EEEEELb0ELb0ELb0EEEvNS_9BwdParamsE) ;  /* 0xffffcb5080007950 */ /* 0x000fea0003c3ffff */
.L_x_771:
        /* <DEDUP_REMOVED lines=13> */
.L_x_1994:


//--------------------- .text._ZN10layer_norm31ln_parallel_residual_bwd_kernelINS_13Kernel_traitsIf13__nv_bfloat16fS2_fjLj512ELj1ELj4ELj1ELj16ENS_18Kernel_traits_baseILj512EfS2_fS2_fjLj128EEEEELb0ELb0ELb1EEEvNS_9BwdParamsE --------------------------
	.section	.text._ZN10layer_norm31ln_parallel_residual_bwd_kernelINS_13Kernel_traitsIf13__nv_bfloat16fS2_fjLj512ELj1ELj4ELj1ELj16ENS_18Kernel_traits_baseILj512EfS2_fS2_fjLj128EEEEELb0ELb0ELb1EEEvNS_9BwdParamsE,"ax",@progbits
	.sectioninfo	@"SHI_REGISTERS=181"
	.align	128
        .global         _ZN10layer_norm31ln_parallel_residual_bwd_kernelINS_13Kernel_traitsIf13__nv_bfloat16fS2_fjLj512ELj1ELj4ELj1ELj16ENS_18Kernel_traits_baseILj512EfS2_fS2_fjLj128EEEEELb0ELb0ELb1EEEvNS_9BwdParamsE
        .type           _ZN10layer_norm31ln_parallel_residual_bwd_kernelINS_13Kernel_traitsIf13__nv_bfloat16fS2_fjLj512ELj1ELj4ELj1ELj16ENS_18Kernel_traits_baseILj512EfS2_fS2_fjLj128EEEEELb0ELb0ELb1EEEvNS_9BwdParamsE,@function
        .size           _ZN10layer_norm31ln_parallel_residual_bwd_kernelINS_13Kernel_traitsIf13__nv_bfloat16fS2_fjLj512ELj1ELj4ELj1ELj16ENS_18Kernel_traits_baseILj512EfS2_fS2_fjLj128EEEEELb0ELb0ELb1EEEvNS_9BwdParamsE,(.L_x_1995 - _ZN10layer_norm31ln_parallel_residual_bwd_kernelINS_13Kernel_traitsIf13__nv_bfloat16fS2_fjLj512ELj1ELj4ELj1ELj16ENS_18Kernel_traits_baseILj512EfS2_fS2_fjLj128EEEEELb0ELb0ELb1EEEvNS_9BwdParamsE)
        .other          _ZN10layer_norm31ln_parallel_residual_bwd_kernelINS_13Kernel_traitsIf13__nv_bfloat16fS2_fjLj512ELj1ELj4ELj1ELj16ENS_18Kernel_traits_baseILj512EfS2_fS2_fjLj128EEEEELb0ELb0ELb1EEEvNS_9BwdParamsE,@"STO_CUDA_ENTRY STV_DEFAULT"
_ZN10layer_norm31ln_parallel_residual_bwd_kernelINS_13Kernel_traitsIf13__nv_bfloat16fS2_fjLj512ELj1ELj4ELj1ELj16ENS_18Kernel_traits_baseILj512EfS2_fS2_fjLj128EEEEELb0ELb0ELb1EEEvNS_9BwdParamsE:
.text._ZN10layer_norm31ln_parallel_residual_bwd_kernelINS_13Kernel_traitsIf13__nv_bfloat16fS2_fjLj512ELj1ELj4ELj1ELj16ENS_18Kernel_traits_baseILj512EfS2_fS2_fjLj128EEEEELb0ELb0ELb1EEEvNS_9BwdParamsE:
        /* <DEDUP_REMOVED lines=42> */
.L_x_773:
[----:B------:R-:W-:-:S04]  /*02a0*/  SHF.L.U32 R2, R0, 0x5, RZ ;  /* 0x0000000500027819 */ /* 0x000fc800000006ff */
        /* <DEDUP_REMOVED lines=47> */
[----:B01----:R-:W-:-:S02]  /*05a0*/  MOV R158, RZ ;  /* 0x000000ff009e7202 */ /* 0x003fc40000000f00 */
.L_x_779:
[----:B------:R-:W-:Y:S01]  /*05b0*/  IMAD R64, R152, c[0x0][0x168], RZ ;  /* 0x00005a0098407a24 */ /* 0x000fe200078e02ff */
[----:B------:R-:W-:-:S02]  /*05c0*/  MOV R163, 0x4 ;  /* 0x0000000400a37802 */ /* 0x000fc40000000f00 */
[----:B------:R-:W-:Y:S02]  /*05d0*/  LOP3.LUT R160, R0, 0x1f, RZ, 0xc0, !PT ;  /* 0x0000001f00a07812 */ /* 0x000fe400078ec0ff */
[----:B------:R-:W-:Y:S01]  /*05e0*/  SHF.R.S32.HI R65, RZ, 0x1f, R64 ;  /* 0x0000001fff417819 */ /* 0x000fe20000011440 */
[----:B------:R-:W-:Y:S01]  /*05f0*/  IMAD.WIDE R80, R152, R163, c[0x0][0x1a0] ;  /* 0x0000680098507625 */ /* 0x000fe200078e02a3 */
[----:B------:R-:W-:Y:S02]  /*0600*/  MOV R169, 0x20 ;  /* 0x0000002000a97802 */ /* 0x000fe40000000f00 */
[----:B------:R-:W-:Y:S02]  /*0610*/  LEA.HI R65, R65, R64, RZ, 0x3 ;  /* 0x0000004041417211 */ /* 0x000fe400078f18ff */
[----:B------:R-:W-:Y:S01]  /*0620*/  MOV R89, 0x10 ;  /* 0x0000001000597802 */ /* 0x000fe20000000f00 */
[----:B------:R0:W2:Y:S01]  /*0630*/  LDG.E R170, [R80.64] ;  /* 0x0000000450aa7981 */ /* 0x0000a2000c1e1900 */
[----:B------:R-:W-:-:S05]  /*0640*/  LEA.HI.SX32 R160, R65, R160, 0x1d ;  /* 0x000000a041a07211 */ /* 0x000fca00078feaff */
[----:B------:R-:W-:-:S04]  /*0650*/  IMAD.WIDE.U32 R164, R160, R169, c[0x0][0x188] ;  /* 0x00006200a0a47625 */ /* 0x000fc800078e00a9 */
[CC--:B------:R-:W-:Y:S01]  /*0660*/  IMAD.WIDE.U32 R68, R160.reuse, R89.reuse, c[0x0][0x208] ;  /* 0x00008200a0447625 */ /* 0x0c0fe200078e0059 */
[----:B------:R1:W3:Y:S03]  /*0670*/  LDG.E.128 R64, [R164.64] ;  /* 0x00000004a4407981 */ /* 0x0002e6000c1e1d00 */
[C---:B------:R-:W-:Y:S01]  /*0680*/  IMAD.WIDE.U32 R72, R160.reuse, R89, c[0x0][0x210] ;  /* 0x00008400a0487625 */ /* 0x040fe200078e0059 */
[----:B------:R-:W-:Y:S01]  /*0690*/  IADD3 R168, R160, 0x20, RZ ;  /* 0x00000020a0a87810 */ /* 0x000fe20007ffe0ff */
[----:B------:R-:W4:Y:S02]  /*06a0*/  LDG.E.128 R68, [R68.64] ;  /* 0x0000000444447981 */ /* 0x000f24000c1e1d00 */
[----:B------:R-:W-:Y:S02]  /*06b0*/  IMAD.WIDE R162, R152, R163, c[0x0][0x1a8] ;  /* 0x00006a0098a27625 */ /* 0x000fe400078e02a3 */
[----:B------:R-:W4:Y:S04]  /*06c0*/  LDG.E.128 R72, [R72.64] ;  /* 0x0000000448487981 */ /* 0x000f28000c1e1d00 */
[----:B------:R1:W4:Y:S01]  /*06d0*/  LDG.E R161, [R162.64] ;  /* 0x00000004a2a17981 */ /* 0x000322000c1e1900 */
[----:B------:R-:W-:-:S03]  /*06e0*/  IMAD.WIDE.U32 R166, R168, R169, c[0x0][0x188] ;  /* 0x00006200a8a67625 */ /* 0x000fc600078e00a9 */
[----:B------:R1:W4:Y:S01]  /*06f0*/  LDG.E.128 R76, [R164.64+0x10] ;  /* 0x00001004a44c7981 */ /* 0x000322000c1e1d00 */
[----:B------:R-:W-:-:S03]  /*0700*/  IMAD.WIDE.U32 R84, R168, R89, c[0x0][0x208] ;  /* 0x00008200a8547625 */ /* 0x000fc600078e0059 */
[----:B0-----:R3:W4:Y:S01]  /*0710*/  LDG.E.128 R80, [R166.64] ;  /* 0x00000004a6507981 */ /* 0x001722000c1e1d00 */
[----:B------:R-:W-:-:S03]  /*0720*/  IMAD.WIDE.U32 R88, R168, R89, c[0x0][0x210] ;  /* 0x00008400a8587625 */ /* 0x000fc600078e0059 */
[----:B------:R-:W4:Y:S04]  /*0730*/  LDG.E.128 R84, [R84.64] ;  /* 0x0000000454547981 */ /* 0x000f28000c1e1d00 */
[----:B------:R-:W4:Y:S04]  /*0740*/  LDG.E.128 R88, [R88.64] ;  /* 0x0000000458587981 */ /* 0x000f28000c1e1d00 */
[----:B------:R3:W4:Y:S01]  /*0750*/  LDG.E.128 R92, [R166.64+0x10] ;  /* 0x00001004a65c7981 */ /* 0x000722000c1e1d00 */
[----:B------:R-:W-:-:S04]  /*0760*/  ISETP.NE.U32.AND P0, PT, RZ, c[0x0][0x218], PT ;  /* 0x00008600ff007a0c */ /* 0x000fc80003f05070 */
[----:B------:R-:W-:-:S13]  /*0770*/  ISETP.NE.AND.EX P0, PT, RZ, c[0x0][0x21c], PT, P0 ;  /* 0x00008700ff007a0c */ /* 0x000fda0003f05300 */
[----:B-1----:R-:W-:-:S04]  /*0780*/  @P0 IMAD.WIDE.U32 R162, R160, R169, c[0x0][0x218] ;  /* 0x00008600a0a20625 */ /* 0x002fc800078e00a9 */
[----:B------:R-:W-:Y:S01]  /*0790*/  @P0 IMAD.WIDE.U32 R164, R168, R169, c[0x0][0x218] ;  /* 0x00008600a8a40625 */ /* 0x000fe200078e00a9 */
[----:B-----5:R0:W5:Y:S04]  /*07a0*/  @P0 LDG.E.128 R36, [R162.64] ;  /* 0x00000004a2240981 */ /* 0x020168000c1e1d00 */
[----:B------:R0:W5:Y:S04]  /*07b0*/  @P0 LDG.E.128 R40, [R162.64+0x10] ;  /* 0x00001004a2280981 */ /* 0x000168000c1e1d00 */
[----:B------:R1:W5:Y:S04]  /*07c0*/  @P0 LDG.E.128 R44, [R164.64] ;  /* 0x00000004a42c0981 */ /* 0x000368000c1e1d00 */
[----:B------:R1:W5:Y:S01]  /*07d0*/  @P0 LDG.E.128 R48, [R164.64+0x10] ;  /* 0x00001004a4300981 */ /* 0x000362000c1e1d00 */
[----:B------:R-:W-:-:S04]  /*07e0*/  ISETP.NE.AND P0, PT, R159, RZ, PT ;  /* 0x000000ff9f00720c */ /* 0x000fc80003f05270 */
[----:B--2---:R-:W-:-:S05]  /*07f0*/  FSEL R177, R170, RZ, !P0 ;  /* 0x000000ffaab17208 */ /* 0x004fca0004000000 */
[--C-:B---3--:R-:W-:Y:S02]  /*0800*/  FADD.FTZ R166, R65, -R177.reuse ;  /* 0x800000b141a67221 */ /* 0x108fe40000010000 */
[--C-:B------:R-:W-:Y:S01]  /*0810*/  FADD.FTZ R64, R64, -R177.reuse ;  /* 0x800000b140407221 */ /* 0x100fe20000010000 */
[--C-:B----4-:R-:W-:Y:S02]  /*0820*/  PRMT R65, RZ, 0x5410, R68.reuse ;  /* 0x00005410ff417816 */ /* 0x110fe40000000044 */
[----:B0-----:R-:W-:Y:S02]  /*0830*/  PRMT R162, RZ, 0x7610, R68 ;  /* 0x00007610ffa27816 */ /* 0x001fe40000000044 */
[--C-:B------:R-:W-:Y:S02]  /*0840*/  PRMT R68, RZ, 0x5410, R72.reuse ;  /* 0x00005410ff447816 */ /* 0x100fe40000000048 */
[----:B------:R-:W-:Y:S01]  /*0850*/  PRMT R72, RZ, 0x7610, R72 ;  /* 0x00007610ff487816 */ /* 0x000fe20000000048 */
[----:B------:R-:W-:Y:S01]  /*0860*/  FADD.FTZ R168, R66, -R177 ;  /* 0x800000b142a87221 */ /* 0x000fe20000010000 */
[----:B------:R-:W-:Y:S01]  /*0870*/  PRMT R163, RZ, 0x5410, R69 ;  /* 0x00005410ffa37816 */ /* 0x000fe20000000045 */
[----:B------:R-:W-:Y:S01]  /*0880*/  FADD.FTZ R170, R67, -R177 ;  /* 0x800000b143aa7221 */ /* 0x000fe20000010000 */
[----:B-1----:R-:W-:Y:S01]  /*0890*/  PRMT R165, RZ, 0x7610, R69 ;  /* 0x00007610ffa57816 */ /* 0x002fe20000000045 */
[C---:B------:R-:W-:Y:S01]  /*08a0*/  FMUL.FTZ R67, R161.reuse, R64 ;  /* 0x00000040a1437220 */ /* 0x040fe20000410000 */
[----:B------:R-:W-:Y:S01]  /*08b0*/  PRMT R178, RZ, 0x7610, R75 ;  /* 0x00007610ffb27816 */ /* 0x000fe2000000004b */
[----:B------:R-:W-:-:S02]  /*08c0*/  FMUL.FTZ R66, R161, R166 ;  /* 0x000000a6a1427220 */ /* 0x000fc40000410000 */
[----:B------:R-:W-:Y:S02]  /*08d0*/  FMUL.FTZ R69, R17, R72 ;  /* 0x0000004811457220 */ /* 0x000fe40000410000 */
        /* <DEDUP_REMOVED lines=8> */
[----:B------:R-:W-:Y:S01]  /*0960*/  FADD.FTZ R162, -R177, R79 ;  /* 0x0000004fb1a27221 */ /* 0x000fe20000010100 */
[----:B------:R-:W-:Y:S01]  /*0970*/  PRMT R164, RZ, 0x5410, R73 ;  /* 0x00005410ffa47816 */ /* 0x000fe20000000049 */
[----:B------:R-:W-:-:S02]  /*0980*/  FMUL.FTZ R75, R161, R64 ;  /* 0x00000040a14b7220 */ /* 0x000fc40000410000 */
[----:B------:R-:W-:Y:S02]  /*0990*/  FMUL.FTZ R70, R161, R168 ;  /* 0x000000a8a1467220 */ /* 0x000fe40000410000 */
[----:B------:R-:W-:Y:S01]  /*09a0*/  FMUL.FTZ R64, R15, R178 ;  /* 0x000000b20f407220 */ /* 0x000fe20000410000 */
[----:B------:R-:W-:Y:S01]  /*09b0*/  PRMT R172, RZ, 0x7610, R73 ;  /* 0x00007610ffac7816 */ /* 0x000fe20000000049 */
[----:B------:R-:W-:Y:S01]  /*09c0*/  FADD.FTZ R80, -R177, R80 ;  /* 0x00000050b1507221 */ /* 0x000fe20000010100 */
[--C-:B------:R-:W-:Y:S01]  /*09d0*/  PRMT R169, RZ, 0x5410, R74.reuse ;  /* 0x00005410ffa97816 */ /* 0x100fe2000000004a */
[----:B------:R-:W-:Y:S01]  /*09e0*/  FMUL.FTZ R79, R161, R162 ;  /* 0x000000a2a14f7220 */ /* 0x000fe20000410000 */
[----:B------:R-:W-:Y:S01]  /*09f0*/  PRMT R174, RZ, 0x7610, R74 ;  /* 0x00007610ffae7816 */ /* 0x000fe2000000004a */
[----:B------:R-:W-:Y:S02]  /*0a00*/  FADD.FTZ R145, R164, R145 ;  /* 0x00000091a4917221 */ /* 0x000fe40000010000 */
[----:B------:R-:W-:-:S02]  /*0a10*/  FFMA.FTZ R147, R70, R164, R147 ;  /* 0x000000a446937223 */ /* 0x000fc40000010093 */
[----:B------:R-:W-:Y:S02]  /*0a20*/  FMUL.FTZ R73, R18, R164 ;  /* 0x000000a412497220 */ /* 0x000fe40000410000 */
[----:B------:R-:W-:Y:S01]  /*0a30*/  FFMA.FTZ R162, R31, R176, R64 ;  /* 0x000000b01fa27223 */ /* 0x000fe20000010040 */
[----:B------:R-:W-:Y:S01]  /*0a40*/  PRMT R64, RZ, 0x5410, R88 ;  /* 0x00005410ff407816 */ /* 0x000fe20000000058 */
[C---:B------:R-:W-:Y:S01]  /*0a50*/  FADD.FTZ R74, -R177.reuse, R76 ;  /* 0x0000004cb14a7221 */ /* 0x040fe20000010100 */
[----:B------:R-:W-:Y:S01]  /*0a60*/  PRMT R88, RZ, 0x7610, R88 ;  /* 0x00007610ff587816 */ /* 0x000fe20000000058 */
[----:B------:R-:W-:Y:S02]  /*0a70*/  FADD.FTZ R164, -R177, R81 ;  /* 0x00000051b1a47221 */ /* 0x000fe40000010100 */
[----:B------:R-:W-:Y:S02]  /*0a80*/  FADD.FTZ R155, R68, R155 ;  /* 0x0000009b449b7221 */ /* 0x000fe40000010000 */
[----:B------:R-:W-:-:S02]  /*0a90*/  FFMA.FTZ R156, R67, R68, R156 ;  /* 0x00000044439c7223 */ /* 0x000fc4000001009c */
[----:B------:R-:W-:Y:S01]  /*0aa0*/  FMUL.FTZ R81, R161, R80 ;  /* 0x00000050a1517220 */ /* 0x000fe20000410000 */
[----:B------:R-:W-:Y:S01]  /*0ab0*/  PRMT R173, RZ, 0x5410, R71 ;  /* 0x00005410ffad7816 */ /* 0x000fe20000000047 */
[----:B------:R-:W-:Y:S02]  /*0ac0*/  FMUL.FTZ R68, R16, R68 ;  /* 0x0000004410447220 */ /* 0x000fe40000410000 */
[----:B------:R-:W-:Y:S02]  /*0ad0*/  FADD.FTZ R150, R72, R150 ;  /* 0x0000009648967221 */ /* 0x000fe40000010000 */
[----:B------:R-:W-:Y:S02]  /*0ae0*/  FFMA.FTZ R151, R66, R72, R151 ;  /* 0x0000004842977223 */ /* 0x000fe40000010097 */
[----:B------:R-:W-:Y:S01]  /*0af0*/  FADD.FTZ R168, -R177, R83 ;  /* 0x00000053b1a87221 */ /* 0x000fe20000010100 */
[----:B------:R-:W-:Y:S01]  /*0b00*/  PRMT R83, RZ, 0x7610, R84 ;  /* 0x00007610ff537816 */ /* 0x000fe20000000054 */
[----:B------:R-:W-:-:S02]  /*0b10*/  FMUL.FTZ R71, R161, R170 ;  /* 0x000000aaa1477220 */ /* 0x000fc40000410000 */
[----:B------:R-:W-:Y:S02]  /*0b20*/  FMUL.FTZ R72, R19, R172 ;  /* 0x000000ac13487220 */ /* 0x000fe40000410000 */
[----:B------:R-:W-:Y:S02]  /*0b30*/  FMUL.FTZ R74, R161, R74 ;  /* 0x0000004aa14a7220 */ /* 0x000fe40000410000 */
[----:B------:R-:W-:Y:S02]  /*0b40*/  FADD.FTZ R166, -R177, R82 ;  /* 0x00000052b1a67221 */ /* 0x000fe40000010100 */
[----:B------:R-:W-:Y:S02]  /*0b50*/  FMUL.FTZ R82, R161, R164 ;  /* 0x000000a4a1527220 */ /* 0x000fe40000410000 */
[----:B------:R-:W-:Y:S02]  /*0b60*/  FADD.FTZ R123, R64, R123 ;  /* 0x0000007b407b7221 */ /* 0x000fe40000010000 */
[----:B------:R-:W-:-:S02]  /*0b70*/  FFMA.FTZ R122, R81, R64, R122 ;  /* 0x00000040517a7223 */ /* 0x000fc4000001007a */
[----:B------:R-:W-:Y:S02]  /*0b80*/  FMUL.FTZ R80, R8, R64 ;  /* 0x0000004008507220 */ /* 0x000fe40000410000 */
[----:B------:R-:W-:Y:S02]  /*0b90*/  FFMA.FTZ R68, R32, R65, R68 ;  /* 0x0000004120447223 */ /* 0x000fe40000010044 */
[----:B------:R-:W-:Y:S02]  /*0ba0*/  FMUL.FTZ R64, R9, R88 ;  /* 0x0000005809407220 */ /* 0x000fe40000410000 */
[----:B------:R-:W-:Y:S02]  /*0bb0*/  FADD.FTZ R144, R165, R144 ;  /* 0x00000090a5907221 */ /* 0x000fe40000010000 */
[-C--:B------:R-:W-:Y:S02]  /*0bc0*/  FFMA.FTZ R146, R71, R165.reuse, R146 ;  /* 0x000000a547927223 */ /* 0x080fe40000010092 */
[----:B------:R-:W-:Y:S01]  /*0bd0*/  FFMA.FTZ R72, R35, R165, R72 ;  /* 0x000000a523487223 */ /* 0x000fe20000010048 */
[----:B------:R-:W-:Y:S01]  /*0be0*/  PRMT R165, RZ, 0x5410, R86 ;  /* 0x00005410ffa57816 */ /* 0x000fe20000000056 */
[----:B------:R-:W-:-:S02]  /*0bf0*/  FMUL.FTZ R77, R12, R169 ;  /* 0x000000a90c4d7220 */ /* 0x000fc40000410000 */
[----:B------:R-:W-:Y:S02]  /*0c00*/  FADD.FTZ R137, R169, R137 ;  /* 0x00000089a9897221 */ /* 0x000fe40000010000 */
[----:B------:R-:W-:Y:S01]  /*0c10*/  FFMA.FTZ R139, R74, R169, R139 ;  /* 0x000000a94a8b7223 */ /* 0x000fe2000001008b */
[----:B------:R-:W-:Y:S01]  /*0c20*/  PRMT R169, RZ, 0x7610, R86 ;  /* 0x00007610ffa97816 */ /* 0x000fe20000000056 */
[----:B------:R-:W-:Y:S02]  /*0c30*/  FADD.FTZ R121, R83, R121 ;  /* 0x0000007953797221 */ /* 0x000fe40000010000 */
[-C--:B------:R-:W-:Y:S02]  /*0c40*/  FFMA.FTZ R120, R82, R83.reuse, R120 ;  /* 0x0000005352787223 */ /* 0x080fe40000010078 */
[----:B------:R-:W-:Y:S02]  /*0c50*/  FFMA.FTZ R83, R25, R83, R64 ;  /* 0x0000005319537223 */ /* 0x000fe40000010040 */
[----:B------:R-:W-:-:S02]  /*0c60*/  FADD.FTZ R86, RZ, R68 ;  /* 0x00000044ff567221 */ /* 0x000fc40000010000 */
[----:B------:R-:W-:Y:S02]  /*0c70*/  FADD.FTZ R157, R65, R157 ;  /* 0x0000009d419d7221 */ /* 0x000fe40000010000 */
[C---:B------:R-:W-:Y:S01]  /*0c80*/  FFMA.FTZ R158, R67.reuse, R65, R158 ;  /* 0x00000041439e7223 */ /* 0x040fe2000001009e */
[----:B------:R-:W-:Y:S01]  /*0c90*/  PRMT R65, RZ, 0x5410, R84 ;  /* 0x00005410ff417816 */ /* 0x000fe20000000054 */
[----:B------:R-:W-:Y:S02]  /*0ca0*/  FFMA.FTZ R64, R67, R68, RZ ;  /* 0x0000004443407223 */ /* 0x000fe400000100ff */
[----:B------:R-:W-:Y:S02]  /*0cb0*/  FFMA.FTZ R73, R34, R163, R73 ;  /* 0x000000a322497223 */ /* 0x000fe40000010049 */
[----:B------:R-:W-:Y:S02]  /*0cc0*/  FADD.FTZ R86, R69, R86 ;  /* 0x0000005645567221 */ /* 0x000fe40000010000 */
[----:B------:R-:W-:-:S02]  /*0cd0*/  FFMA.FTZ R64, R66, R69, R64 ;  /* 0x0000004542407223 */ /* 0x000fc40000010040 */
[----:B------:R-:W-:Y:S02]  /*0ce0*/  FMUL.FTZ R76, R13, R174 ;  /* 0x000000ae0d4c7220 */ /* 0x000fe40000410000 */
[----:B------:R-:W-:Y:S02]  /*0cf0*/  FADD.FTZ R124, R65, R124 ;  /* 0x0000007c417c7221 */ /* 0x000fe40000010000 */
[-C--:B------:R-:W-:Y:S02]  /*0d00*/  FFMA.FTZ R126, R81, R65.reuse, R126 ;  /* 0x00000041517e7223 */ /* 0x080fe4000001007e */
[----:B------:R-:W-:Y:S02]  /*0d10*/  FFMA.FTZ R80, R24, R65, R80 ;  /* 0x0000004118507223 */ /* 0x000fe40000010050 */
[----:B------:R-:W-:Y:S02]  /*0d20*/  FADD.FTZ R65, R73, R86 ;  /* 0x0000005649417221 */ /* 0x000fe40000010000 */
[----:B------:R-:W-:-:S02]  /*0d30*/  FFMA.FTZ R64, R70, R73, R64 ;  /* 0x0000004946407223 */ /* 0x000fc40000010040 */
[----:B------:R-:W-:Y:S02]  /*0d40*/  FADD.FTZ R140, R167, R140 ;  /* 0x0000008ca78c7221 */ /* 0x000fe40000010000 */
[-C--:B------:R-:W-:Y:S02]  /*0d50*/  FFMA.FTZ R77, R28, R167.reuse, R77 ;  /* 0x000000a71c4d7223 */ /* 0x080fe4000001004d */
[----:B------:R-:W-:Y:S01]  /*0d60*/  FFMA.FTZ R142, R74, R167, R142 ;  /* 0x000000a74a8e7223 */ /* 0x000fe2000001008e */
[----:B------:R-:W-:Y:S01]  /*0d70*/  PRMT R167, RZ, 0x5410, R90 ;  /* 0x00005410ffa77816 */ /* 0x000fe2000000005a */
[----:B------:R-:W-:Y:S02]  /*0d80*/  FADD.FTZ R136, R171, R136 ;  /* 0x00000088ab887221 */ /* 0x000fe40000010000 */
[-C--:B------:R-:W-:Y:S02]  /*0d90*/  FFMA.FTZ R76, R29, R171.reuse, R76 ;  /* 0x000000ab1d4c7223 */ /* 0x080fe4000001004c */
[----:B------:R-:W-:Y:S01]  /*0da0*/  FFMA.FTZ R138, R75, R171, R138 ;  /* 0x000000ab4b8a7223 */ /* 0x000fe2000001008a */
[----:B------:R-:W-:Y:S01]  /*0db0*/  PRMT R171, RZ, 0x7610, R90 ;  /* 0x00007610ffab7816 */ /* 0x000fe2000000005a */
[----:B------:R-:W-:-:S02]  /*0dc0*/  FADD.FTZ R90, R72, R65 ;  /* 0x00000041485a7221 */ /* 0x000fc40000010000 */
[----:B------:R-:W-:Y:S02]  /*0dd0*/  FFMA.FTZ R64, R71, R72, R64 ;  /* 0x0000004847407223 */ /* 0x000fe40000010040 */
[----:B------:R-:W-:Y:S02]  /*0de0*/  FADD.FTZ R148, R163, R148 ;  /* 0x00000094a3947221 */ /* 0x000fe40000010000 */
[----:B------:R-:W-:Y:S02]  /*0df0*/  FFMA.FTZ R149, R70, R163, R149 ;  /* 0x000000a346957223 */ /* 0x000fe40000010095 */
[----:B------:R-:W-:Y:S02]  /*0e00*/  FMUL.FTZ R163, R14, R175 ;  /* 0x000000af0ea37220 */ /* 0x000fe40000410000 */
[----:B------:R-:W-:Y:S02]  /*0e10*/  FADD.FTZ R65, R77, R90 ;  /* 0x0000005a4d417221 */ /* 0x000fe40000010000 */
[----:B------:R-:W-:-:S02]  /*0e20*/  FADD.FTZ R78, -R177, R78 ;  /* 0x0000004eb14e7221 */ /* 0x000fc40000010100 */
[----:B------:R-:W-:Y:S02]  /*0e30*/  FFMA.FTZ R64, R74, R77, R64 ;  /* 0x0000004d4a407223 */ /* 0x000fe40000010040 */
[----:B------:R-:W-:Y:S02]  /*0e40*/  FFMA.FTZ R163, R30, R173, R163 ;  /* 0x000000ad1ea37223 */ /* 0x000fe400000100a3 */
[----:B------:R-:W-:Y:S02]  /*0e50*/  FADD.FTZ R90, R76, R65 ;  /* 0x000000414c5a7221 */ /* 0x000fe40000010000 */
[----:B------:R-:W-:Y:S02]  /*0e60*/  FMUL.FTZ R78, R161, R78 ;  /* 0x0000004ea14e7220 */ /* 0x000fe40000410000 */
[----:B------:R-:W-:Y:S02]  /*0e70*/  FFMA.FTZ R64, R75, R76, R64 ;  /* 0x0000004c4b407223 */ /* 0x000fe40000010040 */
[----:B------:R-:W-:Y:S01]  /*0e80*/  FADD.FTZ R65, R163, R90 ;  /* 0x0000005aa3417221 */ /* 0x000fe20000010000 */
[--C-:B------:R-:W-:Y:S01]  /*0e90*/  PRMT R84, RZ, 0x5410, R85.reuse ;  /* 0x00005410ff547816 */ /* 0x100fe20000000055 */
        /* <DEDUP_REMOVED lines=10> */
[----:B------:R-:W-:Y:S01]  /*0f40*/  FADD.FTZ R65, R162, R65 ;  /* 0x00000041a2417221 */ /* 0x000fe20000010000 */
[----:B------:R-:W-:Y:S01]  /*0f50*/  PRMT R89, RZ, 0x7610, R89 ;  /* 0x00007610ff597816 */ /* 0x000fe20000000059 */
[----:B------:R-:W-:Y:S02]  /*0f60*/  FFMA.FTZ R90, R79, R162, R64 ;  /* 0x000000a24f5a7223 */ /* 0x000fe40000010040 */
[----:B------:R-:W-:Y:S02]  /*0f70*/  FADD.FTZ R117, R88, R117 ;  /* 0x0000007558757221 */ /* 0x000fe40000010000 */
[----:B------:R-:W-:-:S02]  /*0f80*/  FFMA.FTZ R119, R82, R88, R119 ;  /* 0x0000005852777223 */ /* 0x000fc40000010077 */
[----:B------:R-:W-:Y:S02]  /*0f90*/  FMUL.FTZ R88, R161, R168 ;  /* 0x000000a8a1587220 */ /* 0x000fe40000410000 */
[----:B------:R-:W-:Y:S02]  /*0fa0*/  FADD.FTZ R114, R85, R114 ;  /* 0x0000007255727221 */ /* 0x000fe40000010000 */
[-C--:B------:R-:W-:Y:S02]  /*0fb0*/  FFMA.FTZ R116, R87, R85.reuse, R116 ;  /* 0x0000005557747223 */ /* 0x080fe40000010074 */
[----:B------:R-:W-:Y:S02]  /*0fc0*/  FADD.FTZ R64, R80, R65 ;  /* 0x0000004150407221 */ /* 0x000fe40000010000 */
[----:B------:R-:W-:Y:S02]  /*0fd0*/  FMUL.FTZ R85, R10, R85 ;  /* 0x000000550a557220 */ /* 0x000fe40000410000 */
[----:B------:R-:W-:-:S02]  /*0fe0*/  FFMA.FTZ R65, R81, R80, R90 ;  /* 0x0000005051417223 */ /* 0x000fc4000001005a */
[----:B------:R-:W-:Y:S02]  /*0ff0*/  FADD.FTZ R107, R89, R107 ;  /* 0x0000006b596b7221 */ /* 0x000fe40000010000 */
[-C--:B------:R-:W-:Y:S02]  /*1000*/  FFMA.FTZ R112, R88, R89.reuse, R112 ;  /* 0x0000005958707223 */ /* 0x080fe40000010070 */
[----:B------:R-:W-:Y:S02]  /*1010*/  FADD.FTZ R115, R84, R115 ;  /* 0x0000007354737221 */ /* 0x000fe40000010000 */
[----:B------:R-:W-:Y:S02]  /*1020*/  FMUL.FTZ R89, R11, R89 ;  /* 0x000000590b597220 */ /* 0x000fe40000410000 */
[----:B------:R-:W-:Y:S02]  /*1030*/  FFMA.FTZ R118, R87, R84, R118 ;  /* 0x0000005457767223 */ /* 0x000fe40000010076 */
[----:B------:R-:W-:-:S02]  /*1040*/  FADD.FTZ R164, -R177, R93 ;  /* 0x0000005db1a47221 */ /* 0x000fc40000010100 */
[----:B------:R-:W-:Y:S02]  /*1050*/  FFMA.FTZ R84, R26, R84, R85 ;  /* 0x000000541a547223 */ /* 0x000fe40000010055 */
[----:B------:R-:W-:Y:S02]  /*1060*/  FADD.FTZ R93, R64, R83 ;  /* 0x00000053405d7221 */ /* 0x000fe40000010000 */
[----:B------:R-:W-:Y:S02]  /*1070*/  FFMA.FTZ R65, R82, R83, R65 ;  /* 0x0000005352417223 */ /* 0x000fe40000010041 */
[----:B------:R-:W-:Y:S02]  /*1080*/  FFMA.FTZ R85, R27, R170, R89 ;  /* 0x000000aa1b557223 */ /* 0x000fe40000010059 */
[----:B------:R-:W-:Y:S02]  /*1090*/  FADD.FTZ R92, -R177, R92 ;  /* 0x0000005cb15c7221 */ /* 0x000fe40000010100 */
        /* <DEDUP_REMOVED lines=9> */
[----:B------:R-:W-:-:S02]  /*1130*/  FADD.FTZ R166, -R177, R94 ;  /* 0x0000005eb1a67221 */ /* 0x000fc40000010100 */
[----:B------:R-:W-:Y:S02]  /*1140*/  FMUL.FTZ R91, R161, R92 ;  /* 0x0000005ca15b7220 */ /* 0x000fe40000410000 */
        /* <DEDUP_REMOVED lines=8> */
[----:B------:R-:W-:Y:S02]  /*11d0*/  FFMA.FTZ R65, R91, R86, R65 ;  /* 0x000000565b417223 */ /* 0x000fe40000010041 */
[----:B------:R-:W-:Y:S02]  /*11e0*/  FADD.FTZ R111, R170, R111 ;  /* 0x0000006faa6f7221 */ /* 0x000fe40000010000 */
[----:B------:R-:W-:-:S02]  /*11f0*/  FFMA.FTZ R113, R88, R170, R113 ;  /* 0x000000aa58717223 */ /* 0x000fc40000010071 */
[----:B------:R-:W-:Y:S02]  /*1200*/  FADD.FTZ R168, -R177, R95 ;  /* 0x0000005fb1a87221 */ /* 0x000fe40000010100 */
[----:B------:R-:W-:Y:S02]  /*1210*/  FMUL.FTZ R170, R161, R166 ;  /* 0x000000a6a1aa7220 */ /* 0x000fe40000410000 */
[----:B------:R-:W-:Y:S02]  /*1220*/  FFMA.FTZ R90, R22, R173, R90 ;  /* 0x000000ad165a7223 */ /* 0x000fe4000001005a */
[----:B------:R-:W-:Y:S02]  /*1230*/  FMUL.FTZ R94, R7, R174 ;  /* 0x000000ae075e7220 */ /* 0x000fe40000410000 */
[----:B------:R-:W-:Y:S02]  /*1240*/  FADD.FTZ R93, R64, R89 ;  /* 0x00000059405d7221 */ /* 0x000fe40000010000 */
        /* <DEDUP_REMOVED lines=29> */
.L_x_780:
        /* <DEDUP_REMOVED lines=18> */
.L_x_781:
[----:B--2---:R-:W-:Y:S01]  /*1540*/  FADD.FTZ R166, R166, R95 ;  /* 0x0000005fa6a67221 */ /* 0x004fe20000010000 */
[----:B------:R-:W-:Y:S01]  /*1550*/  ISETP.NE.U32.AND P2, PT, RZ, c[0x0][0x218], PT ;  /* 0x00008600ff007a0c */ /* 0x000fe20003f45070 */
[----:B-1----:R-:W-:Y:S01]  /*1560*/  FADD.FTZ R64, R64, R165 ;  /* 0x000000a540407221 */ /* 0x002fe20000010000 */
[----:B------:R-:W-:Y:S01]  /*1570*/  ISETP.NE.U32.AND P1, PT, RZ, c[0x0][0x250], PT ;  /* 0x00009400ff007a0c */ /* 0x000fe20003f25070 */
[----:B------:R-:W-:Y:S01]  /*1580*/  FMUL.FTZ R166, R166, c[0x0][0x1e0] ;  /* 0x00007800a6a67a20 */ /* 0x000fe20000410000 */
[----:B------:R-:W-:Y:S01]  /*1590*/  ISETP.NE.AND.EX P2, PT, RZ, c[0x0][0x21c], PT, P2 ;  /* 0x00008700ff007a0c */ /* 0x000fe20003f45320 */
[----:B------:R-:W-:Y:S01]  /*15a0*/  IMAD R65, R152, c[0x0][0x168], RZ ;  /* 0x00005a0098417a24 */ /* 0x000fe200078e02ff */
[----:B0-----:R-:W-:Y:S01]  /*15b0*/  LOP3.LUT R95, R0, 0x1f, RZ, 0xc0, !PT ;  /* 0x0000001f005f7812 */ /* 0x001fe200078ec0ff */
[----:B------:R-:W-:Y:S01]  /*15c0*/  FMUL.FTZ R93, R64, c[0x0][0x1e0] ;  /* 0x00007800405d7a20 */ /* 0x000fe20000410000 */
[----:B------:R-:W-:Y:S02]  /*15d0*/  FSEL R94, R166, RZ, !P0 ;  /* 0x000000ffa65e7208 */ /* 0x000fe40004000000 */
[----:B------:R-:W-:-:S02]  /*15e0*/  SHF.R.S32.HI R164, RZ, 0x1f, R65 ;  /* 0x0000001fffa47819 */ /* 0x000fc40000011441 */
[----:B------:R-:W-:Y:S01]  /*15f0*/  ISETP.NE.U32.AND P0, PT, RZ, c[0x0][0x258], PT ;  /* 0x00009600ff007a0c */ /* 0x000fe20003f05070 */
[--C-:B------:R-:W-:Y:S01]  /*1600*/  FFMA.FTZ R67, R67, R93, R94.reuse ;  /* 0x0000005d43437223 */ /* 0x100fe2000001005e */
[----:B------:R-:W-:Y:S01]  /*1610*/  LEA.HI R164, R164, R65, RZ, 0x3 ;  /* 0x00000041a4a47211 */ /* 0x000fe200078f18ff */
        /* <DEDUP_REMOVED lines=16> */
[----:B------:R-:W-:Y:S02]  /*1720*/  FADD.FTZ R68, R68, -R67 ;  /* 0x8000004344447221 */ /* 0x000fe40000010000 */
[----:B------:R-:W-:Y:S02]  /*1730*/  FADD.FTZ R66, R69, -R66 ;  /* 0x8000004245427221 */ /* 0x000fe40000010000 */
[----:B------:R-:W-:Y:S02]  /*1740*/  FADD.FTZ R70, R73, -R70 ;  /* 0x8000004649467221 */ /* 0x000fe40000010000 */
[----:B------:R-:W-:Y:S02]  /*1750*/  FADD.FTZ R72, R72, -R71 ;  /* 0x8000004748487221 */ /* 0x000fe40000010000 */
[----:B------:R-:W-:Y:S02]  /*1760*/  FADD.FTZ R74, R77, -R74 ;  /* 0x8000004a4d4a7221 */ /* 0x000fe40000010000 */
[----:B------:R-:W-:-:S02]  /*1770*/  FADD.FTZ R64, R76, -R75 ;  /* 0x8000004b4c407221 */ /* 0x000fc40000010000 */
[----:B------:R-:W-:Y:S01]  /*1780*/  FADD.FTZ R88, R163, -R78 ;  /* 0x8000004ea3587221 */ /* 0x000fe20000010000 */
[----:B------:R-:W-:Y:S01]  /*1790*/  HFMA2.MMA R163, -RZ, RZ, 0, 9.5367431640625e-07 ;  /* 0x00000010ffa37435 */ /* 0x000fe200000001ff */
[----:B------:R-:W-:Y:S01]  /*17a0*/  FADD.FTZ R162, R162, -R79 ;  /* 0x8000004fa2a27221 */ /* 0x000fe20000010000 */
[----:B------:R-:W-:Y:S01]  /*17b0*/  @P0 MOV R79, 0x20 ;  /* 0x00000020004f0802 */ /* 0x000fe20000000f00 */
        /* <DEDUP_REMOVED lines=8> */
[C---:B------:R-:W-:Y:S02]  /*1840*/  FMUL.FTZ R81, R161.reuse, R68 ;  /* 0x00000044a1517220 */ /* 0x040fe40000410000 */
[----:B------:R-:W-:-:S02]  /*1850*/  FMUL.FTZ R80, R161, R66 ;  /* 0x00000042a1507220 */ /* 0x000fc40000410000 */
[C---:B------:R-:W-:Y:S02]  /*1860*/  FMUL.FTZ R83, R161.reuse, R70 ;  /* 0x00000046a1537220 */ /* 0x040fe40000410000 */
[C---:B------:R-:W-:Y:S02]  /*1870*/  FMUL.FTZ R82, R161.reuse, R72 ;  /* 0x00000048a1527220 */ /* 0x040fe40000410000 */
[C---:B------:R-:W-:Y:S02]  /*1880*/  FMUL.FTZ R85, R161.reuse, R74 ;  /* 0x0000004aa1557220 */ /* 0x040fe40000410000 */
[C---:B------:R-:W-:Y:S02]  /*1890*/  FMUL.FTZ R84, R161.reuse, R64 ;  /* 0x00000040a1547220 */ /* 0x040fe40000410000 */
[C---:B------:R-:W-:Y:S02]  /*18a0*/  FMUL.FTZ R87, R161.reuse, R88 ;  /* 0x00000058a1577220 */ /* 0x040fe40000410000 */
[----:B------:R-:W-:-:S02]  /*18b0*/  FMUL.FTZ R162, R161, R162 ;  /* 0x000000a2a1a27220 */ /* 0x000fc40000410000 */
[----:B-----5:R-:W-:Y:S02]  /*18c0*/  @P2 FADD.FTZ R81, R36, R81 ;  /* 0x0000005124512221 */ /* 0x020fe40000010000 */
        /* <DEDUP_REMOVED lines=14> */
[----:B------:R-:W-:Y:S01]  /*19b0*/  SEL R70, R87, R58, P3 ;  /* 0x0000003a57467207 */ /* 0x000fe20001800000 */
[----:B------:R-:W-:Y:S01]  /*19c0*/  FADD.FTZ R168, R89, -R168 ;  /* 0x800000a859a87221 */ /* 0x000fe20000010000 */
[-C--:B------:R-:W-:Y:S01]  /*19d0*/  F2FP.BF16.PACK_AB R75, R162, R87.reuse ;  /* 0x00000057a24b723e */ /* 0x080fe200000010ff */
[----:B------:R-:W-:Y:S01]  /*19e0*/  FADD.FTZ R90, R90, -R65 ;  /* 0x800000415a5a7221 */ /* 0x000fe20000010000 */
[----:B------:R-:W-:Y:S01]  /*19f0*/  @P1 F2FP.BF16.PACK_AB R87, RZ, R87 ;  /* 0x00000057ff57123e */ /* 0x000fe200000010ff */
[----:B------:R-:W-:Y:S01]  /*1a00*/  FADD.FTZ R170, R178, -R93 ;  /* 0x8000005db2aa7221 */ /* 0x000fe20000010000 */
[----:B------:R-:W-:Y:S01]  /*1a10*/  @P1 F2FP.BF16.PACK_AB R85, RZ, R85 ;  /* 0x00000055ff55123e */ /* 0x000fe200000010ff */
[----:B------:R-:W-:Y:S01]  /*1a20*/  @P0 IMAD.WIDE.U32 R78, R160, R79, c[0x0][0x258] ;  /* 0x00009600a04e0625 */ /* 0x000fe200078e004f */
[----:B------:R-:W-:-:S02]  /*1a30*/  @P1 F2FP.BF16.PACK_AB R83, RZ, R83 ;  /* 0x00000053ff53123e */ /* 0x000fc400000010ff */
[----:B------:R-:W-:Y:S01]  /*1a40*/  @P1 F2FP.BF16.PACK_AB R81, RZ, R81 ;  /* 0x00000051ff51123e */ /* 0x000fe200000010ff */
[C---:B------:R-:W-:Y:S01]  /*1a50*/  FMUL.FTZ R89, R161.reuse, R92 ;  /* 0x0000005ca1597220 */ /* 0x040fe20000410000 */
[----:B------:R-:W-:Y:S01]  /*1a60*/  SEL R65, R80, R53, P3 ;  /* 0x0000003550417207 */ /* 0x000fe20001800000 */
[C---:B------:R-:W-:Y:S01]  /*1a70*/  FMUL.FTZ R94, R161.reuse, R94 ;  /* 0x0000005ea15e7220 */ /* 0x040fe20000410000 */
[----:B------:R-:W-:Y:S01]  /*1a80*/  SEL R67, R82, R55, P3 ;  /* 0x0000003752437207 */ /* 0x000fe20001800000 */
[C---:B------:R-:W-:Y:S01]  /*1a90*/  FMUL.FTZ R91, R161.reuse, R164 ;  /* 0x000000a4a15b7220 */ /* 0x040fe20000410000 */
[----:B------:R-:W-:Y:S01]  /*1aa0*/  SEL R69, R84, R57, P3 ;  /* 0x0000003954457207 */ /* 0x000fe20001800000 */
[C---:B------:R-:W-:Y:S01]  /*1ab0*/  FMUL.FTZ R166, R161.reuse, R166 ;  /* 0x000000a6a1a67220 */ /* 0x040fe20000410000 */
[----:B------:R-:W-:Y:S01]  /*1ac0*/  SEL R71, R162, R59, P3 ;  /* 0x0000003ba2477207 */ /* 0x000fe20001800000 */
[C---:B------:R-:W-:Y:S01]  /*1ad0*/  FMUL.FTZ R93, R161.reuse, R86 ;  /* 0x00000056a15d7220 */ /* 0x040fe20000410000 */
[----:B------:R-:W-:Y:S01]  /*1ae0*/  @P1 F2FP.BF16.PACK_AB R162, RZ, R162 ;  /* 0x000000a2ffa2123e */ /* 0x000fe200000010ff */
[C---:B------:R-:W-:Y:S01]  /*1af0*/  FMUL.FTZ R168, R161.reuse, R168 ;  /* 0x000000a8a1a87220 */ /* 0x040fe20000410000 */
[----:B------:R-:W-:Y:S01]  /*1b00*/  @P1 F2FP.BF16.PACK_AB R84, RZ, R84 ;  /* 0x00000054ff54123e */ /* 0x000fe200000010ff */
[C---:B------:R-:W-:Y:S01]  /*1b10*/  FMUL.FTZ R95, R161.reuse, R90 ;  /* 0x0000005aa15f7220 */ /* 0x040fe20000410000 */
[----:B------:R-:W-:Y:S01]  /*1b20*/  @P1 F2FP.BF16.PACK_AB R82, RZ, R82 ;  /* 0x00000052ff52123e */ /* 0x000fe200000010ff */
[----:B------:R-:W-:Y:S01]  /*1b30*/  FMUL.FTZ R170, R161, R170 ;  /* 0x000000aaa1aa7220 */ /* 0x000fe20000410000 */
[----:B------:R-:W-:Y:S01]  /*1b40*/  @P1 F2FP.BF16.PACK_AB R80, RZ, R80 ;  /* 0x00000050ff50123e */ /* 0x000fe200000010ff */
[-C--:B------:R-:W-:Y:S01]  /*1b50*/  IMAD.WIDE.U32 R76, R160, R163.reuse, c[0x0][0x248] ;  /* 0x00009200a04c7625 */ /* 0x080fe200078e00a3 */
        /* <DEDUP_REMOVED lines=19> */
[----:B0-----:R-:W-:Y:S01]  /*1c90*/  @P1 IMAD.WIDE.U32 R64, R160, R163, c[0x0][0x250] ;  /* 0x00009400a0401625 */ /* 0x001fe200078e00a3 */
[----:B------:R-:W-:Y:S01]  /*1ca0*/  STG.E.128 [R76.64], R72 ;  /* 0x000000484c007986 */ /* 0x000fe2000c101d04 */
[----:B------:R-:W-:-:S02]  /*1cb0*/  F2FP.BF16.PACK_AB R67, R170, R95 ;  /* 0x0000005faa43723e */ /* 0x000fc400000010ff */
[----:B------:R-:W-:Y:S01]  /*1cc0*/  SEL R54, R91, R54, P3 ;  /* 0x000000365b367207 */ /* 0x000fe20001800000 */
[----:B------:R0:W-:Y:S01]  /*1cd0*/  @P1 STG.E.128 [R64.64], R60 ;  /* 0x0000003c40001986 */ /* 0x0001e2000c101d04 */
[----:B------:R-:W-:Y:S02]  /*1ce0*/  SEL R56, R93, R56, P3 ;  /* 0x000000385d387207 */ /* 0x000fe40001800000 */
[----:B------:R-:W-:Y:S02]  /*1cf0*/  SEL R58, R95, R58, P3 ;  /* 0x0000003a5f3a7207 */ /* 0x000fe40001800000 */
[----:B------:R-:W-:Y:S02]  /*1d00*/  F2FP.BF16.PACK_AB R66, R168, R93 ;  /* 0x0000005da842723e */ /* 0x000fe400000010ff */
[----:B------:R-:W-:Y:S02]  /*1d10*/  @P1 F2FP.BF16.PACK_AB R95, RZ, R95 ;  /* 0x0000005fff5f123e */ /* 0x000fe400000010ff */
[----:B------:R-:W-:-:S02]  /*1d20*/  @P1 F2FP.BF16.PACK_AB R93, RZ, R93 ;  /* 0x0000005dff5d123e */ /* 0x000fc400000010ff */
[----:B-1----:R-:W-:Y:S02]  /*1d30*/  @P0 IADD3 R68, R160, 0x20, RZ ;  /* 0x00000020a0440810 */ /* 0x002fe40007ffe0ff */
[----:B------:R-:W-:Y:S02]  /*1d40*/  @P0 MOV R69, 0x20 ;  /* 0x0000002000450802 */ /* 0x000fe40000000f00 */
[----:B------:R-:W-:Y:S02]  /*1d50*/  IADD3 R70, R165, 0x20, RZ ;  /* 0x00000020a5467810 */ /* 0x000fe40007ffe0ff */
[----:B------:R-:W-:Y:S01]  /*1d60*/  SEL R53, R94, R53, P3 ;  /* 0x000000355e357207 */ /* 0x000fe20001800000 */
[----:B------:R-:W-:Y:S01]  /*1d70*/  @P0 IMAD.WIDE.U32 R68, R68, R69, c[0x0][0x258] ;  /* 0x0000960044440625 */ /* 0x000fe200078e0045 */
[----:B0-----:R-:W-:Y:S02]  /*1d80*/  F2FP.BF16.PACK_AB R65, R166, R91 ;  /* 0x0000005ba641723e */ /* 0x001fe400000010ff */
[----:B------:R-:W-:Y:S01]  /*1d90*/  F2FP.BF16.PACK_AB R64, R94, R89 ;  /* 0x000000595e40723e */ /* 0x000fe200000010ff */
[----:B------:R-:W-:Y:S01]  /*1da0*/  IMAD.WIDE.U32 R70, R70, R163, c[0x0][0x248] ;  /* 0x0000920046467625 */ /* 0x000fe200078e00a3 */
[----:B------:R-:W-:-:S02]  /*1db0*/  @P1 F2FP.BF16.PACK_AB R91, RZ, R91 ;  /* 0x0000005bff5b123e */ /* 0x000fc400000010ff */
[----:B------:R-:W-:Y:S02]  /*1dc0*/  @P1 F2FP.BF16.PACK_AB R89, RZ, R89 ;  /* 0x00000059ff59123e */ /* 0x000fe400000010ff */
[----:B------:R-:W-:Y:S02]  /*1dd0*/  SEL R55, R166, R55, P3 ;  /* 0x00000037a6377207 */ /* 0x000fe40001800000 */
[----:B------:R-:W-:Y:S02]  /*1de0*/  SEL R57, R168, R57, P3 ;  /* 0x00000039a8397207 */ /* 0x000fe40001800000 */
[----:B------:R-:W-:Y:S01]  /*1df0*/  SEL R59, R170, R59, P3 ;  /* 0x0000003baa3b7207 */ /* 0x000fe20001800000 */
[----:B------:R-:W-:Y:S01]  /*1e00*/  @P0 STG.E.128 [R68.64], R52 ;  /* 0x0000003444000986 */ /* 0x000fe2000c101d04 */
[----:B------:R-:W-:Y:S02]  /*1e10*/  @P1 IADD3 R160, R160, 0x20, RZ ;  /* 0x00000020a0a01810 */ /* 0x000fe40007ffe0ff */
[----:B------:R-:W-:Y:S01]  /*1e20*/  @P1 F2FP.BF16.PACK_AB R170, RZ, R170 ;  /* 0x000000aaffaa123e */ /* 0x000fe200000010ff */
[----:B------:R-:W-:Y:S01]  /*1e30*/  @P0 STG.E.128 [R68.64+0x10], R56 ;  /* 0x0000103844000986 */ /* 0x000fe2000c101d04 */
[----:B------:R-:W-:-:S02]  /*1e40*/  @P1 F2FP.BF16.PACK_AB R168, RZ, R168 ;  /* 0x000000a8ffa8123e */ /* 0x000fc400000010ff */
[----:B------:R-:W-:Y:S01]  /*1e50*/  @P1 F2FP.BF16.PACK_AB R166, RZ, R166 ;  /* 0x000000a6ffa6123e */ /* 0x000fe200000010ff */
[----:B------:R0:W-:Y:S01]  /*1e60*/  STG.E.128 [R70.64], R64 ;  /* 0x0000004046007986 */ /* 0x0001e2000c101d04 */
[----:B------:R-:W-:Y:S02]  /*1e70*/  @P1 F2FP.BF16.PACK_AB R94, RZ, R94 ;  /* 0x0000005eff5e123e */ /* 0x000fe400000010ff */
[----:B------:R-:W-:Y:S02]  /*1e80*/  @P1 PRMT R63, R95, 0x7610, R63 ;  /* 0x000076105f3f1816 */ /* 0x000fe4000000003f */
        /* <DEDUP_REMOVED lines=14> */
.L_x_778:
[----:B------:R-:W-:Y:S05]  /*1f70*/  BSYNC B1 ;  /* 0x0000000000017941 */ /* 0x000fea0003800000 */
.L_x_775:
        /* <DEDUP_REMOVED lines=61> */
.L_x_774:
[----:B------:R-:W-:Y:S05]  /*2350*/  BSYNC B0 ;  /* 0x0000000000007941 */ /* 0x000fea0003800000 */
.L_x_772:
        /* <DEDUP_REMOVED lines=188> */
.L_x_776:
[----:B------:R-:W-:Y:S01]  /*2f20*/  HFMA2.MMA R167, -RZ, RZ, 0, 5.9604644775390625e-08 ;  /* 0x00000001ffa77435 */ /* 0x000fe200000001ff */
[----:B------:R-:W-:-:S02]  /*2f30*/  MOV R94, R166 ;  /* 0x000000a6005e7202 */ /* 0x000fc40000000f00 */
[----:B------:R-:W-:Y:S02]  /*2f40*/  MOV R164, 0x1f ;  /* 0x0000001f00a47802 */ /* 0x000fe40000000f00 */
[----:B------:R-:W-:Y:S02]  /*2f50*/  MOV R169, 0xffffffff ;  /* 0xffffffff00a97802 */ /* 0x000fe40000000f00 */
[----:B------:R-:W-:Y:S02]  /*2f60*/  MOV R64, 0x2f80 ;  /* 0x00002f8000407802 */ /* 0x000fe40000000f00 */
[----:B-----5:R-:W-:Y:S05]  /*2f70*/  CALL.REL.NOINC `($__internal_49_$__cuda_sm70_shflsync_bfly_p) ;  /* 0x0000046000007944 */ /* 0x020fea0003c00000 */
[----:B-1----:R-:W-:Y:S01]  /*2f80*/  MOV R93, R94 ;  /* 0x0000005e005d7202 */ /* 0x002fe20000000f00 */
[----:B0-----:R-:W-:Y:S05]  /*2f90*/  BRA `(.L_x_780) ;  /* 0xffffe48000007947 */ /* 0x001fea000383ffff */
.L_x_777:
[----:B------:R-:W-:Y:S01]  /*2fa0*/  HFMA2.MMA R167, -RZ, RZ, 0, 5.9604644775390625e-08 ;  /* 0x00000001ffa77435 */ /* 0x000fe200000001ff */
[----:B------:R-:W-:Y:S02]  /*2fb0*/  MOV R94, R95 ;  /* 0x0000005f005e7202 */ /* 0x000fe40000000f00 */
[----:B------:R-:W-:Y:S02]  /*2fc0*/  MOV R164, 0x1f ;  /* 0x0000001f00a47802 */ /* 0x000fe40000000f00 */
[----:B------:R-:W-:-:S02]  /*2fd0*/  MOV R169, 0xffffffff ;  /* 0xffffffff00a97802 */ /* 0x000fc40000000f00 */
[----:B------:R-:W-:Y:S02]  /*2fe0*/  MOV R64, 0x3000 ;  /* 0x0000300000407802 */ /* 0x000fe40000000f00 */
[----:B01---5:R-:W-:Y:S05]  /*2ff0*/  CALL.REL.NOINC `($__internal_49_$__cuda_sm70_shflsync_bfly_p) ;  /* 0x000003e000007944 */ /* 0x023fea0003c00000 */
[----:B------:R-:W-:Y:S01]  /*3000*/  FADD.FTZ R166, R166, R93 ;  /* 0x0000005da6a67221 */ /* 0x000fe20000010000 */
[----:B0-----:R-:W-:Y:S01]  /*3010*/  HFMA2.MMA R167, -RZ, RZ, 0, 1.1920928955078125e-07 ;  /* 0x00000002ffa77435 */ /* 0x001fe200000001ff */
[----:B-1----:R-:W-:Y:S01]  /*3020*/  FADD.FTZ R95, R95, R94 ;  /* 0x0000005e5f5f7221 */ /* 0x002fe20000010000 */
[----:B------:R-:W-:Y:S02]  /*3030*/  MOV R164, 0x1f ;  /* 0x0000001f00a47802 */ /* 0x000fe40000000f00 */
[----:B------:R-:W-:Y:S02]  /*3040*/  MOV R169, 0xffffffff ;  /* 0xffffffff00a97802 */ /* 0x000fe40000000f00 */
[----:B------:R-:W-:Y:S02]  /*3050*/  MOV R94, R166 ;  /* 0x000000a6005e7202 */ /* 0x000fe40000000f00 */
[----:B------:R-:W-:Y:S02]  /*3060*/  MOV R64, 0x3080 ;  /* 0x0000308000407802 */ /* 0x000fe40000000f00 */
[----:B------:R-:W-:Y:S05]  /*3070*/  CALL.REL.NOINC `($__internal_49_$__cuda_sm70_shflsync_bfly_p) ;  /* 0x0000036000007944 */ /* 0x000fea0003c00000 */
[----:B0-----:R-:W-:Y:S01]  /*3080*/  HFMA2.MMA R167, -RZ, RZ, 0, 1.1920928955078125e-07 ;  /* 0x00000002ffa77435 */ /* 0x001fe200000001ff */
[----:B-1----:R-:W-:-:S02]  /*3090*/  MOV R93, R94 ;  /* 0x0000005e005d7202 */ /* 0x002fc40000000f00 */
[----:B------:R-:W-:Y:S02]  /*30a0*/  MOV R94, R95 ;  /* 0x0000005f005e7202 */ /* 0x000fe40000000f00 */
[----:B------:R-:W-:Y:S02]  /*30b0*/  MOV R164, 0x1f ;  /* 0x0000001f00a47802 */ /* 0x000fe40000000f00 */
[----:B------:R-:W-:Y:S02]  /*30c0*/  MOV R169, 0xffffffff ;  /* 0xffffffff00a97802 */ /* 0x000fe40000000f00 */
[----:B------:R-:W-:Y:S02]  /*30d0*/  MOV R64, 0x30f0 ;  /* 0x000030f000407802 */ /* 0x000fe40000000f00 */
[----:B------:R-:W-:Y:S05]  /*30e0*/  CALL.REL.NOINC `($__internal_49_$__cuda_sm70_shflsync_bfly_p) ;  /* 0x000002f000007944 */ /* 0x000fea0003c00000 */
[----:B------:R-:W-:Y:S01]  /*30f0*/  FADD.FTZ R166, R93, R166 ;  /* 0x000000a65da67221 */ /* 0x000fe20000010000 */
[----:B0-----:R-:W-:Y:S01]  /*3100*/  HFMA2.MMA R167, -RZ, RZ, 0, 2.384185791015625e-07 ;  /* 0x00000004ffa77435 */ /* 0x001fe200000001ff */
[----:B-1----:R-:W-:Y:S01]  /*3110*/  FADD.FTZ R95, R95, R94 ;  /* 0x0000005e5f5f7221 */ /* 0x002fe20000010000 */
[----:B------:R-:W-:Y:S02]  /*3120*/  MOV R164, 0x1f ;  /* 0x0000001f00a47802 */ /* 0x000fe40000000f00 */
[----:B------:R-:W-:-:S02]  /*3130*/  MOV R169, 0xffffffff ;  /* 0xffffffff00a97802 */ /* 0x000fc40000000f00 */
[----:B------:R-:W-:Y:S02]  /*3140*/  MOV R94, R166 ;  /* 0x000000a6005e7202 */ /* 0x000fe40000000f00 */
[----:B------:R-:W-:Y:S02]  /*3150*/  MOV R64, 0x3170 ;  /* 0x0000317000407802 */ /* 0x000fe40000000f00 */
[----:B------:R-:W-:Y:S05]  /*3160*/  CALL.REL.NOINC `($__internal_49_$__cuda_sm70_shflsync_bfly_p) ;  /* 0x0000027000007944 */ /* 0x000fea0003c00000 */
[----:B0-----:R-:W-:Y:S01]  /*3170*/  HFMA2.MMA R167, -RZ, RZ, 0, 2.384185791015625e-07 ;  /* 0x00000004ffa77435 */ /* 0x001fe200000001ff */
[----:B-1----:R-:W-:Y:S02]  /*3180*/  MOV R93, R94 ;  /* 0x0000005e005d7202 */ /* 0x002fe40000000f00 */
[----:B------:R-:W-:Y:S02]  /*3190*/  MOV R94, R95 ;  /* 0x0000005f005e7202 */ /* 0x000fe40000000f00 */
[----:B------:R-:W-:Y:S02]  /*31a0*/  MOV R164, 0x1f ;  /* 0x0000001f00a47802 */ /* 0x000fe40000000f00 */
[----:B------:R-:W-:Y:S02]  /*31b0*/  MOV R169, 0xffffffff ;  /* 0xffffffff00a97802 */ /* 0x000fe40000000f00 */
[----:B------:R-:W-:-:S02]  /*31c0*/  MOV R64, 0x31e0 ;  /* 0x000031e000407802 */ /* 0x000fc40000000f00 */
[----:B------:R-:W-:Y:S05]  /*31d0*/  CALL.REL.NOINC `($__internal_49_$__cuda_sm70_shflsync_bfly_p) ;  /* 0x0000020000007944 */ /* 0x000fea0003c00000 */
[----:B------:R-:W-:Y:S01]  /*31e0*/  FADD.FTZ R166, R93, R166 ;  /* 0x000000a65da67221 */ /* 0x000fe20000010000 */
[----:B0-----:R-:W-:Y:S01]  /*31f0*/  HFMA2.MMA R167, -RZ, RZ, 0, 4.76837158203125e-07 ;  /* 0x00000008ffa77435 */ /* 0x001fe200000001ff */
[----:B-1----:R-:W-:Y:S01]  /*3200*/  FADD.FTZ R165, R95, R94 ;  /* 0x0000005e5fa57221 */ /* 0x002fe20000010000 */
[----:B------:R-:W-:-:S02]  /*3210*/  MOV R164, 0x1f ;  /* 0x0000001f00a47802 */ /* 0x000fc40000000f00 */
[----:B------:R-:W-:Y:S02]  /*3220*/  MOV R169, 0xffffffff ;  /* 0xffffffff00a97802 */ /* 0x000fe40000000f00 */
[----:B------:R-:W-:Y:S02]  /*3230*/  MOV R94, R166 ;  /* 0x000000a6005e7202 */ /* 0x000fe40000000f00 */
[----:B------:R-:W-:Y:S02]  /*3240*/  MOV R64, 0x3260 ;  /* 0x0000326000407802 */ /* 0x000fe40000000f00 */
[----:B------:R-:W-:Y:S05]  /*3250*/  CALL.REL.NOINC `($__internal_49_$__cuda_sm70_shflsync_bfly_p) ;  /* 0x0000018000007944 */ /* 0x000fea0003c00000 */
[----:B0-----:R-:W-:Y:S01]  /*3260*/  HFMA2.MMA R167, -RZ, RZ, 0, 4.76837158203125e-07 ;  /* 0x00000008ffa77435 */ /* 0x001fe200000001ff */
[----:B-1----:R-:W-:Y:S02]  /*3270*/  MOV R93, R94 ;  /* 0x0000005e005d7202 */ /* 0x002fe40000000f00 */
[----:B------:R-:W-:Y:S02]  /*3280*/  MOV R94, R165 ;  /* 0x000000a5005e7202 */ /* 0x000fe40000000f00 */
[----:B------:R-:W-:Y:S02]  /*3290*/  MOV R164, 0x1f ;  /* 0x0000001f00a47802 */ /* 0x000fe40000000f00 */
[----:B------:R-:W-:-:S02]  /*32a0*/  MOV R169, 0xffffffff ;  /* 0xffffffff00a97802 */ /* 0x000fc40000000f00 */
[----:B------:R-:W-:Y:S02]  /*32b0*/  MOV R64, 0x32d0 ;  /* 0x000032d000407802 */ /* 0x000fe40000000f00 */
[----:B------:R-:W-:Y:S05]  /*32c0*/  CALL.REL.NOINC `($__internal_49_$__cuda_sm70_shflsync_bfly_p) ;  /* 0x0000011000007944 */ /* 0x000fea0003c00000 */
[----:B------:R-:W-:Y:S01]  /*32d0*/  FADD.FTZ R95, R93, R166 ;  /* 0x000000a65d5f7221 */ /* 0x000fe20000010000 */
[----:B0-----:R-:W-:Y:S01]  /*32e0*/  HFMA2.MMA R167, -RZ, RZ, 0, 9.5367431640625e-07 ;  /* 0x00000010ffa77435 */ /* 0x001fe200000001ff */
[----:B-1----:R-:W-:Y:S01]  /*32f0*/  FADD.FTZ R165, R165, R94 ;  /* 0x0000005ea5a57221 */ /* 0x002fe20000010000 */
[----:B------:R-:W-:Y:S02]  /*3300*/  MOV R164, 0x1f ;  /* 0x0000001f00a47802 */ /* 0x000fe40000000f00 */
[----:B------:R-:W-:Y:S02]  /*3310*/  MOV R169, 0xffffffff ;  /* 0xffffffff00a97802 */ /* 0x000fe40000000f00 */
[----:B------:R-:W-:Y:S02]  /*3320*/  MOV R94, R95 ;  /* 0x0000005f005e7202 */ /* 0x000fe40000000f00 */
[----:B------:R-:W-:Y:S02]  /*3330*/  MOV R64, 0x3350 ;  /* 0x0000335000407802 */ /* 0x000fe40000000f00 */
[----:B------:R-:W-:Y:S05]  /*3340*/  CALL.REL.NOINC `($__internal_49_$__cuda_sm70_shflsync_bfly_p) ;  /* 0x0000009000007944 */ /* 0x000fea0003c00000 */
[----:B0-----:R-:W-:Y:S01]  /*3350*/  HFMA2.MMA R167, -RZ, RZ, 0, 9.5367431640625e-07 ;  /* 0x00000010ffa77435 */ /* 0x001fe200000001ff */
[----:B-1----:R-:W-:-:S02]  /*3360*/  MOV R166, R94 ;  /* 0x0000005e00a67202 */ /* 0x002fc40000000f00 */
[----:B------:R-:W-:Y:S02]  /*3370*/  MOV R94, R165 ;  /* 0x000000a5005e7202 */ /* 0x000fe40000000f00 */
[----:B------:R-:W-:Y:S02]  /*3380*/  MOV R164, 0x1f ;  /* 0x0000001f00a47802 */ /* 0x000fe40000000f00 */
[----:B------:R-:W-:Y:S02]  /*3390*/  MOV R169, 0xffffffff ;  /* 0xffffffff00a97802 */ /* 0x000fe40000000f00 */
[----:B------:R-:W-:Y:S02]  /*33a0*/  MOV R64, 0x33c0 ;  /* 0x000033c000407802 */ /* 0x000fe40000000f00 */
[----:B------:R-:W-:Y:S05]  /*33b0*/  CALL.REL.NOINC `($__internal_49_$__cuda_sm70_shflsync_bfly_p) ;  /* 0x0000002000007944 */ /* 0x000fea0003c00000 */
[----:B-1----:R-:W-:Y:S01]  /*33c0*/  MOV R64, R94 ;  /* 0x0000005e00407202 */ /* 0x002fe20000000f00 */
[----:B0-----:R-:W-:Y:S05]  /*33d0*/  BRA `(.L_x_781) ;  /* 0xffffe16000007947 */ /* 0x001fea000383ffff */
        .weak           $__internal_49_$__cuda_sm70_shflsync_bfly_p
        .type           $__internal_49_$__cuda_sm70_shflsync_bfly_p,@function
        .size           $__internal_49_$__cuda_sm70_shflsync_bfly_p,(.L_x_1995 - $__internal_49_$__cuda_sm70_shflsync_bfly_p)
$__internal_49_$__cuda_sm70_shflsync_bfly_p:
[----:B------:R-:W-:Y:S01]  /*33e0*/  HFMA2.MMA R65, -RZ, RZ, 0, 0 ;  /* 0x00000000ff417435 */ /* 0x000fe200000001ff */
[----:B------:R-:W-:Y:S04]  /*33f0*/  WARPSYNC R169 ;  /* 0x000000a900007348 */ /* 0x000fe80003800000 */
[----:B------:R0:W1:Y:S01]  /*3400*/  SHFL.BFLY PT, R94, R94, R167, R164 ;  /* 0x0c0000a75e5e7389 */ /* 0x00006200000e00a4 */
[----:B------:R-:W-:Y:S05]  /*3410*/  RET.REL.NODEC R64 `(_ZN10layer_norm31ln_parallel_residual_bwd_kernelINS_13Kernel_traitsIf13__nv_bfloat16fS2_fjLj512ELj1ELj4ELj1ELj16ENS_18Kernel_traits_baseILj512EfS2_fS2_fjLj128EEEEELb0ELb0ELb1EEEvNS_9BwdParamsE) ;  /* 0xffffcbe040007950 */ /* 0x000fea0003c3ffff */
.L_x_782:
        /* <DEDUP_REMOVED lines=14> */
.L_x_1995:


//--------------------- .text._ZN10layer_norm31ln_parallel_residual_bwd_kernelINS_13Kernel_traitsIf13__nv_bfloat16fS2_fjLj512ELj1ELj4ELj1ELj16ENS_18Kernel_traits_baseILj512EfS2_fS2_fjLj128EEEEELb0ELb1ELb0EEEvNS_9BwdParamsE --------------------------
	.section	.text._ZN10layer_norm31ln_parallel_residual_bwd_kernelINS_13Kernel_traitsIf13__nv_bfloat16fS2_fjLj512ELj1ELj4ELj1ELj16ENS_18Kernel_traits_baseILj512EfS2_fS2_fjLj128EEEEELb0ELb1ELb0EEEvNS_9BwdParamsE,"ax",@progbits
	.sectioninfo	@"SHI_REGISTERS=128"
	.align	128
        .global         _ZN10layer_norm31ln_parallel_residual_bwd_kernelINS_13Kernel_traitsIf13__nv_bfloat16fS2_fjLj512ELj1ELj4ELj1ELj16ENS_18Kernel_traits_baseILj512EfS2_fS2_fjLj128EEEEELb0ELb1ELb0EEEvNS_9BwdParamsE
        .type           _ZN10layer_norm31ln_parallel_residual_bwd_kernelINS_13Kernel_traitsIf13__nv_bfloat16fS2_fjLj512ELj1ELj4ELj1ELj16ENS_18Kernel_traits_baseILj512EfS2_fS2_fjLj128EEEEELb0ELb1ELb0EEEvNS_9BwdParamsE,@function
        .size           _ZN10layer_norm31ln_parallel_residual_bwd_kernelINS_13Kernel_traitsIf13__nv_bfloat16fS2_fjLj512ELj1ELj4ELj1ELj16ENS_18Kernel_traits_baseILj512EfS2_fS2_fjLj128EEEEELb0ELb1ELb0EEEvNS_9BwdParamsE,(.L_x_1996 - _ZN10layer_norm31ln_parallel_residual_bwd_kernelINS_13Kernel_traitsIf13__nv_bfloat16fS2_fjLj512ELj1ELj4ELj1ELj16ENS_18Kernel_traits_baseILj512EfS2_fS2_fjLj128EEEEELb0ELb1ELb0EEEvNS_9BwdParamsE)
        .other          _ZN10layer_norm31ln_parallel_residual_bwd_kernelINS_13Kernel_traitsIf13__nv_bfloat16fS2_fjLj512ELj1ELj4ELj1ELj16ENS_18Kernel_traits_baseILj512EfS2_fS2_fjLj128EEEEELb0ELb1ELb0EEEvNS_9BwdParamsE,@"STO_CUDA_ENTRY STV_DEFAULT"
_ZN10layer_norm31ln_parallel_residual_bwd_kernelINS_13Kernel_traitsIf13__nv_bfloat16fS2_fjLj512ELj1ELj4ELj1ELj16ENS_18Kernel_traits_baseILj512EfS2_fS2_fjLj128EEEEELb0ELb1ELb0EEEvNS_9BwdParamsE:
.text._ZN10layer_norm31ln_parallel_residual_bwd_kernelINS_13Kernel_traitsIf13__nv_bfloat16fS2_fjLj512ELj1ELj4ELj1ELj16ENS_18Kernel_traits_baseILj512EfS2_fS2_fjLj128EEEEELb0ELb1ELb0EEEvNS_9BwdParamsE:
        /* <DEDUP_REMOVED lines=44> */
.L_x_795:
[----:B------:R-:W-:-:S05]  /*02c0*/  MOV R88, 0x4 ;  /* 0x0000000400587802 */ /* 0x000fca0000000f00 */
[----:B------:R-:W-:-:S04]  /*02d0*/  IMAD.WIDE R90, R3, R88, c[0x0][0x1a0] ;  /* 0x00006800035a7625 */ /* 0x000fc800078e0258 */
[C---:B------:R-:W-:Y:S02]  /*02e0*/  IMAD.WIDE R88, R3.reuse, R88, c[0x0][0x1a8] ;  /* 0x00006a0003587625 */ /* 0x040fe400078e0258 */
[----:B------:R-:W2:Y:S04]  /*02f0*/  LDG.E R90, [R90.64] ;  /* 0x000000045a5a7981 */ /* 0x000ea8000c1e1900 */
[----:B-----5:R1:W5:Y:S01]  /*0300*/  LDG.E R100, [R88.64] ;  /* 0x0000000458647981 */ /* 0x020362000c1e1900 */
[----:B------:R-:W-:Y:S01]  /*0310*/  IMAD R0, R3, c[0x0][0x168], RZ ;  /* 0x00005a0003007a24 */ /* 0x000fe200078e02ff */
[----:B0-----:R-:W-:Y:S01]  /*0320*/  ISETP.NE.AND P1, PT, R2, RZ, PT ;  /* 0x000000ff0200720c */ /* 0x001fe20003f25270 */
[----:B------:R-:W-:Y:S01]  /*0330*/  BSSY B1, `(.L_x_785) ;  /* 0x0000057000017945 */ /* 0x000fe20003800000 */
[----:B------:R-:W-:-:S02]  /*0340*/  CS2R R124, SRZ ;  /* 0x00000000007c7805 */ /* 0x000fc4000001ff00 */
[----:B------:R-:W-:-:S04]  /*0350*/  SHF.R.S32.HI R97, RZ, 0x1f, R0 ;  /* 0x0000001fff617819 */ /* 0x000fc80000011400 */
[----:B------:R-:W-:Y:S02]  /*0360*/  LEA.HI R0, R97, R0, RZ, 0x3 ;  /* 0x0000000061007211 */ /* 0x000fe400078f18ff */
[----:B------:R-:W-:-:S04]  /*0370*/  LOP3.LUT R97, R4, 0x1f, RZ, 0xc0, !PT ;  /* 0x0000001f04617812 */ /* 0x000fc800078ec0ff */
[----:B------:R-:W-:-:S04]  /*0380*/  LEA.HI.SX32 R0, R0, R97, 0x1d ;  /* 0x0000006100007211 */ /* 0x000fc800078feaff */
[----:B------:R-:W-:Y:S02]  /*0390*/  MOV R123, R0 ;  /* 0x00000000007b7202 */ /* 0x000fe40000000f00 */
[----:B--2---:R-:W-:Y:S01]  /*03a0*/  FSEL R101, R90, RZ, !P1 ;  /* 0x000000ff5a657208 */ /* 0x004fe20004800000 */
[----:B------:R-:W-:Y:S05]  /*03b0*/  @!P3 BRA `(.L_x_786) ;  /* 0x000004e00000b947 */ /* 0x000fea0003800000 */
[C---:B-1----:R-:W-:Y:S02]  /*03c0*/  LEA R114, P0, R0.reuse, c[0x0][0x188], 0x5 ;  /* 0x0000620000727a11 */ /* 0x042fe400078028ff */
[----:B------:R-:W-:Y:S02]  /*03d0*/  MOV R97, 0x10 ;  /* 0x0000001000617802 */ /* 0x000fe40000000f00 */
[----:B------:R-:W-:-:S03]  /*03e0*/  LEA.HI.X R115, R0, c[0x0][0x18c], RZ, 0x5, P0 ;  /* 0x0000630000737a11 */ /* 0x000fc600000f2cff */
[----:B------:R-:W-:Y:S02]  /*03f0*/  IMAD.WIDE.U32 R96, R0, R97, c[0x0][0x208] ;  /* 0x0000820000607625 */ /* 0x000fe400078e0061 */
[----:B------:R-:W2:Y:S04]  /*0400*/  LDG.E.128 R88, [R114.64] ;  /* 0x0000000472587981 */ /* 0x000ea8000c1e1d00 */
[----:B------:R-:W3:Y:S04]  /*0410*/  LDG.E.128 R96, [R96.64] ;  /* 0x0000000460607981 */ /* 0x000ee8000c1e1d00 */
[----:B------:R3:W4:Y:S01]  /*0420*/  LDG.E.128 R8, [R114.64+0x10] ;  /* 0x0000100472087981 */ /* 0x000722000c1e1d00 */
[----:B------:R-:W-:-:S04]  /*0430*/  ISETP.NE.U32.AND P0, PT, RZ, c[0x0][0x218], PT ;  /* 0x00008600ff007a0c */ /* 0x000fc80003f05070 */
[----:B------:R-:W-:-:S13]  /*0440*/  ISETP.NE.AND.EX P0, PT, RZ, c[0x0][0x21c], PT, P0 ;  /* 0x00008700ff007a0c */ /* 0x000fda0003f05300 */
[----:B------:R-:W-:-:S04]  /*0450*/  @P0 LEA R6, P2, R0, c[0x0][0x218], 0x5 ;  /* 0x0000860000060a11 */ /* 0x000fc800078428ff */
[----:B------:R-:W-:-:S05]  /*0460*/  @P0 LEA.HI.X R7, R0, c[0x0][0x21c], RZ, 0x5, P2 ;  /* 0x0000870000070a11 */ /* 0x000fca00010f2cff */
[----:B------:R0:W5:Y:S04]  /*0470*/  @P0 LDG.E.128 R16, [R6.64] ;  /* 0x0000000406100981 */ /* 0x000168000c1e1d00 */
[----:B------:R0:W5:Y:S01]  /*0480*/  @P0 LDG.E.128 R12, [R6.64+0x10] ;  /* 0x00001004060c0981 */ /* 0x000162000c1e1d00 */
[----:B------:R-:W-:Y:S01]  /*0490*/  IADD3 R123, R0, 0x20, RZ ;  /* 0x00000020007b7810 */ /* 0x000fe20007ffe0ff */
[C---:B--2---:R-:W-:Y:S02]  /*04a0*/  FADD.FTZ R119, -R101.reuse, R90 ;  /* 0x0000005a65777221 */ /* 0x044fe40000010100 */
[C---:B------:R-:W-:Y:S02]  /*04b0*/  FADD.FTZ R5, -R101.reuse, R88 ;  /* 0x0000005865057221 */ /* 0x040fe40000010100 */
[C---:B------:R-:W-:Y:S01]  /*04c0*/  FADD.FTZ R121, -R101.reuse, R89 ;  /* 0x0000005965797221 */ /* 0x040fe20000010100 */
[----:B---3--:R-:W-:Y:S01]  /*04d0*/  PRMT R115, RZ, 0x5410, R97 ;  /* 0x00005410ff737816 */ /* 0x008fe20000000061 */
[C---:B-----5:R-:W-:Y:S01]  /*04e0*/  FMUL.FTZ R119, R100.reuse, R119 ;  /* 0x0000007764777220 */ /* 0x060fe20000410000 */
[--C-:B------:R-:W-:Y:S01]  /*04f0*/  PRMT R89, RZ, 0x5410, R99.reuse ;  /* 0x00005410ff597816 */ /* 0x100fe20000000063 */
[----:B------:R-:W-:Y:S01]  /*0500*/  FMUL.FTZ R5, R100, R5 ;  /* 0x0000000564057220 */ /* 0x000fe20000410000 */
[----:B------:R-:W-:Y:S01]  /*0510*/  PRMT R88, RZ, 0x7610, R99 ;  /* 0x00007610ff587816 */ /* 0x000fe20000000063 */
[----:B----4-:R-:W-:Y:S01]  /*0520*/  FADD.FTZ R99, -R101, R8 ;  /* 0x0000000865637221 */ /* 0x010fe20000010100 */
[----:B------:R-:W-:Y:S01]  /*0530*/  PRMT R117, RZ, 0x5410, R96 ;  /* 0x00005410ff757816 */ /* 0x000fe20000000060 */
[----:B------:R-:W-:Y:S01]  /*0540*/  FADD.FTZ R34, R34, R115 ;  /* 0x0000007322227221 */ /* 0x000fe20000010000 */
[----:B0-----:R-:W-:Y:S01]  /*0550*/  PRMT R7, RZ, 0x5410, R98 ;  /* 0x00005410ff077816 */ /* 0x001fe20000000062 */
[-C--:B------:R-:W-:Y:S01]  /*0560*/  FFMA.FTZ R50, R119, R115.reuse, R50 ;  /* 0x0000007377327223 */ /* 0x080fe20000010032 */
[----:B------:R-:W-:Y:S01]  /*0570*/  PRMT R96, RZ, 0x7610, R96 ;  /* 0x00007610ff607816 */ /* 0x000fe20000000060 */
[----:B------:R-:W-:Y:S01]  /*0580*/  FMUL.FTZ R118, R66, R115 ;  /* 0x0000007342767220 */ /* 0x000fe20000410000 */
        /* <DEDUP_REMOVED lines=8> */
[----:B------:R-:W-:Y:S02]  /*0610*/  FMUL.FTZ R121, R100, R121 ;  /* 0x0000007964797220 */ /* 0x000fe40000410000 */
[----:B------:R-:W-:-:S02]  /*0620*/  FMUL.FTZ R120, R65, R96 ;  /* 0x0000006041787220 */ /* 0x000fc40000410000 */
[----:B------:R-:W-:Y:S02]  /*0630*/  FADD.FTZ R7, RZ, R122 ;  /* 0x0000007aff077221 */ /* 0x000fe40000010000 */
[C---:B------:R-:W-:Y:S02]  /*0640*/  FFMA.FTZ R8, R5.reuse, R122, RZ ;  /* 0x0000007a05087223 */ /* 0x040fe400000100ff */
[----:B------:R-:W-:Y:S02]  /*0650*/  FADD.FTZ R32, R32, R117 ;  /* 0x0000007520207221 */ /* 0x000fe40000010000 */
[----:B------:R-:W-:Y:S02]  /*0660*/  FFMA.FTZ R48, R5, R117, R48 ;  /* 0x0000007505307223 */ /* 0x000fe40000010030 */
[----:B------:R-:W-:Y:S02]  /*0670*/  FMUL.FTZ R117, R100, R91 ;  /* 0x0000005b64757220 */ /* 0x000fe40000410000 */
[----:B------:R-:W-:-:S02]  /*0680*/  FADD.FTZ R91, R7, R120 ;  /* 0x00000078075b7221 */ /* 0x000fc40000010000 */
[----:B------:R-:W-:Y:S02]  /*0690*/  FFMA.FTZ R8, R121, R120, R8 ;  /* 0x0000007879087223 */ /* 0x000fe40000010008 */
[C---:B------:R-:W-:Y:S02]  /*06a0*/  FADD.FTZ R97, -R101.reuse, R9 ;  /* 0x0000000965617221 */ /* 0x040fe40000010100 */
[----:B------:R-:W-:Y:S02]  /*06b0*/  FADD.FTZ R9, -R101, R10 ;  /* 0x0000000a65097221 */ /* 0x000fe40000010100 */
        /* <DEDUP_REMOVED lines=8> */
[----:B------:R-:W-:-:S02]  /*0740*/  FADD.FTZ R30, R30, R89 ;  /* 0x000000591e1e7221 */ /* 0x000fc40000010000 */
[-C--:B------:R-:W-:Y:S02]  /*0750*/  FFMA.FTZ R46, R8, R89.reuse, R46 ;  /* 0x00000059082e7223 */ /* 0x080fe4000001002e */
[----:B------:R-:W-:Y:S02]  /*0760*/  FMUL.FTZ R9, R62, R89 ;  /* 0x000000593e097220 */ /* 0x000fe40000410000 */
[----:B------:R-:W-:Y:S02]  /*0770*/  FMUL.FTZ R6, R100, R97 ;  /* 0x0000006164067220 */ /* 0x000fe40000410000 */
[----:B------:R-:W-:Y:S02]  /*0780*/  FMUL.FTZ R7, R61, R98 ;  /* 0x000000623d077220 */ /* 0x000fe40000410000 */
[----:B------:R-:W-:Y:S02]  /*0790*/  FADD.FTZ R90, R91, R114 ;  /* 0x000000725b5a7221 */ /* 0x000fe40000010000 */
[----:B------:R-:W-:-:S02]  /*07a0*/  FFMA.FTZ R89, R115, R114, R10 ;  /* 0x0000007273597223 */ /* 0x000fc4000001000a */
        /* <DEDUP_REMOVED lines=15> */
.L_x_786:
[----:B-1----:R-:W-:Y:S05]  /*08a0*/  BSYNC B1 ;  /* 0x0000000000017941 */ /* 0x002fea0003800000 */
.L_x_785:
[----:B------:R-:W-:Y:S01]  /*08b0*/  BSSY B1, `(.L_x_787) ;  /* 0x000004f000017945 */ /* 0x000fe20003800000 */
[----:B------:R-:W-:Y:S05]  /*08c0*/  @!P4 BRA `(.L_x_788) ;  /* 0x000004d00000c947 */ /* 0x000fea0003800000 */
[----:B------:R-:W-:Y:S01]  /*08d0*/  HFMA2.MMA R96, -RZ, RZ, 0, 9.5367431640625e-07 ;  /* 0x00000010ff607435 */ /* 0x000fe200000001ff */
[----:B------:R-:W-:-:S04]  /*08e0*/  LEA R104, P0, R123, c[0x0][0x188], 0x5 ;  /* 0x000062007b687a11 */ /* 0x000fc800078028ff */
[----:B------:R-:W-:-:S05]  /*08f0*/  LEA.HI.X R105, R123, c[0x0][0x18c], RZ, 0x5, P0 ;  /* 0x000063007b697a11 */ /* 0x000fca00000f2cff */
[----:B------:R-:W-:Y:S01]  /*0900*/  IMAD.WIDE.U32 R96, R123, R96, c[0x0][0x208] ;  /* 0x000082007b607625 */ /* 0x000fe200078e0060 */
[----:B------:R-:W2:Y:S04]  /*0910*/  LDG.E.128 R88, [R104.64] ;  /* 0x0000000468587981 */ /* 0x000ea8000c1e1d00 */
[----:B------:R-:W3:Y:S04]  /*0920*/  LDG.E.128 R92, [R104.64+0x10] ;  /* 0x00001004685c7981 */ /* 0x000ee8000c1e1d00 */
[----:B------:R-:W4:Y:S01]  /*0930*/  LDG.E.128 R96, [R96.64] ;  /* 0x0000000460607981 */ /* 0x000f22000c1e1d00 */
[----:B------:R-:W-:-:S04]  /*0940*/  ISETP.NE.U32.AND P0, PT, RZ, c[0x0][0x218], PT ;  /* 0x00008600ff007a0c */ /* 0x000fc80003f05070 */
[----:B------:R-:W-:-:S13]  /*0950*/  ISETP.NE.AND.EX P0, PT, RZ, c[0x0][0x21c], PT, P0 ;  /* 0x00008700ff007a0c */ /* 0x000fda0003f05300 */
[----:B------:R-:W-:-:S04]  /*0960*/  @P0 LEA R102, P2, R123, c[0x0][0x218], 0x5 ;  /* 0x000086007b660a11 */ /* 0x000fc800078428ff */
[----:B------:R-:W-:-:S05]  /*0970*/  @P0 LEA.HI.X R103, R123, c[0x0][0x21c], RZ, 0x5, P2 ;  /* 0x000087007b670a11 */ /* 0x000fca00010f2cff */
[----:B------:R0:W5:Y:S04]  /*0980*/  @P0 LDG.E.128 R68, [R102.64] ;  /* 0x0000000466440981 */ /* 0x000168000c1e1d00 */
[----:B------:R0:W5:Y:S01]  /*0990*/  @P0 LDG.E.128 R72, [R102.64+0x10] ;  /* 0x0000100466480981 */ /* 0x000162000c1e1d00 */
[C---:B--2---:R-:W-:Y:S02]  /*09a0*/  FADD.FTZ R109, -R101.reuse, R89 ;  /* 0x00000059656d7221 */ /* 0x044fe40000010100 */
[C---:B------:R-:W-:Y:S02]  /*09b0*/  FADD.FTZ R123, -R101.reuse, R88 ;  /* 0x00000058657b7221 */ /* 0x040fe40000010100 */
[C---:B------:R-:W-:Y:S02]  /*09c0*/  FADD.FTZ R107, -R101.reuse, R90 ;  /* 0x0000005a656b7221 */ /* 0x040fe40000010100 */
[----:B------:R-:W-:-:S02]  /*09d0*/  FADD.FTZ R91, -R101, R91 ;  /* 0x0000005b655b7221 */ /* 0x000fc40000010100 */
[C---:B---3--:R-:W-:Y:S01]  /*09e0*/  FADD.FTZ R105, -R101.reuse, R92 ;  /* 0x0000005c65697221 */ /* 0x048fe20000010100 */
[----:B----4-:R-:W-:Y:S01]  /*09f0*/  PRMT R90, RZ, 0x7610, R97 ;  /* 0x00007610ff5a7816 */ /* 0x010fe20000000061 */
[C---:B------:R-:W-:Y:S01]  /*0a00*/  FADD.FTZ R89, -R101.reuse, R93 ;  /* 0x0000005d65597221 */ /* 0x040fe20000010100 */
[----:B------:R-:W-:Y:S01]  /*0a10*/  PRMT R104, RZ, 0x5410, R97 ;  /* 0x00005410ff687816 */ /* 0x000fe20000000061 */
[C---:B------:R-:W-:Y:S01]  /*0a20*/  FADD.FTZ R111, -R101.reuse, R94 ;  /* 0x0000005e656f7221 */ /* 0x040fe20000010100 */
[----:B------:R-:W-:Y:S01]  /*0a30*/  PRMT R113, RZ, 0x5410, R98 ;  /* 0x00005410ff717816 */ /* 0x000fe20000000062 */
[----:B------:R-:W-:Y:S01]  /*0a40*/  FADD.FTZ R101, -R101, R95 ;  /* 0x0000005f65657221 */ /* 0x000fe20000010100 */
[--C-:B------:R-:W-:Y:S01]  /*0a50*/  PRMT R95, RZ, 0x5410, R96.reuse ;  /* 0x00005410ff5f7816 */ /* 0x100fe20000000060 */
[C---:B-----5:R-:W-:Y:S01]  /*0a60*/  FMUL.FTZ R93, R100.reuse, R123 ;  /* 0x0000007b645d7220 */ /* 0x060fe20000410000 */
[----:B------:R-:W-:Y:S01]  /*0a70*/  PRMT R96, RZ, 0x7610, R96 ;  /* 0x00007610ff607816 */ /* 0x000fe20000000060 */
[----:B0-----:R-:W-:Y:S01]  /*0a80*/  FMUL.FTZ R102, R100, R91 ;  /* 0x0000005b64667220 */ /* 0x001fe20000410000 */
[----:B------:R-:W-:Y:S01]  /*0a90*/  PRMT R98, RZ, 0x7610, R98 ;  /* 0x00007610ff627816 */ /* 0x000fe20000000062 */
[-C--:B------:R-:W-:Y:S01]  /*0aa0*/  FMUL.FTZ R94, R56, R95.reuse ;  /* 0x0000005f385e7220 */ /* 0x080fe20000410000 */
[----:B------:R-:W-:Y:S01]  /*0ab0*/  PRMT R97, RZ, 0x5410, R99 ;  /* 0x00005410ff617816 */ /* 0x000fe20000000063 */
[----:B------:R-:W-:Y:S01]  /*0ac0*/  FADD.FTZ R24, R24, R95 ;  /* 0x0000005f18187221 */ /* 0x000fe20000010000 */
[----:B------:R-:W-:Y:S01]  /*0ad0*/  PRMT R88, RZ, 0x7610, R99 ;  /* 0x00007610ff587816 */ /* 0x000fe20000000063 */
[----:B------:R-:W-:-:S02]  /*0ae0*/  FFMA.FTZ R40, R93, R95, R40 ;  /* 0x0000005f5d287223 */ /* 0x000fc40000010028 */
[----:B------:R-:W-:Y:S02]  /*0af0*/  FMUL.FTZ R95, R100, R107 ;  /* 0x0000006b645f7220 */ /* 0x000fe40000410000 */
[----:B------:R-:W-:Y:S02]  /*0b00*/  FADD.FTZ R27, R27, R90 ;  /* 0x0000005a1b1b7221 */ /* 0x000fe40000010000 */
[-C--:B------:R-:W-:Y:S02]  /*0b10*/  FFMA.FTZ R43, R102, R90.reuse, R43 ;  /* 0x0000005a662b7223 */ /* 0x080fe4000001002b */
[----:B------:R-:W-:Y:S02]  /*0b20*/  FMUL.FTZ R107, R59, R90 ;  /* 0x0000005a3b6b7220 */ /* 0x000fe40000410000 */
[----:B------:R-:W-:Y:S02]  /*0b30*/  FMUL.FTZ R92, R100, R109 ;  /* 0x0000006d645c7220 */ /* 0x000fe40000410000 */
[----:B------:R-:W-:-:S02]  /*0b40*/  FMUL.FTZ R103, R57, R96 ;  /* 0x0000006039677220 */ /* 0x000fc40000410000 */
[----:B------:R-:W-:Y:S02]  /*0b50*/  FADD.FTZ R90, R125, R94 ;  /* 0x0000005e7d5a7221 */ /* 0x000fe40000010000 */
[----:B------:R-:W-:Y:S02]  /*0b60*/  FFMA.FTZ R124, R93, R94, R124 ;  /* 0x0000005e5d7c7223 */ /* 0x000fe4000001007c */
[----:B------:R-:W-:Y:S02]  /*0b70*/  FADD.FTZ R26, R26, R104 ;  /* 0x000000681a1a7221 */ /* 0x000fe40000010000 */
[-C--:B------:R-:W-:Y:S02]  /*0b80*/  FFMA.FTZ R42, R95, R104.reuse, R42 ;  /* 0x000000685f2a7223 */ /* 0x080fe4000001002a */
[----:B------:R-:W-:Y:S02]  /*0b90*/  FMUL.FTZ R108, R100, R89 ;  /* 0x00000059646c7220 */ /* 0x000fe40000410000 */
        /* <DEDUP_REMOVED lines=9> */
[----:B------:R-:W-:Y:S02]  /*0c30*/  FMUL.FTZ R109, R53, R98 ;  /* 0x00000062356d7220 */ /* 0x000fe40000410000 */
        /* <DEDUP_REMOVED lines=9> */
[----:B------:R-:W-:Y:S02]  /*0cd0*/  FADD.FTZ R23, R23, R88 ;  /* 0x0000005817177221 */ /* 0x000fe40000010000 */
        /* <DEDUP_REMOVED lines=12> */
.L_x_788:
[----:B------:R-:W-:Y:S05]  /*0da0*/  BSYNC B1 ;  /* 0x0000000000017941 */ /* 0x000fea0003800000 */
.L_x_787:
[----:B------:R-:W-:Y:S05]  /*0db0*/  BRA.DIV ~URZ, `(.L_x_789) ;  /* 0x000014427f007947 */ /* 0x000fea000b800000 */
[----:B------:R0:W1:Y:S02]  /*0dc0*/  SHFL.BFLY PT, R90, R125, 0x1, 0x1f ;  /* 0x0c201f007d5a7f89 */ /* 0x00006400000e0000 */
.L_x_796:
        /* <DEDUP_REMOVED lines=12> */
[----:B------:R-:W1:Y:S04]  /*0e90*/  SHFL.BFLY PT, R90, R97, 0x8, 0x1f ;  /* 0x0d001f00615a7f89 */ /* 0x000e6800000e0000 */
[----:B------:R-:W2:Y:S01]  /*0ea0*/  SHFL.BFLY PT, R99, R96, 0x8, 0x1f ;  /* 0x0d001f0060637f89 */ /* 0x000ea200000e0000 */
[----:B01----:R-:W-:Y:S02]  /*0eb0*/  FADD.FTZ R125, R97, R90 ;  /* 0x0000005a617d7221 */ /* 0x003fe40000010000 */
[----:B--2---:R-:W-:-:S03]  /*0ec0*/  FADD.FTZ R124, R96, R99 ;  /* 0x00000063607c7221 */ /* 0x004fc60000010000 */
[----:B------:R0:W1:Y:S04]  /*0ed0*/  SHFL.BFLY PT, R90, R125, 0x10, 0x1f ;  /* 0x0e001f007d5a7f89 */ /* 0x00006800000e0000 */
[----:B------:R0:W2:Y:S02]  /*0ee0*/  SHFL.BFLY PT, R89, R124, 0x10, 0x1f ;  /* 0x0e001f007c597f89 */ /* 0x0000a400000e0000 */
.L_x_797:
[----:B-1----:R-:W-:Y:S01]  /*0ef0*/  FADD.FTZ R90, R90, R125 ;  /* 0x0000007d5a5a7221 */ /* 0x002fe20000010000 */
[----:B------:R-:W-:Y:S01]  /*0f00*/  BSSY B1, `(.L_x_791) ;  /* 0x0000053000017945 */ /* 0x000fe20003800000 */
[----:B--2---:R-:W-:Y:S02]  /*0f10*/  FADD.FTZ R89, R89, R124 ;  /* 0x0000007c59597221 */ /* 0x004fe40000010000 */
        /* <DEDUP_REMOVED lines=22> */
[----:B0-----:R-:W-:Y:S01]  /*1080*/  FADD.FTZ R125, R116, -R99 ;  /* 0x80000063747d7221 */ /* 0x001fe20000010000 */
        /* <DEDUP_REMOVED lines=17> */
[-C--:B------:R-:W-:Y:S01]  /*11a0*/  FFMA.FTZ R98, R6, R101.reuse, R123 ;  /* 0x0000006506627223 */ /* 0x080fe2000001007b */
[----:B------:R-:W-:Y:S01]  /*11b0*/  @P1 PRMT R80, R80, 0x5410, R90 ;  /* 0x0000541050501816 */ /* 0x000fe2000000005a */
[----:B------:R-:W-:Y:S01]  /*11c0*/  @P0 FADD.FTZ R91, R12, R91 ;  /* 0x0000005b0c5b0221 */ /* 0x000fe20000010000 */
[----:B------:R-:W-:Y:S01]  /*11d0*/  @P1 PRMT R81, R125, 0x7610, R81 ;  /* 0x000076107d511816 */ /* 0x000fe20000000051 */
[----:B------:R-:W-:Y:S02]  /*11e0*/  FADD.FTZ R99, R7, -R98 ;  /* 0x8000006207637221 */ /* 0x000fe40000010000 */
[----:B------:R-:W-:Y:S01]  /*11f0*/  FFMA.FTZ R98, R8, R101, R123 ;  /* 0x0000006508627223 */ /* 0x000fe2000001007b */
[----:B------:R-:W-:Y:S01]  /*1200*/  @P1 F2FP.BF16.PACK_AB R97, RZ, R91 ;  /* 0x0000005bff61123e */ /* 0x000fe200000010ff */
[----:B------:R-:W-:Y:S01]  /*1210*/  FMUL.FTZ R124, R100, R99 ;  /* 0x00000063647c7220 */ /* 0x000fe20000410000 */
[----:B------:R-:W-:-:S02]  /*1220*/  @P1 PRMT R81, R81, 0x5410, R96 ;  /* 0x0000541051511816 */ /* 0x000fc40000000060 */
[----:B------:R-:W-:Y:S01]  /*1230*/  @P1 PRMT R82, R97, 0x7610, R82 ;  /* 0x0000761061521816 */ /* 0x000fe20000000052 */
[----:B------:R-:W-:Y:S01]  /*1240*/  @P0 FADD.FTZ R124, R13, R124 ;  /* 0x0000007c0d7c0221 */ /* 0x000fe20000010000 */
[----:B------:R-:W-:Y:S01]  /*1250*/  SEL R84, R91, R84, P2 ;  /* 0x000000545b547207 */ /* 0x000fe20001000000 */
[----:B------:R-:W-:-:S03]  /*1260*/  FADD.FTZ R97, R9, -R98 ;  /* 0x8000006209617221 */ /* 0x000fc60000010000 */
[----:B------:R-:W-:Y:S01]  /*1270*/  @P1 F2FP.BF16.PACK_AB R90, RZ, R124 ;  /* 0x0000007cff5a123e */ /* 0x000fe200000010ff */
[----:B------:R-:W-:Y:S01]  /*1280*/  FMUL.FTZ R97, R100, R97 ;  /* 0x0000006164617220 */ /* 0x000fe20000410000 */
[----:B------:R-:W-:Y:S02]  /*1290*/  SEL R85, R124, R85, P2 ;  /* 0x000000557c557207 */ /* 0x000fe40001000000 */
[----:B------:R-:W-:Y:S01]  /*12a0*/  @P1 PRMT R82, R82, 0x5410, R90 ;  /* 0x0000541052521816 */ /* 0x000fe2000000005a */
[----:B------:R-:W-:Y:S02]  /*12b0*/  FFMA.FTZ R90, R10, R101, R123 ;  /* 0x000000650a5a7223 */ /* 0x000fe4000001007b */
[----:B------:R-:W-:Y:S02]  /*12c0*/  @P0 FADD.FTZ R97, R14, R97 ;  /* 0x000000610e610221 */ /* 0x000fe40000010000 */
[----:B------:R-:W-:-:S03]  /*12d0*/  FADD.FTZ R99, R11, -R90 ;  /* 0x8000005a0b637221 */ /* 0x000fc60000010000 */
[----:B------:R-:W-:Y:S01]  /*12e0*/  @P1 F2FP.BF16.PACK_AB R98, RZ, R97 ;  /* 0x00000061ff62123e */ /* 0x000fe200000010ff */
[----:B------:R-:W-:Y:S01]  /*12f0*/  FMUL.FTZ R96, R100, R99 ;  /* 0x0000006364607220 */ /* 0x000fe20000410000 */
[----:B------:R-:W-:Y:S02]  /*1300*/  SEL R86, R97, R86, P2 ;  /* 0x0000005661567207 */ /* 0x000fe40001000000 */
[----:B------:R-:W-:Y:S01]  /*1310*/  @P1 PRMT R83, R98, 0x7610, R83 ;  /* 0x0000761062531816 */ /* 0x000fe20000000053 */
[----:B------:R-:W-:Y:S01]  /*1320*/  @P0 FADD.FTZ R96, R15, R96 ;  /* 0x000000600f600221 */ /* 0x000fe20000010000 */
[----:B------:R-:W-:-:S04]  /*1330*/  @P2 MOV R99, 0x20 ;  /* 0x0000002000632802 */ /* 0x000fc80000000f00 */
[----:B------:R-:W-:Y:S01]  /*1340*/  @P1 F2FP.BF16.PACK_AB R90, RZ, R96 ;  /* 0x00000060ff5a123e */ /* 0x000fe200000010ff */
[----:B------:R-:W-:Y:S01]  /*1350*/  @P2 IMAD.WIDE.U32 R98, R0, R99, c[0x0][0x258] ;  /* 0x0000960000622625 */ /* 0x000fe200078e0063 */
[----:B------:R-:W-:Y:S02]  /*1360*/  SEL R87, R96, R87, P2 ;  /* 0x0000005760577207 */ /* 0x000fe40001000000 */
[----:B------:R-:W-:Y:S02]  /*1370*/  @P1 PRMT R83, R83, 0x5410, R90 ;  /* 0x0000541053531816 */ /* 0x000fe4000000005a */
[----:B------:R-:W-:Y:S01]  /*1380*/  F2FP.BF16.PACK_AB R90, R124, R91 ;  /* 0x0000005b7c5a723e */ /* 0x000fe200000010ff */
[----:B------:R0:W-:Y:S01]  /*1390*/  @P2 STG.E.128 [R98.64], R76 ;  /* 0x0000004c62002986 */ /* 0x0001e2000c101d04 */
[----:B------:R-:W-:Y:S01]  /*13a0*/  F2FP.BF16.PACK_AB R91, R96, R97 ;  /* 0x00000061605b723e */ /* 0x000fe200000010ff */
[----:B------:R-:W-:Y:S01]  /*13b0*/  HFMA2.MMA R97, -RZ, RZ, 0, 9.5367431640625e-07 ;  /* 0x00000010ff617435 */ /* 0x000fe200000001ff */
[C---:B------:R-:W-:Y:S01]  /*13c0*/  @P1 LEA R124, P0, R0.reuse, c[0x0][0x250], 0x4 ;  /* 0x00009400007c1a11 */ /* 0x040fe200078020ff */
[----:B------:R0:W-:Y:S03]  /*13d0*/  @P2 STG.E.128 [R98.64+0x10], R84 ;  /* 0x0000105462002986 */ /* 0x0001e6000c101d04 */
[----:B------:R-:W-:-:S05]  /*13e0*/  @P1 LEA.HI.X R125, R0, c[0x0][0x254], RZ, 0x4, P0 ;  /* 0x00009500007d1a11 */ /* 0x000fca00000f24ff */
[C---:B------:R-:W-:Y:S01]  /*13f0*/  IMAD.WIDE.U32 R96, R0.reuse, R97, c[0x0][0x248] ;  /* 0x0000920000607625 */ /* 0x040fe200078e0061 */
[----:B------:R-:W-:-:S04]  /*1400*/  IADD3 R0, R0, 0x20, RZ ;  /* 0x0000002000007810 */ /* 0x000fc80007ffe0ff */
[----:B------:R0:W-:Y:S04]  /*1410*/  STG.E.128 [R96.64], R88 ;  /* 0x0000005860007986 */ /* 0x0001e8000c101d04 */
[----:B------:R0:W-:Y:S02]  /*1420*/  @P1 STG.E.128 [R124.64], R80 ;  /* 0x000000507c001986 */ /* 0x0001e4000c101d04 */
.L_x_792:
[----:B------:R-:W-:Y:S05]  /*1430*/  BSYNC B1 ;  /* 0x0000000000017941 */ /* 0x000fea0003800000 */
.L_x_791:
        /* <DEDUP_REMOVED lines=57> */
[----:B------:R-:W-:Y:S02]  /*17d0*/  @P2 F2FP.BF16.PACK_AB R98, RZ, R98 ;  /* 0x00000062ff62223e */ /* 0x000fe400000010ff */
[----:B------:R-:W-:Y:S02]  /*17e0*/  @P2 F2FP.BF16.PACK_AB R123, RZ, R101 ;  /* 0x00000065ff7b223e */ /* 0x000fe400000010ff */
[----:B------:R-:W-:Y:S02]  /*17f0*/  @P2 PRMT R82, R82, 0x5410, R98 ;  /* 0x0000541052522816 */ /* 0x000fe40000000062 */
[----:B------:R-:W-:Y:S02]  /*1800*/  @P2 PRMT R80, R123, 0x7610, R80 ;  /* 0x000076107b502816 */ /* 0x000fe40000000050 */
[----:B------:R-:W-:Y:S02]  /*1810*/  @P2 LEA R98, P0, R0, c[0x0][0x250], 0x4 ;  /* 0x0000940000622a11 */ /* 0x000fe400078020ff */
[----:B------:R-:W-:-:S02]  /*1820*/  @P2 PRMT R80, R80, 0x5410, R100 ;  /* 0x0000541050502816 */ /* 0x000fc40000000064 */
[-C--:B0-----:R-:W-:Y:S02]  /*1830*/  @P2 F2FP.BF16.PACK_AB R97, RZ, R89.reuse ;  /* 0x00000059ff61223e */ /* 0x081fe400000010ff */
[----:B------:R-:W-:Y:S02]  /*1840*/  F2FP.BF16.PACK_AB R89, R88, R89 ;  /* 0x000000595859723e */ /* 0x000fe400000010ff */
[----:B------:R-:W-:Y:S01]  /*1850*/  @P2 PRMT R81, R97, 0x7610, R81 ;  /* 0x0000761061512816 */ /* 0x000fe20000000051 */
[----:B------:R-:W-:Y:S01]  /*1860*/  HFMA2.MMA R97, -RZ, RZ, 0, 9.5367431640625e-07 ;  /* 0x00000010ff617435 */ /* 0x000fe200000001ff */
[----:B------:R-:W-:Y:S02]  /*1870*/  F2FP.BF16.PACK_AB R88, R124, R101 ;  /* 0x000000657c58723e */ /* 0x000fe400000010ff */
[----:B------:R-:W-:Y:S02]  /*1880*/  @P2 F2FP.BF16.PACK_AB R124, RZ, R91 ;  /* 0x0000005bff7c223e */ /* 0x000fe400000010ff */
[----:B------:R-:W-:-:S02]  /*1890*/  @P2 F2FP.BF16.PACK_AB R101, RZ, R125 ;  /* 0x0000007dff65223e */ /* 0x000fc400000010ff */
[----:B------:R-:W-:Y:S02]  /*18a0*/  @P2 PRMT R83, R124, 0x7610, R83 ;  /* 0x000076107c532816 */ /* 0x000fe40000000053 */
[----:B------:R-:W-:Y:S01]  /*18b0*/  F2FP.BF16.PACK_AB R91, R125, R91 ;  /* 0x0000005b7d5b723e */ /* 0x000fe200000010ff */
[C---:B------:R-:W-:Y:S01]  /*18c0*/  IMAD.WIDE.U32 R96, R0.reuse, R97, c[0x0][0x248] ;  /* 0x0000920000607625 */ /* 0x040fe200078e0061 */
[----:B------:R-:W-:Y:S02]  /*18d0*/  @P2 PRMT R81, R81, 0x5410, R99 ;  /* 0x0000541051512816 */ /* 0x000fe40000000063 */
[----:B------:R-:W-:Y:S02]  /*18e0*/  @P2 LEA.HI.X R99, R0, c[0x0][0x254], RZ, 0x4, P0 ;  /* 0x0000950000632a11 */ /* 0x000fe400000f24ff */
[----:B------:R-:W-:Y:S01]  /*18f0*/  @P2 PRMT R83, R83, 0x5410, R101 ;  /* 0x0000541053532816 */ /* 0x000fe20000000065 */
[----:B------:R0:W-:Y:S04]  /*1900*/  STG.E.128 [R96.64], R88 ;  /* 0x0000005860007986 */ /* 0x0001e8000c101d04 */
[----:B------:R0:W-:Y:S02]  /*1910*/  @P2 STG.E.128 [R98.64], R80 ;  /* 0x0000005062002986 */ /* 0x0001e4000c101d04 */
.L_x_794:
[----:B------:R-:W-:Y:S05]  /*1920*/  BSYNC B1 ;  /* 0x0000000000017941 */ /* 0x000fea0003800000 */
.L_x_793:
[----:B------:R-:W-:-:S04]  /*1930*/  MOV R0, c[0x0][0x160] ;  /* 0x0000580000007a02 */ /* 0x000fc80000000f00 */
[----:B------:R-:W-:-:S04]  /*1940*/  LEA R3, R0, R3, 0x2 ;  /* 0x0000000300037211 */ /* 0x000fc800078e10ff */
[----:B------:R-:W-:-:S13]  /*1950*/  ISETP.GE.AND P0, PT, R3, c[0x0][0x164], PT ;  /* 0x0000590003007a0c */ /* 0x000fda0003f06270 */
[----:B0----5:R-:W-:Y:S01]  /*1960*/  @P0 CALL.REL.NOINC `(.L_x_784) ;  /* 0x0000001000000944 */ /* 0x021fe20003c00000 */
[----:B------:R-:W-:Y:S05]  /*1970*/  BRA `(.L_x_795) ;  /* 0xffffe94000007947 */ /* 0x000fea000383ffff */
.L_x_784:
[----:B0-----:R-:W-:Y:S05]  /*1980*/  BSYNC B0 ;  /* 0x0000000000007941 */ /* 0x001fea0003800000 */
.L_x_783:
[----:B------:R-:W-:Y:S01]  /*1990*/  SHF.R.U32.HI R0, RZ, 0x5, R4 ;  /* 0x00000005ff007819 */ /* 0x000fe20000011604 */
[----:B------:R-:W-:Y:S01]  /*19a0*/  WARPSYNC 0xffffffff ;  /* 0xffffffff00007948 */ /* 0x000fe20003800000 */
[----:B------:R-:W-:Y:S01]  /*19b0*/  LOP3.LUT R2, R4, 0x1f, RZ, 0xc0, !PT ;  /* 0x0000001f04027812 */ /* 0x000fe200078ec0ff */
[----:B-----5:R-:W0:Y:S01]  /*19c0*/  S2R R52, SR_CTAID.X ;  /* 0x0000000000347919 */ /* 0x020e220000002500 */
[----:B------:R-:W-:Y:S02]  /*19d0*/  SHF.L.U32 R3, R0, 0x6, RZ ;  /* 0x0000000600037819 */ /* 0x000fe400000006ff */
[----:B------:R-:W-:Y:S02]  /*19e0*/  IADD3 R19, -R4, 0x7f, RZ ;  /* 0x0000007f04137810 */ /* 0x000fe40007ffe1ff */
        /* <DEDUP_REMOVED lines=51> */
[----:B-1----:R-:W-:Y:S01]  /*1d20*/  FADD.FTZ R15, R2, R15 ;  /* 0x0000000f020f7221 */ /* 0x002fe20000010000 */
[----:B------:R-:W-:Y:S02]  /*1d30*/  @P3 MOV R2, R14 ;  /* 0x0000000e00023202 */ /* 0x000fe40000000f00 */
[----:B------:R-:W-:Y:S01]  /*1d40*/  STS.128 [R0+0x10], R44 ;  /* 0x0000102c00007388 */ /* 0x000fe20000000c00 */
[----:B------:R-:W-:Y:S01]  /*1d50*/  @P3 IADD3 R14, P4, R14, 0x200, RZ ;  /* 0x000002000e0e3810 */ /* 0x000fe20007f9e0ff */
[----:B--2---:R-:W-:Y:S01]  /*1d60*/  FADD.FTZ R11, R3, R16 ;  /* 0x00000010030b7221 */ /* 0x004fe20000010000 */
[----:B------:R-:W-:Y:S01]  /*1d70*/  @P3 MOV R3, R35 ;  /* 0x0000002300033202 */ /* 0x000fe20000000f00 */
[----:B------:R-:W-:Y:S01]  /*1d80*/  STS.128 [R0+0x400], R40 ;  /* 0x0004002800007388 */ /* 0x000fe20000000c00 */
[----:B---3--:R-:W-:Y:S01]  /*1d90*/  FADD.FTZ R13, R5, R18 ;  /* 0x00000012050d7221 */ /* 0x008fe20000010000 */
[----:B------:R-:W-:-:S02]  /*1da0*/  @P3 MOV R5, R33 ;  /* 0x0000002100053202 */ /* 0x000fc40000000f00 */
[----:B------:R-:W-:Y:S01]  /*1db0*/  STS.128 [R0+0x410], R36 ;  /* 0x0004102400007388 */ /* 0x000fe20000000c00 */
[----:B----4-:R-:W-:Y:S01]  /*1dc0*/  FADD.FTZ R17, R6, R17 ;  /* 0x0000001106117221 */ /* 0x010fe20000010000 */
[----:B------:R-:W-:Y:S02]  /*1dd0*/  @P3 IADD3.X R35, RZ, R35, RZ, P4, !PT ;  /* 0x00000023ff233210 */ /* 0x000fe400027fe4ff */
[----:B------:R-:W-:Y:S01]  /*1de0*/  BAR.SYNC.DEFER_BLOCKING 0x0 ;  /* 0x0000000000007b1d */ /* 0x000fe20000010000 */
[----:B------:R-:W-:Y:S02]  /*1df0*/  @P2 MOV R6, R14 ;  /* 0x0000000e00062202 */ /* 0x000fe40000000f00 */
[----:B------:R-:W-:-:S03]  /*1e00*/  @P2 IADD3 R14, P4, R14, 0x200, RZ ;  /* 0x000002000e0e2810 */ /* 0x000fc60007f9e0ff */
        /* <DEDUP_REMOVED lines=31> */
[----:B------:R4:W-:Y:S01]  /*2000*/  @P3 STG.E [R2.64], R19 ;  /* 0x0000001302003986 */ /* 0x0009e2000c101904 */
[----:B------:R-:W-:Y:S01]  /*2010*/  FADD.FTZ R20, R20, R25 ;  /* 0x0000001914147221 */ /* 0x000fe20000010000 */
[----:B------:R-:W-:Y:S02]  /*2020*/  @P2 MOV R7, R35 ;  /* 0x0000002300072202 */ /* 0x000fe40000000f00 */
[----:B------:R-:W-:Y:S01]  /*2030*/  @P2 MOV R9, R33 ;  /* 0x0000002100092202 */ /* 0x000fe20000000f00 */
[----:B0-----:R-:W-:Y:S01]  /*2040*/  FADD.FTZ R21, R21, R28 ;  /* 0x0000001c15157221 */ /* 0x001fe20000010000 */
[----:B------:R-:W-:Y:S01]  /*2050*/  @P2 IADD3.X R35, RZ, R35, RZ, P4, !PT ;  /* 0x00000023ff232210 */ /* 0x000fe200027fe4ff */
[----:B------:R0:W-:Y:S01]  /*2060*/  @P3 STG.E [R4.64], R15 ;  /* 0x0000000f04003986 */ /* 0x0001e2000c101904 */
[----:B------:R-:W-:Y:S01]  /*2070*/  @P2 IADD3.X R33, RZ, R33, RZ, P5, !PT ;  /* 0x00000021ff212210 */ /* 0x000fe20002ffe4ff */
[----:B-1----:R-:W-:Y:S01]  /*2080*/  FADD.FTZ R29, R20, R29 ;  /* 0x0000001d141d7221 */ /* 0x002fe20000010000 */
[----:B----4-:R-:W-:Y:S01]  /*2090*/  @P1 MOV R2, R14 ;  /* 0x0000000e00021202 */ /* 0x010fe20000000f00 */
[----:B--2---:R-:W-:Y:S01]  /*20a0*/  FADD.FTZ R21, R21, R10 ;  /* 0x0000000a15157221 */ /* 0x004fe20000010000 */
[----:B------:R-:W-:-:S02]  /*20b0*/  @P1 MOV R3, R35 ;  /* 0x0000002300031202 */ /* 0x000fc40000000f00 */
[----:B------:R-:W-:Y:S01]  /*20c0*/  @P2 STG.E [R6.64], R29 ;  /* 0x0000001d06002986 */ /* 0x000fe2000c101904 */
[----:B------:R-:W-:Y:S01]  /*20d0*/  @P1 IADD3 R14, P3, R14, 0x200, RZ ;  /* 0x000002000e0e1810 */ /* 0x000fe20007f7e0ff */
[----:B---3--:R-:W-:Y:S01]  /*20e0*/  FADD.FTZ R0, R0, R27 ;  /* 0x0000001b00007221 */ /* 0x008fe20000010000 */
[----:B0-----:R-:W-:Y:S01]  /*20f0*/  @P1 MOV R4, R12 ;  /* 0x0000000c00041202 */ /* 0x001fe20000000f00 */
[----:B------:R-:W-:Y:S01]  /*2100*/  @P2 STG.E [R8.64], R11 ;  /* 0x0000000b08002986 */ /* 0x000fe2000c101904 */
[----:B------:R-:W-:Y:S01]  /*2110*/  @P1 MOV R5, R33 ;  /* 0x0000002100051202 */ /* 0x000fe20000000f00 */
[----:B------:R-:W-:Y:S01]  /*2120*/  FADD.FTZ R31, R0, R31 ;  /* 0x0000001f001f7221 */ /* 0x000fe20000010000 */
        /* <DEDUP_REMOVED lines=13> */
.L_x_789:
[----:B------:R-:W-:Y:S01]  /*2200*/  HFMA2.MMA R97, -RZ, RZ, 0, 5.9604644775390625e-08 ;  /* 0x00000001ff617435 */ /* 0x000fe200000001ff */
[----:B------:R-:W-:-:S02]  /*2210*/  MOV R98, R125 ;  /* 0x0000007d00627202 */ /* 0x000fc40000000f00 */
[----:B------:R-:W-:Y:S02]  /*2220*/  MOV R96, 0x1f ;  /* 0x0000001f00607802 */ /* 0x000fe40000000f00 */
[----:B------:R-:W-:Y:S02]  /*2230*/  MOV R91, 0xffffffff ;  /* 0xffffffff005b7802 */ /* 0x000fe40000000f00 */
[----:B------:R-:W-:Y:S02]  /*2240*/  MOV R88, 0x2260 ;  /* 0x0000226000587802 */ /* 0x000fe40000000f00 */
[----:B-----5:R-:W-:Y:S05]  /*2250*/  CALL.REL.NOINC `($__internal_50_$__cuda_sm70_shflsync_bfly_p) ;  /* 0x0000046000007944 */ /* 0x020fea0003c00000 */
[----:B-1----:R-:W-:Y:S01]  /*2260*/  MOV R90, R97 ;  /* 0x00000061005a7202 */ /* 0x002fe20000000f00 */
[----:B0-----:R-:W-:Y:S05]  /*2270*/  BRA `(.L_x_796) ;  /* 0xffffeb5000007947 */ /* 0x001fea000383ffff */
.L_x_790:
[----:B------:R-:W-:Y:S01]  /*2280*/  HFMA2.MMA R97, -RZ, RZ, 0, 5.9604644775390625e-08 ;  /* 0x00000001ff617435 */ /* 0x000fe200000001ff */
[----:B------:R-:W-:Y:S02]  /*2290*/  MOV R98, R124 ;  /* 0x0000007c00627202 */ /* 0x000fe40000000f00 */
[----:B------:R-:W-:Y:S02]  /*22a0*/  MOV R96, 0x1f ;  /* 0x0000001f00607802 */ /* 0x000fe40000000f00 */
[----:B------:R-:W-:-:S02]  /*22b0*/  MOV R91, 0xffffffff ;  /* 0xffffffff005b7802 */ /* 0x000fc40000000f00 */
[----:B------:R-:W-:Y:S02]  /*22c0*/  MOV R88, 0x22e0 ;  /* 0x000022e000587802 */ /* 0x000fe40000000f00 */
[----:B01---5:R-:W-:Y:S05]  /*22d0*/  CALL.REL.NOINC `($__internal_50_$__cuda_sm70_shflsync_bfly_p) ;  /* 0x000003e000007944 */ /* 0x023fea0003c00000 */
[----:B------:R-:W-:Y:S01]  /*22e0*/  FADD.FTZ R125, R90, R125 ;  /* 0x0000007d5a7d7221 */ /* 0x000fe20000010000 */
[----:B0-----:R-:W-:Y:S01]  /*22f0*/  MOV R96, 0x1f ;  /* 0x0000001f00607802 */ /* 0x001fe20000000f00 */
[----:B-1----:R-:W-:Y:S01]  /*2300*/  FADD.FTZ R124, R124, R97 ;  /* 0x000000617c7c7221 */ /* 0x002fe20000010000 */
[----:B------:R-:W-:Y:S01]  /*2310*/  HFMA2.MMA R97, -RZ, RZ, 0, 1.1920928955078125e-07 ;  /* 0x00000002ff617435 */ /* 0x000fe200000001ff */
[----:B------:R-:W-:Y:S02]  /*2320*/  MOV R91, 0xffffffff ;  /* 0xffffffff005b7802 */ /* 0x000fe40000000f00 */
[----:B------:R-:W-:Y:S02]  /*2330*/  MOV R98, R125 ;  /* 0x0000007d00627202 */ /* 0x000fe40000000f00 */
[----:B------:R-:W-:Y:S02]  /*2340*/  MOV R88, 0x2360 ;  /* 0x0000236000587802 */ /* 0x000fe40000000f00 */
[----:B------:R-:W-:Y:S05]  /*2350*/  CALL.REL.NOINC `($__internal_50_$__cuda_sm70_shflsync_bfly_p) ;  /* 0x0000036000007944 */ /* 0x000fea0003c00000 */
[----:B-1----:R-:W-:Y:S01]  /*2360*/  MOV R90, R97 ;  /* 0x00000061005a7202 */ /* 0x002fe20000000f00 */
[----:B------:R-:W-:Y:S01]  /*2370*/  HFMA2.MMA R97, -RZ, RZ, 0, 1.1920928955078125e-07 ;  /* 0x00000002ff617435 */ /* 0x000fe200000001ff */
[----:B0-----:R-:W-:-:S02]  /*2380*/  MOV R98, R124 ;  /* 0x0000007c00627202 */ /* 0x001fc40000000f00 */
[----:B------:R-:W-:Y:S02]  /*2390*/  MOV R96, 0x1f ;  /* 0x0000001f00607802 */ /* 0x000fe40000000f00 */
[----:B------:R-:W-:Y:S02]  /*23a0*/  MOV R91, 0xffffffff ;  /* 0xffffffff005b7802 */ /* 0x000fe40000000f00 */
[----:B------:R-:W-:Y:S02]  /*23b0*/  MOV R88, 0x23d0 ;  /* 0x000023d000587802 */ /* 0x000fe40000000f00 */
[----:B------:R-:W-:Y:S05]  /*23c0*/  CALL.REL.NOINC `($__internal_50_$__cuda_sm70_shflsync_bfly_p) ;  /* 0x000002f000007944 */ /* 0x000fea0003c00000 */
[----:B------:R-:W-:Y:S01]  /*23d0*/  FADD.FTZ R125, R90, R125 ;  /* 0x0000007d5a7d7221 */ /* 0x000fe20000010000 */
[----:B0-----:R-:W-:Y:S01]  /*23e0*/  MOV R96, 0x1f ;  /* 0x0000001f00607802 */ /* 0x001fe20000000f00 */
[----:B-1----:R-:W-:Y:S01]  /*23f0*/  FADD.FTZ R124, R124, R97 ;  /* 0x000000617c7c7221 */ /* 0x002fe20000010000 */
[----:B------:R-:W-:Y:S01]  /*2400*/  HFMA2.MMA R97, -RZ, RZ, 0, 2.384185791015625e-07 ;  /* 0x00000004ff617435 */ /* 0x000fe200000001ff */
[----:B------:R-:W-:Y:S02]  /*2410*/  MOV R91, 0xffffffff ;  /* 0xffffffff005b7802 */ /* 0x000fe40000000f00 */
[----:B------:R-:W-:-:S02]  /*2420*/  MOV R98, R125 ;  /* 0x0000007d00627202 */ /* 0x000fc40000000f00 */
[----:B------:R-:W-:Y:S02]  /*2430*/  MOV R88, 0x2450 ;  /* 0x0000245000587802 */ /* 0x000fe40000000f00 */
[----:B------:R-:W-:Y:S05]  /*2440*/  CALL.REL.NOINC `($__internal_50_$__cuda_sm70_shflsync_bfly_p) ;  /* 0x0000027000007944 */ /* 0x000fea0003c00000 */
[----:B-1----:R-:W-:Y:S01]  /*2450*/  MOV R90, R97 ;  /* 0x00000061005a7202 */ /* 0x002fe20000000f00 */
[----:B------:R-:W-:Y:S01]  /*2460*/  HFMA2.MMA R97, -RZ, RZ, 0, 2.384185791015625e-07 ;  /* 0x00000004ff617435 */ /* 0x000fe200000001ff */
[----:B0-----:R-:W-:Y:S02]  /*2470*/  MOV R98, R124 ;  /* 0x0000007c00627202 */ /* 0x001fe40000000f00 */
[----:B------:R-:W-:Y:S02]  /*2480*/  MOV R96, 0x1f ;  /* 0x0000001f00607802 */ /* 0x000fe40000000f00 */
[----:B------:R-:W-:Y:S02]  /*2490*/  MOV R91, 0xffffffff ;  /* 0xffffffff005b7802 */ /* 0x000fe40000000f00 */
[----:B------:R-:W-:Y:S02]  /*24a0*/  MOV R88, 0x24c0 ;  /* 0x000024c000587802 */ /* 0x000fe40000000f00 */
[----:B------:R-:W-:Y:S05]  /*24b0*/  CALL.REL.NOINC `($__internal_50_$__cuda_sm70_shflsync_bfly_p) ;  /* 0x0000020000007944 */ /* 0x000fea0003c00000 */
[----:B------:R-:W-:Y:S01]  /*24c0*/  FADD.FTZ R125, R90, R125 ;  /* 0x0000007d5a7d7221 */ /* 0x000fe20000010000 */
[----:B0-----:R-:W-:Y:S01]  /*24d0*/  MOV R96, 0x1f ;  /* 0x0000001f00607802 */ /* 0x001fe20000000f00 */
[----:B-1----:R-:W-:Y:S01]  /*24e0*/  FADD.FTZ R124, R124, R97 ;  /* 0x000000617c7c7221 */ /* 0x002fe20000010000 */
[----:B------:R-:W-:Y:S01]  /*24f0*/  HFMA2.MMA R97, -RZ, RZ, 0, 4.76837158203125e-07 ;  /* 0x00000008ff617435 */ /* 0x000fe200000001ff */
[----:B------:R-:W-:-:S02]  /*2500*/  MOV R91, 0xffffffff ;  /* 0xffffffff005b7802 */ /* 0x000fc40000000f00 */
[----:B------:R-:W-:Y:S02]  /*2510*/  MOV R98, R125 ;  /* 0x0000007d00627202 */ /* 0x000fe40000000f00 */
[----:B------:R-:W-:Y:S02]  /*2520*/  MOV R88, 0x2540 ;  /* 0x0000254000587802 */ /* 0x000fe40000000f00 */
[----:B------:R-:W-:Y:S05]  /*2530*/  CALL.REL.NOINC `($__internal_50_$__cuda_sm70_shflsync_bfly_p) ;  /* 0x0000018000007944 */ /* 0x000fea0003c00000 */
[----:B-1----:R-:W-:Y:S01]  /*2540*/  MOV R90, R97 ;  /* 0x00000061005a7202 */ /* 0x002fe20000000f00 */
[----:B------:R-:W-:Y:S01]  /*2550*/  HFMA2.MMA R97, -RZ, RZ, 0, 4.76837158203125e-07 ;  /* 0x00000008ff617435 */ /* 0x000fe200000001ff */
[----:B0-----:R-:W-:Y:S02]  /*2560*/  MOV R98, R124 ;  /* 0x0000007c00627202 */ /* 0x001fe40000000f00 */
[----:B------:R-:W-:Y:S02]  /*2570*/  MOV R96, 0x1f ;  /* 0x0000001f00607802 */ /* 0x000fe40000000f00 */
[----:B------:R-:W-:Y:S02]  /*2580*/  MOV R91, 0xffffffff ;  /* 0xffffffff005b7802 */ /* 0x000fe40000000f00 */
[----:B------:R-:W-:-:S02]  /*2590*/  MOV R88, 0x25b0 ;  /* 0x000025b000587802 */ /* 0x000fc40000000f00 */
[----:B------:R-:W-:Y:S05]  /*25a0*/  CALL.REL.NOINC `($__internal_50_$__cuda_sm70_shflsync_bfly_p) ;  /* 0x0000011000007944 */ /* 0x000fea0003c00000 */
[----:B------:R-:W-:Y:S01]  /*25b0*/  FADD.FTZ R125, R90, R125 ;  /* 0x0000007d5a7d7221 */ /* 0x000fe20000010000 */
[----:B0-----:R-:W-:Y:S01]  /*25c0*/  MOV R96, 0x1f ;  /* 0x0000001f00607802 */ /* 0x001fe20000000f00 */
[----:B-1----:R-:W-:Y:S01]  /*25d0*/  FADD.FTZ R124, R124, R97 ;  /* 0x000000617c7c7221 */ /* 0x002fe20000010000 */
[----:B------:R-:W-:Y:S01]  /*25e0*/  HFMA2.MMA R97, -RZ, RZ, 0, 9.5367431640625e-07 ;  /* 0x00000010ff617435 */ /* 0x000fe200000001ff */
[----:B------:R-:W-:-:S02]  /*25f0*/  MOV R91, 0xffffffff ;  /* 0xffffffff005b7802 */ /* 0x000fc40000000f00 */
[----:B------:R-:W-:Y:S02]  /*2600*/  MOV R98, R125 ;  /* 0x0000007d00627202 */ /* 0x000fe40000000f00 */
[----:B------:R-:W-:Y:S02]  /*2610*/  MOV R88, 0x2630 ;  /* 0x0000263000587802 */ /* 0x000fe40000000f00 */
[----:B------:R-:W-:Y:S05]  /*2620*/  CALL.REL.NOINC `($__internal_50_$__cuda_sm70_shflsync_bfly_p) ;  /* 0x0000009000007944 */ /* 0x000fea0003c00000 */
[----:B-1----:R-:W-:Y:S01]  /*2630*/  MOV R90, R97 ;  /* 0x00000061005a7202 */ /* 0x002fe20000000f00 */
[----:B------:R-:W-:Y:S01]  /*2640*/  HFMA2.MMA R97, -RZ, RZ, 0, 9.5367431640625e-07 ;  /* 0x00000010ff617435 */ /* 0x000fe200000001ff */
[----:B0-----:R-:W-:Y:S02]  /*2650*/  MOV R98, R124 ;  /* 0x0000007c00627202 */ /* 0x001fe40000000f00 */
[----:B------:R-:W-:Y:S02]  /*2660*/  MOV R96, 0x1f ;  /* 0x0000001f00607802 */ /* 0x000fe40000000f00 */
[----:B------:R-:W-:Y:S02]  /*2670*/  MOV R91, 0xffffffff ;  /* 0xffffffff005b7802 */ /* 0x000fe40000000f00 */
[----:B------:R-:W-:-:S02]  /*2680*/  MOV R88, 0x26a0 ;  /* 0x000026a000587802 */ /* 0x000fc40000000f00 */
[----:B------:R-:W-:Y:S05]  /*2690*/  CALL.REL.NOINC `($__internal_50_$__cuda_sm70_shflsync_bfly_p) ;  /* 0x0000002000007944 */ /* 0x000fea0003c00000 */
[----:B-1----:R-:W-:Y:S01]  /*26a0*/  MOV R89, R97 ;  /* 0x0000006100597202 */ /* 0x002fe20000000f00 */
[----:B0-----:R-:W-:Y:S05]  /*26b0*/  BRA `(.L_x_797) ;  /* 0xffffe83000007947 */ /* 0x001fea000383ffff */
        .weak           $__internal_50_$__cuda_sm70_shflsync_bfly_p
        .type           $__internal_50_$__cuda_sm70_shflsync_bfly_p,@function
        .size           $__internal_50_$__cuda_sm70_shflsync_bfly_p,(.L_x_1996 - $__internal_50_$__cuda_sm70_shflsync_bfly_p)
$__internal_50_$__cuda_sm70_shflsync_bfly_p:
[----:B------:R-:W-:Y:S01]  /*26c0*/  HFMA2.MMA R89, -RZ, RZ, 0, 0 ;  /* 0x00000000ff597435 */ /* 0x000fe200000001ff */
[----:B------:R-:W-:Y:S04]  /*26d0*/  WARPSYNC R91 ;  /* 0x0000005b00007348 */ /* 0x000fe80003800000 */
[----:B------:R0:W1:Y:S01]  /*26e0*/  SHFL.BFLY PT, R97, R98, R97, R96 ;  /* 0x0c00006162617389 */ /* 0x00006200000e0060 */
[----:B------:R-:W-:Y:S05]  /*26f0*/  RET.REL.NODEC R88 `(_ZN10layer_norm31ln_parallel_residual_bwd_kernelINS_13Kernel_traitsIf13__nv_bfloat16fS2_fjLj512ELj1ELj4ELj1ELj16ENS_18Kernel_traits_baseILj512EfS2_fS2_fjLj128EEEEELb0ELb1ELb0EEEvNS_9BwdParamsE) ;  /* 0xffffd90058007950 */ /* 0x000fea0003c3ffff */
.L_x_798:
        /* <DEDUP_REMOVED lines=16> */
.L_x_1996:


//--------------------- .text._ZN10layer_norm31ln_parallel_residual_bwd_kernelINS_13Kernel_traitsIf13__nv_bfloat16fS2_fjLj512ELj1ELj4ELj1ELj16ENS_18Kernel_traits_baseILj512EfS2_fS2_fjLj128EEEEELb0ELb1ELb1EEEvNS_9BwdParamsE --------------------------
	.section	.text._ZN10layer_norm31ln_parallel_residual_bwd_kernelINS_13Kernel_traitsIf13__nv_bfloat16fS2_fjLj512ELj1ELj4ELj1ELj16ENS_18Kernel_traits_baseILj512EfS2_fS2_fjLj128EEEEELb0ELb1ELb1EEEvNS_9BwdParamsE,"ax",@progbits
	.sectioninfo	@"SHI_REGISTERS=127"
	.align	128
        .global         _ZN10layer_norm31ln_parallel_residual_bwd_kernelINS_13Kernel_traitsIf13__nv_bfloat16fS2_fjLj512ELj1ELj4ELj1ELj16ENS_18Kernel_traits_baseILj512EfS2_fS2_fjLj128EEEEELb0ELb1ELb1EEEvNS_9BwdParamsE
        .type           _ZN10layer_norm31ln_parallel_residual_bwd_kernelINS_13Kernel_traitsIf13__nv_bfloat16fS2_fjLj512ELj1ELj4ELj1ELj16ENS_18Kernel_traits_baseILj512EfS2_fS2_fjLj128EEEEELb0ELb1ELb1EEEvNS_9BwdParamsE,@function
        .size           _ZN10layer_norm31ln_parallel_residual_bwd_kernelINS_13Kernel_traitsIf13__nv_bfloat16fS2_fjLj512ELj1ELj4ELj1ELj16ENS_18Kernel_traits_baseILj512EfS2_fS2_fjLj128EEEEELb0ELb1ELb1EEEvNS_9BwdParamsE,(.L_x_1997 - _ZN10layer_norm31ln_parallel_residual_bwd_kernelINS_13Kernel_traitsIf13__nv_bfloat16fS2_fjLj512ELj1ELj4ELj1ELj16ENS_18Kernel_traits_baseILj512EfS2_fS2_fjLj128EEEEELb0ELb1ELb1EEEvNS_9BwdParamsE)
        .other          _ZN10layer_norm31ln_parallel_residual_bwd_kernelINS_13Kernel_traitsIf13__nv_bfloat16fS2_fjLj512ELj1ELj4ELj1ELj16ENS_18Kernel_traits_baseILj512EfS2_fS2_fjLj128EEEEELb0ELb1ELb1EEEvNS_9BwdParamsE,@"STO_CUDA_ENTRY STV_DEFAULT"
_ZN10layer_norm31ln_parallel_residual_bwd_kernelINS_13Kernel_traitsIf13__nv_bfloat16fS2_fjLj512ELj1ELj4ELj1ELj16ENS_18Kernel_traits_baseILj512EfS2_fS2_fjLj128EEEEELb0ELb1ELb1EEEvNS_9BwdParamsE:
.text._ZN10layer_norm31ln_parallel_residual_bwd_kernelINS_13Kernel_traitsIf13__nv_bfloat16fS2_fjLj512ELj1ELj4ELj1ELj16ENS_18Kernel_traits_baseILj512EfS2_fS2_fjLj128EEEEELb0ELb1ELb1EEEvNS_9BwdParamsE:
        /* <DEDUP_REMOVED lines=26> */
.L_x_800:
[----:B------:R-:W0:Y:S01]  /*01a0*/  LDC.U8 R103, c[0x0][0x1f0] ;  /* 0x00007c00ff677b82 */ /* 0x000e220000000000 */
[----:B------:R-:W-:-:S04]  /*01b0*/  SHF.L.U32 R2, R0, 0x5, RZ ;  /* 0x0000000500027819 */ /* 0x000fc800000006ff */
[----:B------:R-:W-:-:S04]  /*01c0*/  LOP3.LUT R2, R2, 0x3e0, RZ, 0xc0, !PT ;  /* 0x000003e002027812 */ /* 0x000fc800078ec0ff */
[----:B------:R-:W-:-:S04]  /*01d0*/  IADD3 R12, P0, R2, c[0x0][0x1b0], RZ ;  /* 0x00006c00020c7a10 */ /* 0x000fc80007f1e0ff */
[----:B------:R-:W-:Y:S01]  /*01e0*/  IADD3.X R13, RZ, c[0x0][0x1b4], RZ, P0, !PT ;  /* 0x00006d00ff0d7a10 */ /* 0x000fe200007fe4ff */
[----:B------:R-:W-:Y:S01]  /*01f0*/  BSSY B1, `(.L_x_802) ;  /* 0x000016d000017945 */ /* 0x000fe20003800000 */
        /* <DEDUP_REMOVED lines=19> */
[----:B01----:R-:W-:-:S02]  /*0330*/  CS2R R12, SRZ ;  /* 0x00000000000c7805 */ /* 0x003fc4000001ff00 */
.L_x_806:
[----:B------:R-:W-:Y:S01]  /*0340*/  IMAD R60, R102, c[0x0][0x168], RZ ;  /* 0x00005a00663c7a24 */ /* 0x000fe200078e02ff */
[----:B------:R-:W-:Y:S01]  /*0350*/  HFMA2.MMA R109, -RZ, RZ, 0, 2.384185791015625e-07 ;  /* 0x00000004ff6d7435 */ /* 0x000fe200000001ff */
[----:B------:R-:W-:-:S02]  /*0360*/  LOP3.LUT R104, R0, 0x1f, RZ, 0xc0, !PT ;  /* 0x0000001f00687812 */ /* 0x000fc400078ec0ff */
[----:B------:R-:W-:Y:S02]  /*0370*/  MOV R113, 0x20 ;  /* 0x0000002000717802 */ /* 0x000fe40000000f00 */
[----:B------:R-:W-:Y:S01]  /*0380*/  SHF.R.S32.HI R61, RZ, 0x1f, R60 ;  /* 0x0000001fff3d7819 */ /* 0x000fe2000001143c */
[----:B------:R-:W-:-:S03]  /*0390*/  HFMA2.MMA R81, -RZ, RZ, 0, 9.5367431640625e-07 ;  /* 0x00000010ff517435 */ /* 0x000fc600000001ff */
[----:B------:R-:W-:Y:S01]  /*03a0*/  LEA.HI R61, R61, R60, RZ, 0x3 ;  /* 0x0000003c3d3d7211 */ /* 0x000fe200078f18ff */
[----:B------:R-:W-:-:S03]  /*03b0*/  IMAD.WIDE R76, R102, R109, c[0x0][0x1a0] ;  /* 0x00006800664c7625 */ /* 0x000fc600078e026d */
[----:B------:R-:W-:Y:S02]  /*03c0*/  LEA.HI.SX32 R104, R61, R104, 0x1d ;  /* 0x000000683d687211 */ /* 0x000fe400078feaff */
[----:B------:R0:W2:Y:S03]  /*03d0*/  LDG.E R116, [R76.64] ;  /* 0x000000044c747981 */ /* 0x0000a6000c1e1900 */
[C---:B------:R-:W-:Y:S01]  /*03e0*/  IMAD.WIDE.U32 R110, R104.reuse, R113, c[0x0][0x188] ;  /* 0x00006200686e7625 */ /* 0x040fe200078e0071 */
[----:B------:R-:W-:-:S03]  /*03f0*/  IADD3 R112, R104, 0x20, RZ ;  /* 0x0000002068707810 */ /* 0x000fc60007ffe0ff */
[----:B------:R-:W-:Y:S01]  /*0400*/  IMAD.WIDE.U32 R64, R104, R81, c[0x0][0x208] ;  /* 0x0000820068407625 */ /* 0x000fe200078e0051 */
[----:B------:R-:W3:Y:S03]  /*0410*/  LDG.E.128 R60, [R110.64] ;  /* 0x000000046e3c7981 */ /* 0x000ee6000c1e1d00 */
[----:B------:R-:W-:Y:S01]  /*0420*/  IMAD.WIDE R108, R102, R109, c[0x0][0x1a8] ;  /* 0x00006a00666c7625 */ /* 0x000fe200078e026d */
[----:B------:R1:W4:Y:S03]  /*0430*/  LDG.E.128 R68, [R110.64+0x10] ;  /* 0x000010046e447981 */ /* 0x000326000c1e1d00 */
[C---:B------:R-:W-:Y:S01]  /*0440*/  IMAD.WIDE.U32 R106, R112.reuse, R113, c[0x0][0x188] ;  /* 0x00006200706a7625 */ /* 0x040fe200078e0071 */
[----:B------:R-:W4:Y:S04]  /*0450*/  LDG.E.128 R64, [R64.64] ;  /* 0x0000000440407981 */ /* 0x000f28000c1e1d00 */
[----:B------:R1:W4:Y:S04]  /*0460*/  LDG.E R105, [R108.64] ;  /* 0x000000046c697981 */ /* 0x000328000c1e1900 */
[----:B------:R2:W4:Y:S04]  /*0470*/  LDG.E.128 R72, [R106.64] ;  /* 0x000000046a487981 */ /* 0x000528000c1e1d00 */
[----:B0-----:R2:W4:Y:S01]  /*0480*/  LDG.E.128 R76, [R106.64+0x10] ;  /* 0x000010046a4c7981 */ /* 0x001522000c1e1d00 */
[----:B------:R-:W-:-:S06]  /*0490*/  IMAD.WIDE.U32 R80, R112, R81, c[0x0][0x208] ;  /* 0x0000820070507625 */ /* 0x000fcc00078e0051 */
[----:B------:R-:W4:Y:S01]  /*04a0*/  LDG.E.128 R80, [R80.64] ;  /* 0x0000000450507981 */ /* 0x000f22000c1e1d00 */
[----:B------:R-:W-:-:S04]  /*04b0*/  ISETP.NE.U32.AND P0, PT, RZ, c[0x0][0x218], PT ;  /* 0x00008600ff007a0c */ /* 0x000fc80003f05070 */
[----:B------:R-:W-:-:S13]  /*04c0*/  ISETP.NE.AND.EX P0, PT, RZ, c[0x0][0x21c], PT, P0 ;  /* 0x00008700ff007a0c */ /* 0x000fda0003f05300 */
[----:B------:R-:W-:-:S04]  /*04d0*/  @P0 IMAD.WIDE.U32 R114, R104, R113, c[0x0][0x218] ;  /* 0x0000860068720625 */ /* 0x000fc800078e0071 */
[----:B------:R-:W-:Y:S01]  /*04e0*/  @P0 IMAD.WIDE.U32 R112, R112, R113, c[0x0][0x218] ;  /* 0x0000860070700625 */ /* 0x000fe200078e0071 */
[----:B-----5:R0:W5:Y:S04]  /*04f0*/  @P0 LDG.E.128 R32, [R114.64] ;  /* 0x0000000472200981 */ /* 0x020168000c1e1d00 */
[----:B------:R0:W5:Y:S04]  /*0500*/  @P0 LDG.E.128 R36, [R114.64+0x10] ;  /* 0x0000100472240981 */ /* 0x000168000c1e1d00 */
[----:B------:R0:W5:Y:S04]  /*0510*/  @P0 LDG.E.128 R40, [R112.64] ;  /* 0x0000000470280981 */ /* 0x000168000c1e1d00 */
[----:B------:R0:W5:Y:S01]  /*0520*/  @P0 LDG.E.128 R44, [R112.64+0x10] ;  /* 0x00001004702c0981 */ /* 0x000162000c1e1d00 */
[----:B------:R-:W-:-:S04]  /*0530*/  ISETP.NE.AND P0, PT, R103, RZ, PT ;  /* 0x000000ff6700720c */ /* 0x000fc80003f05270 */
[----:B--2---:R-:W-:-:S05]  /*0540*/  FSEL R106, R116, RZ, !P0 ;  /* 0x000000ff746a7208 */ /* 0x004fca0004000000 */
[C---:B---3--:R-:W-:Y:S02]  /*0550*/  FADD.FTZ R60, -R106.reuse, R60 ;  /* 0x0000003c6a3c7221 */ /* 0x048fe40000010100 */
[C---:B-1----:R-:W-:Y:S02]  /*0560*/  FADD.FTZ R108, -R106.reuse, R61 ;  /* 0x0000003d6a6c7221 */ /* 0x042fe40000010100 */
[C---:B------:R-:W-:Y:S01]  /*0570*/  FADD.FTZ R62, -R106.reuse, R62 ;  /* 0x0000003e6a3e7221 */ /* 0x040fe20000010100 */
[--C-:B----4-:R-:W-:Y:S01]  /*0580*/  PRMT R61, RZ, 0x5410, R64.reuse ;  /* 0x00005410ff3d7816 */ /* 0x110fe20000000040 */
[----:B------:R-:W-:Y:S01]  /*0590*/  FADD.FTZ R110, -R106, R63 ;  /* 0x0000003f6a6e7221 */ /* 0x000fe20000010100 */
[----:B------:R-:W-:Y:S01]  /*05a0*/  PRMT R64, RZ, 0x7610, R64 ;  /* 0x00007610ff407816 */ /* 0x000fe20000000040 */
[C---:B------:R-:W-:Y:S01]  /*05b0*/  FMUL.FTZ R60, R105.reuse, R60 ;  /* 0x0000003c693c7220 */ /* 0x040fe20000410000 */
[----:B------:R-:W-:Y:S01]  /*05c0*/  PRMT R63, RZ, 0x5410, R65 ;  /* 0x00005410ff3f7816 */ /* 0x000fe20000000041 */
[----:B------:R-:W-:-:S02]  /*05d0*/  FMUL.FTZ R108, R105, R108 ;  /* 0x0000006c696c7220 */ /* 0x000fc40000410000 */
[----:B------:R-:W-:Y:S02]  /*05e0*/  FADD.FTZ R122, -R106, R75 ;  /* 0x0000004b6a7a7221 */ /* 0x000fe40000010100 */
[----:B------:R-:W-:Y:S02]  /*05f0*/  FMUL.FTZ R75, R105, R62 ;  /* 0x0000003e694b7220 */ /* 0x000fe40000410000 */
[----:B------:R-:W-:Y:S02]  /*0600*/  FADD.FTZ R100, R61, R100 ;  /* 0x000000643d647221 */ /* 0x000fe40000010000 */
[-C--:B------:R-:W-:Y:S02]  /*0610*/  FFMA.FTZ R101, R60, R61.reuse, R101 ;  /* 0x0000003d3c657223 */ /* 0x080fe40000010065 */
[----:B------:R-:W-:Y:S02]  /*0620*/  FMUL.FTZ R61, R28, R61 ;  /* 0x0000003d1c3d7220 */ /* 0x000fe40000410000 */
[----:B------:R-:W-:-:S02]  /*0630*/  FADD.FTZ R124, -R106, R77 ;  /* 0x0000004d6a7c7221 */ /* 0x000fc40000010100 */
[----:B------:R-:W-:Y:S02]  /*0640*/  FADD.FTZ R98, R64, R98 ;  /* 0x0000006240627221 */ /* 0x000fe40000010000 */
[-C--:B------:R-:W-:Y:S02]  /*0650*/  FFMA.FTZ R99, R108, R64.reuse, R99 ;  /* 0x000000406c637223 */ /* 0x080fe40000010063 */
[----:B------:R-:W-:Y:S02]  /*0660*/  FMUL.FTZ R77, R29, R64 ;  /* 0x000000401d4d7220 */ /* 0x000fe40000410000 */
[----:B------:R-:W-:Y:S02]  /*0670*/  FADD.FTZ R96, R63, R96 ;  /* 0x000000603f607221 */ /* 0x000fe40000010000 */
[-C--:B------:R-:W-:Y:S02]  /*0680*/  FFMA.FTZ R97, R75, R63.reuse, R97 ;  /* 0x0000003f4b617223 */ /* 0x080fe40000010061 */
[----:B------:R-:W-:-:S02]  /*0690*/  FMUL.FTZ R64, R30, R63 ;  /* 0x0000003f1e407220 */ /* 0x000fc40000410000 */
[----:B------:R-:W-:Y:S02]  /*06a0*/  FADD.FTZ R62, RZ, R61 ;  /* 0x0000003dff3e7221 */ /* 0x000fe40000010000 */
[----:B------:R-:W-:Y:S01]  /*06b0*/  FFMA.FTZ R63, R60, R61, RZ ;  /* 0x0000003d3c3f7223 */ /* 0x000fe200000100ff */
[----:B0-----:R-:W-:Y:S01]  /*06c0*/  PRMT R112, RZ, 0x7610, R65 ;  /* 0x00007610ff707816 */ /* 0x001fe20000000041 */
[----:B------:R-:W-:Y:S02]  /*06d0*/  FADD.FTZ R68, -R106, R68 ;  /* 0x000000446a447221 */ /* 0x000fe40000010100 */
[----:B------:R-:W-:Y:S02]  /*06e0*/  FADD.FTZ R113, R62, R77 ;  /* 0x0000004d3e717221 */ /* 0x000fe40000010000 */
[----:B------:R-:W-:Y:S01]  /*06f0*/  FFMA.FTZ R63, R108, R77, R63 ;  /* 0x0000004d6c3f7223 */ /* 0x000fe2000001003f */
[----:B------:R-:W-:Y:S01]  /*0700*/  PRMT R65, RZ, 0x5410, R66 ;  /* 0x00005410ff417816 */ /* 0x000fe20000000042 */
        /* <DEDUP_REMOVED lines=19> */
[----:B------:R-:W-:Y:S01]  /*0840*/  FFMA.FTZ R63, R110, R79, R63 ;  /* 0x0000004f6e3f7223 */ /* 0x000fe2000001003f */
[----:B------:R-:W-:Y:S01]  /*0850*/  PRMT R107, RZ, 0x5410, R67 ;  /* 0x00005410ff6b7816 */ /* 0x000fe20000000043 */
        /* <DEDUP_REMOVED lines=8> */
[----:B------:R-:W-:Y:S02]  /*08e0*/  FMUL.FTZ R107, R26, R107 ;  /* 0x0000006b1a6b7220 */ /* 0x000fe40000410000 */
[----:B------:R-:W-:Y:S02]  /*08f0*/  FADD.FTZ R62, R62, R109 ;  /* 0x0000006d3e3e7221 */ /* 0x000fe40000010000 */
[----:B------:R-:W-:Y:S01]  /*0900*/  FFMA.FTZ R63, R116, R109, R63 ;  /* 0x0000006d743f7223 */ /* 0x000fe2000001003f */
[----:B------:R-:W-:Y:S01]  /*0910*/  PRMT R67, RZ, 0x5410, R80 ;  /* 0x00005410ff437816 */ /* 0x000fe20000000050 */
[C---:B------:R-:W-:Y:S02]  /*0920*/  FMUL.FTZ R72, R105.reuse, R72 ;  /* 0x0000004869487220 */ /* 0x040fe40000410000 */
[----:B------:R-:W-:Y:S02]  /*0930*/  FMUL.FTZ R118, R105, R118 ;  /* 0x0000007669767220 */ /* 0x000fe40000410000 */
        /* <DEDUP_REMOVED lines=9> */
[----:B------:R-:W-:Y:S01]  /*09d0*/  PRMT R69, RZ, 0x5410, R81 ;  /* 0x00005410ff457816 */ /* 0x000fe20000000051 */
[C---:B------:R-:W-:Y:S02]  /*09e0*/  FMUL.FTZ R74, R105.reuse, R74 ;  /* 0x0000004a694a7220 */ /* 0x040fe40000410000 */
[----:B------:R-:W-:Y:S02]  /*09f0*/  FMUL.FTZ R120, R105, R120 ;  /* 0x0000007869787220 */ /* 0x000fe40000410000 */
[----:B------:R-:W-:Y:S02]  /*0a00*/  FMUL.FTZ R113, R21, R80 ;  /* 0x0000005015717220 */ /* 0x000fe40000410000 */
[----:B------:R-:W-:Y:S02]  /*0a10*/  FADD.FTZ R62, R62, R67 ;  /* 0x000000433e3e7221 */ /* 0x000fe40000010000 */
[----:B------:R-:W-:Y:S01]  /*0a20*/  FFMA.FTZ R63, R72, R67, R63 ;  /* 0x00000043483f7223 */ /* 0x000fe2000001003f */
[----:B------:R-:W-:Y:S01]  /*0a30*/  PRMT R81, RZ, 0x7610, R81 ;  /* 0x00007610ff517816 */ /* 0x000fe20000000051 */
[----:B------:R-:W-:-:S02]  /*0a40*/  FMUL.FTZ R122, R105, R122 ;  /* 0x0000007a697a7220 */ /* 0x000fc40000410000 */
[----:B------:R-:W-:Y:S02]  /*0a50*/  FADD.FTZ R6, R69, R6 ;  /* 0x0000000645067221 */ /* 0x000fe40000010000 */
        /* <DEDUP_REMOVED lines=49> */
.L_x_807:
        /* <DEDUP_REMOVED lines=18> */
.L_x_808:
[----:B--2---:R-:W-:Y:S01]  /*0e90*/  FADD.FTZ R117, R117, R66 ;  /* 0x0000004275757221 */ /* 0x004fe20000010000 */
[----:B------:R-:W-:Y:S01]  /*0ea0*/  ISETP.NE.U32.AND P1, PT, RZ, c[0x0][0x218], PT ;  /* 0x00008600ff007a0c */ /* 0x000fe20003f25070 */
[----:B0-----:R-:W-:Y:S01]  /*0eb0*/  FADD.FTZ R62, R63, R80 ;  /* 0x000000503f3e7221 */ /* 0x001fe20000010000 */
        /* <DEDUP_REMOVED lines=12> */
[-CC-:B------:R-:W-:Y:S02]  /*0f80*/  FFMA.FTZ R75, R75, R62.reuse, R63.reuse ;  /* 0x0000003e4b4b7223 */ /* 0x180fe4000001003f */
[-CC-:B------:R-:W-:Y:S02]  /*0f90*/  FFMA.FTZ R110, R110, R62.reuse, R63.reuse ;  /* 0x0000003e6e6e7223 */ /* 0x180fe4000001003f */
[-CC-:B------:R-:W-:Y:S02]  /*0fa0*/  FFMA.FTZ R68, R68, R62.reuse, R63.reuse ;  /* 0x0000003e44447223 */ /* 0x180fe4000001003f */
[----:B------:R-:W-:-:S02]  /*0fb0*/  FFMA.FTZ R116, R116, R62, R63 ;  /* 0x0000003e74747223 */ /* 0x000fc4000001003f */
[-CC-:B------:R-:W-:Y:S02]  /*0fc0*/  FFMA.FTZ R70, R70, R62.reuse, R63.reuse ;  /* 0x0000003e46467223 */ /* 0x180fe4000001003f */
[-CC-:B------:R-:W-:Y:S02]  /*0fd0*/  FFMA.FTZ R118, R118, R62.reuse, R63.reuse ;  /* 0x0000003e76767223 */ /* 0x180fe4000001003f */
[-CC-:B-1----:R-:W-:Y:S01]  /*0fe0*/  FFMA.FTZ R66, R72, R62.reuse, R63.reuse ;  /* 0x0000003e48427223 */ /* 0x182fe2000001003f */
[----:B------:R-:W-:Y:S01]  /*0ff0*/  LOP3.LUT R72, R0, 0x1f, RZ, 0xc0, !PT ;  /* 0x0000001f00487812 */ /* 0x000fe200078ec0ff */
        /* <DEDUP_REMOVED lines=15> */
[----:B------:R-:W-:Y:S01]  /*10f0*/  @P0 MOV R69, 0x20 ;  /* 0x0000002000450802 */ /* 0x000fe20000000f00 */
[----:B------:R-:W-:Y:S01]  /*1100*/  FADD.FTZ R110, R71, -R76 ;  /* 0x8000004c476e7221 */ /* 0x000fe20000010000 */
[----:B------:R-:W-:Y:S01]  /*1110*/  LEA.HI.SX32 R72, R61, R72, 0x1d ;  /* 0x000000483d487211 */ /* 0x000fe200078feaff */
[C---:B------:R-:W-:Y:S01]  /*1120*/  FMUL.FTZ R74, R105.reuse, R82 ;  /* 0x00000052694a7220 */ /* 0x040fe20000410000 */
[----:B------:R-:W-:Y:S01]  /*1130*/  HFMA2.MMA R75, -RZ, RZ, 0, 9.5367431640625e-07 ;  /* 0x00000010ff4b7435 */ /* 0x000fe200000001ff */
        /* <DEDUP_REMOVED lines=120> */
.L_x_805:
[----:B------:R-:W-:Y:S05]  /*18c0*/  BSYNC B1 ;  /* 0x0000000000017941 */ /* 0x000fea0003800000 */
.L_x_802:
        /* <DEDUP_REMOVED lines=22> */
.L_x_801:
[----:B------:R-:W-:Y:S05]  /*1a30*/  BSYNC B0 ;  /* 0x0000000000007941 */ /* 0x000fea0003800000 */
.L_x_799:
        /* <DEDUP_REMOVED lines=100> */
.L_x_803:
[----:B------:R-:W-:Y:S02]  /*2080*/  MOV R121, R66 ;  /* 0x0000004200797202 */ /* 0x000fe40000000f00 */
[----:B------:R-:W-:-:S02]  /*2090*/  MOV R112, 0x1 ;  /* 0x0000000100707802 */ /* 0x000fc40000000f00 */
[----:B------:R-:W-:Y:S02]  /*20a0*/  MOV R119, 0x1f ;  /* 0x0000001f00777802 */ /* 0x000fe40000000f00 */
[----:B------:R-:W-:Y:S02]  /*20b0*/  MOV R82, 0xffffffff ;  /* 0xffffffff00527802 */ /* 0x000fe40000000f00 */
[----:B------:R-:W-:Y:S02]  /*20c0*/  MOV R62, 0x20e0 ;  /* 0x000020e0003e7802 */ /* 0x000fe40000000f00 */
[----:B-----5:R-:W-:Y:S05]  /*20d0*/  CALL.REL.NOINC `($__internal_51_$__cuda_sm70_shflsync_bfly_p) ;  /* 0x0000046000007944 */ /* 0x020fea0003c00000 */
[----:B-1----:R-:W-:Y:S01]  /*20e0*/  MOV R117, R119 ;  /* 0x0000007700757202 */ /* 0x002fe20000000f00 */
[----:B0-----:R-:W-:Y:S05]  /*20f0*/  BRA `(.L_x_807) ;  /* 0xffffec7000007947 */ /* 0x001fea000383ffff */
.L_x_804:
[----:B------:R-:W-:Y:S01]  /*2100*/  HFMA2.MMA R112, -RZ, RZ, 0, 5.9604644775390625e-08 ;  /* 0x00000001ff707435 */ /* 0x000fe200000001ff */
[----:B------:R-:W-:Y:S02]  /*2110*/  MOV R121, R80 ;  /* 0x0000005000797202 */ /* 0x000fe40000000f00 */
[----:B------:R-:W-:Y:S02]  /*2120*/  MOV R119, 0x1f ;  /* 0x0000001f00777802 */ /* 0x000fe40000000f00 */
[----:B------:R-:W-:-:S02]  /*2130*/  MOV R82, 0xffffffff ;  /* 0xffffffff00527802 */ /* 0x000fc40000000f00 */
[----:B------:R-:W-:Y:S02]  /*2140*/  MOV R62, 0x2160 ;  /* 0x00002160003e7802 */ /* 0x000fe40000000f00 */
[----:B01---5:R-:W-:Y:S05]  /*2150*/  CALL.REL.NOINC `($__internal_51_$__cuda_sm70_shflsync_bfly_p) ;  /* 0x000003e000007944 */ /* 0x023fea0003c00000 */
[----:B------:R-:W-:Y:S01]  /*2160*/  FADD.FTZ R66, R66, R117 ;  /* 0x0000007542427221 */ /* 0x000fe20000010000 */
[----:B0-----:R-:W-:Y:S01]  /*2170*/  HFMA2.MMA R112, -RZ, RZ, 0, 1.1920928955078125e-07 ;  /* 0x00000002ff707435 */ /* 0x001fe200000001ff */
[----:B-1----:R-:W-:Y:S01]  /*2180*/  FADD.FTZ R80, R80, R119 ;  /* 0x0000007750507221 */ /* 0x002fe20000010000 */
[----:B------:R-:W-:Y:S02]  /*2190*/  MOV R119, 0x1f ;  /* 0x0000001f00777802 */ /* 0x000fe40000000f00 */
[----:B------:R-:W-:Y:S02]  /*21a0*/  MOV R82, 0xffffffff ;  /* 0xffffffff00527802 */ /* 0x000fe40000000f00 */
[----:B------:R-:W-:Y:S02]  /*21b0*/  MOV R121, R66 ;  /* 0x0000004200797202 */ /* 0x000fe40000000f00 */
[----:B------:R-:W-:Y:S02]  /*21c0*/  MOV R62, 0x21e0 ;  /* 0x000021e0003e7802 */ /* 0x000fe40000000f00 */
[----:B------:R-:W-:Y:S05]  /*21d0*/  CALL.REL.NOINC `($__internal_51_$__cuda_sm70_shflsync_bfly_p) ;  /* 0x0000036000007944 */ /* 0x000fea0003c00000 */
[----:B0-----:R-:W-:Y:S01]  /*21e0*/  HFMA2.MMA R112, -RZ, RZ, 0, 1.1920928955078125e-07 ;  /* 0x00000002ff707435 */ /* 0x001fe200000001ff */
[----:B-1----:R-:W-:-:S02]  /*21f0*/  MOV R117, R119 ;  /* 0x0000007700757202 */ /* 0x002fc40000000f00 */
[----:B------:R-:W-:Y:S02]  /*2200*/  MOV R121, R80 ;  /* 0x0000005000797202 */ /* 0x000fe40000000f00 */
[----:B------:R-:W-:Y:S02]  /*2210*/  MOV R119, 0x1f ;  /* 0x0000001f00777802 */ /* 0x000fe40000000f00 */
[----:B------:R-:W-:Y:S02]  /*2220*/  MOV R82, 0xffffffff ;  /* 0xffffffff00527802 */ /* 0x000fe40000000f00 */
[----:B------:R-:W-:Y:S02]  /*2230*/  MOV R62, 0x2250 ;  /* 0x00002250003e7802 */ /* 0x000fe40000000f00 */
[----:B------:R-:W-:Y:S05]  /*2240*/  CALL.REL.NOINC `($__internal_51_$__cuda_sm70_shflsync_bfly_p) ;  /* 0x000002f000007944 */ /* 0x000fea0003c00000 */
[----:B------:R-:W-:Y:S01]  /*2250*/  FADD.FTZ R66, R117, R66 ;  /* 0x0000004275427221 */ /* 0x000fe20000010000 */
[----:B0-----:R-:W-:Y:S01]  /*2260*/  HFMA2.MMA R112, -RZ, RZ, 0, 2.384185791015625e-07 ;  /* 0x00000004ff707435 */ /* 0x001fe200000001ff */
[----:B-1----:R-:W-:Y:S01]  /*2270*/  FADD.FTZ R80, R80, R119 ;  /* 0x0000007750507221 */ /* 0x002fe20000010000 */
[----:B------:R-:W-:Y:S02]  /*2280*/  MOV R119, 0x1f ;  /* 0x0000001f00777802 */ /* 0x000fe40000000f00 */
[----:B------:R-:W-:-:S02]  /*2290*/  MOV R82, 0xffffffff ;  /* 0xffffffff00527802 */ /* 0x000fc40000000f00 */
[----:B------:R-:W-:Y:S02]  /*22a0*/  MOV R121, R66 ;  /* 0x0000004200797202 */ /* 0x000fe40000000f00 */
[----:B------:R-:W-:Y:S02]  /*22b0*/  MOV R62, 0x22d0 ;  /* 0x000022d0003e7802 */ /* 0x000fe40000000f00 */
[----:B------:R-:W-:Y:S05]  /*22c0*/  CALL.REL.NOINC `($__internal_51_$__cuda_sm70_shflsync_bfly_p) ;  /* 0x0000027000007944 */ /* 0x000fea0003c00000 */
[----:B0-----:R-:W-:Y:S01]  /*22d0*/  HFMA2.MMA R112, -RZ, RZ, 0, 2.384185791015625e-07 ;  /* 0x00000004ff707435 */ /* 0x001fe200000001ff */
[----:B-1----:R-:W-:Y:S02]  /*22e0*/  MOV R117, R119 ;  /* 0x0000007700757202 */ /* 0x002fe40000000f00 */
[----:B------:R-:W-:Y:S02]  /*22f0*/  MOV R121, R80 ;  /* 0x0000005000797202 */ /* 0x000fe40000000f00 */
[----:B------:R-:W-:Y:S02]  /*2300*/  MOV R119, 0x1f ;  /* 0x0000001f00777802 */ /* 0x000fe40000000f00 */
[----:B------:R-:W-:Y:S02]  /*2310*/  MOV R82, 0xffffffff ;  /* 0xffffffff00527802 */ /* 0x000fe40000000f00 */
[----:B------:R-:W-:-:S02]  /*2320*/  MOV R62, 0x2340 ;  /* 0x00002340003e7802 */ /* 0x000fc40000000f00 */
[----:B------:R-:W-:Y:S05]  /*2330*/  CALL.REL.NOINC `($__internal_51_$__cuda_sm70_shflsync_bfly_p) ;  /* 0x0000020000007944 */ /* 0x000fea0003c00000 */
[----:B------:R-:W-:Y:S01]  /*2340*/  FADD.FTZ R66, R117, R66 ;  /* 0x0000004275427221 */ /* 0x000fe20000010000 */
[----:B0-----:R-:W-:Y:S01]  /*2350*/  HFMA2.MMA R112, -RZ, RZ, 0, 4.76837158203125e-07 ;  /* 0x00000008ff707435 */ /* 0x001fe200000001ff */
[----:B-1----:R-:W-:Y:S01]  /*2360*/  FADD.FTZ R80, R80, R119 ;  /* 0x0000007750507221 */ /* 0x002fe20000010000 */
[----:B------:R-:W-:-:S02]  /*2370*/  MOV R119, 0x1f ;  /* 0x0000001f00777802 */ /* 0x000fc40000000f00 */
[----:B------:R-:W-:Y:S02]  /*2380*/  MOV R82, 0xffffffff ;  /* 0xffffffff00527802 */ /* 0x000fe40000000f00 */
[----:B------:R-:W-:Y:S02]  /*2390*/  MOV R121, R66 ;  /* 0x0000004200797202 */ /* 0x000fe40000000f00 */
[----:B------:R-:W-:Y:S02]  /*23a0*/  MOV R62, 0x23c0 ;  /* 0x000023c0003e7802 */ /* 0x000fe40000000f00 */
[----:B------:R-:W-:Y:S05]  /*23b0*/  CALL.REL.NOINC `($__internal_51_$__cuda_sm70_shflsync_bfly_p) ;  /* 0x0000018000007944 */ /* 0x000fea0003c00000 */
[----:B0-----:R-:W-:Y:S01]  /*23c0*/  HFMA2.MMA R112, -RZ, RZ, 0, 4.76837158203125e-07 ;  /* 0x00000008ff707435 */ /* 0x001fe200000001ff */
[----:B-1----:R-:W-:Y:S02]  /*23d0*/  MOV R117, R119 ;  /* 0x0000007700757202 */ /* 0x002fe40000000f00 */
[----:B------:R-:W-:Y:S02]  /*23e0*/  MOV R121, R80 ;  /* 0x0000005000797202 */ /* 0x000fe40000000f00 */
[----:B------:R-:W-:Y:S02]  /*23f0*/  MOV R119, 0x1f ;  /* 0x0000001f00777802 */ /* 0x000fe40000000f00 */
[----:B------:R-:W-:-:S02]  /*2400*/  MOV R82, 0xffffffff ;  /* 0xffffffff00527802 */ /* 0x000fc40000000f00 */
[----:B------:R-:W-:Y:S02]  /*2410*/  MOV R62, 0x2430 ;  /* 0x00002430003e7802 */ /* 0x000fe40000000f00 */
[----:B------:R-:W-:Y:S05]  /*2420*/  CALL.REL.NOINC `($__internal_51_$__cuda_sm70_shflsync_bfly_p) ;  /* 0x0000011000007944 */ /* 0x000fea0003c00000 */
[----:B------:R-:W-:Y:S01]  /*2430*/  FADD.FTZ R66, R117, R66 ;  /* 0x0000004275427221 */ /* 0x000fe20000010000 */
[----:B0-----:R-:W-:Y:S01]  /*2440*/  HFMA2.MMA R112, -RZ, RZ, 0, 9.5367431640625e-07 ;  /* 0x00000010ff707435 */ /* 0x001fe200000001ff */
[----:B-1----:R-:W-:Y:S01]  /*2450*/  FADD.FTZ R80, R80, R119 ;  /* 0x0000007750507221 */ /* 0x002fe20000010000 */
[----:B------:R-:W-:Y:S02]  /*2460*/  MOV R119, 0x1f ;  /* 0x0000001f00777802 */ /* 0x000fe40000000f00 */
[----:B------:R-:W-:Y:S02]  /*2470*/  MOV R82, 0xffffffff ;  /* 0xffffffff00527802 */ /* 0x000fe40000000f00 */
[----:B------:R-:W-:Y:S02]  /*2480*/  MOV R121, R66 ;  /* 0x0000004200797202 */ /* 0x000fe40000000f00 */
[----:B------:R-:W-:Y:S02]  /*2490*/  MOV R62, 0x24b0 ;  /* 0x000024b0003e7802 */ /* 0x000fe40000000f00 */
[----:B------:R-:W-:Y:S05]  /*24a0*/  CALL.REL.NOINC `($__internal_51_$__cuda_sm70_shflsync_bfly_p) ;  /* 0x0000009000007944 */ /* 0x000fea0003c00000 */
[----:B0-----:R-:W-:Y:S01]  /*24b0*/  HFMA2.MMA R112, -RZ, RZ, 0, 9.5367431640625e-07 ;  /* 0x00000010ff707435 */ /* 0x001fe200000001ff */
[----:B-1----:R-:W-:-:S02]  /*24c0*/  MOV R117, R119 ;  /* 0x0000007700757202 */ /* 0x002fc40000000f00 */
[----:B------:R-:W-:Y:S02]  /*24d0*/  MOV R121, R80 ;  /* 0x0000005000797202 */ /* 0x000fe40000000f00 */
[----:B------:R-:W-:Y:S02]  /*24e0*/  MOV R119, 0x1f ;  /* 0x0000001f00777802 */ /* 0x000fe40000000f00 */
[----:B------:R-:W-:Y:S02]  /*24f0*/  MOV R82, 0xffffffff ;  /* 0xffffffff00527802 */ /* 0x000fe40000000f00 */
[----:B------:R-:W-:Y:S02]  /*2500*/  MOV R62, 0x2520 ;  /* 0x00002520003e7802 */ /* 0x000fe40000000f00 */
[----:B------:R-:W-:Y:S05]  /*2510*/  CALL.REL.NOINC `($__internal_51_$__cuda_sm70_shflsync_bfly_p) ;  /* 0x0000002000007944 */ /* 0x000fea0003c00000 */
[----:B-1----:R-:W-:Y:S01]  /*2520*/  MOV R63, R119 ;  /* 0x00000077003f7202 */ /* 0x002fe20000000f00 */
[----:B0-----:R-:W-:Y:S05]  /*2530*/  BRA `(.L_x_808) ;  /* 0xffffe95000007947 */ /* 0x001fea000383ffff */
        .weak           $__internal_51_$__cuda_sm70_shflsync_bfly_p
        .type           $__internal_51_$__cuda_sm70_shflsync_bfly_p,@function
        .size           $__internal_51_$__cuda_sm70_shflsync_bfly_p,(.L_x_1997 - $__internal_51_$__cuda_sm70_shflsync_bfly_p)
$__internal_51_$__cuda_sm70_shflsync_bfly_p:
[----:B------:R-:W-:Y:S01]  /*2540*/  HFMA2.MMA R63, -RZ, RZ, 0, 0 ;  /* 0x00000000ff3f7435 */ /* 0x000fe200000001ff */
[----:B------:R-:W-:Y:S04]  /*2550*/  WARPSYNC R82 ;  /* 0x0000005200007348 */ /* 0x000fe80003800000 */
[----:B------:R0:W1:Y:S01]  /*2560*/  SHFL.BFLY PT, R119, R121, R112, R119 ;  /* 0x0c00007079777389 */ /* 0x00006200000e0077 */
[----:B------:R-:W-:Y:S05]  /*2570*/  RET.REL.NODEC R62 `(_ZN10layer_norm31ln_parallel_residual_bwd_kernelINS_13Kernel_traitsIf13__nv_bfloat16fS2_fjLj512ELj1ELj4ELj1ELj16ENS_18Kernel_traits_baseILj512EfS2_fS2_fjLj128EEEEELb0ELb1ELb1EEEvNS_9BwdParamsE) ;  /* 0xffffda803e007950 */ /* 0x000fea0003c3ffff */
.L_x_809:
        /* <DEDUP_REMOVED lines=16> */
.L_x_1997:


//--------------------- .text._ZN10layer_norm31ln_parallel_residual_bwd_kernelINS_13Kernel_traitsIf13__nv_bfloat16fS2_fjLj512ELj1ELj4ELj1ELj16ENS_18Kernel_traits_baseILj512EfS2_fS2_fjLj128EEEEELb1ELb0ELb0EEEvNS_9BwdParamsE --------------------------
	.section	.text._ZN10layer_norm31ln_parallel_residual_bwd_kernelINS_13Kernel_traitsIf13__nv_bfloat16fS2_fjLj512ELj1ELj4ELj1ELj16ENS_18Kernel_traits_baseILj512EfS2_fS2_fjLj128EEEEELb1ELb0ELb0EEEvNS_9BwdParamsE,"ax",@progbits
	.sectioninfo	@"SHI_REGISTERS=195"
	.align	128
        .global         _ZN10layer_norm31ln_parallel_residual_bwd_kernelINS_13Kernel_traitsIf13__nv_bfloat16fS2_fjLj512ELj1ELj4ELj1ELj16ENS_18Kernel_traits_baseILj512EfS2_fS2_fjLj128EEEEELb1ELb0ELb0EEEvNS_9BwdParamsE
        .type           _ZN10layer_norm31ln_parallel_residual_bwd_kernelINS_13Kernel_traitsIf13__nv_bfloat16fS2_fjLj512ELj1ELj4ELj1ELj16ENS_18Kernel_traits_baseILj512EfS2_fS2_fjLj128EEEEELb1ELb0ELb0EEEvNS_9BwdParamsE,@function
        .size           _ZN10layer_norm31ln_parallel_residual_bwd_kernelINS_13Kernel_traitsIf13__nv_bfloat16fS2_fjLj512ELj1ELj4ELj1ELj16ENS_18Kernel_traits_baseILj512EfS2_fS2_fjLj128EEEEELb1ELb0ELb0EEEvNS_9BwdParamsE,(.L_x_1998 - _ZN10layer_norm31ln_parallel_residual_bwd_kernelINS_13Kernel_traitsIf13__nv_bfloat16fS2_fjLj512ELj1ELj4ELj1ELj16ENS_18Kernel_traits_baseILj512EfS2_fS2_fjLj128EEEEELb1ELb0ELb0EEEvNS_9BwdParamsE)
        .other          _ZN10layer_norm31ln_parallel_residual_bwd_kernelINS_13Kernel_traitsIf13__nv_bfloat16fS2_fjLj512ELj1ELj4ELj1ELj16ENS_18Kernel_traits_baseILj512EfS2_fS2_fjLj128EEEEELb1ELb0ELb0EEEvNS_9BwdParamsE,@"STO_CUDA_ENTRY STV_DEFAULT"
_ZN10layer_norm31ln_parallel_residual_bwd_kernelINS_13Kernel_traitsIf13__nv_bfloat16fS2_fjLj512ELj1ELj4ELj1ELj16ENS_18Kernel_traits_baseILj512EfS2_fS2_fjLj128EEEEELb1ELb0ELb0EEEvNS_9BwdParamsE:
.text._ZN10layer_norm31ln_parallel_residual_bwd_kernelINS_13Kernel_traitsIf13__nv_bfloat16fS2_fjLj512ELj1ELj4ELj1ELj16ENS_18Kernel_traits_baseILj512EfS2_fS2_fjLj128EEEEELb1ELb0ELb0EEEvNS_9BwdParamsE:
        /* <DEDUP_REMOVED lines=65> */
[----:B------:R-:W-:-:S07]  /*0410*/  IMAD.MOV.U32 R81, RZ, RZ, RZ ;  /* 0x000000ffff517224 */ /* 0x000fce00078e00ff */
.L_x_822:
[----:B------:R-:W-:-:S10]  /*0420*/  HFMA2.MMA R131, -RZ, RZ, 0, 2.384185791015625e-07 ;  /* 0x00000004ff837435 */ /* 0x000fd400000001ff */
[----:B------:R-:W-:-:S04]  /*0430*/  IMAD.WIDE R128, R142, R131, c[0x0][0x1a0] ;  /* 0x000068008e807625 */ /* 0x000fc800078e0283 */
[C---:B------:R-:W-:Y:S01]  /*0440*/  IMAD.WIDE R130, R142.reuse, R131, c[0x0][0x1a8] ;  /* 0x00006a008e827625 */ /* 0x040fe200078e0283 */
[----:B-----5:R1:W5:Y:S04]  /*0450*/  LDG.E R153, [R128.64] ;  /* 0x0000000480997981 */ /* 0x020368000c1e1900 */
[----:B------:R1:W5:Y:S01]  /*0460*/  LDG.E R152, [R130.64] ;  /* 0x0000000482987981 */ /* 0x000362000c1e1900 */
[----:B------:R-:W-:Y:S01]  /*0470*/  IMAD R136, R142, c[0x0][0x168], RZ ;  /* 0x00005a008e887a24 */ /* 0x000fe200078e02ff */
[----:B------:R-:W-:Y:S01]  /*0480*/  BSSY B1, `(.L_x_812) ;  /* 0x0000085000017945 */ /* 0x000fe20003800000 */
[----:B------:R-:W-:Y:S01]  /*0490*/  HFMA2.MMA R188, -RZ, RZ, 0, 0 ;  /* 0x00000000ffbc7435 */ /* 0x000fe200000001ff */
[----:B------:R-:W-:Y:S02]  /*04a0*/  MOV R187, RZ ;  /* 0x000000ff00bb7202 */ /* 0x000fe40000000f00 */
        /* <DEDUP_REMOVED lines=18> */
[----:B------:R-:W-:Y:S02]  /*05d0*/  ISETP.NE.U32.AND P1, PT, RZ, c[0x0][0x218], PT ;  /* 0x00008600ff007a0c */ /* 0x000fe40003f25070 */
[----:B------:R-:W-:Y:S02]  /*05e0*/  SHF.L.U64.HI R173, R143, 0x3, RZ ;  /* 0x000000038fad7819 */ /* 0x000fe400000102ff */
[----:B------:R-:W-:-:S07]  /*05f0*/  ISETP.NE.AND.EX P1, PT, RZ, c[0x0][0x21c], PT, P1 ;  /* 0x00008700ff007a0c */ /* 0x000fce0003f25310 */
[----:B------:R-:W-:-:S04]  /*0600*/  @P0 IADD3 R174, P6, R172, c[0x0][0x198], RZ ;  /* 0x00006600acae0a10 */ /* 0x000fc80007fde0ff */
[----:B------:R-:W-:-:S05]  /*0610*/  @P0 IADD3.X R175, R173, c[0x0][0x19c], RZ, P6, !PT ;  /* 0x00006700adaf0a10 */ /* 0x000fca00037fe4ff */
[----:B------:R0:W5:Y:S02]  /*0620*/  @P0 LDG.E.64 R2, [R174.64] ;  /* 0x00000004ae020981 */ /* 0x000164000c1e1b00 */
[----:B0-----:R-:W-:Y:S02]  /*0630*/  ISETP.NE.AND P0, PT, R186, RZ, PT ;  /* 0x000000ffba00720c */ /* 0x001fe40003f05270 */
[----:B------:R-:W-:Y:S02]  /*0640*/  IADD3 R172, P5, R172, c[0x0][0x190], RZ ;  /* 0x00006400acac7a10 */ /* 0x000fe40007fbe0ff */
[----:B-----5:R-:W-:Y:S02]  /*0650*/  FSEL R176, R153, RZ, !P0 ;  /* 0x000000ff99b07208 */ /* 0x020fe40004000000 */
[----:B------:R-:W-:Y:S02]  /*0660*/  @P1 LEA R170, P2, R143, c[0x0][0x218], 0x5 ;  /* 0x000086008faa1a11 */ /* 0x000fe400078428ff */
[----:B------:R-:W-:-:S02]  /*0670*/  IADD3.X R173, R173, c[0x0][0x194], RZ, P5, !PT ;  /* 0x00006500adad7a10 */ /* 0x000fc40002ffe4ff */
[----:B------:R-:W-:-:S03]  /*0680*/  @P1 LEA.HI.X R171, R143, c[0x0][0x21c], RZ, 0x5, P2 ;  /* 0x000087008fab1a11 */ /* 0x000fc600010f2cff */
[----:B-1----:R0:W5:Y:S04]  /*0690*/  LDG.E.64 R140, [R172.64] ;  /* 0x00000004ac8c7981 */ /* 0x002168000c1e1b00 */
[----:B------:R1:W5:Y:S04]  /*06a0*/  @P1 LDG.E.128 R16, [R170.64] ;  /* 0x00000004aa101981 */ /* 0x000368000c1e1d00 */
[----:B------:R1:W5:Y:S01]  /*06b0*/  @P1 LDG.E.128 R12, [R170.64+0x10] ;  /* 0x00001004aa0c1981 */ /* 0x000362000c1e1d00 */
[--C-:B--2---:R-:W-:Y:S02]  /*06c0*/  FADD.FTZ R185, R131, -R176.reuse ;  /* 0x800000b083b97221 */ /* 0x104fe40000010000 */
[----:B------:R-:W-:Y:S01]  /*06d0*/  FADD.FTZ R181, R130, -R176 ;  /* 0x800000b082b57221 */ /* 0x000fe20000010000 */
[----:B---3--:R-:W-:Y:S01]  /*06e0*/  PRMT R131, RZ, 0x5410, R144 ;  /* 0x00005410ff837816 */ /* 0x008fe20000000090 */
[--C-:B------:R-:W-:Y:S01]  /*06f0*/  FADD.FTZ R177, R128, -R176.reuse ;  /* 0x800000b080b17221 */ /* 0x100fe20000010000 */
[----:B------:R-:W-:Y:S01]  /*0700*/  PRMT R130, RZ, 0x7610, R145 ;  /* 0x00007610ff827816 */ /* 0x000fe20000000091 */
[----:B------:R-:W-:Y:S01]  /*0710*/  FADD.FTZ R179, R129, -R176 ;  /* 0x800000b081b37221 */ /* 0x000fe20000010000 */
[----:B----4-:R-:W-:Y:S01]  /*0720*/  PRMT R129, RZ, 0x5410, R136 ;  /* 0x00005410ff817816 */ /* 0x010fe20000000088 */
[----:B0-----:R-:W-:Y:S01]  /*0730*/  FMUL.FTZ R172, R104, R131 ;  /* 0x0000008368ac7220 */ /* 0x001fe20000410000 */
[----:B------:R-:W-:Y:S01]  /*0740*/  PRMT R144, RZ, 0x7610, R144 ;  /* 0x00007610ff907816 */ /* 0x000fe20000000090 */
[C---:B-1----:R-:W-:Y:S01]  /*0750*/  FMUL.FTZ R171, R152.reuse, R177 ;  /* 0x000000b198ab7220 */ /* 0x042fe20000410000 */
[--C-:B------:R-:W-:Y:S01]  /*0760*/  PRMT R183, RZ, 0x5410, R137.reuse ;  /* 0x00005410ffb77816 */ /* 0x100fe20000000089 */
[----:B------:R-:W-:Y:S01]  /*0770*/  FMUL.FTZ R177, R107, R130 ;  /* 0x000000826bb17220 */ /* 0x000fe20000410000 */
[----:B------:R-:W-:Y:S01]  /*0780*/  PRMT R128, RZ, 0x7610, R137 ;  /* 0x00007610ff807816 */ /* 0x000fe20000000089 */
[----:B------:R-:W-:Y:S01]  /*0790*/  FMUL.FTZ R174, R152, R185 ;  /* 0x000000b998ae7220 */ /* 0x000fe20000410000 */
[----:B------:R-:W-:Y:S01]  /*07a0*/  PRMT R136, RZ, 0x7610, R136 ;  /* 0x00007610ff887816 */ /* 0x000fe20000000088 */
[----:B------:R-:W-:Y:S01]  /*07b0*/  FMUL.FTZ R173, R105, R144 ;  /* 0x0000009069ad7220 */ /* 0x000fe20000410000 */
[----:B------:R-:W-:Y:S01]  /*07c0*/  PRMT R137, RZ, 0x5410, R145 ;  /* 0x00005410ff897816 */ /* 0x000fe20000000091 */
[----:B------:R-:W-:Y:S01]  /*07d0*/  FFMA.FTZ R172, R112, R129, R172 ;  /* 0x0000008170ac7223 */ /* 0x000fe200000100ac */
[--C-:B------:R-:W-:Y:S01]  /*07e0*/  PRMT R189, RZ, 0x5410, R139.reuse ;  /* 0x00005410ffbd7816 */ /* 0x100fe2000000008b */
[--C-:B------:R-:W-:Y:S01]  /*07f0*/  FADD.FTZ R149, R149, -R176.reuse ;  /* 0x800000b095957221 */ /* 0x100fe20000010000 */
[----:B------:R-:W-:Y:S01]  /*0800*/  PRMT R188, RZ, 0x7610, R139 ;  /* 0x00007610ffbc7816 */ /* 0x000fe2000000008b */
[--C-:B------:R-:W-:Y:S01]  /*0810*/  FADD.FTZ R139, R148, -R176.reuse ;  /* 0x800000b0948b7221 */ /* 0x100fe20000010000 */
[--C-:B------:R-:W-:Y:S01]  /*0820*/  PRMT R191, RZ, 0x5410, R147.reuse ;  /* 0x00005410ffbf7816 */ /* 0x100fe20000000093 */
[--C-:B------:R-:W-:Y:S01]  /*0830*/  FADD.FTZ R151, R151, -R176.reuse ;  /* 0x800000b097977221 */ /* 0x100fe20000010000 */
[----:B------:R-:W-:Y:S01]  /*0840*/  PRMT R190, RZ, 0x7610, R147 ;  /* 0x00007610ffbe7816 */ /* 0x000fe20000000093 */
[----:B------:R-:W-:-:S02]  /*0850*/  FADD.FTZ R147, R150, -R176 ;  /* 0x800000b096937221 */ /* 0x000fc40000010000 */
[----:B------:R-:W-:Y:S02]  /*0860*/  FADD.FTZ R64, R64, R129 ;  /* 0x0000008140407221 */ /* 0x000fe40000010000 */
[----:B------:R-:W-:Y:S02]  /*0870*/  FFMA.FTZ R80, R171, R129, R80 ;  /* 0x00000081ab507223 */ /* 0x000fe40000010050 */
[----:B------:R-:W-:Y:S02]  /*0880*/  FADD.FTZ R67, R67, R128 ;  /* 0x0000008043437221 */ /* 0x000fe40000010000 */
[-C--:B------:R-:W-:Y:S02]  /*0890*/  FFMA.FTZ R177, R115, R128.reuse, R177 ;  /* 0x0000008073b17223 */ /* 0x080fe400000100b1 */
[----:B------:R-:W-:Y:S02]  /*08a0*/  FFMA.FTZ R83, R174, R128, R83 ;  /* 0x00000080ae537223 */ /* 0x000fe40000010053 */
[----:B------:R-:W-:-:S02]  /*08b0*/  FMUL.FTZ R170, R152, R179 ;  /* 0x000000b398aa7220 */ /* 0x000fc40000410000 */
[----:B------:R-:W-:Y:S02]  /*08c0*/  FFMA.FTZ R173, R113, R136, R173 ;  /* 0x0000008871ad7223 */ /* 0x000fe400000100ad */
[----:B------:R-:W-:Y:S02]  /*08d0*/  FMUL.FTZ R176, R106, R137 ;  /* 0x000000896ab07220 */ /* 0x000fe40000410000 */
[----:B------:R-:W-:Y:S02]  /*08e0*/  FADD.FTZ R128, RZ, R172 ;  /* 0x000000acff807221 */ /* 0x000fe40000010000 */
[C---:B------:R-:W-:Y:S01]  /*08f0*/  FFMA.FTZ R129, R171.reuse, R172, RZ ;  /* 0x000000acab817223 */ /* 0x040fe200000100ff */
[----:B------:R-:W-:Y:S01]  /*0900*/  PRMT R145, RZ, 0x5410, R146 ;  /* 0x00005410ff917816 */ /* 0x000fe20000000092 */
[----:B------:R-:W-:Y:S02]  /*0910*/  FADD.FTZ R32, R32, R131 ;  /* 0x0000008320207221 */ /* 0x000fe40000010000 */
[----:B------:R-:W-:-:S02]  /*0920*/  FFMA.FTZ R48, R171, R131, R48 ;  /* 0x00000083ab307223 */ /* 0x000fc40000010030 */
[----:B------:R-:W-:Y:S02]  /*0930*/  FMUL.FTZ R175, R152, R181 ;  /* 0x000000b598af7220 */ /* 0x000fe40000410000 */
[----:B------:R-:W-:Y:S02]  /*0940*/  FFMA.FTZ R176, R114, R183, R176 ;  /* 0x000000b772b07223 */ /* 0x000fe400000100b0 */
[----:B------:R-:W-:Y:S02]  /*0950*/  FADD.FTZ R131, R128, R173 ;  /* 0x000000ad80837221 */ /* 0x000fe40000010000 */
[----:B------:R-:W-:Y:S01]  /*0960*/  FFMA.FTZ R129, R170, R173, R129 ;  /* 0x000000adaa817223 */ /* 0x000fe20000010081 */
[----:B------:R-:W-:Y:S01]  /*0970*/  PRMT R187, RZ, 0x5410, R138 ;  /* 0x00005410ffbb7816 */ /* 0x000fe2000000008a */
[----:B------:R-:W-:Y:S01]  /*0980*/  FMUL.FTZ R178, R100, R145 ;  /* 0x0000009164b27220 */ /* 0x000fe20000410000 */
[----:B------:R-:W-:Y:S01]  /*0990*/  PRMT R146, RZ, 0x7610, R146 ;  /* 0x00007610ff927816 */ /* 0x000fe20000000092 */
[----:B------:R-:W-:-:S02]  /*09a0*/  FADD.FTZ R128, R131, R176 ;  /* 0x000000b083807221 */ /* 0x000fc40000010000 */
[----:B------:R-:W-:Y:S01]  /*09b0*/  FFMA.FTZ R129, R175, R176, R129 ;  /* 0x000000b0af817223 */ /* 0x000fe20000010081 */
[----:B------:R-:W-:Y:S01]  /*09c0*/  PRMT R138, RZ, 0x7610, R138 ;  /* 0x00007610ff8a7816 */ /* 0x000fe2000000008a */
[----:B------:R-:W-:Y:S02]  /*09d0*/  FMUL.FTZ R181, R101, R146 ;  /* 0x0000009265b57220 */ /* 0x000fe40000410000 */
[----:B------:R-:W-:Y:S02]  /*09e0*/  FMUL.FTZ R179, R152, R139 ;  /* 0x0000008b98b37220 */ /* 0x000fe40000410000 */
[----:B------:R-:W-:Y:S02]  /*09f0*/  FFMA.FTZ R178, R108, R187, R178 ;  /* 0x000000bb6cb27223 */ /* 0x000fe400000100b2 */
        /* <DEDUP_REMOVED lines=45> */
.L_x_813:
[----:B-1----:R-:W-:Y:S05]  /*0cd0*/  BSYNC B1 ;  /* 0x0000000000017941 */ /* 0x002fea0003800000 */
.L_x_812:
        /* <DEDUP_REMOVED lines=12> */
[----:B------:R-:W-:Y:S02]  /*0da0*/  ISETP.NE.AND.EX P0, PT, RZ, c[0x0][0x254], PT, P0 ;  /* 0x00009500ff007a0c */ /* 0x000fe40003f05300 */
[----:B------:R-:W-:Y:S02]  /*0db0*/  ISETP.NE.U32.AND P1, PT, RZ, c[0x0][0x218], PT ;  /* 0x00008600ff007a0c */ /* 0x000fe40003f25070 */
[----:B------:R-:W-:Y:S02]  /*0dc0*/  SHF.L.U32 R156, R189, 0x3, RZ ;  /* 0x00000003bd9c7819 */ /* 0x000fe400000006ff */
[----:B------:R-:W-:Y:S02]  /*0dd0*/  ISETP.NE.AND.EX P1, PT, RZ, c[0x0][0x21c], PT, P1 ;  /* 0x00008700ff007a0c */ /* 0x000fe40003f25310 */
[----:B------:R-:W-:-:S05]  /*0de0*/  SHF.R.U32.HI R157, RZ, 0x1d, R189 ;  /* 0x0000001dff9d7819 */ /* 0x000fca00000116bd */
[----:B------:R-:W-:-:S04]  /*0df0*/  @P0 IADD3 R158, P6, R156, c[0x0][0x198], RZ ;  /* 0x000066009c9e0a10 */ /* 0x000fc80007fde0ff */
[----:B------:R-:W-:Y:S02]  /*0e00*/  @P0 IADD3.X R159, R157, c[0x0][0x19c], RZ, P6, !PT ;  /* 0x000067009d9f0a10 */ /* 0x000fe400037fe4ff */
[----:B------:R-:W-:-:S03]  /*0e10*/  @P1 LEA R154, P2, R189, c[0x0][0x218], 0x5 ;  /* 0x00008600bd9a1a11 */ /* 0x000fc600078428ff */
[----:B------:R0:W5:Y:S02]  /*0e20*/  @P0 LDG.E.64 R132, [R158.64] ;  /* 0x000000049e840981 */ /* 0x000164000c1e1b00 */
[----:B0-----:R-:W-:Y:S02]  /*0e30*/  ISETP.NE.AND P0, PT, R186, RZ, PT ;  /* 0x000000ffba00720c */ /* 0x001fe40003f05270 */
[----:B------:R-:W-:Y:S02]  /*0e40*/  IADD3 R156, P5, R156, c[0x0][0x190], RZ ;  /* 0x000064009c9c7a10 */ /* 0x000fe40007fbe0ff */
[----:B------:R-:W-:Y:S02]  /*0e50*/  @P1 LEA.HI.X R155, R189, c[0x0][0x21c], RZ, 0x5, P2 ;  /* 0x00008700bd9b1a11 */ /* 0x000fe400010f2cff */
[----:B------:R-:W-:Y:S02]  /*0e60*/  IADD3.X R157, R157, c[0x0][0x194], RZ, P5, !PT ;  /* 0x000065009d9d7a10 */ /* 0x000fe40002ffe4ff */
[----:B-----5:R-:W-:Y:S01]  /*0e70*/  FSEL R158, R153, RZ, !P0 ;  /* 0x000000ff999e7208 */ /* 0x020fe20004000000 */
[----:B------:R2:W5:Y:S04]  /*0e80*/  @P1 LDG.E.128 R8, [R154.64] ;  /* 0x000000049a081981 */ /* 0x000568000c1e1d00 */
[----:B------:R2:W5:Y:S04]  /*0e90*/  @P1 LDG.E.128 R4, [R154.64+0x10] ;  /* 0x000010049a041981 */ /* 0x000568000c1e1d00 */
[----:B-1----:R0:W5:Y:S01]  /*0ea0*/  LDG.E.64 R134, [R156.64] ;  /* 0x000000049c867981 */ /* 0x002162000c1e1b00 */
[----:B--2---:R-:W-:Y:S01]  /*0eb0*/  FADD.FTZ R155, -R158, R148 ;  /* 0x000000949e9b7221 */ /* 0x004fe20000010100 */
[----:B----4-:R-:W-:-:S02]  /*0ec0*/  PRMT R161, RZ, 0x5410, R129 ;  /* 0x00005410ffa17816 */ /* 0x010fc40000000081 */
[----:B------:R-:W-:Y:S02]  /*0ed0*/  PRMT R162, RZ, 0x7610, R129 ;  /* 0x00007610ffa27816 */ /* 0x000fe40000000081 */
[----:B---3--:R-:W-:Y:S01]  /*0ee0*/  PRMT R129, RZ, 0x5410, R136 ;  /* 0x00005410ff817816 */ /* 0x008fe20000000088 */
[----:B------:R-:W-:Y:S01]  /*0ef0*/  FMUL.FTZ R155, R152, R155 ;  /* 0x0000009b989b7220 */ /* 0x000fe20000410000 */
[----:B0-----:R-:W-:Y:S01]  /*0f00*/  PRMT R157, RZ, 0x5410, R128 ;  /* 0x00005410ff9d7816 */ /* 0x001fe20000000080 */
[----:B------:R-:W-:Y:S01]  /*0f10*/  FADD.FTZ R149, -R158, R149 ;  /* 0x000000959e957221 */ /* 0x000fe20000010100 */
[----:B------:R-:W-:Y:S01]  /*0f20*/  PRMT R136, RZ, 0x7610, R136 ;  /* 0x00007610ff887816 */ /* 0x000fe20000000088 */
[----:B------:R-:W-:Y:S01]  /*0f30*/  FMUL.FTZ R154, R88, R129 ;  /* 0x00000081589a7220 */ /* 0x000fe20000410000 */
        /* <DEDUP_REMOVED lines=9> */
[----:B------:R-:W-:Y:S01]  /*0fd0*/  FMUL.FTZ R157, R89, R136 ;  /* 0x00000088599d7220 */ /* 0x000fe20000410000 */
[--C-:B------:R-:W-:Y:S01]  /*0fe0*/  PRMT R131, RZ, 0x5410, R137.reuse ;  /* 0x00005410ff837816 */ /* 0x100fe20000000089 */
[----:B------:R-:W-:Y:S01]  /*0ff0*/  FMUL.FTZ R156, R152, R149 ;  /* 0x00000095989c7220 */ /* 0x000fe20000410000 */
[----:B------:R-:W-:Y:S01]  /*1000*/  PRMT R130, RZ, 0x7610, R137 ;  /* 0x00007610ff827816 */ /* 0x000fe20000000089 */
[----:B------:R-:W-:-:S02]  /*1010*/  FADD.FTZ R151, -R158, R151 ;  /* 0x000000979e977221 */ /* 0x000fc40000010100 */
[C---:B------:R-:W-:Y:S02]  /*1020*/  FADD.FTZ R163, -R158.reuse, R144 ;  /* 0x000000909ea37221 */ /* 0x040fe40000010100 */
[C---:B------:R-:W-:Y:S02]  /*1030*/  FADD.FTZ R145, -R158.reuse, R145 ;  /* 0x000000919e917221 */ /* 0x040fe40000010100 */
[C---:B------:R-:W-:Y:S02]  /*1040*/  FADD.FTZ R167, -R158.reuse, R146 ;  /* 0x000000929ea77221 */ /* 0x040fe40000010100 */
[----:B------:R-:W-:Y:S01]  /*1050*/  FADD.FTZ R147, -R158, R147 ;  /* 0x000000939e937221 */ /* 0x000fe20000010100 */
[----:B------:R-:W-:Y:S01]  /*1060*/  PRMT R137, RZ, 0x5410, R138 ;  /* 0x00005410ff897816 */ /* 0x000fe2000000008a */
[----:B------:R-:W-:Y:S02]  /*1070*/  FADD.FTZ R57, R57, R128 ;  /* 0x0000008039397221 */ /* 0x000fe40000010000 */
[----:B------:R-:W-:-:S02]  /*1080*/  FFMA.FTZ R157, R97, R128, R157 ;  /* 0x00000080619d7223 */ /* 0x000fc4000001009d */
[----:B------:R-:W-:Y:S02]  /*1090*/  FFMA.FTZ R73, R156, R128, R73 ;  /* 0x000000809c497223 */ /* 0x000fe40000010049 */
[----:B------:R-:W-:Y:S02]  /*10a0*/  FMUL.FTZ R158, R90, R131 ;  /* 0x000000835a9e7220 */ /* 0x000fe40000410000 */
[C---:B------:R-:W-:Y:S01]  /*10b0*/  FMUL.FTZ R159, R152.reuse, R159 ;  /* 0x0000009f989f7220 */ /* 0x040fe20000410000 */
[----:B------:R-:W-:Y:S01]  /*10c0*/  PRMT R138, RZ, 0x7610, R138 ;  /* 0x00007610ff8a7816 */ /* 0x000fe2000000008a */
        /* <DEDUP_REMOVED lines=8> */
[----:B------:R-:W-:-:S02]  /*1150*/  FMUL.FTZ R162, R84, R137 ;  /* 0x0000008954a27220 */ /* 0x000fc40000410000 */
[----:B------:R-:W-:Y:S02]  /*1160*/  FMUL.FTZ R163, R152, R163 ;  /* 0x000000a398a37220 */ /* 0x000fe40000410000 */
[----:B------:R-:W-:Y:S02]  /*1170*/  FMUL.FTZ R128, R85, R138 ;  /* 0x0000008a55807220 */ /* 0x000fe40000410000 */
[----:B------:R-:W-:Y:S02]  /*1180*/  FADD.FTZ R52, R52, R165 ;  /* 0x000000a534347221 */ /* 0x000fe40000010000 */
[-C--:B------:R-:W-:Y:S02]  /*1190*/  FFMA.FTZ R162, R92, R165.reuse, R162 ;  /* 0x000000a55ca27223 */ /* 0x080fe400000100a2 */
[----:B------:R-:W-:Y:S02]  /*11a0*/  FFMA.FTZ R68, R163, R165, R68 ;  /* 0x000000a5a3447223 */ /* 0x000fe40000010044 */
        /* <DEDUP_REMOVED lines=8> */
[----:B------:R-:W-:Y:S01]  /*1230*/  FFMA.FTZ R188, R159, R158, R188 ;  /* 0x0000009e9fbc7223 */ /* 0x000fe200000100bc */
[----:B------:R-:W-:Y:S01]  /*1240*/  PRMT R153, RZ, 0x5410, R139 ;  /* 0x00005410ff997816 */ /* 0x000fe2000000008b */
[----:B------:R-:W-:Y:S02]  /*1250*/  FMUL.FTZ R164, R152, R145 ;  /* 0x0000009198a47220 */ /* 0x000fe40000410000 */
[----:B------:R-:W-:Y:S02]  /*1260*/  FADD.FTZ R129, R128, R161 ;  /* 0x000000a180817221 */ /* 0x000fe40000010000 */
[----:B------:R-:W-:Y:S01]  /*1270*/  FFMA.FTZ R188, R160, R161, R188 ;  /* 0x000000a1a0bc7223 */ /* 0x000fe200000100bc */
[----:B------:R-:W-:Y:S01]  /*1280*/  PRMT R192, RZ, 0x7610, R139 ;  /* 0x00007610ffc07816 */ /* 0x000fe2000000008b */
[----:B------:R-:W-:-:S02]  /*1290*/  FADD.FTZ R53, R53, R166 ;  /* 0x000000a635357221 */ /* 0x000fc40000010000 */
[----:B------:R-:W-:Y:S02]  /*12a0*/  FFMA.FTZ R69, R164, R166, R69 ;  /* 0x000000a6a4457223 */ /* 0x000fe40000010045 */
[----:B------:R-:W-:Y:S02]  /*12b0*/  FMUL.FTZ R166, R86, R153 ;  /* 0x0000009956a67220 */ /* 0x000fe40000410000 */
[----:B------:R-:W-:Y:S02]  /*12c0*/  FMUL.FTZ R167, R152, R167 ;  /* 0x000000a798a77220 */ /* 0x000fe40000410000 */
        /* <DEDUP_REMOVED lines=30> */
.L_x_815:
[----:B------:R-:W-:Y:S05]  /*14b0*/  BSYNC B1 ;  /* 0x0000000000017941 */ /* 0x000fea0003800000 */
.L_x_814:
[----:B------:R-:W-:Y:S05]  /*14c0*/  BRA.DIV ~URZ, `(.L_x_816) ;  /* 0x000021827f007947 */ /* 0x000fea000b800000 */
[----:B------:R1:W2:Y:S02]  /*14d0*/  SHFL.BFLY PT, R130, R187, 0x1, 0x1f ;  /* 0x0c201f00bb827f89 */ /* 0x0002a400000e0000 */
.L_x_829:
        /* <DEDUP_REMOVED lines=18> */
.L_x_830:
[----:B---3--:R-:W-:Y:S01]  /*1600*/  FADD.FTZ R139, R139, R136 ;  /* 0x000000888b8b7221 */ /* 0x008fe20000010000 */
[----:B------:R-:W-:Y:S01]  /*1610*/  BSSY B1, `(.L_x_818) ;  /* 0x000007e000017945 */ /* 0x000fe20003800000 */
[----:B--2---:R-:W-:Y:S02]  /*1620*/  FADD.FTZ R129, R129, R138 ;  /* 0x0000008a81817221 */ /* 0x004fe40000010000 */
[----:B------:R-:W-:Y:S02]  /*1630*/  FMUL.FTZ R148, R139, c[0x0][0x1e0] ;  /* 0x000078008b947a20 */ /* 0x000fe40000410000 */
[----:B------:R-:W-:Y:S01]  /*1640*/  FMUL.FTZ R150, R129, c[0x0][0x1e0] ;  /* 0x0000780081967a20 */ /* 0x000fe20000410000 */
[----:B------:R-:W-:Y:S05]  /*1650*/  @!P3 BRA `(.L_x_819) ;  /* 0x000007900000b947 */ /* 0x000fea0003800000 */
[----:B0-----:R-:W-:Y:S01]  /*1660*/  ISETP.NE.AND P0, PT, R186, RZ, PT ;  /* 0x000000ffba00720c */ /* 0x001fe20003f05270 */
[----:B------:R-:W-:Y:S01]  /*1670*/  HFMA2.MMA R192, -RZ, RZ, 0, 9.5367431640625e-07 ;  /* 0x00000010ffc07435 */ /* 0x000fe200000001ff */
[----:B------:R-:W-:Y:S02]  /*1680*/  ISETP.NE.U32.AND P1, PT, RZ, c[0x0][0x218], PT ;  /* 0x00008600ff007a0c */ /* 0x000fe40003f25070 */
[----:B------:R-:W-:-:S02]  /*1690*/  FSEL R145, R148, RZ, !P0 ;  /* 0x000000ff94917208 */ /* 0x000fc40004000000 */
[----:B-----5:R-:W-:Y:S02]  /*16a0*/  MOV R128, R140 ;  /* 0x0000008c00807202 */ /* 0x020fe40000000f00 */
[----:B------:R-:W-:Y:S01]  /*16b0*/  ISETP.NE.AND.EX P1, PT, RZ, c[0x0][0x21c], PT, P1 ;  /* 0x00008700ff007a0c */ /* 0x000fe20003f25310 */
[-CC-:B------:R-:W-:Y:S01]  /*16c0*/  FFMA.FTZ R129, R175, R150.reuse, R145.reuse ;  /* 0x00000096af817223 */ /* 0x180fe20000010091 */
[----:B------:R-:W-:Y:S01]  /*16d0*/  LOP3.LUT P6, RZ, R128, 0xff, RZ, 0xc0, !PT ;  /* 0x000000ff80ff7812 */ /* 0x000fe200078cc0ff */
[-C--:B------:R-:W-:Y:S01]  /*16e0*/  FFMA.FTZ R137, R179, R150.reuse, R145 ;  /* 0x00000096b3897223 */ /* 0x080fe20000010091 */
[----:B------:R-:W-:Y:S01]  /*16f0*/  ISETP.NE.U32.AND P0, PT, RZ, c[0x0][0x258], PT ;  /* 0x00009600ff007a0c */ /* 0x000fe20003f05070 */
[----:B------:R-:W-:Y:S01]  /*1700*/  FADD.FTZ R129, R176, -R129 ;  /* 0x80000081b0817221 */ /* 0x000fe20000010000 */
[----:B------:R-:W-:Y:S01]  /*1710*/  LOP3.LUT P5, RZ, R141, 0xff, RZ, 0xc0, !PT ;  /* 0x000000ff8dff7812 */ /* 0x000fe200078ac0ff */
[----:B------:R-:W-:Y:S01]  /*1720*/  FFMA.FTZ R128, R174, R150, R145 ;  /* 0x00000096ae807223 */ /* 0x000fe20000010091 */
[----:B------:R-:W-:Y:S01]  /*1730*/  ISETP.NE.AND.EX P0, PT, RZ, c[0x0][0x25c], PT, P0 ;  /* 0x00009700ff007a0c */ /* 0x000fe20003f05300 */
[----:B------:R-:W-:Y:S01]  /*1740*/  FADD.FTZ R137, R178, -R137 ;  /* 0x80000089b2897221 */ /* 0x000fe20000010000 */
[----:B------:R-:W-:Y:S01]  /*1750*/  LOP3.LUT P2, RZ, R140, 0xff0000, RZ, 0xc0, !PT ;  /* 0x00ff00008cff7812 */ /* 0x000fe2000784c0ff */
        /* <DEDUP_REMOVED lines=16> */
[----:B-1----:R-:W-:Y:S01]  /*1860*/  FSEL R136, R147, RZ, P2 ;  /* 0x000000ff93887208 */ /* 0x002fe20001000000 */
        /* <DEDUP_REMOVED lines=88> */
.L_x_819:
[----:B------:R-:W-:Y:S05]  /*1df0*/  BSYNC B1 ;  /* 0x0000000000017941 */ /* 0x000fea0003800000 */
.L_x_818:
[----:B------:R-:W-:Y:S01]  /*1e00*/  BSSY B1, `(.L_x_820) ;  /* 0x000007a000017945 */ /* 0x000fe20003800000 */
[----:B------:R-:W-:Y:S05]  /*1e10*/  @!P4 BRA `(.L_x_821) ;  /* 0x000007800000c947 */ /* 0x000fea0003800000 */
[----:B0-----:R-:W-:Y:S01]  /*1e20*/  ISETP.NE.AND P0, PT, R186, RZ, PT ;  /* 0x000000ffba00720c */ /* 0x001fe20003f05270 */
[----:B------:R-:W-:Y:S01]  /*1e30*/  HFMA2.MMA R188, -RZ, RZ, 0, 9.5367431640625e-07 ;  /* 0x00000010ffbc7435 */ /* 0x000fe200000001ff */
[----:B------:R-:W-:Y:S02]  /*1e40*/  ISETP.NE.U32.AND P1, PT, RZ, c[0x0][0x218], PT ;  /* 0x00008600ff007a0c */ /* 0x000fe40003f25070 */
[----:B------:R-:W-:Y:S02]  /*1e50*/  FSEL R131, R148, RZ, !P0 ;  /* 0x000000ff94837208 */ /* 0x000fe40004000000 */
[----:B------:R-:W-:Y:S02]  /*1e60*/  ISETP.NE.AND.EX P1, PT, RZ, c[0x0][0x21c], PT, P1 ;  /* 0x00008700ff007a0c */ /* 0x000fe40003f25310 */
[----:B-----5:R-:W-:Y:S01]  /*1e70*/  MOV R128, R134 ;  /* 0x0000008600807202 */ /* 0x020fe20000000f00 */
[-CC-:B------:R-:W-:Y:S01]  /*1e80*/  FFMA.FTZ R145, R163, R150.reuse, R131.reuse ;  /* 0x00000096a3917223 */ /* 0x180fe20000010083 */
[----:B------:R-:W-:Y:S01]  /*1e90*/  ISETP.NE.U32.AND P0, PT, RZ, c[0x0][0x258], PT ;  /* 0x00009600ff007a0c */ /* 0x000fe20003f05070 */
[-C--:B------:R-:W-:Y:S01]  /*1ea0*/  FFMA.FTZ R137, R159, R150.reuse, R131 ;  /* 0x000000969f897223 */ /* 0x080fe20000010083 */
[----:B------:R-:W-:Y:S01]  /*1eb0*/  LOP3.LUT P6, RZ, R128, 0xff, RZ, 0xc0, !PT ;  /* 0x000000ff80ff7812 */ /* 0x000fe200078cc0ff */
[----:B------:R-:W-:Y:S01]  /*1ec0*/  FADD.FTZ R145, R162, -R145 ;  /* 0x80000091a2917221 */ /* 0x000fe20000010000 */
[----:B------:R-:W-:Y:S01]  /*1ed0*/  ISETP.NE.AND.EX P0, PT, RZ, c[0x0][0x25c], PT, P0 ;  /* 0x00009700ff007a0c */ /* 0x000fe20003f05300 */
[-C--:B-1----:R-:W-:Y:S01]  /*1ee0*/  FFMA.FTZ R136, R164, R150.reuse, R131 ;  /* 0x00000096a4887223 */ /* 0x082fe20000010083 */
[----:B------:R-:W-:Y:S01]  /*1ef0*/  LOP3.LUT P2, RZ, R135, 0xff, RZ, 0xc0, !PT ;  /* 0x000000ff87ff7812 */ /* 0x000fe2000784c0ff */
[----:B------:R-:W-:Y:S01]  /*1f00*/  FADD.FTZ R137, R158, -R137 ;  /* 0x800000899e897221 */ /* 0x000fe20000010000 */
[----:B------:R-:W-:Y:S01]  /*1f10*/  LOP3.LUT P5, RZ, R134, 0xff0000, RZ, 0xc0, !PT ;  /* 0x00ff000086ff7812 */ /* 0x000fe200078ac0ff */
[----:B------:R-:W-:-:S02]  /*1f20*/  FFMA.FTZ R130, R160, R150, R131 ;  /* 0x00000096a0827223 */ /* 0x000fc40000010083 */
[----:B------:R-:W-:Y:S02]  /*1f30*/  FMUL.FTZ R145, R152, R145 ;  /* 0x0000009198917220 */ /* 0x000fe40000410000 */
        /* <DEDUP_REMOVED lines=49> */
[----:B------:R-:W-:Y:S01]  /*2250*/  @P0 IMAD.WIDE.U32 R136, R143, R136, c[0x0][0x258] ;  /* 0x000096008f880625 */ /* 0x000fe200078e0088 */
[----:B------:R-:W-:-:S02]  /*2260*/  SEL R122, R149, R122, P0 ;  /* 0x0000007a957a7207 */ /* 0x000fc40000000000 */
[----:B------:R-:W-:Y:S01]  /*2270*/  LOP3.LUT P5, RZ, R134, 0xff00, RZ, 0xc0, !PT ;  /* 0x0000ff0086ff7812 */ /* 0x000fe200078ac0ff */
[----:B------:R-:W-:Y:S01]  /*2280*/  FMUL.FTZ R149, R149, c[0x0][0x1e8] ;  /* 0x00007a0095957a20 */ /* 0x000fe20000410000 */
[----:B------:R-:W-:Y:S01]  /*2290*/  FSEL R131, R145, RZ, P6 ;  /* 0x000000ff91837208 */ /* 0x000fe20003000000 */
[----:B------:R-:W-:Y:S01]  /*22a0*/  @P0 STG.E.128 [R136.64+0x10], R120 ;  /* 0x0000107888000986 */ /* 0x000fe2000c101d04 */
[C---:B------:R-:W-:Y:S02]  /*22b0*/  LOP3.LUT P1, RZ, R135.reuse, 0xff000000, RZ, 0xc0, !PT ;  /* 0xff00000087ff7812 */ /* 0x040fe4000782c0ff */
[----:B------:R-:W-:Y:S02]  /*22c0*/  SEL R117, R128, R117, P0 ;  /* 0x0000007580757207 */ /* 0x000fe40000000000 */
[----:B------:R-:W-:Y:S02]  /*22d0*/  LOP3.LUT P6, RZ, R135, 0xff0000, RZ, 0xc0, !PT ;  /* 0x00ff000087ff7812 */ /* 0x000fe400078cc0ff */
[----:B------:R-:W-:Y:S01]  /*22e0*/  @P2 MOV R144, R132 ;  /* 0x0000008400902202 */ /* 0x000fe20000000f00 */
[----:B------:R0:W-:Y:S01]  /*22f0*/  @P0 STG.E.128 [R136.64], R116 ;  /* 0x0000007488000986 */ /* 0x0001e2000c101d04 */
[----:B------:R-:W-:-:S02]  /*2300*/  FSEL R128, R146, RZ, P5 ;  /* 0x000000ff92807208 */ /* 0x000fc40002800000 */
[----:B------:R-:W-:Y:S02]  /*2310*/  FSEL R139, R152, RZ, P1 ;  /* 0x000000ff988b7208 */ /* 0x000fe40000800000 */
[----:B------:R-:W-:Y:S02]  /*2320*/  FSEL R138, R149, RZ, P6 ;  /* 0x000000ff958a7208 */ /* 0x000fe40003000000 */
[----:B------:R-:W-:Y:S02]  /*2330*/  @P2 LOP3.LUT P1, RZ, R144, 0xff, RZ, 0xc0, !PT ;  /* 0x000000ff90ff2812 */ /* 0x000fe4000782c0ff */
[C---:B------:R-:W-:Y:S02]  /*2340*/  @P2 LOP3.LUT P0, RZ, R132.reuse, 0xff00, RZ, 0xc0, !PT ;  /* 0x0000ff0084ff2812 */ /* 0x040fe4000780c0ff */
[----:B------:R-:W-:Y:S02]  /*2350*/  @P2 LOP3.LUT P5, RZ, R132, 0xff0000, RZ, 0xc0, !PT ;  /* 0x00ff000084ff2812 */ /* 0x000fe400078ac0ff */
[----:B------:R-:W-:-:S02]  /*2360*/  F2FP.BF16.PACK_AB R128, R128, R131 ;  /* 0x000000838080723e */ /* 0x000fc400000010ff */
[----:B------:R-:W-:Y:S01]  /*2370*/  F2FP.BF16.PACK_AB R131, R139, R138 ;  /* 0x0000008a8b83723e */ /* 0x000fe200000010ff */
[----:B------:R-:W-:Y:S01]  /*2380*/  IMAD.WIDE.U32 R138, R143, R188, c[0x0][0x248] ;  /* 0x000092008f8a7625 */ /* 0x000fe200078e00bc */
[----:B------:R-:W-:Y:S02]  /*2390*/  @P2 FSEL R144, R145, RZ, P1 ;  /* 0x000000ff91902208 */ /* 0x000fe40000800000 */
[----:B------:R-:W-:Y:S02]  /*23a0*/  @P2 FSEL R145, R146, RZ, P0 ;  /* 0x000000ff92912208 */ /* 0x000fe40000000000 */
[----:B------:R-:W-:Y:S01]  /*23b0*/  @P2 LOP3.LUT P6, RZ, R132, 0xff000000, RZ, 0xc0, !PT ;  /* 0xff00000084ff2812 */ /* 0x000fe200078cc0ff */
[----:B------:R1:W-:Y:S01]  /*23c0*/  STG.E.128 [R138.64], R128 ;  /* 0x000000808a007986 */ /* 0x0003e2000c101d04 */
[----:B------:R-:W-:Y:S02]  /*23d0*/  @P2 FSEL R146, R147, RZ, P5 ;  /* 0x000000ff93922208 */ /* 0x000fe40002800000 */
[----:B------:R-:W-:-:S02]  /*23e0*/  @P2 LOP3.LUT P0, RZ, R133, 0xff, RZ, 0xc0, !PT ;  /* 0x000000ff85ff2812 */ /* 0x000fc4000780c0ff */
[C---:B------:R-:W-:Y:S02]  /*23f0*/  @P2 LOP3.LUT P5, RZ, R133.reuse, 0xff0000, RZ, 0xc0, !PT ;  /* 0x00ff000085ff2812 */ /* 0x040fe400078ac0ff */
[----:B------:R-:W-:Y:S02]  /*2400*/  @P2 FSEL R147, R148, RZ, P6 ;  /* 0x000000ff94932208 */ /* 0x000fe40003000000 */
[C---:B------:R-:W-:Y:S02]  /*2410*/  @P2 LOP3.LUT P1, RZ, R133.reuse, 0xff00, RZ, 0xc0, !PT ;  /* 0x0000ff0085ff2812 */ /* 0x040fe4000782c0ff */
[----:B------:R-:W-:Y:S02]  /*2420*/  @P2 LOP3.LUT P6, RZ, R133, 0xff000000, RZ, 0xc0, !PT ;  /* 0xff00000085ff2812 */ /* 0x000fe400078cc0ff */
[----:B------:R-:W-:Y:S02]  /*2430*/  @P2 F2FP.BF16.PACK_AB R144, RZ, R144 ;  /* 0x00000090ff90223e */ /* 0x000fe400000010ff */
[----:B------:R-:W-:-:S02]  /*2440*/  @P2 F2FP.BF16.PACK_AB R146, RZ, R146 ;  /* 0x00000092ff92223e */ /* 0x000fc400000010ff */
[----:B0-----:R-:W-:Y:S02]  /*2450*/  @P2 FSEL R136, R152, RZ, P6 ;  /* 0x000000ff98882208 */ /* 0x001fe40003000000 */
[----:B-1----:R-:W-:Y:S02]  /*2460*/  @P2 FSEL R128, R150, RZ, P0 ;  /* 0x000000ff96802208 */ /* 0x002fe40000000000 */
        /* <DEDUP_REMOVED lines=19> */
.L_x_821:
[----:B------:R-:W-:Y:S05]  /*25a0*/  BSYNC B1 ;  /* 0x0000000000017941 */ /* 0x000fea0003800000 */
.L_x_820:
[----:B0-----:R-:W-:-:S05]  /*25b0*/  MOV R129, c[0x0][0x160] ;  /* 0x0000580000817a02 */ /* 0x001fca0000000f00 */
[----:B------:R-:W-:-:S05]  /*25c0*/  IMAD R142, R129, 0x4, R142 ;  /* 0x00000004818e7824 */ /* 0x000fca00078e028e */
[----:B------:R-:W-:-:S13]  /*25d0*/  ISETP.GE.AND P0, PT, R142, c[0x0][0x164], PT ;  /* 0x000059008e007a0c */ /* 0x000fda0003f06270 */
[----:B-1---5:R-:W-:Y:S01]  /*25e0*/  @P0 CALL.REL.NOINC `(.L_x_811) ;  /* 0x0000001000000944 */ /* 0x022fe20003c00000 */
[----:B------:R-:W-:Y:S05]  /*25f0*/  BRA `(.L_x_822) ;  /* 0xffffde2000007947 */ /* 0x000fea000383ffff */
.L_x_811:
[----:B0-----:R-:W-:Y:S05]  /*2600*/  BSYNC B0 ;  /* 0x0000000000007941 */ /* 0x001fea0003800000 */
.L_x_810:
[----:B------:R-:W-:Y:S01]  /*2610*/  SHF.R.U32.HI R2, RZ, 0x5, R0 ;  /* 0x00000005ff027819 */ /* 0x000fe20000011600 */
[----:B------:R-:W-:Y:S01]  /*2620*/  WARPSYNC 0xffffffff ;  /* 0xffffffff00007948 */ /* 0x000fe20003800000 */
[----:B------:R-:W-:Y:S01]  /*2630*/  LOP3.LUT R3, R0, 0x1f, RZ, 0xc0, !PT ;  /* 0x0000001f00037812 */ /* 0x000fe200078ec0ff */
[----:B------:R-:W-:Y:S01]  /*2640*/  BSSY B0, `(.L_x_823) ;  /* 0x00000c1000007945 */ /* 0x000fe20003800000 */
[----:B------:R-:W-:-:S04]  /*2650*/  SHF.L.U32 R2, R2, 0x6, RZ ;  /* 0x0000000602027819 */ /* 0x000fc800000006ff */
[----:B------:R-:W-:-:S04]  /*2660*/  LOP3.LUT R2, R2, 0xffffffc0, R3, 0xe2, !PT ;  /* 0xffffffc002027812 */ /* 0x000fc800078ee203 */
[----:B------:R-:W-:-:S05]  /*2670*/  SHF.L.U32 R2, R2, 0x5, RZ ;  /* 0x0000000502027819 */ /* 0x000fca00000006ff */
[----:B------:R-:W-:Y:S04]  /*2680*/  STS.128 [R2], R64 ;  /* 0x0000004002007388 */ /* 0x000fe80000000c00 */
[----:B------:R-:W-:Y:S04]  /*2690*/  STS.128 [R2+0x10], R60 ;  /* 0x0000103c02007388 */ /* 0x000fe80000000c00 */
[----:B------:R0:W-:Y:S04]  /*26a0*/  STS.128 [R2+0x400], R56 ;  /* 0x0004003802007388 */ /* 0x0001e80000000c00 */
        /* <DEDUP_REMOVED lines=67> */
[----:B------:R-:W-:Y:S01]  /*2ae0*/  LDS R14, [R0.X4+0x1e00] ;  /* 0x001e0000000e7984 */ /* 0x000fe20000004800 */
[----:B------:R-:W-:-:S03]  /*2af0*/  FADD.FTZ R3, RZ, R3 ;  /* 0x00000003ff037221 */ /* 0x000fc60000010000 */
[----:B------:R-:W-:Y:S01]  /*2b00*/  BAR.SYNC.DEFER_BLOCKING 0x0 ;  /* 0x0000000000007b1d */ /* 0x000fe20000010000 */
[----:B------:R-:W-:Y:S02]  /*2b10*/  FADD.FTZ R3, R3, R4 ;  /* 0x0000000403037221 */ /* 0x000fe40000010000 */
[----:B------:R-:W-:Y:S02]  /*2b20*/  FADD.FTZ R6, R19, R6 ;  /* 0x0000000613067221 */ /* 0x000fe40000010000 */
[----:B------:R-:W-:Y:S02]  /*2b30*/  FADD.FTZ R5, R52, R5 ;  /* 0x0000000534057221 */ /* 0x000fe40000010000 */
[----:B0-----:R-:W-:Y:S02]  /*2b40*/  FADD.FTZ R8, R53, R8 ;  /* 0x0000000835087221 */ /* 0x001fe40000010000 */
[----:B-1----:R-:W-:Y:S01]  /*2b50*/  FADD.FTZ R3, R3, R10 ;  /* 0x0000000a03037221 */ /* 0x002fe20000010000 */
[----:B------:R-:W-:Y:S01]  /*2b60*/  STS.128 [R2], R32 ;  /* 0x0000002002007388 */ /* 0x000fe20000000c00 */
[----:B--2---:R-:W-:-:S03]  /*2b70*/  FADD.FTZ R13, R6, R7 ;  /* 0x00000007060d7221 */ /* 0x004fc60000010000 */
[----:B------:R-:W-:Y:S01]  /*2b80*/  STS.128 [R2+0x10], R28 ;  /* 0x0000101c02007388 */ /* 0x000fe20000000c00 */
[----:B---3--:R-:W-:-:S03]  /*2b90*/  FADD.FTZ R19, R5, R12 ;  /* 0x0000000c05137221 */ /* 0x008fc60000010000 */
[----:B------:R-:W-:Y:S01]  /*2ba0*/  STS.128 [R2+0x400], R24 ;  /* 0x0004001802007388 */ /* 0x000fe20000000c00 */
[----:B----4-:R-:W-:-:S03]  /*2bb0*/  FADD.FTZ R55, R8, R55 ;  /* 0x0000003708377221 */ /* 0x010fc60000010000 */
[----:B------:R0:W-:Y:S04]  /*2bc0*/  STS.128 [R2+0x410], R20 ;  /* 0x0004101402007388 */ /* 0x0001e80000000c00 */
        /* <DEDUP_REMOVED lines=63> */
[----:B------:R4:W2:Y:S01]  /*2fc0*/  LDS R51, [R0.X4+0x1e00] ;  /* 0x001e000000337984 */ /* 0x0008a20000004800 */
[----:B------:R-:W-:Y:S02]  /*2fd0*/  FADD.FTZ R26, R26, R39 ;  /* 0x000000271a1a7221 */ /* 0x000fe40000010000 */
        /* <DEDUP_REMOVED lines=32> */
[----:B------:R-:W-:Y:S01]  /*31e0*/  IADD3.X R37, RZ, R37, RZ, P4, !PT ;  /* 0x00000025ff257210 */ /* 0x000fe200027fe4ff */
[----:B0-----:R-:W-:Y:S01]  /*31f0*/  IMAD.MOV.U32 R3, RZ, RZ, R25 ;  /* 0x000000ffff037224 */ /* 0x001fe200078e0019 */
[----:B------:R-:W-:Y:S02]  /*3200*/  MOV R2, R0 ;  /* 0x0000000000027202 */ /* 0x000fe40000000f00 */
[----:B------:R-:W-:Y:S02]  /*3210*/  IADD3 R0, P6, R0, 0x200, RZ ;  /* 0x0000020000007810 */ /* 0x000fe40007fde0ff */
[----:B------:R-:W-:Y:S01]  /*3220*/  IADD3.X R29, RZ, R29, RZ, P5, !PT ;  /* 0x0000001dff1d7210 */ /* 0x000fe20002ffe4ff */
[----:B------:R1:W-:Y:S01]  /*3230*/  STG.E [R2.64], R31 ;  /* 0x0000001f02007986 */ /* 0x0003e2000c101904 */
[----:B------:R-:W-:-:S04]  /*3240*/  IADD3.X R25, RZ, R25, RZ, P6, !PT ;  /* 0x00000019ff197210 */ /* 0x000fc800037fe4ff */
.L_x_824:
[----:B------:R-:W-:Y:S05]  /*3250*/  BSYNC B0 ;  /* 0x0000000000007941 */ /* 0x000fea0003800000 */
.L_x_823:
        /* <DEDUP_REMOVED lines=17> */
[----:B0-----:R-:W-:Y:S01]  /*3370*/  IMAD.MOV.U32 R3, RZ, RZ, R25 ;  /* 0x000000ffff037224 */ /* 0x001fe200078e0019 */
[----:B------:R-:W-:Y:S02]  /*3380*/  MOV R2, R0 ;  /* 0x0000000000027202 */ /* 0x000fe40000000f00 */
[----:B------:R-:W-:Y:S02]  /*3390*/  IADD3 R0, P5, R0, 0x200, RZ ;  /* 0x0000020000007810 */ /* 0x000fe40007fbe0ff */
[----:B------:R-:W-:Y:S01]  /*33a0*/  IADD3.X R29, RZ, R29, RZ, P4, !PT ;  /* 0x0000001dff1d7210 */ /* 0x000fe200027fe4ff */
[----:B------:R1:W-:Y:S01]  /*33b0*/  STG.E [R2.64], R33 ;  /* 0x0000002102007986 */ /* 0x0003e2000c101904 */
[----:B------:R-:W-:-:S04]  /*33c0*/  IADD3.X R25, RZ, R25, RZ, P5, !PT ;  /* 0x00000019ff197210 */ /* 0x000fc80002ffe4ff */
.L_x_826:
[----:B------:R-:W-:Y:S05]  /*33d0*/  BSYNC B0 ;  /* 0x0000000000007941 */ /* 0x000fea0003800000 */
.L_x_825:
[----:B------:R-:W-:Y:S01]  /*33e0*/  BSSY B0, `(.L_x_827) ;  /* 0x0000017000007945 */ /* 0x000fe20003800000 */
[----:B---3--:R-:W-:Y:S01]  /*33f0*/  FADD.FTZ R47, R26, R47 ;  /* 0x0000002f1a2f7221 */ /* 0x008fe20000010000 */
        /* <DEDUP_REMOVED lines=21> */
.L_x_828:
[----:B------:R-:W-:Y:S05]  /*3550*/  BSYNC B0 ;  /* 0x0000000000007941 */ /* 0x000fea0003800000 */
.L_x_827:
[----:B-1----:R-:W-:Y:S01]  /*3560*/  MOV R2, R14 ;  /* 0x0000000e00027202 */ /* 0x002fe20000000f00 */
[----:B------:R-:W-:Y:S01]  /*3570*/  IMAD.MOV.U32 R3, RZ, RZ, R39 ;  /* 0x000000ffff037224 */ /* 0x000fe200078e0027 */
[----:B------:R-:W-:Y:S06]  /*3580*/  @!P2 EXIT ;  /* 0x000000000000a94d */ /* 0x000fec0003800000 */
[----:B------:R0:W-:Y:S01]  /*3590*/  STG.E [R2.64], R21 ;  /* 0x0000001502007986 */ /* 0x0001e2000c101904 */
[----:B------:R-:W-:Y:S01]  /*35a0*/  FADD.FTZ R51, R28, R51 ;  /* 0x000000331c337221 */ /* 0x000fe20000010000 */
[----:B------:R-:W-:Y:S01]  /*35b0*/  MOV R4, R0 ;  /* 0x0000000000047202 */ /* 0x000fe20000000f00 */
[----:B------:R-:W-:Y:S01]  /*35c0*/  IMAD.MOV.U32 R5, RZ, RZ, R25 ;  /* 0x000000ffff057224 */ /* 0x000fe200078e0019 */
[----:B0-----:R-:W-:-:S02]  /*35d0*/  MOV R2, R12 ;  /* 0x0000000c00027202 */ /* 0x001fc40000000f00 */
[----:B------:R-:W-:-:S05]  /*35e0*/  MOV R3, R37 ;  /* 0x0000002500037202 */ /* 0x000fca0000000f00 */
[----:B------:R0:W-:Y:S02]  /*35f0*/  STG.E [R2.64], R17 ;  /* 0x0000001102007986 */ /* 0x0001e4000c101904 */
[----:B0-----:R-:W-:Y:S02]  /*3600*/  MOV R2, R10 ;  /* 0x0000000a00027202 */ /* 0x001fe40000000f00 */
[----:B------:R-:W-:-:S05]  /*3610*/  MOV R3, R29 ;  /* 0x0000001d00037202 */ /* 0x000fca0000000f00 */
[----:B------:R-:W-:Y:S04]  /*3620*/  STG.E [R2.64], R51 ;  /* 0x0000003302007986 */ /* 0x000fe8000c101904 */
[----:B------:R-:W-:Y:S01]  /*3630*/  STG.E [R4.64], R35 ;  /* 0x0000002304007986 */ /* 0x000fe2000c101904 */
[----:B------:R-:W-:Y:S05]  /*3640*/  EXIT ;  /* 0x000000000000794d */ /* 0x000fea0003800000 */
.L_x_816:
[----:B------:R-:W-:Y:S01]  /*3650*/  HFMA2.MMA R144, -RZ, RZ, 0, 5.9604644775390625e-08 ;  /* 0x00000001ff907435 */ /* 0x000fe200000001ff */
[----:B------:R-:W-:Y:S02]  /*3660*/  MOV R131, R187 ;  /* 0x000000bb00837202 */ /* 0x000fe40000000f00 */
[----:B------:R-:W-:Y:S02]  /*3670*/  MOV R137, 0x1f ;  /* 0x0000001f00897802 */ /* 0x000fe40000000f00 */
[----:B------:R-:W-:-:S02]  /*3680*/  MOV R146, 0xffffffff ;  /* 0xffffffff00927802 */ /* 0x000fc40000000f00 */
[----:B------:R-:W-:Y:S02]  /*3690*/  MOV R128, 0x36b0 ;  /* 0x000036b000807802 */ /* 0x000fe40000000f00 */
[----:B0----5:R-:W-:Y:S05]  /*36a0*/  CALL.REL.NOINC `($__internal_52_$__cuda_sm70_shflsync_bfly_p) ;  /* 0x0000046000007944 */ /* 0x021fea0003c00000 */
[----:B-1----:R-:W-:Y:S01]  /*36b0*/  MOV R130, R131 ;  /* 0x0000008300827202 */ /* 0x002fe20000000f00 */
[----:B0-----:R-:W-:Y:S05]  /*36c0*/  BRA `(.L_x_829) ;  /* 0xffffde1000007947 */ /* 0x001fea000383ffff */
.L_x_817:
[----:B------:R-:W-:Y:S01]  /*36d0*/  HFMA2.MMA R144, -RZ, RZ, 0, 5.9604644775390625e-08 ;  /* 0x00000001ff907435 */ /* 0x000fe200000001ff */
[----:B------:R-:W-:Y:S01]  /*36e0*/  IMAD.MOV.U32 R131, RZ, RZ, R188 ;  /* 0x000000ffff837224 */ /* 0x000fe200078e00bc */
[----:B------:R-:W-:Y:S02]  /*36f0*/  MOV R137, 0x1f ;  /* 0x0000001f00897802 */ /* 0x000fe40000000f00 */
[----:B------:R-:W-:Y:S02]  /*3700*/  MOV R146, 0xffffffff ;  /* 0xffffffff00927802 */ /* 0x000fe40000000f00 */
[----:B------:R-:W-:Y:S02]  /*3710*/  MOV R128, 0x3730 ;  /* 0x0000373000807802 */ /* 0x000fe40000000f00 */
[----:B012--5:R-:W-:Y:S05]  /*3720*/  CALL.REL.NOINC `($__internal_52_$__cuda_sm70_shflsync_bfly_p) ;  /* 0x000003e000007944 */ /* 0x027fea0003c00000 */
[----:B------:R-:W-:Y:S01]  /*3730*/  FADD.FTZ R187, R130, R187 ;  /* 0x000000bb82bb7221 */ /* 0x000fe20000010000 */
[----:B0-----:R-:W-:Y:S01]  /*3740*/  HFMA2.MMA R144, -RZ, RZ, 0, 1.1920928955078125e-07 ;  /* 0x00000002ff907435 */ /* 0x001fe200000001ff */
[----:B-1----:R-:W-:Y:S01]  /*3750*/  FADD.FTZ R188, R188, R131 ;  /* 0x00000083bcbc7221 */ /* 0x002fe20000010000 */
[----:B------:R-:W-:Y:S01]  /*3760*/  MOV R137, 0x1f ;  /* 0x0000001f00897802 */ /* 0x000fe20000000f00 */
[----:B------:R-:W-:Y:S01]  /*3770*/  IMAD.MOV.U32 R146, RZ, RZ, -0x1 ;  /* 0xffffffffff927424 */ /* 0x000fe200078e00ff */
[----:B------:R-:W-:-:S02]  /*3780*/  MOV R131, R187 ;  /* 0x000000bb00837202 */ /* 0x000fc40000000f00 */
[----:B------:R-:W-:Y:S02]  /*3790*/  MOV R128, 0x37b0 ;  /* 0x000037b000807802 */ /* 0x000fe40000000f00 */
[----:B------:R-:W-:Y:S05]  /*37a0*/  CALL.REL.NOINC `($__internal_52_$__cuda_sm70_shflsync_bfly_p) ;  /* 0x0000036000007944 */ /* 0x000fea0003c00000 */
[----:B0-----:R-:W-:Y:S01]  /*37b0*/  HFMA2.MMA R144, -RZ, RZ, 0, 1.1920928955078125e-07 ;  /* 0x00000002ff907435 */ /* 0x001fe200000001ff */
[----:B-1----:R-:W-:Y:S01]  /*37c0*/  MOV R130, R131 ;  /* 0x0000008300827202 */ /* 0x002fe20000000f00 */
[----:B------:R-:W-:Y:S01]  /*37d0*/  IMAD.MOV.U32 R146, RZ, RZ, -0x1 ;  /* 0xffffffffff927424 */ /* 0x000fe200078e00ff */
[----:B------:R-:W-:Y:S02]  /*37e0*/  MOV R131, R188 ;  /* 0x000000bc00837202 */ /* 0x000fe40000000f00 */
[----:B------:R-:W-:Y:S02]  /*37f0*/  MOV R137, 0x1f ;  /* 0x0000001f00897802 */ /* 0x000fe40000000f00 */
[----:B------:R-:W-:Y:S02]  /*3800*/  MOV R128, 0x3820 ;  /* 0x0000382000807802 */ /* 0x000fe40000000f00 */
[----:B------:R-:W-:Y:S05]  /*3810*/  CALL.REL.NOINC `($__internal_52_$__cuda_sm70_shflsync_bfly_p) ;  /* 0x000002f000007944 */ /* 0x000fea0003c00000 */
[----:B------:R-:W-:Y:S01]  /*3820*/  FADD.FTZ R187, R130, R187 ;  /* 0x000000bb82bb7221 */ /* 0x000fe20000010000 */
[----:B0-----:R-:W-:Y:S01]  /*3830*/  HFMA2.MMA R144, -RZ, RZ, 0, 2.384185791015625e-07 ;  /* 0x00000004ff907435 */ /* 0x001fe200000001ff */
[----:B-1----:R-:W-:Y:S01]  /*3840*/  FADD.FTZ R188, R188, R131 ;  /* 0x00000083bcbc7221 */ /* 0x002fe20000010000 */
[----:B------:R-:W-:-:S02]  /*3850*/  MOV R137, 0x1f ;  /* 0x0000001f00897802 */ /* 0x000fc40000000f00 */
[----:B------:R-:W-:Y:S02]  /*3860*/  MOV R146, 0xffffffff ;  /* 0xffffffff00927802 */ /* 0x000fe40000000f00 */
[----:B------:R-:W-:Y:S02]  /*3870*/  MOV R131, R187 ;  /* 0x000000bb00837202 */ /* 0x000fe40000000f00 */
[----:B------:R-:W-:Y:S02]  /*3880*/  MOV R128, 0x38a0 ;  /* 0x000038a000807802 */ /* 0x000fe40000000f00 */
[----:B------:R-:W-:Y:S05]  /*3890*/  CALL.REL.NOINC `($__internal_52_$__cuda_sm70_shflsync_bfly_p) ;  /* 0x0000027000007944 */ /* 0x000fea0003c00000 */
[----:B0-----:R-:W-:Y:S01]  /*38a0*/  HFMA2.MMA R144, -RZ, RZ, 0, 2.384185791015625e-07 ;  /* 0x00000004ff907435 */ /* 0x001fe200000001ff */
[----:B-1----:R-:W-:Y:S01]  /*38b0*/  MOV R130, R131 ;  /* 0x0000008300827202 */ /* 0x002fe20000000f00 */
[----:B------:R-:W-:Y:S01]  /*38c0*/  IMAD.MOV.U32 R131, RZ, RZ, R188 ;  /* 0x000000ffff837224 */ /* 0x000fe200078e00bc */
[----:B------:R-:W-:Y:S02]  /*38d0*/  MOV R137, 0x1f ;  /* 0x0000001f00897802 */ /* 0x000fe40000000f00 */
[----:B------:R-:W-:Y:S02]  /*38e0*/  MOV R146, 0xffffffff ;  /* 0xffffffff00927802 */ /* 0x000fe40000000f00 */
[----:B------:R-:W-:-:S02]  /*38f0*/  MOV R128, 0x3910 ;  /* 0x0000391000807802 */ /* 0x000fc40000000f00 */
[----:B------:R-:W-:Y:S05]  /*3900*/  CALL.REL.NOINC `($__internal_52_$__cuda_sm70_shflsync_bfly_p) ;  /* 0x0000020000007944 */ /* 0x000fea0003c00000 */
[----:B------:R-:W-:Y:S01]  /*3910*/  FADD.FTZ R187, R130, R187 ;  /* 0x000000bb82bb7221 */ /* 0x000fe20000010000 */
[----:B0-----:R-:W-:Y:S01]  /*3920*/  HFMA2.MMA R144, -RZ, RZ, 0, 4.76837158203125e-07 ;  /* 0x00000008ff907435 */ /* 0x001fe200000001ff */
[----:B-1----:R-:W-:Y:S01]  /*3930*/  FADD.FTZ R138, R188, R131 ;  /* 0x00000083bc8a7221 */ /* 0x002fe20000010000 */
[----:B------:R-:W-:Y:S01]  /*3940*/  MOV R137, 0x1f ;  /* 0x0000001f00897802 */ /* 0x000fe20000000f00 */
[----:B------:R-:W-:Y:S01]  /*3950*/  IMAD.MOV.U32 R146, RZ, RZ, -0x1 ;  /* 0xffffffffff927424 */ /* 0x000fe200078e00ff */
[----:B------:R-:W-:-:S02]  /*3960*/  MOV R131, R187 ;  /* 0x000000bb00837202 */ /* 0x000fc40000000f00 */
[----:B------:R-:W-:Y:S02]  /*3970*/  MOV R128, 0x3990 ;  /* 0x0000399000807802 */ /* 0x000fe40000000f00 */
[----:B------:R-:W-:Y:S05]  /*3980*/  CALL.REL.NOINC `($__internal_52_$__cuda_sm70_shflsync_bfly_p) ;  /* 0x0000018000007944 */ /* 0x000fea0003c00000 */
[----:B0-----:R-:W-:Y:S01]  /*3990*/  HFMA2.MMA R144, -RZ, RZ, 0, 4.76837158203125e-07 ;  /* 0x00000008ff907435 */ /* 0x001fe200000001ff */
[----:B-1----:R-:W-:Y:S01]  /*39a0*/  MOV R130, R131 ;  /* 0x0000008300827202 */ /* 0x002fe20000000f00 */
[----:B------:R-:W-:Y:S01]  /*39b0*/  IMAD.MOV.U32 R146, RZ, RZ, -0x1 ;  /* 0xffffffffff927424 */ /* 0x000fe200078e00ff */
[----:B------:R-:W-:Y:S02]  /*39c0*/  MOV R131, R138 ;  /* 0x0000008a00837202 */ /* 0x000fe40000000f00 */
[----:B------:R-:W-:Y:S02]  /*39d0*/  MOV R137, 0x1f ;  /* 0x0000001f00897802 */ /* 0x000fe40000000f00 */
[----:B------:R-:W-:Y:S02]  /*39e0*/  MOV R128, 0x3a00 ;  /* 0x00003a0000807802 */ /* 0x000fe40000000f00 */
[----:B------:R-:W-:Y:S05]  /*39f0*/  CALL.REL.NOINC `($__internal_52_$__cuda_sm70_shflsync_bfly_p) ;  /* 0x0000011000007944 */ /* 0x000fea0003c00000 */
[----:B------:R-:W-:Y:S01]  /*3a00*/  FADD.FTZ R136, R130, R187 ;  /* 0x000000bb82887221 */ /* 0x000fe20000010000 */
[----:B0-----:R-:W-:Y:S01]  /*3a10*/  HFMA2.MMA R144, -RZ, RZ, 0, 9.5367431640625e-07 ;  /* 0x00000010ff907435 */ /* 0x001fe200000001ff */
[----:B-1----:R-:W-:Y:S01]  /*3a20*/  FADD.FTZ R138, R138, R131 ;  /* 0x000000838a8a7221 */ /* 0x002fe20000010000 */
[----:B------:R-:W-:-:S02]  /*3a30*/  MOV R137, 0x1f ;  /* 0x0000001f00897802 */ /* 0x000fc40000000f00 */
[----:B------:R-:W-:Y:S02]  /*3a40*/  MOV R146, 0xffffffff ;  /* 0xffffffff00927802 */ /* 0x000fe40000000f00 */
[----:B------:R-:W-:Y:S02]  /*3a50*/  MOV R131, R136 ;  /* 0x0000008800837202 */ /* 0x000fe40000000f00 */
[----:B------:R-:W-:Y:S02]  /*3a60*/  MOV R128, 0x3a80 ;  /* 0x00003a8000807802 */ /* 0x000fe40000000f00 */
[----:B------:R-:W-:Y:S05]  /*3a70*/  CALL.REL.NOINC `($__internal_52_$__cuda_sm70_shflsync_bfly_p) ;  /* 0x0000009000007944 */ /* 0x000fea0003c00000 */
[----:B0-----:R-:W-:Y:S01]  /*3a80*/  HFMA2.MMA R144, -RZ, RZ, 0, 9.5367431640625e-07 ;  /* 0x00000010ff907435 */ /* 0x001fe200000001ff */
[----:B-1----:R-:W-:Y:S01]  /*3a90*/  MOV R139, R131 ;  /* 0x00000083008b7202 */ /* 0x002fe20000000f00 */
[----:B------:R-:W-:Y:S01]  /*3aa0*/  IMAD.MOV.U32 R131, RZ, RZ, R138 ;  /* 0x000000ffff837224 */ /* 0x000fe200078e008a */
[----:B------:R-:W-:Y:S02]  /*3ab0*/  MOV R137, 0x1f ;  /* 0x0000001f00897802 */ /* 0x000fe40000000f00 */
[----:B------:R-:W-:Y:S02]  /*3ac0*/  MOV R146, 0xffffffff ;  /* 0xffffffff00927802 */ /* 0x000fe40000000f00 */
[----:B------:R-:W-:-:S02]  /*3ad0*/  MOV R128, 0x3af0 ;  /* 0x00003af000807802 */ /* 0x000fc40000000f00 */
[----:B------:R-:W-:Y:S05]  /*3ae0*/  CALL.REL.NOINC `($__internal_52_$__cuda_sm70_shflsync_bfly_p) ;  /* 0x0000002000007944 */ /* 0x000fea0003c00000 */
[----:B-1----:R-:W-:Y:S01]  /*3af0*/  MOV R129, R131 ;  /* 0x0000008300817202 */ /* 0x002fe20000000f00 */
[----:B0-----:R-:W-:Y:S05]  /*3b00*/  BRA `(.L_x_830) ;  /* 0xffffdaf000007947 */ /* 0x001fea000383ffff */
        .weak           $__internal_52_$__cuda_sm70_shflsync_bfly_p
        .type           $__internal_52_$__cuda_sm70_shflsync_bfly_p,@function
        .size           $__internal_52_$__cuda_sm70_shflsync_bfly_p,(.L_x_1998 - $__internal_52_$__cuda_sm70_shflsync_bfly_p)
$__internal_52_$__cuda_sm70_shflsync_bfly_p:
[----:B------:R-:W-:Y:S01]  /*3b10*/  HFMA2.MMA R129, -RZ, RZ, 0, 0 ;  /* 0x00000000ff817435 */ /* 0x000fe200000001ff */
[----:B------:R-:W-:Y:S04]  /*3b20*/  WARPSYNC R146 ;  /* 0x0000009200007348 */ /* 0x000fe80003800000 */
[----:B------:R0:W1:Y:S01]  /*3b30*/  SHFL.BFLY PT, R131, R131, R144, R137 ;  /* 0x0c00009083837389 */ /* 0x00006200000e0089 */
[----:B------:R-:W-:Y:S05]  /*3b40*/  RET.REL.NODEC R128 `(_ZN10layer_norm31ln_parallel_residual_bwd_kernelINS_13Kernel_traitsIf13__nv_bfloat16fS2_fjLj512ELj1ELj4ELj1ELj16ENS_18Kernel_traits_baseILj512EfS2_fS2_fjLj128EEEEELb1ELb0ELb0EEEvNS_9BwdParamsE) ;  /* 0xffffc4b080007950 */ /* 0x000fea0003c3ffff */
.L_x_831:
        /* <DEDUP_REMOVED lines=11> */
.L_x_1998:


//--------------------- .text._ZN10layer_norm31ln_parallel_residual_bwd_kernelINS_13Kernel_traitsIf13__nv_bfloat16fS2_fjLj512ELj1ELj4ELj1ELj16ENS_18Kernel_traits_baseILj512EfS2_fS2_fjLj128EEEEELb1ELb0ELb1EEEvNS_9BwdParamsE --------------------------
	.section	.text._ZN10layer_norm31ln_parallel_residual_bwd_kernelINS_13Kernel_traitsIf13__nv_bfloat16fS2_fjLj512ELj1ELj4ELj1ELj16ENS_18Kernel_traits_baseILj512EfS2_fS2_fjLj128EEEEELb1ELb0ELb1EEEvNS_9BwdParamsE,"ax",@progbits
	.sectioninfo	@"SHI_REGISTERS=189"
	.align	128
        .global         _ZN10layer_norm31ln_parallel_residual_bwd_kernelINS_13Kernel_traitsIf13__nv_bfloat16fS2_fjLj512ELj1ELj4ELj1ELj16ENS_18Kernel_traits_baseILj512EfS2_fS2_fjLj128EEEEELb1ELb0ELb1EEEvNS_9BwdParamsE
        .type           _ZN10layer_norm31ln_parallel_residual_bwd_kernelINS_13Kernel_traitsIf13__nv_bfloat16fS2_fjLj512ELj1ELj4ELj1ELj16ENS_18Kernel_traits_baseILj512EfS2_fS2_fjLj128EEEEELb1ELb0ELb1EEEvNS_9BwdParamsE,@function
        .size           _ZN10layer_norm31ln_parallel_residual_bwd_kernelINS_13Kernel_traitsIf13__nv_bfloat16fS2_fjLj512ELj1ELj4ELj1ELj16ENS_18Kernel_traits_baseILj512EfS2_fS2_fjLj128EEEEELb1ELb0ELb1EEEvNS_9BwdParamsE,(.L_x_1999 - _ZN10layer_norm31ln_parallel_residual_bwd_kernelINS_13Kernel_traitsIf13__nv_bfloat16fS2_fjLj512ELj1ELj4ELj1ELj16ENS_18Kernel_traits_baseILj512EfS2_fS2_fjLj128EEEEELb1ELb0ELb1EEEvNS_9BwdParamsE)
        .other          _ZN10layer_norm31ln_parallel_residual_bwd_kernelINS_13Kernel_traitsIf13__nv_bfloat16fS2_fjLj512ELj1ELj4ELj1ELj16ENS_18Kernel_traits_baseILj512EfS2_fS2_fjLj128EEEEELb1ELb0ELb1EEEvNS_9BwdParamsE,@"STO_CUDA_ENTRY STV_DEFAULT"
_ZN10layer_norm31ln_parallel_residual_bwd_kernelINS_13Kernel_traitsIf13__nv_bfloat16fS2_fjLj512ELj1ELj4ELj1ELj16ENS_18Kernel_traits_baseILj512EfS2_fS2_fjLj128EEEEELb1ELb0ELb1EEEvNS_9BwdParamsE:
.text._ZN10layer_norm31ln_parallel_residual_bwd_kernelINS_13Kernel_traitsIf13__nv_bfloat16fS2_fjLj512ELj1ELj4ELj1ELj16ENS_18Kernel_traits_baseILj512EfS2_fS2_fjLj128EEEEELb1ELb0ELb1EEEvNS_9BwdParamsE:
        /* <DEDUP_REMOVED lines=42> */
.L_x_833:
        /* <DEDUP_REMOVED lines=49> */
.L_x_839:
[----:B------:R-:W-:Y:S01]  /*05b0*/  IMAD R64, R161, c[0x0][0x168], RZ ;  /* 0x00005a00a1407a24 */ /* 0x000fe200078e02ff */
[----:B------:R-:W-:-:S02]  /*05c0*/  LOP3.LUT R168, R0, 0x1f, RZ, 0xc0, !PT ;  /* 0x0000001f00a87812 */ /* 0x000fc400078ec0ff */
[----:B------:R-:W-:Y:S02]  /*05d0*/  MOV R98, 0x4 ;  /* 0x0000000400627802 */ /* 0x000fe40000000f00 */
[----:B------:R-:W-:Y:S02]  /*05e0*/  SHF.R.S32.HI R65, RZ, 0x1f, R64 ;  /* 0x0000001fff417819 */ /* 0x000fe40000011440 */
[----:B------:R-:W-:Y:S01]  /*05f0*/  MOV R89, 0x10 ;  /* 0x0000001000597802 */ /* 0x000fe20000000f00 */
[----:B------:R-:W-:Y:S01]  /*0600*/  IMAD.WIDE R80, R161, R98, c[0x0][0x1a0] ;  /* 0x00006800a1507625 */ /* 0x000fe200078e0262 */
[----:B------:R-:W-:Y:S02]  /*0610*/  LEA.HI R65, R65, R64, RZ, 0x3 ;  /* 0x0000004041417211 */ /* 0x000fe400078f18ff */
        /* <DEDUP_REMOVED lines=9> */
[----:B------:R1:W4:Y:S01]  /*06b0*/  LDG.E.128 R64, [R100.64] ;  /* 0x0000000464407981 */ /* 0x000322000c1e1d00 */
[----:B------:R-:W-:-:S03]  /*06c0*/  IADD3 R176, R168, 0x20, RZ ;  /* 0x00000020a8b07810 */ /* 0x000fc60007ffe0ff */
[----:B------:R1:W4:Y:S02]  /*06d0*/  LDG.E R169, [R98.64] ;  /* 0x0000000462a97981 */ /* 0x000324000c1e1900 */
[C---:B------:R-:W-:Y:S02]  /*06e0*/  IMAD.WIDE.U32 R170, R176.reuse, R175, c[0x0][0x188] ;  /* 0x00006200b0aa7625 */ /* 0x040fe400078e00af */
[----:B------:R1:W4:Y:S02]  /*06f0*/  LDG.E.128 R76, [R100.64+0x10] ;  /* 0x00001004644c7981 */ /* 0x000324000c1e1d00 */
[CC--:B------:R-:W-:Y:S02]  /*0700*/  IMAD.WIDE.U32 R84, R176.reuse, R89.reuse, c[0x0][0x208] ;  /* 0x00008200b0547625 */ /* 0x0c0fe400078e0059 */
[----:B0-----:R2:W4:Y:S02]  /*0710*/  LDG.E.128 R80, [R170.64] ;  /* 0x00000004aa507981 */ /* 0x001524000c1e1d00 */
[----:B------:R-:W-:-:S02]  /*0720*/  IMAD.WIDE.U32 R88, R176, R89, c[0x0][0x210] ;  /* 0x00008400b0587625 */ /* 0x000fc400078e0059 */
[----:B------:R-:W4:Y:S04]  /*0730*/  LDG.E.128 R84, [R84.64] ;  /* 0x0000000454547981 */ /* 0x000f28000c1e1d00 */
[----:B------:R-:W4:Y:S04]  /*0740*/  LDG.E.128 R88, [R88.64] ;  /* 0x0000000458587981 */ /* 0x000f28000c1e1d00 */
[----:B------:R2:W4:Y:S01]  /*0750*/  LDG.E.128 R92, [R170.64+0x10] ;  /* 0x00001004aa5c7981 */ /* 0x000522000c1e1d00 */
[----:B------:R-:W-:-:S05]  /*0760*/  MOV R177, 0x8 ;  /* 0x0000000800b17802 */ /* 0x000fca0000000f00 */
[----:B-1----:R-:W-:-:S06]  /*0770*/  IMAD.WIDE.U32 R100, R168, R177, c[0x0][0x190] ;  /* 0x00006400a8647625 */ /* 0x002fcc00078e00b1 */
[----:B-----5:R-:W5:Y:S01]  /*0780*/  LDG.E.64 R100, [R100.64] ;  /* 0x0000000464647981 */ /* 0x020f62000c1e1b00 */
[----:B------:R-:W-:Y:S02]  /*0790*/  ISETP.NE.U32.AND P1, PT, RZ, c[0x0][0x218], PT ;  /* 0x00008600ff007a0c */ /* 0x000fe40003f25070 */
[----:B------:R-:W-:Y:S02]  /*07a0*/  ISETP.NE.U32.AND P0, PT, RZ, c[0x0][0x250], PT ;  /* 0x00009400ff007a0c */ /* 0x000fe40003f05070 */
[----:B------:R-:W-:Y:S02]  /*07b0*/  ISETP.NE.AND.EX P1, PT, RZ, c[0x0][0x21c], PT, P1 ;  /* 0x00008700ff007a0c */ /* 0x000fe40003f25310 */
[----:B------:R-:W-:Y:S02]  /*07c0*/  ISETP.NE.AND.EX P0, PT, RZ, c[0x0][0x254], PT, P0 ;  /* 0x00009500ff007a0c */ /* 0x000fe40003f05300 */
[----:B------:R-:W-:-:S09]  /*07d0*/  ISETP.NE.AND P2, PT, R166, RZ, PT ;  /* 0x000000ffa600720c */ /* 0x000fd20003f45270 */
[----:B------:R-:W-:-:S04]  /*07e0*/  @P1 IMAD.WIDE.U32 R172, R168, R175, c[0x0][0x218] ;  /* 0x00008600a8ac1625 */ /* 0x000fc800078e00af */
[-C--:B------:R-:W-:Y:S01]  /*07f0*/  @P0 IMAD.WIDE.U32 R178, R176, R177.reuse, c[0x0][0x198] ;  /* 0x00006600b0b20625 */ /* 0x080fe200078e00b1 */
[----:B------:R0:W5:Y:S04]  /*0800*/  @P1 LDG.E.128 R36, [R172.64] ;  /* 0x00000004ac241981 */ /* 0x000168000c1e1d00 */
[----:B------:R0:W5:Y:S04]  /*0810*/  @P1 LDG.E.128 R40, [R172.64+0x10] ;  /* 0x00001004ac281981 */ /* 0x000168000c1e1d00 */
[----:B------:R1:W5:Y:S01]  /*0820*/  @P0 LDG.E.64 R96, [R178.64] ;  /* 0x00000004b2600981 */ /* 0x000362000c1e1b00 */
[----:B------:R-:W-:-:S04]  /*0830*/  @P0 IMAD.WIDE.U32 R98, R168, R177, c[0x0][0x198] ;  /* 0x00006600a8620625 */ /* 0x000fc800078e00b1 */
[C---:B------:R-:W-:Y:S01]  /*0840*/  @P1 IMAD.WIDE.U32 R174, R176.reuse, R175, c[0x0][0x218] ;  /* 0x00008600b0ae1625 */ /* 0x040fe200078e00af */
[----:B------:R0:W5:Y:S03]  /*0850*/  @P0 LDG.E.64 R2, [R98.64] ;  /* 0x0000000462020981 */ /* 0x000166000c1e1b00 */
[----:B------:R-:W-:Y:S01]  /*0860*/  IMAD.WIDE.U32 R176, R176, R177, c[0x0][0x190] ;  /* 0x00006400b0b07625 */ /* 0x000fe200078e00b1 */
[----:B------:R1:W5:Y:S04]  /*0870*/  @P1 LDG.E.128 R44, [R174.64] ;  /* 0x00000004ae2c1981 */ /* 0x000368000c1e1d00 */
[----:B------:R1:W5:Y:S04]  /*0880*/  @P1 LDG.E.128 R48, [R174.64+0x10] ;  /* 0x00001004ae301981 */ /* 0x000368000c1e1d00 */
[----:B0-----:R0:W5:Y:S01]  /*0890*/  LDG.E.64 R98, [R176.64] ;  /* 0x00000004b0627981 */ /* 0x001162000c1e1b00 */
[----:B--2---:R-:W-:-:S02]  /*08a0*/  FSEL R170, R180, RZ, !P2 ;  /* 0x000000ffb4aa7208 */ /* 0x004fc40005000000 */
[--C-:B---3--:R-:W-:Y:S02]  /*08b0*/  PRMT R171, RZ, 0x5410, R69.reuse ;  /* 0x00005410ffab7816 */ /* 0x108fe40000000045 */
[----:B------:R-:W-:Y:S02]  /*08c0*/  PRMT R173, RZ, 0x7610, R69 ;  /* 0x00007610ffad7816 */ /* 0x000fe40000000045 */
[--C-:B----4-:R-:W-:Y:S02]  /*08d0*/  PRMT R69, RZ, 0x5410, R72.reuse ;  /* 0x00005410ff457816 */ /* 0x110fe40000000048 */
[----:B------:R-:W-:Y:S01]  /*08e0*/  PRMT R72, RZ, 0x7610, R72 ;  /* 0x00007610ff487816 */ /* 0x000fe20000000048 */
[--C-:B------:R-:W-:Y:S02]  /*08f0*/  FADD.FTZ R64, R64, -R170.reuse ;  /* 0x800000aa40407221 */ /* 0x100fe40000010000 */
[----:B-1----:R-:W-:Y:S01]  /*0900*/  FADD.FTZ R178, R65, -R170 ;  /* 0x800000aa41b27221 */ /* 0x002fe20000010000 */
[----:B------:R-:W-:Y:S01]  /*0910*/  PRMT R65, RZ, 0x5410, R68 ;  /* 0x00005410ff417816 */ /* 0x000fe20000000044 */
[----:B------:R-:W-:Y:S01]  /*0920*/  FADD.FTZ R180, R66, -R170 ;  /* 0x800000aa42b47221 */ /* 0x000fe20000010000 */
[----:B------:R-:W-:Y:S01]  /*0930*/  PRMT R68, RZ, 0x7610, R68 ;  /* 0x00007610ff447816 */ /* 0x000fe20000000044 */
[----:B------:R-:W-:-:S02]  /*0940*/  FADD.FTZ R182, R67, -R170 ;  /* 0x800000aa43b67221 */ /* 0x000fc40000010000 */
[C---:B------:R-:W-:Y:S02]  /*0950*/  FMUL.FTZ R66, R169.reuse, R64 ;  /* 0x00000040a9427220 */ /* 0x040fe40000410000 */
[----:B------:R-:W-:Y:S02]  /*0960*/  FMUL.FTZ R67, R169, R178 ;  /* 0x000000b2a9437220 */ /* 0x000fe40000410000 */
[----:B------:R-:W-:Y:S02]  /*0970*/  FMUL.FTZ R64, R17, R72 ;  /* 0x0000004811407220 */ /* 0x000fe40000410000 */
[----:B------:R-:W-:Y:S02]  /*0980*/  FADD.FTZ R160, R68, R160 ;  /* 0x000000a044a07221 */ /* 0x000fe40000010000 */
[-C--:B------:R-:W-:Y:S01]  /*0990*/  FFMA.FTZ R162, R67, R68.reuse, R162 ;  /* 0x0000004443a27223 */ /* 0x080fe200000100a2 */
[----:B------:R-:W-:Y:S01]  /*09a0*/  PRMT R174, RZ, 0x7610, R73 ;  /* 0x00007610ffae7816 */ /* 0x000fe20000000049 */
[----:B------:R-:W-:Y:S01]  /*09b0*/  FADD.FTZ R163, R69, R163 ;  /* 0x000000a345a37221 */ /* 0x000fe20000010000 */
[----:B0-----:R-:W-:Y:S01]  /*09c0*/  PRMT R177, RZ, 0x5410, R74 ;  /* 0x00005410ffb17816 */ /* 0x001fe2000000004a */
[----:B------:R-:W-:Y:S01]  /*09d0*/  FFMA.FTZ R164, R66, R69, R164 ;  /* 0x0000004542a47223 */ /* 0x000fe200000100a4 */
[----:B------:R-:W-:Y:S01]  /*09e0*/  PRMT R179, RZ, 0x7610, R74 ;  /* 0x00007610ffb37816 */ /* 0x000fe2000000004a */
[----:B------:R-:W-:-:S02]  /*09f0*/  FFMA.FTZ R68, R33, R68, R64 ;  /* 0x0000004421447223 */ /* 0x000fc40000010040 */
[----:B------:R-:W-:Y:S02]  /*0a00*/  FMUL.FTZ R69, R16, R69 ;  /* 0x0000004510457220 */ /* 0x000fe40000410000 */
[--C-:B------:R-:W-:Y:S01]  /*0a10*/  FADD.FTZ R64, R79, -R170.reuse ;  /* 0x800000aa4f407221 */ /* 0x100fe20000010000 */
[--C-:B------:R-:W-:Y:S01]  /*0a20*/  PRMT R181, RZ, 0x5410, R71.reuse ;  /* 0x00005410ffb57816 */ /* 0x100fe20000000047 */
[----:B------:R-:W-:Y:S01]  /*0a30*/  FADD.FTZ R74, R76, -R170 ;  /* 0x800000aa4c4a7221 */ /* 0x000fe20000010000 */
[----:B------:R-:W-:Y:S01]  /*0a40*/  PRMT R184, RZ, 0x7610, R71 ;  /* 0x00007610ffb87816 */ /* 0x000fe20000000047 */
[----:B------:R-:W-:Y:S02]  /*0a50*/  FADD.FTZ R80, -R170, R80 ;  /* 0x00000050aa507221 */ /* 0x000fe40000010100 */
[----:B------:R-:W-:Y:S02]  /*0a60*/  FMUL.FTZ R71, R169, R182 ;  /* 0x000000b6a9477220 */ /* 0x000fe40000410000 */
[----:B------:R-:W-:-:S02]  /*0a70*/  FADD.FTZ R76, R77, -R170 ;  /* 0x800000aa4d4c7221 */ /* 0x000fc40000010000 */
[----:B------:R-:W-:Y:S02]  /*0a80*/  FADD.FTZ R165, R65, R165 ;  /* 0x000000a541a57221 */ /* 0x000fe40000010000 */
[-C--:B------:R-:W-:Y:S02]  /*0a90*/  FFMA.FTZ R167, R66, R65.reuse, R167 ;  /* 0x0000004142a77223 */ /* 0x080fe400000100a7 */
[----:B------:R-:W-:Y:S01]  /*0aa0*/  FFMA.FTZ R69, R32, R65, R69 ;  /* 0x0000004120457223 */ /* 0x000fe20000010045 */
[----:B------:R-:W-:Y:S01]  /*0ab0*/  PRMT R65, RZ, 0x5410, R88 ;  /* 0x00005410ff417816 */ /* 0x000fe20000000058 */
[----:B------:R-:W-:Y:S02]  /*0ac0*/  FADD.FTZ R158, R72, R158 ;  /* 0x0000009e489e7221 */ /* 0x000fe40000010000 */
[----:B------:R-:W-:Y:S02]  /*0ad0*/  FFMA.FTZ R159, R67, R72, R159 ;  /* 0x00000048439f7223 */ /* 0x000fe4000001009f */
[----:B------:R-:W-:Y:S01]  /*0ae0*/  FMUL.FTZ R79, R169, R64 ;  /* 0x00000040a94f7220 */ /* 0x000fe20000410000 */
[----:B------:R-:W-:Y:S01]  /*0af0*/  PRMT R176, RZ, 0x7610, R70 ;  /* 0x00007610ffb07816 */ /* 0x000fe20000000046 */
[----:B------:R-:W-:-:S02]  /*0b00*/  FMUL.FTZ R72, R19, R174 ;  /* 0x000000ae13487220 */ /* 0x000fc40000410000 */
[C---:B------:R-:W-:Y:S02]  /*0b10*/  FMUL.FTZ R74, R169.reuse, R74 ;  /* 0x0000004aa94a7220 */ /* 0x040fe40000410000 */
[----:B------:R-:W-:Y:S02]  /*0b20*/  FADD.FTZ R64, -R170, R81 ;  /* 0x00000051aa407221 */ /* 0x000fe40000010100 */
[----:B------:R-:W-:Y:S01]  /*0b30*/  FMUL.FTZ R81, R169, R80 ;  /* 0x00000050a9517220 */ /* 0x000fe20000410000 */
[----:B------:R-:W-:Y:S01]  /*0b40*/  PRMT R183, RZ, 0x5410, R75 ;  /* 0x00005410ffb77816 */ /* 0x000fe2000000004b */
[----:B------:R-:W-:Y:S01]  /*0b50*/  FADD.FTZ R149, R174, R149 ;  /* 0x00000095ae957221 */ /* 0x000fe20000010000 */
[----:B------:R-:W-:Y:S01]  /*0b60*/  PRMT R186, RZ, 0x7610, R75 ;  /* 0x00007610ffba7816 */ /* 0x000fe2000000004b */
[----:B------:R-:W-:Y:S02]  /*0b70*/  FFMA.FTZ R151, R71, R174, R151 ;  /* 0x000000ae47977223 */ /* 0x000fe40000010097 */
[----:B------:R-:W-:-:S02]  /*0b80*/  FMUL.FTZ R77, R13, R179 ;  /* 0x000000b30d4d7220 */ /* 0x000fc40000410000 */
[----:B------:R-:W-:Y:S02]  /*0b90*/  FMUL.FTZ R76, R169, R76 ;  /* 0x0000004ca94c7220 */ /* 0x000fe40000410000 */
[----:B------:R-:W-:Y:S01]  /*0ba0*/  FADD.FTZ R174, -R170, R82 ;  /* 0x00000052aaae7221 */ /* 0x000fe20000010100 */
[----:B------:R-:W-:Y:S01]  /*0bb0*/  PRMT R82, RZ, 0x5410, R84 ;  /* 0x00005410ff527816 */ /* 0x000fe20000000054 */
        /* <DEDUP_REMOVED lines=8> */
[----:B------:R-:W-:Y:S01]  /*0c40*/  FADD.FTZ R130, R65, R130 ;  /* 0x0000008241827221 */ /* 0x000fe20000010000 */
[----:B------:R-:W-:Y:S01]  /*0c50*/  PRMT R86, RZ, 0x5410, R89 ;  /* 0x00005410ff567816 */ /* 0x000fe20000000059 */
[----:B------:R-:W-:Y:S01]  /*0c60*/  FFMA.FTZ R132, R81, R65, R132 ;  /* 0x0000004151847223 */ /* 0x000fe20000010084 */
[----:B------:R-:W-:Y:S01]  /*0c70*/  PRMT R88, RZ, 0x7610, R88 ;  /* 0x00007610ff587816 */ /* 0x000fe20000000058 */
[----:B------:R-:W-:Y:S02]  /*0c80*/  FADD.FTZ R144, R176, R144 ;  /* 0x00000090b0907221 */ /* 0x000fe40000010000 */
[----:B------:R-:W-:-:S02]  /*0c90*/  FFMA.FTZ R77, R29, R176, R77 ;  /* 0x000000b01d4d7223 */ /* 0x000fc4000001004d */
[----:B------:R-:W-:Y:S02]  /*0ca0*/  FFMA.FTZ R145, R76, R176, R145 ;  /* 0x000000b04c917223 */ /* 0x000fe40000010091 */
[----:B------:R-:W-:Y:S02]  /*0cb0*/  FMUL.FTZ R65, R8, R65 ;  /* 0x0000004108417220 */ /* 0x000fe40000410000 */
[----:B------:R-:W-:Y:S01]  /*0cc0*/  FADD.FTZ R176, -R170, R83 ;  /* 0x00000053aab07221 */ /* 0x000fe20000010100 */
[----:B------:R-:W-:Y:S01]  /*0cd0*/  PRMT R83, RZ, 0x7610, R84 ;  /* 0x00007610ff537816 */ /* 0x000fe20000000054 */
[----:B------:R-:W-:Y:S01]  /*0ce0*/  FADD.FTZ R131, R82, R131 ;  /* 0x0000008352837221 */ /* 0x000fe20000010000 */
[--C-:B------:R-:W-:Y:S01]  /*0cf0*/  PRMT R84, RZ, 0x5410, R85.reuse ;  /* 0x00005410ff547816 */ /* 0x100fe20000000055 */
[-C--:B------:R-:W-:Y:S01]  /*0d00*/  FFMA.FTZ R134, R81, R82.reuse, R134 ;  /* 0x0000005251867223 */ /* 0x080fe20000010086 */
[----:B------:R-:W-:Y:S01]  /*0d10*/  PRMT R178, RZ, 0x7610, R85 ;  /* 0x00007610ffb27816 */ /* 0x000fe20000000055 */
[----:B------:R-:W-:Y:S01]  /*0d20*/  FFMA.FTZ R82, R24, R82, R65 ;  /* 0x0000005218527223 */ /* 0x000fe20000010041 */
[----:B------:R-:W-:Y:S01]  /*0d30*/  PRMT R172, RZ, 0x5410, R73 ;  /* 0x00005410ffac7816 */ /* 0x000fe20000000049 */
[----:B------:R-:W-:-:S02]  /*0d40*/  FMUL.FTZ R85, R169, R174 ;  /* 0x000000aea9557220 */ /* 0x000fc40000410000 */
[----:B------:R-:W-:Y:S02]  /*0d50*/  FMUL.FTZ R80, R169, R64 ;  /* 0x00000040a9507220 */ /* 0x000fe40000410000 */
        /* <DEDUP_REMOVED lines=8> */
[----:B------:R-:W-:Y:S02]  /*0de0*/  FFMA.FTZ R83, R25, R83, R64 ;  /* 0x0000005319537223 */ /* 0x000fe40000010040 */
[----:B------:R-:W-:Y:S02]  /*0df0*/  FADD.FTZ R65, RZ, R69 ;  /* 0x00000045ff417221 */ /* 0x000fe40000010000 */
[----:B------:R-:W-:Y:S01]  /*0e00*/  FFMA.FTZ R64, R66, R69, RZ ;  /* 0x0000004542407223 */ /* 0x000fe200000100ff */
[----:B------:R-:W-:Y:S01]  /*0e10*/  PRMT R175, RZ, 0x5410, R70 ;  /* 0x00005410ffaf7816 */ /* 0x000fe20000000046 */
[----:B------:R-:W-:-:S02]  /*0e20*/  FADD.FTZ R123, R88, R123 ;  /* 0x0000007b587b7221 */ /* 0x000fc40000010000 */
[----:B------:R-:W-:Y:S02]  /*0e30*/  FFMA.FTZ R127, R80, R88, R127 ;  /* 0x00000058507f7223 */ /* 0x000fe4000001007f */
[----:B------:R-:W-:Y:S02]  /*0e40*/  FFMA.FTZ R73, R34, R171, R73 ;  /* 0x000000ab22497223 */ /* 0x000fe40000010049 */
[----:B------:R-:W-:Y:S02]  /*0e50*/  FADD.FTZ R88, R68, R65 ;  /* 0x0000004144587221 */ /* 0x000fe40000010000 */
[----:B------:R-:W-:Y:S02]  /*0e60*/  FMUL.FTZ R70, R169, R180 ;  /* 0x000000b4a9467220 */ /* 0x000fe40000410000 */
[----:B------:R-:W-:Y:S02]  /*0e70*/  FFMA.FTZ R64, R67, R68, R64 ;  /* 0x0000004443407223 */ /* 0x000fe40000010040 */
[----:B------:R-:W-:-:S02]  /*0e80*/  FADD.FTZ R65, R73, R88 ;  /* 0x0000005849417221 */ /* 0x000fc40000010000 */
[----:B------:R-:W-:Y:S01]  /*0e90*/  FFMA.FTZ R64, R70, R73, R64 ;  /* 0x0000004946407223 */ /* 0x000fe20000010040 */
[----:B------:R-:W-:Y:S01]  /*0ea0*/  PRMT R180, RZ, 0x7610, R90 ;  /* 0x00007610ffb47816 */ /* 0x000fe2000000005a */
[----:B------:R-:W-:Y:S02]  /*0eb0*/  FADD.FTZ R148, R175, R148 ;  /* 0x00000094af947221 */ /* 0x000fe40000010000 */
[-C--:B------:R-:W-:Y:S02]  /*0ec0*/  FFMA.FTZ R75, R28, R175.reuse, R75 ;  /* 0x000000af1c4b7223 */ /* 0x080fe4000001004b */
[----:B------:R-:W-:Y:S01]  /*0ed0*/  FFMA.FTZ R150, R74, R175, R150 ;  /* 0x000000af4a967223 */ /* 0x000fe20000010096 */
[----:B------:R-:W-:Y:S01]  /*0ee0*/  PRMT R175, RZ, 0x5410, R90 ;  /* 0x00005410ffaf7816 */ /* 0x000fe2000000005a */
[----:B------:R-:W-:Y:S02]  /*0ef0*/  FADD.FTZ R90, R72, R65 ;  /* 0x00000041485a7221 */ /* 0x000fe40000010000 */
[----:B------:R-:W-:-:S02]  /*0f00*/  FFMA.FTZ R64, R71, R72, R64 ;  /* 0x0000004847407223 */ /* 0x000fc40000010040 */
[----:B------:R-:W-:Y:S02]  /*0f10*/  FADD.FTZ R156, R171, R156 ;  /* 0x0000009cab9c7221 */ /* 0x000fe40000010000 */
[----:B------:R-:W-:Y:S02]  /*0f20*/  FFMA.FTZ R157, R70, R171, R157 ;  /* 0x000000ab469d7223 */ /* 0x000fe4000001009d */
[----:B------:R-:W-:Y:S02]  /*0f30*/  FADD.FTZ R92, -R170, R92 ;  /* 0x0000005caa5c7221 */ /* 0x000fe40000010100 */
[----:B------:R-:W-:Y:S02]  /*0f40*/  FMUL.FTZ R171, R14, R183 ;  /* 0x000000b70eab7220 */ /* 0x000fe40000410000 */
[----:B------:R-:W-:Y:S02]  /*0f50*/  FADD.FTZ R90, R75, R90 ;  /* 0x0000005a4b5a7221 */ /* 0x000fe40000010000 */
[----:B------:R-:W-:-:S02]  /*0f60*/  FADD.FTZ R78, R78, -R170 ;  /* 0x800000aa4e4e7221 */ /* 0x000fc40000010000 */
[----:B------:R-:W-:Y:S02]  /*0f70*/  FFMA.FTZ R64, R74, R75, R64 ;  /* 0x0000004b4a407223 */ /* 0x000fe40000010040 */
[----:B------:R-:W-:Y:S02]  /*0f80*/  FADD.FTZ R153, R172, R153 ;  /* 0x00000099ac997221 */ /* 0x000fe40000010000 */
[----:B------:R-:W-:Y:S02]  /*0f90*/  FFMA.FTZ R155, R70, R172, R155 ;  /* 0x000000ac469b7223 */ /* 0x000fe4000001009b */
[----:B------:R-:W-:Y:S02]  /*0fa0*/  FMUL.FTZ R88, R169, R92 ;  /* 0x0000005ca9587220 */ /* 0x000fe40000410000 */
[----:B------:R-:W-:Y:S02]  /*0fb0*/  FMUL.FTZ R172, R15, R186 ;  /* 0x000000ba0fac7220 */ /* 0x000fe40000410000 */
[----:B------:R-:W-:-:S02]  /*0fc0*/  FFMA.FTZ R171, R30, R181, R171 ;  /* 0x000000b51eab7223 */ /* 0x000fc400000100ab */
[----:B------:R-:W-:Y:S02]  /*0fd0*/  FADD.FTZ R92, R77, R90 ;  /* 0x0000005a4d5c7221 */ /* 0x000fe40000010000 */
[----:B------:R-:W-:Y:S02]  /*0fe0*/  FMUL.FTZ R78, R169, R78 ;  /* 0x0000004ea94e7220 */ /* 0x000fe40000410000 */
[----:B------:R-:W-:Y:S02]  /*0ff0*/  FFMA.FTZ R64, R76, R77, R64 ;  /* 0x0000004d4c407223 */ /* 0x000fe40000010040 */
[----:B------:R-:W-:Y:S02]  /*1000*/  FFMA.FTZ R172, R31, R184, R172 ;  /* 0x000000b81fac7223 */ /* 0x000fe400000100ac */
[----:B------:R-:W-:Y:S02]  /*1010*/  FADD.FTZ R65, R171, R92 ;  /* 0x0000005cab417221 */ /* 0x000fe40000010000 */
[----:B------:R-:W-:-:S02]  /*1020*/  FFMA.FTZ R64, R78, R171, R64 ;  /* 0x000000ab4e407223 */ /* 0x000fc40000010040 */
[----:B------:R-:W-:Y:S02]  /*1030*/  FADD.FTZ R65, R172, R65 ;  /* 0x00000041ac417221 */ /* 0x000fe40000010000 */
[----:B------:R-:W-:Y:S01]  /*1040*/  FFMA.FTZ R92, R79, R172, R64 ;  /* 0x000000ac4f5c7223 */ /* 0x000fe20000010040 */
[----:B------:R-:W-:Y:S01]  /*1050*/  PRMT R89, RZ, 0x7610, R89 ;  /* 0x00007610ff597816 */ /* 0x000fe20000000059 */
[----:B------:R-:W-:Y:S02]  /*1060*/  FADD.FTZ R64, R82, R65 ;  /* 0x0000004152407221 */ /* 0x000fe40000010000 */
[----:B------:R-:W-:Y:S01]  /*1070*/  FFMA.FTZ R65, R81, R82, R92 ;  /* 0x0000005251417223 */ /* 0x000fe2000001005c */
[----:B------:R-:W-:Y:S01]  /*1080*/  PRMT R182, RZ, 0x7610, R87 ;  /* 0x00007610ffb67816 */ /* 0x000fe20000000057 */
[----:B------:R-:W-:Y:S02]  /*1090*/  FADD.FTZ R142, R179, R142 ;  /* 0x0000008eb38e7221 */ /* 0x000fe40000010000 */
[----:B------:R-:W-:Y:S01]  /*10a0*/  FFMA.FTZ R143, R76, R179, R143 ;  /* 0x000000b34c8f7223 */ /* 0x000fe2000001008f */
[----:B------:R-:W-:Y:S01]  /*10b0*/  PRMT R179, RZ, 0x5410, R87 ;  /* 0x00005410ffb37816 */ /* 0x000fe20000000057 */
[----:B------:R-:W-:-:S02]  /*10c0*/  FMUL.FTZ R87, R169, R176 ;  /* 0x000000b0a9577220 */ /* 0x000fc40000410000 */
[----:B------:R-:W-:Y:S02]  /*10d0*/  FADD.FTZ R119, R86, R119 ;  /* 0x0000007756777221 */ /* 0x000fe40000010000 */
[----:B------:R-:W-:Y:S02]  /*10e0*/  FFMA.FTZ R124, R85, R86, R124 ;  /* 0x00000056557c7223 */ /* 0x000fe4000001007c */
[----:B------:R-:W-:Y:S02]  /*10f0*/  FADD.FTZ R174, -R170, R93 ;  /* 0x0000005daaae7221 */ /* 0x000fe40000010100 */
[----:B------:R-:W-:Y:S02]  /*1100*/  FMUL.FTZ R86, R11, R89 ;  /* 0x000000590b567220 */ /* 0x000fe40000410000 */
[----:B------:R-:W-:Y:S02]  /*1110*/  FADD.FTZ R93, R64, R83 ;  /* 0x00000053405d7221 */ /* 0x000fe40000010000 */
[----:B------:R-:W-:-:S02]  /*1120*/  FFMA.FTZ R65, R80, R83, R65 ;  /* 0x0000005350417223 */ /* 0x000fc40000010041 */
[----:B------:R-:W-:Y:S02]  /*1130*/  FADD.FTZ R106, R89, R106 ;  /* 0x0000006a596a7221 */ /* 0x000fe40000010000 */
[----:B------:R-:W-:Y:S02]  /*1140*/  FFMA.FTZ R120, R87, R89, R120 ;  /* 0x0000005957787223 */ /* 0x000fe40000010078 */
[----:B------:R-:W-:Y:S02]  /*1150*/  FFMA.FTZ R86, R27, R178, R86 ;  /* 0x000000b21b567223 */ /* 0x000fe40000010056 */
[----:B------:R-:W-:Y:S02]  /*1160*/  FMUL.FTZ R89, R4, R175 ;  /* 0x000000af04597220 */ /* 0x000fe40000410000 */
[----:B------:R-:W-:Y:S02]  /*1170*/  FADD.FTZ R93, R93, R84 ;  /* 0x000000545d5d7221 */ /* 0x000fe40000010000 */
[----:B------:R-:W-:-:S02]  /*1180*/  FFMA.FTZ R65, R85, R84, R65 ;  /* 0x0000005455417223 */ /* 0x000fc40000010041 */
[----:B------:R-:W-:Y:S02]  /*1190*/  FADD.FTZ R140, R181, R140 ;  /* 0x0000008cb58c7221 */ /* 0x000fe40000010000 */
[----:B------:R-:W-:Y:S01]  /*11a0*/  FFMA.FTZ R141, R78, R181, R141 ;  /* 0x000000b54e8d7223 */ /* 0x000fe2000001008d */
[----:B------:R-:W-:Y:S01]  /*11b0*/  PRMT R181, RZ, 0x5410, R91 ;  /* 0x00005410ffb57816 */ /* 0x000fe2000000005b */
[----:B------:R-:W-:Y:S02]  /*11c0*/  FADD.FTZ R176, -R170, R94 ;  /* 0x0000005eaab07221 */ /* 0x000fe40000010100 */
[----:B------:R-:W-:Y:S02]  /*11d0*/  FFMA.FTZ R89, R20, R173, R89 ;  /* 0x000000ad14597223 */ /* 0x000fe40000010059 */
[----:B------:R-:W-:Y:S02]  /*11e0*/  FMUL.FTZ R94, R5, R180 ;  /* 0x000000b4055e7220 */ /* 0x000fe40000410000 */
[----:B------:R-:W-:-:S02]  /*11f0*/  FADD.FTZ R64, R93, R86 ;  /* 0x000000565d407221 */ /* 0x000fc40000010000 */
[----:B------:R-:W-:Y:S02]  /*1200*/  FFMA.FTZ R65, R87, R86, R65 ;  /* 0x0000005657417223 */ /* 0x000fe40000010041 */
[----:B------:R-:W-:Y:S02]  /*1210*/  FADD.FTZ R136, R184, R136 ;  /* 0x00000088b8887221 */ /* 0x000fe40000010000 */
[----:B------:R-:W-:Y:S01]  /*1220*/  FFMA.FTZ R138, R79, R184, R138 ;  /* 0x000000b84f8a7223 */ /* 0x000fe2000001008a */
[----:B------:R-:W-:Y:S01]  /*1230*/  PRMT R184, RZ, 0x7610, R91 ;  /* 0x00007610ffb87816 */ /* 0x000fe2000000005b */
[----:B------:R-:W-:Y:S02]  /*1240*/  FADD.FTZ R113, R173, R113 ;  /* 0x00000071ad717221 */ /* 0x000fe40000010000 */
[----:B------:R-:W-:Y:S02]  /*1250*/  FFMA.FTZ R117, R88, R173, R117 ;  /* 0x000000ad58757223 */ /* 0x000fe40000010075 */
[----:B------:R-:W-:-:S02]  /*1260*/  FMUL.FTZ R91, R169, R174 ;  /* 0x000000aea95b7220 */ /* 0x000fc40000410000 */
        /* <DEDUP_REMOVED lines=35> */
[----:B------:R-:W-:Y:S01]  /*14a0*/  FFMA.FTZ R176, R95, R93, R170 ;  /* 0x0000005d5fb07223 */ /* 0x000fe200000100aa */
[----:B------:R-:W-:Y:S05]  /*14b0*/  BRA.DIV ~URZ, `(.L_x_836) ;  /* 0x000020227f007947 */ /* 0x000fea000b800000 */
[----:B------:R0:W1:Y:S02]  /*14c0*/  SHFL.BFLY PT, R170, R175, 0x1, 0x1f ;  /* 0x0c201f00afaa7f89 */ /* 0x00006400000e0000 */
.L_x_840:
        /* <DEDUP_REMOVED lines=18> */
.L_x_841:
        /* <DEDUP_REMOVED lines=13> */
[-C--:B------:R-:W-:Y:S01]  /*16c0*/  FFMA.FTZ R67, R67, R175.reuse, R178 ;  /* 0x000000af43437223 */ /* 0x080fe200000100b2 */
[----:B------:R-:W-:Y:S01]  /*16d0*/  @P0 LOP3.LUT P3, RZ, R2, 0xff00, RZ, 0xc0, !PT ;  /* 0x0000ff0002ff0812 */ /* 0x000fe2000786c0ff */
[----:B------:R-:W-:Y:S01]  /*16e0*/  FADD.FTZ R66, R69, -R66 ;  /* 0x8000004245427221 */ /* 0x000fe20000010000 */
[----:B------:R-:W-:Y:S01]  /*16f0*/  LOP3.LUT P2, RZ, R100, 0xff0000, RZ, 0xc0, !PT ;  /* 0x00ff000064ff7812 */ /* 0x000fe2000784c0ff */
[-CC-:B------:R-:W-:Y:S02]  /*1700*/  FFMA.FTZ R70, R70, R175.reuse, R178.reuse ;  /* 0x000000af46467223 */ /* 0x180fe400000100b2 */
[----:B------:R-:W-:Y:S02]  /*1710*/  FFMA.FTZ R71, R71, R175, R178 ;  /* 0x000000af47477223 */ /* 0x000fe400000100b2 */
[----:B------:R-:W-:-:S02]  /*1720*/  FADD.FTZ R68, R68, -R67 ;  /* 0x8000004344447221 */ /* 0x000fc40000010000 */
[----:B------:R-:W-:Y:S02]  /*1730*/  FMUL.FTZ R65, R169, R66 ;  /* 0x00000042a9417220 */ /* 0x000fe40000410000 */
[----:B------:R-:W-:Y:S02]  /*1740*/  FADD.FTZ R70, R73, -R70 ;  /* 0x8000004649467221 */ /* 0x000fe40000010000 */
[----:B------:R-:W-:Y:S02]  /*1750*/  FADD.FTZ R72, R72, -R71 ;  /* 0x8000004748487221 */ /* 0x000fe40000010000 */
[C---:B------:R-:W-:Y:S02]  /*1760*/  FMUL.FTZ R174, R169.reuse, R68 ;  /* 0x00000044a9ae7220 */ /* 0x040fe40000410000 */
[----:B------:R-:W-:Y:S02]  /*1770*/  @P1 FADD.FTZ R65, R36, R65 ;  /* 0x0000004124411221 */ /* 0x000fe40000010000 */
[----:B------:R-:W-:-:S02]  /*1780*/  FMUL.FTZ R67, R169, R70 ;  /* 0x00000046a9437220 */ /* 0x000fc40000410000 */
[----:B------:R-:W-:Y:S02]  /*1790*/  FMUL.FTZ R176, R169, R72 ;  /* 0x00000048a9b07220 */ /* 0x000fe40000410000 */
[----:B------:R-:W-:Y:S02]  /*17a0*/  @P1 FADD.FTZ R174, R37, R174 ;  /* 0x000000ae25ae1221 */ /* 0x000fe40000010000 */
[-C--:B------:R-:W-:Y:S02]  /*17b0*/  FFMA.FTZ R74, R74, R175.reuse, R178 ;  /* 0x000000af4a4a7223 */ /* 0x080fe400000100b2 */
[----:B------:R-:W-:Y:S02]  /*17c0*/  FMUL.FTZ R170, R65, c[0x0][0x1e8] ;  /* 0x00007a0041aa7a20 */ /* 0x000fe40000410000 */
[----:B------:R-:W-:Y:S02]  /*17d0*/  @P1 FADD.FTZ R67, R38, R67 ;  /* 0x0000004326431221 */ /* 0x000fe40000010000 */
[----:B------:R-:W-:Y:S01]  /*17e0*/  @P1 FADD.FTZ R176, R39, R176 ;  /* 0x000000b027b01221 */ /* 0x000fe20000010000 */
[----:B------:R-:W-:Y:S01]  /*17f0*/  FSEL R177, R170, RZ, P6 ;  /* 0x000000ffaab17208 */ /* 0x000fe20003000000 */
[----:B------:R-:W-:Y:S01]  /*1800*/  FMUL.FTZ R64, R174, c[0x0][0x1e8] ;  /* 0x00007a00ae407a20 */ /* 0x000fe20000410000 */
[----:B------:R-:W-:Y:S01]  /*1810*/  @P0 FSEL R170, R170, RZ, P4 ;  /* 0x000000ffaaaa0208 */ /* 0x000fe20002000000 */
[----:B------:R-:W-:Y:S01]  /*1820*/  FADD.FTZ R74, R75, -R74 ;  /* 0x8000004a4b4a7221 */ /* 0x000fe20000010000 */
[----:B------:R-:W-:Y:S01]  /*1830*/  @P0 LOP3.LUT P6, RZ, R2, 0xff0000, RZ, 0xc0, !PT ;  /* 0x00ff000002ff0812 */ /* 0x000fe200078cc0ff */
[----:B------:R-:W-:Y:S01]  /*1840*/  FMUL.FTZ R173, R67, c[0x0][0x1e8] ;  /* 0x00007a0043ad7a20 */ /* 0x000fe20000410000 */
[----:B------:R-:W-:Y:S01]  /*1850*/  LOP3.LUT P4, RZ, R100, 0xff000000, RZ, 0xc0, !PT ;  /* 0xff00000064ff7812 */ /* 0x000fe2000788c0ff */
[----:B------:R-:W-:Y:S01]  /*1860*/  FMUL.FTZ R66, R176, c[0x0][0x1e8] ;  /* 0x00007a00b0427a20 */ /* 0x000fe20000410000 */
[----:B------:R-:W-:Y:S01]  /*1870*/  FSEL R180, R64, RZ, P5 ;  /* 0x000000ff40b47208 */ /* 0x000fe20002800000 */
[----:B------:R-:W-:Y:S01]  /*1880*/  FMUL.FTZ R69, R169, R74 ;  /* 0x0000004aa9457220 */ /* 0x000fe20000410000 */
[----:B------:R-:W-:Y:S01]  /*1890*/  @P0 LOP3.LUT P5, RZ, R2, 0xff000000, RZ, 0xc0, !PT ;  /* 0xff00000002ff0812 */ /* 0x000fe200078ac0ff */
[-CC-:B------:R-:W-:Y:S01]  /*18a0*/  FFMA.FTZ R76, R76, R175.reuse, R178.reuse ;  /* 0x000000af4c4c7223 */ /* 0x180fe200000100b2 */
[----:B------:R-:W-:Y:S01]  /*18b0*/  @P0 FSEL R100, R64, RZ, P3 ;  /* 0x000000ff40640208 */ /* 0x000fe20001800000 */
[-C--:B------:R-:W-:Y:S01]  /*18c0*/  FFMA.FTZ R81, R81, R175.reuse, R178 ;  /* 0x000000af51517223 */ /* 0x080fe200000100b2 */
[----:B------:R-:W-:Y:S01]  /*18d0*/  FSEL R179, R173, RZ, P2 ;  /* 0x000000ffadb37208 */ /* 0x000fe20001000000 */
[----:B------:R-:W-:Y:S01]  /*18e0*/  @P1 FADD.FTZ R69, R40, R69 ;  /* 0x0000004528451221 */ /* 0x000fe20000010000 */
[----:B------:R-:W-:Y:S01]  /*18f0*/  MOV R64, R98 ;  /* 0x0000006200407202 */ /* 0x000fe20000000f00 */
[----:B------:R-:W-:Y:S01]  /*1900*/  FADD.FTZ R76, R77, -R76 ;  /* 0x8000004c4d4c7221 */ /* 0x000fe20000010000 */
[----:B------:R-:W-:Y:S01]  /*1910*/  @P0 FSEL R173, R173, RZ, P6 ;  /* 0x000000ffadad0208 */ /* 0x000fe20003000000 */
[-CC-:B------:R-:W-:Y:S01]  /*1920*/  FFMA.FTZ R78, R78, R175.reuse, R178.reuse ;  /* 0x000000af4e4e7223 */ /* 0x180fe200000100b2 */
[----:B------:R-:W-:Y:S01]  /*1930*/  FSEL R182, R66, RZ, P4 ;  /* 0x000000ff42b67208 */ /* 0x000fe20002000000 */
[-CC-:B------:R-:W-:Y:S01]  /*1940*/  FFMA.FTZ R85, R85, R175.reuse, R178.reuse ;  /* 0x000000af55557223 */ /* 0x180fe200000100b2 */
[----:B------:R-:W-:Y:S01]  /*1950*/  LOP3.LUT P3, RZ, R101, 0xff, RZ, 0xc0, !PT ;  /* 0x000000ff65ff7812 */ /* 0x000fe2000786c0ff */
[----:B------:R-:W-:Y:S01]  /*1960*/  FMUL.FTZ R72, R69, c[0x0][0x1e8] ;  /* 0x00007a0045487a20 */ /* 0x000fe20000410000 */
[C---:B------:R-:W-:Y:S01]  /*1970*/  LOP3.LUT P2, RZ, R101.reuse, 0xff00, RZ, 0xc0, !PT ;  /* 0x0000ff0065ff7812 */ /* 0x040fe2000784c0ff */
[-CC-:B------:R-:W-:Y:S01]  /*1980*/  FFMA.FTZ R80, R80, R175.reuse, R178.reuse ;  /* 0x000000af50507223 */ /* 0x180fe200000100b2 */
[C---:B------:R-:W-:Y:S01]  /*1990*/  LOP3.LUT P6, RZ, R101.reuse, 0xff0000, RZ, 0xc0, !PT ;  /* 0x00ff000065ff7812 */ /* 0x040fe200078cc0ff */
[-C--:B------:R-:W-:Y:S01]  /*19a0*/  FFMA.FTZ R71, R94, R175.reuse, R178 ;  /* 0x000000af5e477223 */ /* 0x080fe200000100b2 */
[----:B------:R-:W-:Y:S01]  /*19b0*/  LOP3.LUT P4, RZ, R101, 0xff000000, RZ, 0xc0, !PT ;  /* 0xff00000065ff7812 */ /* 0x000fe2000788c0ff */
[----:B------:R-:W-:Y:S01]  /*19c0*/  FADD.FTZ R78, R171, -R78 ;  /* 0x8000004eab4e7221 */ /* 0x000fe20000010000 */
[----:B------:R-:W-:Y:S01]  /*19d0*/  @P0 FSEL R101, R66, RZ, P5 ;  /* 0x000000ff42650208 */ /* 0x000fe20002800000 */
[----:B------:R-:W-:Y:S01]  /*19e0*/  FFMA.FTZ R87, R87, R175, R178 ;  /* 0x000000af57577223 */ /* 0x000fe200000100b2 */
[----:B------:R-:W-:Y:S01]  /*19f0*/  LOP3.LUT P5, RZ, R64, 0xff, RZ, 0xc0, !PT ;  /* 0x000000ff40ff7812 */ /* 0x000fe200078ac0ff */
[----:B------:R-:W-:Y:S01]  /*1a00*/  FADD.FTZ R64, R82, -R81 ;  /* 0x8000005152407221 */ /* 0x000fe20000010000 */
[----:B------:R-:W-:Y:S01]  /*1a10*/  @P0 F2FP.BF16.PACK_AB R170, RZ, R170 ;  /* 0x000000aaffaa023e */ /* 0x000fe200000010ff */
[----:B------:R-:W-:Y:S01]  /*1a20*/  FMUL.FTZ R82, R169, R76 ;  /* 0x0000004ca9527220 */ /* 0x000fe20000410000 */
[----:B------:R-:W-:Y:S01]  /*1a30*/  @P0 F2FP.BF16.PACK_AB R173, RZ, R173 ;  /* 0x000000adffad023e */ /* 0x000fe200000010ff */
[----:B------:R-:W-:Y:S01]  /*1a40*/  FADD.FTZ R84, R84, -R85 ;  /* 0x8000005554547221 */ /* 0x000fe20000010000 */
[----:B------:R-:W-:Y:S01]  /*1a50*/  FSEL R85, R72, RZ, P3 ;  /* 0x000000ff48557208 */ /* 0x000fe20001800000 */
[----:B------:R-:W-:Y:S01]  /*1a60*/  FADD.FTZ R80, R83, -R80 ;  /* 0x8000005053507221 */ /* 0x000fe20000010000 */
[----:B------:R-:W-:Y:S01]  /*1a70*/  @P0 LOP3.LUT P3, RZ, R3, 0xff, RZ, 0xc0, !PT ;  /* 0x000000ff03ff0812 */ /* 0x000fe2000786c0ff */
[----:B------:R-:W-:Y:S01]  /*1a80*/  FADD.FTZ R92, R92, -R71 ;  /* 0x800000475c5c7221 */ /* 0x000fe20000010000 */
[----:B------:R-:W-:Y:S01]  /*1a90*/  @P0 F2FP.BF16.PACK_AB R100, RZ, R100 ;  /* 0x00000064ff64023e */ /* 0x000fe200000010ff */
[----:B------:R-:W-:Y:S01]  /*1aa0*/  @P1 FADD.FTZ R82, R41, R82 ;  /* 0x0000005229521221 */ /* 0x000fe20000010000 */
[----:B------:R-:W-:Y:S01]  /*1ab0*/  @P0 F2FP.BF16.PACK_AB R101, RZ, R101 ;  /* 0x00000065ff65023e */ /* 0x000fe200000010ff */
[----:B------:R-:W-:Y:S01]  /*1ac0*/  FMUL.FTZ R71, R169, R78 ;  /* 0x0000004ea9477220 */ /* 0x000fe20000410000 */
[----:B------:R-:W-:Y:S01]  /*1ad0*/  @P0 PRMT R60, R170, 0x7610, R60 ;  /* 0x00007610aa3c0816 */ /* 0x000fe2000000003c */
[-C--:B------:R-:W-:Y:S01]  /*1ae0*/  FFMA.FTZ R88, R88, R175.reuse, R178 ;  /* 0x000000af58587223 */ /* 0x080fe200000100b2 */
[----:B------:R-:W-:Y:S01]  /*1af0*/  @P0 PRMT R61, R173, 0x7610, R61 ;  /* 0x00007610ad3d0816 */ /* 0x000fe2000000003d */
[----:B------:R-:W-:Y:S01]  /*1b00*/  FADD.FTZ R66, R86, -R87 ;  /* 0x8000005756427221 */ /* 0x000fe20000010000 */
[----:B------:R-:W-:Y:S01]  /*1b10*/  @P0 PRMT R60, R60, 0x5410, R100 ;  /* 0x000054103c3c0816 */ /* 0x000fe20000000064 */
[----:B------:R-:W-:Y:S01]  /*1b20*/  FMUL.FTZ R86, R169, R80 ;  /* 0x00000050a9567220 */ /* 0x000fe20000410000 */
[----:B------:R-:W-:Y:S01]  /*1b30*/  @P0 FSEL R80, R72, RZ, P3 ;  /* 0x000000ff48500208 */ /* 0x000fe20001800000 */
[----:B------:R-:W-:Y:S01]  /*1b40*/  FMUL.FTZ R81, R82, c[0x0][0x1e8] ;  /* 0x00007a0052517a20 */ /* 0x000fe20000410000 */
[----:B------:R-:W-:Y:S01]  /*1b50*/  @P0 LOP3.LUT P3, RZ, R3, 0xff00, RZ, 0xc0, !PT ;  /* 0x0000ff0003ff0812 */ /* 0x000fe2000786c0ff */
[----:B------:R-:W-:Y:S01]  /*1b60*/  @P1 FADD.FTZ R71, R42, R71 ;  /* 0x000000472a471221 */ /* 0x000fe20000010000 */
[----:B------:R-:W-:Y:S01]  /*1b70*/  @P0 F2FP.BF16.PACK_AB R80, RZ, R80 ;  /* 0x00000050ff50023e */ /* 0x000fe200000010ff */
[----:B------:R-:W-:Y:S01]  /*1b80*/  FADD.FTZ R68, R89, -R88 ;  /* 0x8000005859447221 */ /* 0x000fe20000010000 */
[----:B------:R-:W-:Y:S01]  /*1b90*/  @P0 PRMT R61, R61, 0x5410, R101 ;  /* 0x000054103d3d0816 */ /* 0x000fe20000000065 */
        /* <DEDUP_REMOVED lines=8> */
[----:B------:R-:W-:Y:S01]  /*1c20*/  FMUL.FTZ R73, R169, R64 ;  /* 0x00000040a9497220 */ /* 0x000fe20000410000 */
[----:B------:R-:W-:Y:S01]  /*1c30*/  FSEL R64, R83, RZ, P6 ;  /* 0x000000ff53407208 */ /* 0x000fe20003000000 */
[----:B------:R-:W-:Y:S01]  /*1c40*/  FMUL.FTZ R172, R169, R172 ;  /* 0x000000aca9ac7220 */ /* 0x000fe20000410000 */
[----:B------:R-:W-:Y:S01]  /*1c50*/  @P0 FSEL R83, R83, RZ, P3 ;  /* 0x000000ff53530208 */ /* 0x000fe20001800000 */
[----:B------:R-:W-:Y:S01]  /*1c60*/  FMUL.FTZ R79, R169, R92 ;  /* 0x0000005ca94f7220 */ /* 0x000fe20000410000 */
[----:B------:R-:W-:Y:S01]  /*1c70*/  ISETP.NE.U32.AND P3, PT, RZ, c[0x0][0x258], PT ;  /* 0x00009600ff007a0c */ /* 0x000fe20003f65070 */
[----:B------:R-:W-:Y:S01]  /*1c80*/  @P1 FADD.FTZ R172, R43, R172 ;  /* 0x000000ac2bac1221 */ /* 0x000fe20000010000 */
[----:B------:R-:W-:Y:S01]  /*1c90*/  ISETP.NE.AND.EX P2, PT, RZ, c[0x0][0x25c], PT, P2 ;  /* 0x00009700ff007a0c */ /* 0x000fe20003f45320 */
[-CC-:B------:R-:W-:Y:S01]  /*1ca0*/  FFMA.FTZ R70, R95, R175.reuse, R178.reuse ;  /* 0x000000af5f467223 */ /* 0x180fe200000100b2 */
[----:B------:R-:W-:Y:S01]  /*1cb0*/  ISETP.NE.AND.EX P3, PT, RZ, c[0x0][0x25c], PT, P3 ;  /* 0x00009700ff007a0c */ /* 0x000fe20003f65330 */
[----:B------:R-:W-:Y:S01]  /*1cc0*/  FMUL.FTZ R75, R169, R84 ;  /* 0x00000054a94b7220 */ /* 0x000fe20000410000 */
[----:B------:R-:W-:Y:S01]  /*1cd0*/  SEL R74, R71, R58, P2 ;  /* 0x0000003a474a7207 */ /* 0x000fe20001000000 */
[----:B------:R-:W-:Y:S01]  /*1ce0*/  FMUL.FTZ R84, R172, c[0x0][0x1e8] ;  /* 0x00007a00ac547a20 */ /* 0x000fe20000410000 */
[----:B------:R-:W-:Y:S01]  /*1cf0*/  @P0 LOP3.LUT P6, RZ, R3, 0xff000000, RZ, 0xc0, !PT ;  /* 0xff00000003ff0812 */ /* 0x000fe200078cc0ff */
[----:B------:R-:W-:Y:S01]  /*1d00*/  FMUL.FTZ R77, R169, R68 ;  /* 0x00000044a94d7220 */ /* 0x000fe20000410000 */
[----:B------:R-:W-:Y:S01]  /*1d10*/  SEL R72, R69, R56, P2 ;  /* 0x0000003845487207 */ /* 0x000fe20001000000 */
[----:B------:R-:W-:Y:S01]  /*1d20*/  @P1 FADD.FTZ R79, R50, R79 ;  /* 0x0000004f324f1221 */ /* 0x000fe20000010000 */
[C---:B------:R-:W-:Y:S01]  /*1d30*/  FSEL R87, R84.reuse, RZ, P4 ;  /* 0x000000ff54577208 */ /* 0x040fe20002000000 */
[----:B------:R-:W-:Y:S01]  /*1d40*/  FFMA.FTZ R91, R91, R175, R178 ;  /* 0x000000af5b5b7223 */ /* 0x000fe200000100b2 */
[----:B------:R-:W-:Y:S01]  /*1d50*/  @P0 FSEL R84, R84, RZ, P6 ;  /* 0x000000ff54540208 */ /* 0x000fe20003000000 */
[----:B------:R-:W-:Y:S01]  /*1d60*/  FADD.FTZ R70, R93, -R70 ;  /* 0x800000465d467221 */ /* 0x000fe20000010000 */
[----:B------:R-:W-:Y:S01]  /*1d70*/  SEL R58, R79, R58, P2 ;  /* 0x0000003a4f3a7207 */ /* 0x000fe20001000000 */
[----:B------:R-:W-:Y:S01]  /*1d80*/  IMAD R68, R161, c[0x0][0x168], RZ ;  /* 0x00005a00a1447a24 */ /* 0x000fe200078e02ff */
[----:B------:R-:W-:Y:S01]  /*1d90*/  LOP3.LUT P6, RZ, R98, 0xff0000, RZ, 0xc0, !PT ;  /* 0x00ff000062ff7812 */ /* 0x000fe200078cc0ff */
[----:B------:R-:W-:Y:S01]  /*1da0*/  @P1 FADD.FTZ R73, R44, R73 ;  /* 0x000000492c491221 */ /* 0x000fe20000010000 */
[----:B------:R-:W-:Y:S01]  /*1db0*/  SEL R69, R174, R53, P2 ;  /* 0x00000035ae457207 */ /* 0x000fe20001000000 */
[----:B------:R-:W-:Y:S01]  /*1dc0*/  FADD.FTZ R90, R90, -R91 ;  /* 0x8000005b5a5a7221 */ /* 0x000fe20000010000 */
[----:B------:R-:W-:Y:S01]  /*1dd0*/  SHF.R.S32.HI R175, RZ, 0x1f, R68 ;  /* 0x0000001fffaf7819 */ /* 0x000fe20000011444 */
[----:B------:R-:W-:Y:S01]  /*1de0*/  FMUL.FTZ R92, R169, R70 ;  /* 0x00000046a95c7220 */ /* 0x000fe20000410000 */
[----:B------:R-:W-:Y:S01]  /*1df0*/  SEL R70, R67, R54, P2 ;  /* 0x0000003643467207 */ /* 0x000fe20001000000 */
[----:B------:R-:W-:Y:S01]  /*1e00*/  @P1 FADD.FTZ R75, R46, R75 ;  /* 0x0000004b2e4b1221 */ /* 0x000fe20000010000 */
[----:B------:R-:W-:Y:S01]  /*1e10*/  F2FP.BF16.PACK_AB R67, R87, R64 ;  /* 0x000000405743723e */ /* 0x000fe200000010ff */
[----:B------:R-:W-:Y:S01]  /*1e20*/  FMUL.FTZ R171, R79, c[0x0][0x1e8] ;  /* 0x00007a004fab7a20 */ /* 0x000fe20000410000 */
[----:B------:R-:W-:Y:S01]  /*1e30*/  @P3 MOV R79, 0x20 ;  /* 0x00000020004f3802 */ /* 0x000fe20000000f00 */
[----:B------:R-:W-:Y:S01]  /*1e40*/  FMUL.FTZ R89, R73, c[0x0][0x1e8] ;  /* 0x00007a0049597a20 */ /* 0x000fe20000410000 */
[----:B------:R-:W-:Y:S01]  /*1e50*/  HFMA2.MMA R87, -RZ, RZ, 0, 9.5367431640625e-07 ;  /* 0x00000010ff577435 */ /* 0x000fe200000001ff */
[----:B------:R-:W-:Y:S01]  /*1e60*/  @P1 FADD.FTZ R77, R48, R77 ;  /* 0x0000004d304d1221 */ /* 0x000fe20000010000 */
[----:B------:R-:W-:Y:S01]  /*1e70*/  LEA.HI R175, R175, R68, RZ, 0x3 ;  /* 0x00000044afaf7211 */ /* 0x000fe200078f18ff */
[----:B------:R-:W-:Y:S01]  /*1e80*/  FMUL.FTZ R90, R169, R90 ;  /* 0x0000005aa95a7220 */ /* 0x000fe20000410000 */
[----:B------:R-:W-:Y:S01]  /*1e90*/  @P3 SEL R68, R65, R52, P2 ;  /* 0x0000003441443207 */ /* 0x000fe20001000000 */
[----:B------:R-:W-:Y:S01]  /*1ea0*/  FMUL.FTZ R93, R75, c[0x0][0x1e8] ;  /* 0x00007a004b5d7a20 */ /* 0x000fe20000410000 */
[----:B------:R-:W-:Y:S01]  /*1eb0*/  SEL R71, R176, R55, P2 ;  /* 0x00000037b0477207 */ /* 0x000fe20001000000 */
[----:B------:R-:W-:Y:S01]  /*1ec0*/  @P3 IMAD.WIDE.U32 R78, R168, R79, c[0x0][0x258] ;  /* 0x00009600a84e3625 */ /* 0x000fe200078e004f */
[----:B------:R-:W-:-:S02]  /*1ed0*/  FSEL R91, R89, RZ, P5 ;  /* 0x000000ff595b7208 */ /* 0x000fc40002800000 */
[----:B------:R-:W-:Y:S01]  /*1ee0*/  SEL R52, R73, R52, P2 ;  /* 0x0000003449347207 */ /* 0x000fe20001000000 */
[----:B------:R-:W-:Y:S01]  /*1ef0*/  FMUL.FTZ R95, R77, c[0x0][0x1e8] ;  /* 0x00007a004d5f7a20 */ /* 0x000fe20000410000 */
[----:B------:R-:W-:Y:S01]  /*1f00*/  SEL R54, R75, R54, P2 ;  /* 0x000000364b367207 */ /* 0x000fe20001000000 */
[----:B------:R-:W-:Y:S01]  /*1f10*/  @P1 FADD.FTZ R88, R47, R88 ;  /* 0x000000582f581221 */ /* 0x000fe20000010000 */
[----:B------:R-:W-:Y:S01]  /*1f20*/  LOP3.LUT P5, RZ, R99, 0xff, RZ, 0xc0, !PT ;  /* 0x000000ff63ff7812 */ /* 0x000fe200078ac0ff */
[----:B------:R-:W-:Y:S01]  /*1f30*/  @P1 FADD.FTZ R90, R49, R90 ;  /* 0x0000005a315a1221 */ /* 0x000fe20000010000 */
[----:B------:R-:W-:Y:S01]  /*1f40*/  SEL R73, R82, R57, P2 ;  /* 0x0000003952497207 */ /* 0x000fe20001000000 */
[----:B------:R-:W-:Y:S01]  /*1f50*/  @P1 FADD.FTZ R92, R51, R92 ;  /* 0x0000005c335c1221 */ /* 0x000fe20000010000 */
[----:B------:R-:W-:Y:S01]  /*1f60*/  SEL R75, R172, R59, P2 ;  /* 0x0000003bac4b7207 */ /* 0x000fe20001000000 */
[----:B------:R-:W-:Y:S01]  /*1f70*/  @P1 FADD.FTZ R86, R45, R86 ;  /* 0x000000562d561221 */ /* 0x000fe20000010000 */
[----:B------:R-:W-:Y:S01]  /*1f80*/  @P0 F2FP.BF16.PACK_AB R83, RZ, R83 ;  /* 0x00000053ff53023e */ /* 0x000fe200000010ff */
[----:B------:R0:W-:Y:S01]  /*1f90*/  @P3 STG.E.128 [R78.64], R68 ;  /* 0x000000444e003986 */ /* 0x0001e2000c101d04 */
[----:B------:R-:W-:-:S02]  /*1fa0*/  FSEL R94, R93, RZ, P6 ;  /* 0x000000ff5d5e7208 */ /* 0x000fc40003000000 */
[----:B------:R-:W-:Y:S01]  /*1fb0*/  LOP3.LUT P6, RZ, R99, 0xff0000, RZ, 0xc0, !PT ;  /* 0x00ff000063ff7812 */ /* 0x000fe200078cc0ff */
[----:B------:R1:W-:Y:S01]  /*1fc0*/  @P3 STG.E.128 [R78.64+0x10], R72 ;  /* 0x000010484e003986 */ /* 0x0003e2000c101d04 */
[----:B------:R-:W-:Y:S02]  /*1fd0*/  LOP3.LUT R178, R0, 0x1f, RZ, 0xc0, !PT ;  /* 0x0000001f00b27812 */ /* 0x000fe400078ec0ff */
[----:B------:R-:W-:Y:S02]  /*1fe0*/  FSEL R169, R95, RZ, P5 ;  /* 0x000000ff5fa97208 */ /* 0x000fe40002800000 */
[----:B------:R-:W-:Y:S01]  /*1ff0*/  SEL R56, R77, R56, P2 ;  /* 0x000000384d387207 */ /* 0x000fe20001000000 */
[----:B------:R-:W-:Y:S01]  /*2000*/  IMAD.WIDE.U32 R76, R168, R87, c[0x0][0x248] ;  /* 0x00009200a84c7625 */ /* 0x000fe200078e0057 */
[----:B------:R-:W-:Y:S02]  /*2010*/  @P0 F2FP.BF16.PACK_AB R81, RZ, R81 ;  /* 0x00000051ff51023e */ /* 0x000fe400000010ff */
[----:B------:R-:W-:-:S02]  /*2020*/  @P0 F2FP.BF16.PACK_AB R84, RZ, R84 ;  /* 0x00000054ff54023e */ /* 0x000fc400000010ff */
[----:B------:R-:W-:Y:S02]  /*2030*/  @P0 PRMT R62, R80, 0x7610, R62 ;  /* 0x00007610503e0816 */ /* 0x000fe4000000003e */
[----:B------:R-:W-:Y:S01]  /*2040*/  @P0 PRMT R63, R83, 0x7610, R63 ;  /* 0x00007610533f0816 */ /* 0x000fe2000000003f */
[C---:B0-----:R-:W-:Y:S01]  /*2050*/  @P0 IMAD.WIDE.U32 R68, R168.reuse, R87, c[0x0][0x250] ;  /* 0x00009400a8440625 */ /* 0x041fe200078e0057 */
[----:B------:R-:W-:Y:S02]  /*2060*/  @P3 IADD3 R70, R168, 0x20, RZ ;  /* 0x00000020a8463810 */ /* 0x000fe40007ffe0ff */
[----:B------:R-:W-:Y:S01]  /*2070*/  @P3 MOV R71, 0x20 ;  /* 0x0000002000473802 */ /* 0x000fe20000000f00 */
[----:B-1----:R-:W-:Y:S01]  /*2080*/  FMUL.FTZ R75, R86, c[0x0][0x1e8] ;  /* 0x00007a00564b7a20 */ /* 0x002fe20000410000 */
[C---:B------:R-:W-:Y:S02]  /*2090*/  LOP3.LUT P4, RZ, R98.reuse, 0xff00, RZ, 0xc0, !PT ;  /* 0x0000ff0062ff7812 */ /* 0x040fe4000788c0ff */
[----:B------:R-:W-:Y:S01]  /*20a0*/  LOP3.LUT P5, RZ, R98, 0xff000000, RZ, 0xc0, !PT ;  /* 0xff00000062ff7812 */ /* 0x000fe200078ac0ff */
[----:B------:R-:W-:Y:S01]  /*20b0*/  @P3 IMAD.WIDE.U32 R70, R70, R71, c[0x0][0x258] ;  /* 0x0000960046463625 */ /* 0x000fe200078e0047 */
[----:B------:R-:W-:-:S02]  /*20c0*/  F2FP.BF16.PACK_AB R66, R66, R85 ;  /* 0x000000554242723e */ /* 0x000fc400000010ff */
[----:B------:R-:W-:Y:S02]  /*20d0*/  F2FP.BF16.PACK_AB R65, R182, R179 ;  /* 0x000000b3b641723e */ /* 0x000fe400000010ff */
[----:B------:R-:W-:Y:S02]  /*20e0*/  F2FP.BF16.PACK_AB R64, R180, R177 ;  /* 0x000000b1b440723e */ /* 0x000fe400000010ff */
[C---:B------:R-:W-:Y:S01]  /*20f0*/  SEL R55, R88.reuse, R55, P2 ;  /* 0x0000003758377207 */ /* 0x040fe20001000000 */
[----:B------:R-:W-:Y:S01]  /*2100*/  FMUL.FTZ R88, R88, c[0x0][0x1e8] ;  /* 0x00007a0058587a20 */ /* 0x000fe20000410000 */
[C---:B------:R-:W-:Y:S01]  /*2110*/  SEL R57, R90.reuse, R57, P2 ;  /* 0x000000395a397207 */ /* 0x040fe20001000000 */
[----:B------:R-:W-:Y:S01]  /*2120*/  FMUL.FTZ R90, R90, c[0x0][0x1e8] ;  /* 0x00007a005a5a7a20 */ /* 0x000fe20000410000 */
[C---:B------:R-:W-:Y:S01]  /*2130*/  SEL R59, R92.reuse, R59, P2 ;  /* 0x0000003b5c3b7207 */ /* 0x040fe20001000000 */
[----:B------:R-:W-:Y:S01]  /*2140*/  FMUL.FTZ R92, R92, c[0x0][0x1e8] ;  /* 0x00007a005c5c7a20 */ /* 0x000fe20000410000 */
[----:B------:R-:W-:Y:S01]  /*2150*/  FSEL R98, R171, RZ, P6 ;  /* 0x000000ffab627208 */ /* 0x000fe20003000000 */
[----:B------:R0:W-:Y:S01]  /*2160*/  STG.E.128 [R76.64], R64 ;  /* 0x000000404c007986 */ /* 0x0001e2000c101d04 */
[----:B------:R-:W-:-:S02]  /*2170*/  LEA.HI.SX32 R175, R175, R178, 0x1d ;  /* 0x000000b2afaf7211 */ /* 0x000fc400078feaff */
[C---:B------:R-:W-:Y:S02]  /*2180*/  LOP3.LUT P6, RZ, R99.reuse, 0xff00, RZ, 0xc0, !PT ;  /* 0x0000ff0063ff7812 */ /* 0x040fe400078cc0ff */
[----:B------:R-:W-:Y:S02]  /*2190*/  LOP3.LUT P1, RZ, R99, 0xff000000, RZ, 0xc0, !PT ;  /* 0xff00000063ff7812 */ /* 0x000fe4000782c0ff */
[----:B------:R-:W-:Y:S02]  /*21a0*/  @P0 PRMT R62, R62, 0x5410, R81 ;  /* 0x000054103e3e0816 */ /* 0x000fe40000000051 */
[----:B------:R-:W-:Y:S02]  /*21b0*/  @P0 PRMT R63, R63, 0x5410, R84 ;  /* 0x000054103f3f0816 */ /* 0x000fe40000000054 */
[----:B------:R-:W-:Y:S02]  /*21c0*/  SEL R53, R86, R53, P2 ;  /* 0x0000003556357207 */ /* 0x000fe40001000000 */
[----:B------:R-:W-:Y:S01]  /*21d0*/  IADD3 R72, R175, 0x20, RZ ;  /* 0x00000020af487810 */ /* 0x000fe20007ffe0ff */
[----:B------:R-:W-:Y:S01]  /*21e0*/  @P0 STG.E.128 [R68.64], R60 ;  /* 0x0000003c44000986 */ /* 0x000fe2000c101d04 */
[----:B------:R-:W-:-:S02]  /*21f0*/  @P0 MOV R85, R96 ;  /* 0x0000006000550202 */ /* 0x000fc40000000f00 */
[----:B------:R-:W-:Y:S01]  /*2200*/  @P0 IADD3 R168, R168, 0x20, RZ ;  /* 0x00000020a8a80810 */ /* 0x000fe20007ffe0ff */
[----:B------:R-:W-:Y:S01]  /*2210*/  @P3 STG.E.128 [R70.64], R52 ;  /* 0x0000003446003986 */ /* 0x000fe2000c101d04 */
[----:B0-----:R-:W-:Y:S01]  /*2220*/  FSEL R67, R92, RZ, P1 ;  /* 0x000000ff5c437208 */ /* 0x001fe20000800000 */
[----:B------:R-:W-:Y:S01]  /*2230*/  IMAD.WIDE.U32 R72, R72, R87, c[0x0][0x248] ;  /* 0x0000920048487625 */ /* 0x000fe200078e0057 */
[----:B------:R-:W-:Y:S01]  /*2240*/  FSEL R66, R90, RZ, P6 ;  /* 0x000000ff5a427208 */ /* 0x000fe20003000000 */
[----:B------:R-:W-:Y:S01]  /*2250*/  @P3 STG.E.128 [R70.64+0x10], R56 ;  /* 0x0000103846003986 */ /* 0x000fe2000c101d04 */
[----:B------:R-:W-:Y:S02]  /*2260*/  FSEL R65, R88, RZ, P5 ;  /* 0x000000ff58417208 */ /* 0x000fe40002800000 */
[----:B------:R-:W-:Y:S02]  /*2270*/  FSEL R64, R75, RZ, P4 ;  /* 0x000000ff4b407208 */ /* 0x000fe40002000000 */
[----:B------:R-:W-:-:S02]  /*2280*/  @P0 LOP3.LUT P1, RZ, R96, 0xff00, RZ, 0xc0, !PT ;  /* 0x0000ff0060ff0812 */ /* 0x000fc4000782c0ff */
[----:B------:R-:W-:Y:S02]  /*2290*/  F2FP.BF16.PACK_AB R67, R67, R98 ;  /* 0x000000624343723e */ /* 0x000fe400000010ff */
[----:B------:R-:W-:Y:S02]  /*22a0*/  F2FP.BF16.PACK_AB R66, R66, R169 ;  /* 0x000000a94242723e */ /* 0x000fe400000010ff */
[----:B------:R-:W-:Y:S02]  /*22b0*/  F2FP.BF16.PACK_AB R65, R65, R94 ;  /* 0x0000005e4141723e */ /* 0x000fe400000010ff */
[----:B------:R-:W-:Y:S02]  /*22c0*/  F2FP.BF16.PACK_AB R64, R64, R91 ;  /* 0x0000005b4040723e */ /* 0x000fe400000010ff */
[----:B------:R-:W-:Y:S02]  /*22d0*/  @P0 LOP3.LUT P3, RZ, R96, 0xff0000, RZ, 0xc0, !PT ;  /* 0x00ff000060ff0812 */ /* 0x000fe4000786c0ff */
[----:B------:R-:W-:Y:S01]  /*22e0*/  @P0 LOP3.LUT P2, RZ, R85, 0xff, RZ, 0xc0, !PT ;  /* 0x000000ff55ff0812 */ /* 0x000fe2000784c0ff */
[----:B------:R0:W-:Y:S01]  /*22f0*/  STG.E.128 [R72.64], R64 ;  /* 0x0000004048007986 */ /* 0x0001e2000c101d04 */
[----:B------:R-:W-:-:S02]  /*2300*/  @P0 FSEL R75, R75, RZ, P1 ;  /* 0x000000ff4b4b0208 */ /* 0x000fc40000800000 */
        /* <DEDUP_REMOVED lines=8> */
[----:B0-----:R-:W-:Y:S02]  /*2390*/  @P0 FSEL R64, R95, RZ, P1 ;  /* 0x000000ff5f400208 */ /* 0x001fe40000800000 */
        /* <DEDUP_REMOVED lines=8> */
[----:B------:R-:W-:Y:S01]  /*2420*/  @P0 PRMT R62, R64, 0x7610, R62 ;  /* 0x00007610403e0816 */ /* 0x000fe2000000003e */
[----:B------:R-:W-:Y:S01]  /*2430*/  @P0 IMAD.WIDE.U32 R64, R168, R87, c[0x0][0x250] ;  /* 0x00009400a8400625 */ /* 0x000fe200078e0057 */
[----:B------:R-:W-:-:S02]  /*2440*/  @P0 F2FP.BF16.PACK_AB R75, RZ, R75 ;  /* 0x0000004bff4b023e */ /* 0x000fc400000010ff */
[----:B------:R-:W-:Y:S02]  /*2450*/  @P0 F2FP.BF16.PACK_AB R77, RZ, R77 ;  /* 0x0000004dff4d023e */ /* 0x000fe400000010ff */
        /* <DEDUP_REMOVED lines=14> */
.L_x_838:
[----:B------:R-:W-:Y:S05]  /*2540*/  BSYNC B1 ;  /* 0x0000000000017941 */ /* 0x000fea0003800000 */
.L_x_835:
        /* <DEDUP_REMOVED lines=60> */
.L_x_834:
[----:B------:R-:W-:Y:S05]  /*2910*/  BSYNC B0 ;  /* 0x0000000000007941 */ /* 0x000fea0003800000 */
.L_x_832:
        /* <DEDUP_REMOVED lines=188> */
.L_x_836:
[----:B------:R-:W-:Y:S01]  /*34e0*/  HFMA2.MMA R174, -RZ, RZ, 0, 5.9604644775390625e-08 ;  /* 0x00000001ffae7435 */ /* 0x000fe200000001ff */
[----:B------:R-:W-:-:S02]  /*34f0*/  MOV R173, R175 ;  /* 0x000000af00ad7202 */ /* 0x000fc40000000f00 */
[----:B------:R-:W-:Y:S02]  /*3500*/  MOV R178, 0x1f ;  /* 0x0000001f00b27802 */ /* 0x000fe40000000f00 */
[----:B------:R-:W-:Y:S02]  /*3510*/  MOV R179, 0xffffffff ;  /* 0xffffffff00b37802 */ /* 0x000fe40000000f00 */
[----:B------:R-:W-:Y:S02]  /*3520*/  MOV R64, 0x3540 ;  /* 0x0000354000407802 */ /* 0x000fe40000000f00 */
[----:B-----5:R-:W-:Y:S05]  /*3530*/  CALL.REL.NOINC `($__internal_53_$__cuda_sm70_shflsync_bfly_p) ;  /* 0x0000046000007944 */ /* 0x020fea0003c00000 */
[----:B-1----:R-:W-:Y:S01]  /*3540*/  MOV R170, R173 ;  /* 0x000000ad00aa7202 */ /* 0x002fe20000000f00 */
[----:B0-----:R-:W-:Y:S05]  /*3550*/  BRA `(.L_x_840) ;  /* 0xffffdf7000007947 */ /* 0x001fea000383ffff */
.L_x_837:
[----:B------:R-:W-:Y:S01]  /*3560*/  HFMA2.MMA R174, -RZ, RZ, 0, 5.9604644775390625e-08 ;  /* 0x00000001ffae7435 */ /* 0x000fe200000001ff */
[----:B------:R-:W-:Y:S02]  /*3570*/  MOV R173, R176 ;  /* 0x000000b000ad7202 */ /* 0x000fe40000000f00 */
[----:B------:R-:W-:Y:S02]  /*3580*/  MOV R178, 0x1f ;  /* 0x0000001f00b27802 */ /* 0x000fe40000000f00 */
[----:B------:R-:W-:-:S02]  /*3590*/  MOV R179, 0xffffffff ;  /* 0xffffffff00b37802 */ /* 0x000fc40000000f00 */
[----:B------:R-:W-:Y:S02]  /*35a0*/  MOV R64, 0x35c0 ;  /* 0x000035c000407802 */ /* 0x000fe40000000f00 */
[----:B01---5:R-:W-:Y:S05]  /*35b0*/  CALL.REL.NOINC `($__internal_53_$__cuda_sm70_shflsync_bfly_p) ;  /* 0x000003e000007944 */ /* 0x023fea0003c00000 */
[----:B------:R-:W-:Y:S01]  /*35c0*/  FADD.FTZ R175, R175, R170 ;  /* 0x000000aaafaf7221 */ /* 0x000fe20000010000 */
[----:B0-----:R-:W-:Y:S01]  /*35d0*/  HFMA2.MMA R174, -RZ, RZ, 0, 1.1920928955078125e-07 ;  /* 0x00000002ffae7435 */ /* 0x001fe200000001ff */
[----:B-1----:R-:W-:Y:S01]  /*35e0*/  FADD.FTZ R176, R176, R173 ;  /* 0x000000adb0b07221 */ /* 0x002fe20000010000 */
[----:B------:R-:W-:Y:S02]  /*35f0*/  MOV R178, 0x1f ;  /* 0x0000001f00b27802 */ /* 0x000fe40000000f00 */
[----:B------:R-:W-:Y:S02]  /*3600*/  MOV R179, 0xffffffff ;  /* 0xffffffff00b37802 */ /* 0x000fe40000000f00 */
[----:B------:R-:W-:Y:S02]  /*3610*/  MOV R173, R175 ;  /* 0x000000af00ad7202 */ /* 0x000fe40000000f00 */
[----:B------:R-:W-:Y:S02]  /*3620*/  MOV R64, 0x3640 ;  /* 0x0000364000407802 */ /* 0x000fe40000000f00 */
[----:B------:R-:W-:Y:S05]  /*3630*/  CALL.REL.NOINC `($__internal_53_$__cuda_sm70_shflsync_bfly_p) ;  /* 0x0000036000007944 */ /* 0x000fea0003c00000 */
[----:B0-----:R-:W-:Y:S01]  /*3640*/  HFMA2.MMA R174, -RZ, RZ, 0, 1.1920928955078125e-07 ;  /* 0x00000002ffae7435 */ /* 0x001fe200000001ff */
[----:B-1----:R-:W-:-:S02]  /*3650*/  MOV R170, R173 ;  /* 0x000000ad00aa7202 */ /* 0x002fc40000000f00 */
[----:B------:R-:W-:Y:S02]  /*3660*/  MOV R173, R176 ;  /* 0x000000b000ad7202 */ /* 0x000fe40000000f00 */
[----:B------:R-:W-:Y:S02]  /*3670*/  MOV R178, 0x1f ;  /* 0x0000001f00b27802 */ /* 0x000fe40000000f00 */
[----:B------:R-:W-:Y:S02]  /*3680*/  MOV R179, 0xffffffff ;  /* 0xffffffff00b37802 */ /* 0x000fe40000000f00 */
[----:B------:R-:W-:Y:S02]  /*3690*/  MOV R64, 0x36b0 ;  /* 0x000036b000407802 */ /* 0x000fe40000000f00 */
[----:B------:R-:W-:Y:S05]  /*36a0*/  CALL.REL.NOINC `($__internal_53_$__cuda_sm70_shflsync_bfly_p) ;  /* 0x000002f000007944 */ /* 0x000fea0003c00000 */
[----:B------:R-:W-:Y:S01]  /*36b0*/  FADD.FTZ R175, R170, R175 ;  /* 0x000000afaaaf7221 */ /* 0x000fe20000010000 */
[----:B0-----:R-:W-:Y:S01]  /*36c0*/  HFMA2.MMA R174, -RZ, RZ, 0, 2.384185791015625e-07 ;  /* 0x00000004ffae7435 */ /* 0x001fe200000001ff */
[----:B-1----:R-:W-:Y:S01]  /*36d0*/  FADD.FTZ R176, R176, R173 ;  /* 0x000000adb0b07221 */ /* 0x002fe20000010000 */
[----:B------:R-:W-:Y:S02]  /*36e0*/  MOV R178, 0x1f ;  /* 0x0000001f00b27802 */ /* 0x000fe40000000f00 */
[----:B------:R-:W-:-:S02]  /*36f0*/  MOV R179, 0xffffffff ;  /* 0xffffffff00b37802 */ /* 0x000fc40000000f00 */
[----:B------:R-:W-:Y:S02]  /*3700*/  MOV R173, R175 ;  /* 0x000000af00ad7202 */ /* 0x000fe40000000f00 */
[----:B------:R-:W-:Y:S02]  /*3710*/  MOV R64, 0x3730 ;  /* 0x0000373000407802 */ /* 0x000fe40000000f00 */
[----:B------:R-:W-:Y:S05]  /*3720*/  CALL.REL.NOINC `($__internal_53_$__cuda_sm70_shflsync_bfly_p) ;  /* 0x0000027000007944 */ /* 0x000fea0003c00000 */
[----:B0-----:R-:W-:Y:S01]  /*3730*/  HFMA2.MMA R174, -RZ, RZ, 0, 2.384185791015625e-07 ;  /* 0x00000004ffae7435 */ /* 0x001fe200000001ff */
[----:B-1----:R-:W-:Y:S02]  /*3740*/  MOV R170, R173 ;  /* 0x000000ad00aa7202 */ /* 0x002fe40000000f00 */
[----:B------:R-:W-:Y:S02]  /*3750*/  MOV R173, R176 ;  /* 0x000000b000ad7202 */ /* 0x000fe40000000f00 */
[----:B------:R-:W-:Y:S02]  /*3760*/  MOV R178, 0x1f ;  /* 0x0000001f00b27802 */ /* 0x000fe40000000f00 */
[----:B------:R-:W-:Y:S02]  /*3770*/  MOV R179, 0xffffffff ;  /* 0xffffffff00b37802 */ /* 0x000fe40000000f00 */
[----:B------:R-:W-:-:S02]  /*3780*/  MOV R64, 0x37a0 ;  /* 0x000037a000407802 */ /* 0x000fc40000000f00 */
[----:B------:R-:W-:Y:S05]  /*3790*/  CALL.REL.NOINC `($__internal_53_$__cuda_sm70_shflsync_bfly_p) ;  /* 0x0000020000007944 */ /* 0x000fea0003c00000 */
[----:B------:R-:W-:Y:S01]  /*37a0*/  FADD.FTZ R175, R170, R175 ;  /* 0x000000afaaaf7221 */ /* 0x000fe20000010000 */
[----:B0-----:R-:W-:Y:S01]  /*37b0*/  HFMA2.MMA R174, -RZ, RZ, 0, 4.76837158203125e-07 ;  /* 0x00000008ffae7435 */ /* 0x001fe200000001ff */
[----:B-1----:R-:W-:Y:S01]  /*37c0*/  FADD.FTZ R176, R176, R173 ;  /* 0x000000adb0b07221 */ /* 0x002fe20000010000 */
[----:B------:R-:W-:-:S02]  /*37d0*/  MOV R178, 0x1f ;  /* 0x0000001f00b27802 */ /* 0x000fc40000000f00 */
[----:B------:R-:W-:Y:S02]  /*37e0*/  MOV R179, 0xffffffff ;  /* 0xffffffff00b37802 */ /* 0x000fe40000000f00 */
[----:B------:R-:W-:Y:S02]  /*37f0*/  MOV R173, R175 ;  /* 0x000000af00ad7202 */ /* 0x000fe40000000f00 */
[----:B------:R-:W-:Y:S02]  /*3800*/  MOV R64, 0x3820 ;  /* 0x0000382000407802 */ /* 0x000fe40000000f00 */
[----:B------:R-:W-:Y:S05]  /*3810*/  CALL.REL.NOINC `($__internal_53_$__cuda_sm70_shflsync_bfly_p) ;  /* 0x0000018000007944 */ /* 0x000fea0003c00000 */
[----:B0-----:R-:W-:Y:S01]  /*3820*/  HFMA2.MMA R174, -RZ, RZ, 0, 4.76837158203125e-07 ;  /* 0x00000008ffae7435 */ /* 0x001fe200000001ff */
[----:B-1----:R-:W-:Y:S02]  /*3830*/  MOV R170, R173 ;  /* 0x000000ad00aa7202 */ /* 0x002fe40000000f00 */
[----:B------:R-:W-:Y:S02]  /*3840*/  MOV R173, R176 ;  /* 0x000000b000ad7202 */ /* 0x000fe40000000f00 */
[----:B------:R-:W-:Y:S02]  /*3850*/  MOV R178, 0x1f ;  /* 0x0000001f00b27802 */ /* 0x000fe40000000f00 */
[----:B------:R-:W-:-:S02]  /*3860*/  MOV R179, 0xffffffff ;  /* 0xffffffff00b37802 */ /* 0x000fc40000000f00 */
[----:B------:R-:W-:Y:S02]  /*3870*/  MOV R64, 0x3890 ;  /* 0x0000389000407802 */ /* 0x000fe40000000f00 */
[----:B------:R-:W-:Y:S05]  /*3880*/  CALL.REL.NOINC `($__internal_53_$__cuda_sm70_shflsync_bfly_p) ;  /* 0x0000011000007944 */ /* 0x000fea0003c00000 */
[----:B------:R-:W-:Y:S01]  /*3890*/  FADD.FTZ R175, R170, R175 ;  /* 0x000000afaaaf7221 */ /* 0x000fe20000010000 */
[----:B0-----:R-:W-:Y:S01]  /*38a0*/  HFMA2.MMA R174, -RZ, RZ, 0, 9.5367431640625e-07 ;  /* 0x00000010ffae7435 */ /* 0x001fe200000001ff */
[----:B-1----:R-:W-:Y:S01]  /*38b0*/  FADD.FTZ R177, R176, R173 ;  /* 0x000000adb0b17221 */ /* 0x002fe20000010000 */
[----:B------:R-:W-:Y:S02]  /*38c0*/  MOV R178, 0x1f ;  /* 0x0000001f00b27802 */ /* 0x000fe40000000f00 */
[----:B------:R-:W-:Y:S02]  /*38d0*/  MOV R179, 0xffffffff ;  /* 0xffffffff00b37802 */ /* 0x000fe40000000f00 */
[----:B------:R-:W-:Y:S02]  /*38e0*/  MOV R173, R175 ;  /* 0x000000af00ad7202 */ /* 0x000fe40000000f00 */
[----:B------:R-:W-:Y:S02]  /*38f0*/  MOV R64, 0x3910 ;  /* 0x0000391000407802 */ /* 0x000fe40000000f00 */
[----:B------:R-:W-:Y:S05]  /*3900*/  CALL.REL.NOINC `($__internal_53_$__cuda_sm70_shflsync_bfly_p) ;  /* 0x0000009000007944 */ /* 0x000fea0003c00000 */
[----:B0-----:R-:W-:Y:S01]  /*3910*/  HFMA2.MMA R174, -RZ, RZ, 0, 9.5367431640625e-07 ;  /* 0x00000010ffae7435 */ /* 0x001fe200000001ff */
[----:B-1----:R-:W-:-:S02]  /*3920*/  MOV R176, R173 ;  /* 0x000000ad00b07202 */ /* 0x002fc40000000f00 */
[----:B------:R-:W-:Y:S02]  /*3930*/  MOV R173, R177 ;  /* 0x000000b100ad7202 */ /* 0x000fe40000000f00 */
[----:B------:R-:W-:Y:S02]  /*3940*/  MOV R178, 0x1f ;  /* 0x0000001f00b27802 */ /* 0x000fe40000000f00 */
[----:B------:R-:W-:Y:S02]  /*3950*/  MOV R179, 0xffffffff ;  /* 0xffffffff00b37802 */ /* 0x000fe40000000f00 */
[----:B------:R-:W-:Y:S02]  /*3960*/  MOV R64, 0x3980 ;  /* 0x0000398000407802 */ /* 0x000fe40000000f00 */
[----:B------:R-:W-:Y:S05]  /*3970*/  CALL.REL.NOINC `($__internal_53_$__cuda_sm70_shflsync_bfly_p) ;  /* 0x0000002000007944 */ /* 0x000fea0003c00000 */
[----:B-1----:R-:W-:Y:S01]  /*3980*/  MOV R64, R173 ;  /* 0x000000ad00407202 */ /* 0x002fe20000000f00 */
[----:B0-----:R-:W-:Y:S05]  /*3990*/  BRA `(.L_x_841) ;  /* 0xffffdc5000007947 */ /* 0x001fea000383ffff */
        .weak           $__internal_53_$__cuda_sm70_shflsync_bfly_p
        .type           $__internal_53_$__cuda_sm70_shflsync_bfly_p,@function
        .size           $__internal_53_$__cuda_sm70_shflsync_bfly_p,(.L_x_1999 - $__internal_53_$__cuda_sm70_shflsync_bfly_p)
$__internal_53_$__cuda_sm70_shflsync_bfly_p:
[----:B------:R-:W-:Y:S01]  /*39a0*/  HFMA2.MMA R65, -RZ, RZ, 0, 0 ;  /* 0x00000000ff417435 */ /* 0x000fe200000001ff */
[----:B------:R-:W-:Y:S04]  /*39b0*/  WARPSYNC R179 ;  /* 0x000000b300007348 */ /* 0x000fe80003800000 */
[----:B------:R0:W1:Y:S01]  /*39c0*/  SHFL.BFLY PT, R173, R173, R174, R178 ;  /* 0x0c0000aeadad7389 */ /* 0x00006200000e00b2 */
[----:B------:R-:W-:Y:S05]  /*39d0*/  RET.REL.NODEC R64 `(_ZN10layer_norm31ln_parallel_residual_bwd_kernelINS_13Kernel_traitsIf13__nv_bfloat16fS2_fjLj512ELj1ELj4ELj1ELj16ENS_18Kernel_traits_baseILj512EfS2_fS2_fjLj128EEEEELb1ELb0ELb1EEEvNS_9BwdParamsE) ;  /* 0xffffc62040007950 */ /* 0x000fea0003c3ffff */
.L_x_842:
        /* <DEDUP_REMOVED lines=10> */
.L_x_1999:


//--------------------- .text._ZN10layer_norm22ln_bwd_finalize_kernelINS_22Kernel_traits_finalizeILj512Ef13__nv_bfloat16fS2_fjLb0ELj1024ELj4ENS_18Kernel_traits_baseILj512EfS2_fS2_fjLj1024EEEEELb0ELb0EEEvNS_9BwdParamsE --------------------------
	.section	.text._ZN10layer_norm22ln_bwd_finalize_kernelINS_22Kernel_traits_finalizeILj512Ef13__nv_bfloat16fS2_fjLb0ELj1024ELj4ENS_18Kernel_traits_baseILj512EfS2_fS2_fjLj1024EEEEELb0ELb0EEEvNS_9BwdParamsE,"ax",@progbits
	.sectioninfo	@"SHI_REGISTERS=30"
	.align	128
        .global         _ZN10layer_norm22ln_bwd_finalize_kernelINS_22Kernel_traits_finalizeILj512Ef13__nv_bfloat16fS2_fjLb0ELj1024ELj4ENS_18Kernel_traits_baseILj512EfS2_fS2_fjLj1024EEEEELb0ELb0EEEvNS_9BwdParamsE
        .type           _ZN10layer_norm22ln_bwd_finalize_kernelINS_22Kernel_traits_finalizeILj512Ef13__nv_bfloat16fS2_fjLb0ELj1024ELj4ENS_18Kernel_traits_baseILj512EfS2_fS2_fjLj1024EEEEELb0ELb0EEEvNS_9BwdParamsE,@function
        .size           _ZN10layer_norm22ln_bwd_finalize_kernelINS_22Kernel_traits_finalizeILj512Ef13__nv_bfloat16fS2_fjLb0ELj1024ELj4ENS_18Kernel_traits_baseILj512EfS2_fS2_fjLj1024EEEEELb0ELb0EEEvNS_9BwdParamsE,(.L_x_2000 - _ZN10layer_norm22ln_bwd_finalize_kernelINS_22Kernel_traits_finalizeILj512Ef13__nv_bfloat16fS2_fjLb0ELj1024ELj4ENS_18Kernel_traits_baseILj512EfS2_fS2_fjLj1024EEEEELb0ELb0EEEvNS_9BwdParamsE)
        .other          _ZN10layer_norm22ln_bwd_finalize_kernelINS_22Kernel_traits_finalizeILj512Ef13__nv_bfloat16fS2_fjLb0ELj1024ELj4ENS_18Kernel_traits_baseILj512EfS2_fS2_fjLj1024EEEEELb0ELb0EEEvNS_9BwdParamsE,@"STO_CUDA_ENTRY STV_DEFAULT"
_ZN10layer_norm22ln_bwd_finalize_kernelINS_22Kernel_traits_finalizeILj512Ef13__nv_bfloat16fS2_fjLb0ELj1024ELj4ENS_18Kernel_traits_baseILj512EfS2_fS2_fjLj1024EEEEELb0ELb0EEEvNS_9BwdParamsE:
.text._ZN10layer_norm22ln_bwd_finalize_kernelINS_22Kernel_traits_finalizeILj512Ef13__nv_bfloat16fS2_fjLb0ELj1024ELj4ENS_18Kernel_traits_baseILj512EfS2_fS2_fjLj1024EEEEELb0ELb0EEEvNS_9BwdParamsE:
        /* <DEDUP_REMOVED lines=19> */
.L_x_856:
        /* <DEDUP_REMOVED lines=28> */
.L_x_847:
        /* <DEDUP_REMOVED lines=35> */
.L_x_846:
[----:B------:R-:W-:Y:S05]  /*0520*/  BSYNC B1 ;  /* 0x0000000000017941 */ /* 0x000fea0003800000 */
.L_x_845:
        /* <DEDUP_REMOVED lines=23> */
.L_x_849:
[----:B------:R-:W-:Y:S05]  /*06a0*/  BSYNC B1 ;  /* 0x0000000000017941 */ /* 0x000fea0003800000 */
.L_x_848:
        /* <DEDUP_REMOVED lines=11> */
.L_x_850:
[----:B------:R-:W-:Y:S05]  /*0760*/  BSYNC B1 ;  /* 0x0000000000017941 */ /* 0x000fea0003800000 */
.L_x_844:
[----:B------:R-:W-:Y:S05]  /*0770*/  BSYNC B0 ;  /* 0x0000000000007941 */ /* 0x000fea0003800000 */
.L_x_843:
        /* <DEDUP_REMOVED lines=11> */
.L_x_857:
        /* <DEDUP_REMOVED lines=18> */
.L_x_858:
[----:B---3--:R-:W-:Y:S02]  /*0950*/  FADD.FTZ R4, R4, R9 ;  /* 0x0000000904047221 */ /* 0x008fe40000010000 */
[----:B-12---:R-:W-:-:S03]  /*0960*/  FADD.FTZ R6, R5, R6 ;  /* 0x0000000605067221 */ /* 0x006fc60000010000 */
[----:B------:R1:W-:Y:S04]  /*0970*/  @!P1 STS [R17.X4+0x2000], R4 ;  /* 0x0020000411009388 */ /* 0x0003e80000004800 */
[----:B------:R1:W-:Y:S02]  /*0980*/  @!P1 STS [R17.X4+0x2080], R6 ;  /* 0x0020800611009388 */ /* 0x0003e40000004800 */
.L_x_851:
        /* <DEDUP_REMOVED lines=15> */
.L_x_855:
[----:B------:R-:W-:Y:S05]  /*0a80*/  BSYNC B0 ;  /* 0x0000000000007941 */ /* 0x000fea0003800000 */
.L_x_854:
[C---:B------:R-:W-:Y:S02]  /*0a90*/  ISETP.GT.U32.AND P1, PT, R18.reuse, -0x201, PT ;  /* 0xfffffdff1200780c */ /* 0x040fe40003f24070 */
[----:B------:R-:W-:Y:S02]  /*0aa0*/  IADD3 R18, R18, 0x200, RZ ;  /* 0x0000020012127810 */ /* 0x000fe40007ffe0ff */
[----:B------:R-:W-:-:S09]  /*0ab0*/  IADD3 R19, R19, 0x100, RZ ;  /* 0x0000010013137810 */ /* 0x000fd20007ffe0ff */
[----:B01----:R-:W-:Y:S05]  /*0ac0*/  @P1 BRA `(.L_x_856) ;  /* 0xfffff66000001947 */ /* 0x003fea000383ffff */
[----:B------:R-:W-:Y:S05]  /*0ad0*/  EXIT ;  /* 0x000000000000794d */ /* 0x000fea0003800000 */
.L_x_852:
[----:B--2---:R-:W-:Y:S01]  /*0ae0*/  IMAD.MOV.U32 R9, RZ, RZ, R5 ;  /* 0x000000ffff097224 */ /* 0x004fe200078e0005 */
[----:B------:R-:W-:Y:S01]  /*0af0*/  MOV R8, 0x1 ;  /* 0x0000000100087802 */ /* 0x000fe20000000f00 */
[----:B------:R-:W-:Y:S01]  /*0b00*/  IMAD.MOV.U32 R7, RZ, RZ, 0x1f ;  /* 0x0000001fff077424 */ /* 0x000fe200078e00ff */
[----:B------:R-:W-:Y:S02]  /*0b10*/  MOV R10, 0xffffffff ;  /* 0xffffffff000a7802 */ /* 0x000fe40000000f00 */
[----:B------:R-:W-:Y:S02]  /*0b20*/  MOV R2, 0xb40 ;  /* 0x00000b4000027802 */ /* 0x000fe40000000f00 */
[----:B01----:R-:W-:Y:S05]  /*0b30*/  CALL.REL.NOINC `($__internal_54_$__cuda_sm70_shflsync_bfly_p) ;  /* 0x000003b000007944 */ /* 0x003fea0003c00000 */
[----:B-1----:R-:W-:Y:S01]  /*0b40*/  IMAD.MOV.U32 R2, RZ, RZ, R7 ;  /* 0x000000ffff027224 */ /* 0x002fe200078e0007 */
[----:B0-----:R-:W-:Y:S05]  /*0b50*/  BRA `(.L_x_857) ;  /* 0xfffffcd000007947 */ /* 0x001fea000383ffff */
.L_x_853:
[----:B------:R-:W-:Y:S01]  /*0b60*/  HFMA2.MMA R8, -RZ, RZ, 0, 1.1920928955078125e-07 ;  /* 0x00000002ff087435 */ /* 0x000fe200000001ff */
[----:B------:R-:W-:Y:S01]  /*0b70*/  MOV R7, 0x1f ;  /* 0x0000001f00077802 */ /* 0x000fe20000000f00 */
[----:B------:R-:W-:Y:S01]  /*0b80*/  IMAD.MOV.U32 R10, RZ, RZ, -0x1 ;  /* 0xffffffffff0a7424 */ /* 0x000fe200078e00ff */
[----:B------:R-:W-:-:S03]  /*0b90*/  MOV R2, 0xbb0 ;  /* 0x00000bb000027802 */ /* 0x000fc60000000f00 */
[----:B012---:R-:W-:Y:S05]  /*0ba0*/  CALL.REL.NOINC `($__internal_54_$__cuda_sm70_shflsync_bfly_p) ;  /* 0x0000034000007944 */ /* 0x007fea0003c00000 */
[----:B0-----:R-:W-:Y:S01]  /*0bb0*/  HFMA2.MMA R8, -RZ, RZ, 0, 2.384185791015625e-07 ;  /* 0x00000004ff087435 */ /* 0x001fe200000001ff */
[----:B-1----:R-:W-:Y:S01]  /*0bc0*/  FADD.FTZ R9, R9, R7 ;  /* 0x0000000709097221 */ /* 0x002fe20000010000 */
[----:B------:R-:W-:Y:S01]  /*0bd0*/  MOV R7, 0x1f ;  /* 0x0000001f00077802 */ /* 0x000fe20000000f00 */
[----:B------:R-:W-:Y:S01]  /*0be0*/  IMAD.MOV.U32 R10, RZ, RZ, -0x1 ;  /* 0xffffffffff0a7424 */ /* 0x000fe200078e00ff */
[----:B------:R-:W-:-:S02]  /*0bf0*/  MOV R2, 0xc10 ;  /* 0x00000c1000027802 */ /* 0x000fc40000000f00 */
[----:B------:R-:W-:Y:S05]  /*0c00*/  CALL.REL.NOINC `($__internal_54_$__cuda_sm70_shflsync_bfly_p) ;  /* 0x000002e000007944 */ /* 0x000fea0003c00000 */
[----:B0-----:R-:W-:Y:S01]  /*0c10*/  HFMA2.MMA R8, -RZ, RZ, 0, 4.76837158203125e-07 ;  /* 0x00000008ff087435 */ /* 0x001fe200000001ff */
[----:B-1----:R-:W-:Y:S01]  /*0c20*/  FADD.FTZ R9, R9, R7 ;  /* 0x0000000709097221 */ /* 0x002fe20000010000 */
[----:B------:R-:W-:Y:S01]  /*0c30*/  MOV R7, 0x1f ;  /* 0x0000001f00077802 */ /* 0x000fe20000000f00 */
[----:B------:R-:W-:Y:S01]  /*0c40*/  IMAD.MOV.U32 R10, RZ, RZ, -0x1 ;  /* 0xffffffffff0a7424 */ /* 0x000fe200078e00ff */
[----:B------:R-:W-:-:S02]  /*0c50*/  MOV R2, 0xc70 ;  /* 0x00000c7000027802 */ /* 0x000fc40000000f00 */
[----:B------:R-:W-:Y:S05]  /*0c60*/  CALL.REL.NOINC `($__internal_54_$__cuda_sm70_shflsync_bfly_p) ;  /* 0x0000028000007944 */ /* 0x000fea0003c00000 */
[----:B-1----:R-:W-:Y:S01]  /*0c70*/  FADD.FTZ R6, R9, R7 ;  /* 0x0000000709067221 */ /* 0x002fe20000010000 */
[----:B0-----:R-:W-:Y:S01]  /*0c80*/  HFMA2.MMA R8, -RZ, RZ, 0, 9.5367431640625e-07 ;  /* 0x00000010ff087435 */ /* 0x001fe200000001ff */
[----:B------:R-:W-:Y:S01]  /*0c90*/  MOV R7, 0x1f ;  /* 0x0000001f00077802 */ /* 0x000fe20000000f00 */
[----:B------:R-:W-:Y:S01]  /*0ca0*/  IMAD.MOV.U32 R10, RZ, RZ, -0x1 ;  /* 0xffffffffff0a7424 */ /* 0x000fe200078e00ff */
[----:B------:R-:W-:-:S02]  /*0cb0*/  MOV R2, 0xce0 ;  /* 0x00000ce000027802 */ /* 0x000fc40000000f00 */
[----:B------:R-:W-:Y:S02]  /*0cc0*/  MOV R9, R6 ;  /* 0x0000000600097202 */ /* 0x000fe40000000f00 */
[----:B------:R-:W-:Y:S05]  /*0cd0*/  CALL.REL.NOINC `($__internal_54_$__cuda_sm70_shflsync_bfly_p) ;  /* 0x0000021000007944 */ /* 0x000fea0003c00000 */
[----:B0-----:R-:W-:Y:S01]  /*0ce0*/  HFMA2.MMA R8, -RZ, RZ, 0, 5.9604644775390625e-08 ;  /* 0x00000001ff087435 */ /* 0x001fe200000001ff */
[----:B-1----:R-:W-:Y:S01]  /*0cf0*/  MOV R5, R7 ;  /* 0x0000000700057202 */ /* 0x002fe20000000f00 */
[----:B------:R-:W-:Y:S01]  /*0d00*/  IMAD.MOV.U32 R9, RZ, RZ, R4 ;  /* 0x000000ffff097224 */ /* 0x000fe200078e0004 */
[----:B------:R-:W-:Y:S01]  /*0d10*/  MOV R7, 0x1f ;  /* 0x0000001f00077802 */ /* 0x000fe20000000f00 */
[----:B------:R-:W-:Y:S01]  /*0d20*/  IMAD.MOV.U32 R10, RZ, RZ, -0x1 ;  /* 0xffffffffff0a7424 */ /* 0x000fe200078e00ff */
[----:B------:R-:W-:Y:S02]  /*0d30*/  MOV R2, 0xd50 ;  /* 0x00000d5000027802 */ /* 0x000fe40000000f00 */
[----:B------:R-:W-:Y:S05]  /*0d40*/  CALL.REL.NOINC `($__internal_54_$__cuda_sm70_shflsync_bfly_p) ;  /* 0x000001a000007944 */ /* 0x000fea0003c00000 */
[----:B0-----:R-:W-:Y:S01]  /*0d50*/  HFMA2.MMA R8, -RZ, RZ, 0, 1.1920928955078125e-07 ;  /* 0x00000002ff087435 */ /* 0x001fe200000001ff */
[----:B-1----:R-:W-:Y:S01]  /*0d60*/  FADD.FTZ R9, R4, R7 ;  /* 0x0000000704097221 */ /* 0x002fe20000010000 */
[----:B------:R-:W-:Y:S01]  /*0d70*/  MOV R7, 0x1f ;  /* 0x0000001f00077802 */ /* 0x000fe20000000f00 */
[----:B------:R-:W-:Y:S01]  /*0d80*/  IMAD.MOV.U32 R10, RZ, RZ, -0x1 ;  /* 0xffffffffff0a7424 */ /* 0x000fe200078e00ff */
[----:B------:R-:W-:Y:S02]  /*0d90*/  MOV R2, 0xdb0 ;  /* 0x00000db000027802 */ /* 0x000fe40000000f00 */
[----:B------:R-:W-:Y:S05]  /*0da0*/  CALL.REL.NOINC `($__internal_54_$__cuda_sm70_shflsync_bfly_p) ;  /* 0x0000014000007944 */ /* 0x000fea0003c00000 */
        /* <DEDUP_REMOVED lines=12> */
[----:B0-----:R-:W-:Y:S01]  /*0e70*/  HFMA2.MMA R8, -RZ, RZ, 0, 9.5367431640625e-07 ;  /* 0x00000010ff087435 */ /* 0x001fe200000001ff */
[----:B-1----:R-:W-:Y:S01]  /*0e80*/  FADD.FTZ R9, R9, R7 ;  /* 0x0000000709097221 */ /* 0x002fe20000010000 */
[----:B------:R-:W-:Y:S01]  /*0e90*/  MOV R7, 0x1f ;  /* 0x0000001f00077802 */ /* 0x000fe20000000f00 */
[----:B------:R-:W-:Y:S01]  /*0ea0*/  IMAD.MOV.U32 R10, RZ, RZ, -0x1 ;  /* 0xffffffffff0a7424 */ /* 0x000fe200078e00ff */
[----:B------:R-:W-:-:S02]  /*0eb0*/  MOV R2, 0xed0 ;  /* 0x00000ed000027802 */ /* 0x000fc40000000f00 */
[----:B------:R-:W-:Y:S05]  /*0ec0*/  CALL.REL.NOINC `($__internal_54_$__cuda_sm70_shflsync_bfly_p) ;  /* 0x0000002000007944 */ /* 0x000fea0003c00000 */
[----:B-1----:R-:W-:Y:S01]  /*0ed0*/  MOV R4, R7 ;  /* 0x0000000700047202 */ /* 0x002fe20000000f00 */
[----:B0-----:R-:W-:Y:S05]  /*0ee0*/  BRA `(.L_x_858) ;  /* 0xfffffa6000007947 */ /* 0x001fea000383ffff */
        .weak           $__internal_54_$__cuda_sm70_shflsync_bfly_p
        .type           $__internal_54_$__cuda_sm70_shflsync_bfly_p,@function
        .size           $__internal_54_$__cuda_sm70_shflsync_bfly_p,(.L_x_2000 - $__internal_54_$__cuda_sm70_shflsync_bfly_p)
$__internal_54_$__cuda_sm70_shflsync_bfly_p:
[----:B------:R-:W-:Y:S01]  /*0ef0*/  HFMA2.MMA R3, -RZ, RZ, 0, 0 ;  /* 0x00000000ff037435 */ /* 0x000fe200000001ff */
[----:B------:R-:W-:Y:S04]  /*0f00*/  WARPSYNC R10 ;  /* 0x0000000a00007348 */ /* 0x000fe80003800000 */
[----:B------:R0:W1:Y:S01]  /*0f10*/  SHFL.BFLY PT, R7, R9, R8, R7 ;  /* 0x0c00000809077389 */ /* 0x00006200000e0007 */
[----:B------:R-:W-:Y:S05]  /*0f20*/  RET.REL.NODEC R2 `(_ZN10layer_norm22ln_bwd_finalize_kernelINS_22Kernel_traits_finalizeILj512Ef13__nv_bfloat16fS2_fjLb0ELj1024ELj4ENS_18Kernel_traits_baseILj512EfS2_fS2_fjLj1024EEEEELb0ELb0EEEvNS_9BwdParamsE) ;  /* 0xfffff0d002007950 */ /* 0x000fea0003c3ffff */
.L_x_859:
        /* <DEDUP_REMOVED lines=13> */
.L_x_2000:


//--------------------- .text._ZN10layer_norm40ln_parallel_residual_bwd_finalize_kernelINS_22Kernel_traits_finalizeILj512Ef13__nv_bfloat16fS2_fjLb0ELj1024ELj4ENS_18Kernel_traits_baseILj512EfS2_fS2_fjLj1024EEEEELb0EEEvNS_9BwdParamsE --------------------------
	.section	.text._ZN10layer_norm40ln_parallel_residual_bwd_finalize_kernelINS_22Kernel_traits_finalizeILj512Ef13__nv_bfloat16fS2_fjLb0ELj1024ELj4ENS_18Kernel_traits_baseILj512EfS2_fS2_fjLj1024EEEEELb0EEEvNS_9BwdParamsE,"ax",@progbits
	.sectioninfo	@"SHI_REGISTERS=32"
	.align	128
        .global         _ZN10layer_norm40ln_parallel_residual_bwd_finalize_kernelINS_22Kernel_traits_finalizeILj512Ef13__nv_bfloat16fS2_fjLb0ELj1024ELj4ENS_18Kernel_traits_baseILj512EfS2_fS2_fjLj1024EEEEELb0EEEvNS_9BwdParamsE
        .type           _ZN10layer_norm40ln_parallel_residual_bwd_finalize_kernelINS_22Kernel_traits_finalizeILj512Ef13__nv_bfloat16fS2_fjLb0ELj1024ELj4ENS_18Kernel_traits_baseILj512EfS2_fS2_fjLj1024EEEEELb0EEEvNS_9BwdParamsE,@function
        .size           _ZN10layer_norm40ln_parallel_residual_bwd_finalize_kernelINS_22Kernel_traits_finalizeILj512Ef13__nv_bfloat16fS2_fjLb0ELj1024ELj4ENS_18Kernel_traits_baseILj512EfS2_fS2_fjLj1024EEEEELb0EEEvNS_9BwdParamsE,(.L_x_2001 - _ZN10layer_norm40ln_parallel_residual_bwd_finalize_kernelINS_22Kernel_traits_finalizeILj512Ef13__nv_bfloat16fS2_fjLb0ELj1024ELj4ENS_18Kernel_traits_baseILj512EfS2_fS2_fjLj1024EEEEELb0EEEvNS_9BwdParamsE)
        .other          _ZN10layer_norm40ln_parallel_residual_bwd_finalize_kernelINS_22Kernel_traits_finalizeILj512Ef13__nv_bfloat16fS2_fjLb0ELj1024ELj4ENS_18Kernel_traits_baseILj512EfS2_fS2_fjLj1024EEEEELb0EEEvNS_9BwdParamsE,@"STO_CUDA_ENTRY STV_DEFAULT"
_ZN10layer_norm40ln_parallel_residual_bwd_finalize_kernelINS_22Kernel_traits_finalizeILj512Ef13__nv_bfloat16fS2_fjLb0ELj1024ELj4ENS_18Kernel_traits_baseILj512EfS2_fS2_fjLj1024EEEEELb0EEEvNS_9BwdParamsE:
.text._ZN10layer_norm40ln_parallel_residual_bwd_finalize_kernelINS_22Kernel_traits_finalizeILj512Ef13__nv_bfloat16fS2_fjLb0ELj1024ELj4ENS_18Kernel_traits_baseILj512EfS2_fS2_fjLj1024EEEEELb0EEEvNS_9BwdParamsE:
        /* <DEDUP_REMOVED lines=19> */
.L_x_874:
        /* <DEDUP_REMOVED lines=36> */
.L_x_864:
        /* <DEDUP_REMOVED lines=59> */
.L_x_863:
[----:B------:R-:W-:Y:S05]  /*0720*/  BSYNC B1 ;  /* 0x0000000000017941 */ /* 0x000fea0003800000 */
.L_x_862:
        /* <DEDUP_REMOVED lines=35> */
.L_x_866:
[----:B------:R-:W-:Y:S05]  /*0960*/  BSYNC B1 ;  /* 0x0000000000017941 */ /* 0x000fea0003800000 */
.L_x_865:
        /* <DEDUP_REMOVED lines=17> */
.L_x_867:
[----:B------:R-:W-:Y:S05]  /*0a80*/  BSYNC B1 ;  /* 0x0000000000017941 */ /* 0x000fea0003800000 */
.L_x_861:
[----:B------:R-:W-:Y:S05]  /*0a90*/  BSYNC B0 ;  /* 0x0000000000007941 */ /* 0x000fea0003800000 */
.L_x_860:
        /* <DEDUP_REMOVED lines=14> */
.L_x_875:
        /* <DEDUP_REMOVED lines=36> */
.L_x_876:
        /* <DEDUP_REMOVED lines=11> */
.L_x_868:
        /* <DEDUP_REMOVED lines=21> */
.L_x_872:
[----:B------:R-:W-:Y:S05]  /*0fc0*/  BSYNC B0 ;  /* 0x0000000000007941 */ /* 0x000fea0003800000 */
.L_x_871:
[C---:B------:R-:W-:Y:S02]  /*0fd0*/  ISETP.GT.U32.AND P1, PT, R4.reuse, -0x201, PT ;  /* 0xfffffdff0400780c */ /* 0x040fe40003f24070 */
[----:B------:R-:W-:-:S02]  /*0fe0*/  IADD3 R4, R4, 0x200, RZ ;  /* 0x0000020004047810 */ /* 0x000fc40007ffe0ff */
[----:B------:R-:W-:-:S09]  /*0ff0*/  IADD3 R5, R5, 0x100, RZ ;  /* 0x0000010005057810 */ /* 0x000fd20007ffe0ff */
[----:B0-----:R-:W-:Y:S01]  /*1000*/  @!P1 CALL.REL.NOINC `(.L_x_873) ;  /* 0x0000001000009944 */ /* 0x001fe20003c00000 */
[----:B------:R-:W-:Y:S05]  /*1010*/  BRA `(.L_x_874) ;  /* 0xfffff11000007947 */ /* 0x000fea000383ffff */
.L_x_873:
[----:B------:R-:W-:Y:S05]  /*1020*/  EXIT ;  /* 0x000000000000794d */ /* 0x000fea0003800000 */
.L_x_869:
[----:B------:R-:W-:Y:S01]  /*1030*/  HFMA2.MMA R17, -RZ, RZ, 0, 1.847743988037109375e-06 ;  /* 0x0000001fff117435 */ /* 0x000fe200000001ff */
[----:B----4-:R-:W-:Y:S01]  /*1040*/  IMAD.MOV.U32 R19, RZ, RZ, R12 ;  /* 0x000000ffff137224 */ /* 0x010fe200078e000c */
[----:B------:R-:W-:Y:S02]  /*1050*/  MOV R16, 0x1 ;  /* 0x0000000100107802 */ /* 0x000fe40000000f00 */
[----:B------:R-:W-:Y:S02]  /*1060*/  MOV R14, 0xffffffff ;  /* 0xffffffff000e7802 */ /* 0x000fe40000000f00 */
[----:B------:R-:W-:Y:S02]  /*1070*/  MOV R8, 0x1090 ;  /* 0x0000109000087802 */ /* 0x000fe40000000f00 */
[----:B0123--:R-:W-:Y:S05]  /*1080*/  CALL.REL.NOINC `($__internal_55_$__cuda_sm70_shflsync_bfly_p) ;  /* 0x000007b000007944 */ /* 0x00ffea0003c00000 */
[----:B01----:R-:W-:Y:S05]  /*1090*/  BRA `(.L_x_875) ;  /* 0xfffffae000007947 */ /* 0x003fea000383ffff */
.L_x_870:
[----:B------:R-:W-:Y:S01]  /*10a0*/  HFMA2.MMA R16, -RZ, RZ, 0, 1.1920928955078125e-07 ;  /* 0x00000002ff107435 */ /* 0x000fe200000001ff */
[----:B------:R-:W-:Y:S01]  /*10b0*/  IMAD.MOV.U32 R19, RZ, RZ, R12 ;  /* 0x000000ffff137224 */ /* 0x000fe200078e000c */
[----:B------:R-:W-:Y:S02]  /*10c0*/  MOV R17, 0x1f ;  /* 0x0000001f00117802 */ /* 0x000fe40000000f00 */
[----:B------:R-:W-:-:S02]  /*10d0*/  MOV R14, 0xffffffff ;  /* 0xffffffff000e7802 */ /* 0x000fc40000000f00 */
[----:B------:R-:W-:Y:S02]  /*10e0*/  MOV R8, 0x1100 ;  /* 0x0000110000087802 */ /* 0x000fe40000000f00 */
[----:B-123--:R-:W-:Y:S05]  /*10f0*/  CALL.REL.NOINC `($__internal_55_$__cuda_sm70_shflsync_bfly_p) ;  /* 0x0000074000007944 */ /* 0x00efea0003c00000 */
[----:B0-----:R-:W-:Y:S01]  /*1100*/  HFMA2.MMA R17, -RZ, RZ, 0, 1.847743988037109375e-06 ;  /* 0x0000001fff117435 */ /* 0x001fe200000001ff */
[----:B-1----:R-:W-:Y:S01]  /*1110*/  FADD.FTZ R19, R12, R14 ;  /* 0x0000000e0c137221 */ /* 0x002fe20000010000 */
[----:B------:R-:W-:Y:S01]  /*1120*/  MOV R14, 0xffffffff ;  /* 0xffffffff000e7802 */ /* 0x000fe20000000f00 */
[----:B------:R-:W-:Y:S01]  /*1130*/  IMAD.MOV.U32 R16, RZ, RZ, 0x4 ;  /* 0x00000004ff107424 */ /* 0x000fe200078e00ff */
[----:B------:R-:W-:Y:S02]  /*1140*/  MOV R8, 0x1160 ;  /* 0x0000116000087802 */ /* 0x000fe40000000f00 */
[----:B------:R-:W-:Y:S05]  /*1150*/  CALL.REL.NOINC `($__internal_55_$__cuda_sm70_shflsync_bfly_p) ;  /* 0x000006e000007944 */ /* 0x000fea0003c00000 */
[----:B0-----:R-:W-:Y:S01]  /*1160*/  HFMA2.MMA R16, -RZ, RZ, 0, 4.76837158203125e-07 ;  /* 0x00000008ff107435 */ /* 0x001fe200000001ff */
[----:B-1----:R-:W-:Y:S01]  /*1170*/  FADD.FTZ R19, R19, R14 ;  /* 0x0000000e13137221 */ /* 0x002fe20000010000 */
[----:B------:R-:W-:Y:S01]  /*1180*/  MOV R14, 0xffffffff ;  /* 0xffffffff000e7802 */ /* 0x000fe20000000f00 */
[----:B------:R-:W-:Y:S01]  /*1190*/  IMAD.MOV.U32 R17, RZ, RZ, 0x1f ;  /* 0x0000001fff117424 */ /* 0x000fe200078e00ff */
[----:B------:R-:W-:Y:S02]  /*11a0*/  MOV R8, 0x11c0 ;  /* 0x000011c000087802 */ /* 0x000fe40000000f00 */
[----:B------:R-:W-:Y:S05]  /*11b0*/  CALL.REL.NOINC `($__internal_55_$__cuda_sm70_shflsync_bfly_p) ;  /* 0x0000068000007944 */ /* 0x000fea0003c00000 */
[----:B-1----:R-:W-:Y:S01]  /*11c0*/  FADD.FTZ R12, R19, R14 ;  /* 0x0000000e130c7221 */ /* 0x002fe20000010000 */
[----:B0-----:R-:W-:Y:S01]  /*11d0*/  HFMA2.MMA R16, -RZ, RZ, 0, 9.5367431640625e-07 ;  /* 0x00000010ff107435 */ /* 0x001fe200000001ff */
[----:B------:R-:W-:Y:S01]  /*11e0*/  MOV R17, 0x1f ;  /* 0x0000001f00117802 */ /* 0x000fe20000000f00 */
[----:B------:R-:W-:Y:S01]  /*11f0*/  IMAD.MOV.U32 R14, RZ, RZ, -0x1 ;  /* 0xffffffffff0e7424 */ /* 0x000fe200078e00ff */
[----:B------:R-:W-:-:S02]  /*1200*/  MOV R8, 0x1230 ;  /* 0x0000123000087802 */ /* 0x000fc40000000f00 */
[----:B------:R-:W-:Y:S02]  /*1210*/  MOV R19, R12 ;  /* 0x0000000c00137202 */ /* 0x000fe40000000f00 */
[----:B------:R-:W-:Y:S05]  /*1220*/  CALL.REL.NOINC `($__internal_55_$__cuda_sm70_shflsync_bfly_p) ;  /* 0x0000061000007944 */ /* 0x000fea0003c00000 */
[----:B0-----:R-:W-:Y:S01]  /*1230*/  HFMA2.MMA R17, -RZ, RZ, 0, 1.847743988037109375e-06 ;  /* 0x0000001fff117435 */ /* 0x001fe200000001ff */
[----:B-1----:R-:W-:Y:S01]  /*1240*/  MOV R15, R14 ;  /* 0x0000000e000f7202 */ /* 0x002fe20000000f00 */
[----:B------:R-:W-:Y:S01]  /*1250*/  IMAD.MOV.U32 R16, RZ, RZ, 0x1 ;  /* 0x00000001ff107424 */ /* 0x000fe200078e00ff */
[----:B------:R-:W-:Y:S02]  /*1260*/  MOV R19, R13 ;  /* 0x0000000d00137202 */ /* 0x000fe40000000f00 */
[----:B------:R-:W-:Y:S02]  /*1270*/  MOV R14, 0xffffffff ;  /* 0xffffffff000e7802 */ /* 0x000fe40000000f00 */
[----:B------:R-:W-:Y:S02]  /*1280*/  MOV R8, 0x12a0 ;  /* 0x000012a000087802 */ /* 0x000fe40000000f00 */
[----:B------:R-:W-:Y:S05]  /*1290*/  CALL.REL.NOINC `($__internal_55_$__cuda_sm70_shflsync_bfly_p) ;  /* 0x000005a000007944 */ /* 0x000fea0003c00000 */
[----:B0-----:R-:W-:Y:S01]  /*12a0*/  HFMA2.MMA R16, -RZ, RZ, 0, 1.1920928955078125e-07 ;  /* 0x00000002ff107435 */ /* 0x001fe200000001ff */
[----:B-1----:R-:W-:Y:S01]  /*12b0*/  FADD.FTZ R19, R13, R14 ;  /* 0x0000000e0d137221 */ /* 0x002fe20000010000 */
[----:B------:R-:W-:Y:S01]  /*12c0*/  MOV R14, 0xffffffff ;  /* 0xffffffff000e7802 */ /* 0x000fe20000000f00 */
[----:B------:R-:W-:Y:S01]  /*12d0*/  IMAD.MOV.U32 R17, RZ, RZ, 0x1f ;  /* 0x0000001fff117424 */ /* 0x000fe200078e00ff */
[----:B------:R-:W-:-:S02]  /*12e0*/  MOV R8, 0x1300 ;  /* 0x0000130000087802 */ /* 0x000fc40000000f00 */
[----:B------:R-:W-:Y:S05]  /*12f0*/  CALL.REL.NOINC `($__internal_55_$__cuda_sm70_shflsync_bfly_p) ;  /* 0x0000054000007944 */ /* 0x000fea0003c00000 */
[----:B0-----:R-:W-:Y:S01]  /*1300*/  HFMA2.MMA R16, -RZ, RZ, 0, 2.384185791015625e-07 ;  /* 0x00000004ff107435 */ /* 0x001fe200000001ff */
[----:B-1----:R-:W-:Y:S01]  /*1310*/  FADD.FTZ R19, R19, R14 ;  /* 0x0000000e13137221 */ /* 0x002fe20000010000 */
[----:B------:R-:W-:Y:S01]  /*1320*/  MOV R17, 0x1f ;  /* 0x0000001f00117802 */ /* 0x000fe20000000f00 */
[----:B------:R-:W-:Y:S01]  /*1330*/  IMAD.MOV.U32 R14, RZ, RZ, -0x1 ;  /* 0xffffffffff0e7424 */ /* 0x000fe200078e00ff */
[----:B------:R-:W-:-:S02]  /*1340*/  MOV R8, 0x1360 ;  /* 0x0000136000087802 */ /* 0x000fc40000000f00 */
[----:B------:R-:W-:Y:S05]  /*1350*/  CALL.REL.NOINC `($__internal_55_$__cuda_sm70_shflsync_bfly_p) ;  /* 0x000004e000007944 */ /* 0x000fea0003c00000 */
[----:B0-----:R-:W-:Y:S01]  /*1360*/  HFMA2.MMA R16, -RZ, RZ, 0, 4.76837158203125e-07 ;  /* 0x00000008ff107435 */ /* 0x001fe200000001ff */
[----:B-1----:R-:W-:Y:S01]  /*1370*/  FADD.FTZ R19, R19, R14 ;  /* 0x0000000e13137221 */ /* 0x002fe20000010000 */
[----:B------:R-:W-:-:S02]  /*1380*/  MOV R17, 0x1f ;  /* 0x0000001f00117802 */ /* 0x000fc40000000f00 */
[----:B------:R-:W-:Y:S02]  /*1390*/  MOV R14, 0xffffffff ;  /* 0xffffffff000e7802 */ /* 0x000fe40000000f00 */
[----:B------:R-:W-:Y:S02]  /*13a0*/  MOV R8, 0x13c0 ;  /* 0x000013c000087802 */ /* 0x000fe40000000f00 */
[----:B------:R-:W-:Y:S05]  /*13b0*/  CALL.REL.NOINC `($__internal_55_$__cuda_sm70_shflsync_bfly_p) ;  /* 0x0000048000007944 */ /* 0x000fea0003c00000 */
[----:B-1----:R-:W-:Y:S01]  /*13c0*/  FADD.FTZ R13, R19, R14 ;  /* 0x0000000e130d7221 */ /* 0x002fe20000010000 */
[----:B0-----:R-:W-:Y:S01]  /*13d0*/  HFMA2.MMA R16, -RZ, RZ, 0, 9.5367431640625e-07 ;  /* 0x00000010ff107435 */ /* 0x001fe200000001ff */
[----:B------:R-:W-:Y:S01]  /*13e0*/  IMAD.MOV.U32 R17, RZ, RZ, 0x1f ;  /* 0x0000001fff117424 */ /* 0x000fe200078e00ff */
[----:B------:R-:W-:Y:S02]  /*13f0*/  MOV R14, 0xffffffff ;  /* 0xffffffff000e7802 */ /* 0x000fe40000000f00 */
[----:B------:R-:W-:Y:S02]  /*1400*/  MOV R19, R13 ;  /* 0x0000000d00137202 */ /* 0x000fe40000000f00 */
[----:B------:R-:W-:Y:S02]  /*1410*/  MOV R8, 0x1430 ;  /* 0x0000143000087802 */ /* 0x000fe40000000f00 */
[----:B------:R-:W-:Y:S05]  /*1420*/  CALL.REL.NOINC `($__internal_55_$__cuda_sm70_shflsync_bfly_p) ;  /* 0x0000041000007944 */ /* 0x000fea0003c00000 */
[----:B0-----:R-:W-:Y:S01]  /*1430*/  HFMA2.MMA R17, -RZ, RZ, 0, 1.847743988037109375e-06 ;  /* 0x0000001fff117435 */ /* 0x001fe200000001ff */
[----:B-1----:R-:W-:Y:S01]  /*1440*/  MOV R18, R14 ;  /* 0x0000000e00127202 */ /* 0x002fe20000000f00 */
[----:B------:R-:W-:Y:S01]  /*1450*/  IMAD.MOV.U32 R16, RZ, RZ, 0x1 ;  /* 0x00000001ff107424 */ /* 0x000fe200078e00ff */
[----:B------:R-:W-:-:S02]  /*1460*/  MOV R19, R11 ;  /* 0x0000000b00137202 */ /* 0x000fc40000000f00 */
[----:B------:R-:W-:Y:S02]  /*1470*/  MOV R14, 0xffffffff ;  /* 0xffffffff000e7802 */ /* 0x000fe40000000f00 */
[----:B------:R-:W-:Y:S02]  /*1480*/  MOV R8, 0x14a0 ;  /* 0x000014a000087802 */ /* 0x000fe40000000f00 */
[----:B------:R-:W-:Y:S05]  /*1490*/  CALL.REL.NOINC `($__internal_55_$__cuda_sm70_shflsync_bfly_p) ;  /* 0x000003a000007944 */ /* 0x000fea0003c00000 */
[----:B0-----:R-:W-:Y:S01]  /*14a0*/  HFMA2.MMA R16, -RZ, RZ, 0, 1.1920928955078125e-07 ;  /* 0x00000002ff107435 */ /* 0x001fe200000001ff */
[----:B-1----:R-:W-:Y:S01]  /*14b0*/  FADD.FTZ R19, R11, R14 ;  /* 0x0000000e0b137221 */ /* 0x002fe20000010000 */
[----:B------:R-:W-:Y:S01]  /*14c0*/  MOV R17, 0x1f ;  /* 0x0000001f00117802 */ /* 0x000fe20000000f00 */
[----:B------:R-:W-:Y:S01]  /*14d0*/  IMAD.MOV.U32 R14, RZ, RZ, -0x1 ;  /* 0xffffffffff0e7424 */ /* 0x000fe200078e00ff */
[----:B------:R-:W-:Y:S02]  /*14e0*/  MOV R8, 0x1500 ;  /* 0x0000150000087802 */ /* 0x000fe40000000f00 */
[----:B------:R-:W-:Y:S05]  /*14f0*/  CALL.REL.NOINC `($__internal_55_$__cuda_sm70_shflsync_bfly_p) ;  /* 0x0000034000007944 */ /* 0x000fea0003c00000 */
[----:B0-----:R-:W-:Y:S01]  /*1500*/  HFMA2.MMA R16, -RZ, RZ, 0, 2.384185791015625e-07 ;  /* 0x00000004ff107435 */ /* 0x001fe200000001ff */
[----:B-1----:R-:W-:Y:S01]  /*1510*/  FADD.FTZ R19, R19, R14 ;  /* 0x0000000e13137221 */ /* 0x002fe20000010000 */
[----:B------:R-:W-:Y:S02]  /*1520*/  MOV R17, 0x1f ;  /* 0x0000001f00117802 */ /* 0x000fe40000000f00 */
[----:B------:R-:W-:-:S02]  /*1530*/  MOV R14, 0xffffffff ;  /* 0xffffffff000e7802 */ /* 0x000fc40000000f00 */
        /* <DEDUP_REMOVED lines=10> */
[----:B------:R-:W-:Y:S02]  /*15e0*/  MOV R17, 0x1f ;  /* 0x0000001f00117802 */ /* 0x000fe40000000f00 */
[----:B------:R-:W-:Y:S01]  /*15f0*/  MOV R14, 0xffffffff ;  /* 0xffffffff000e7802 */ /* 0x000fe20000000f00 */
[----:B------:R-:W-:Y:S01]  /*1600*/  IMAD.MOV.U32 R19, RZ, RZ, R11 ;  /* 0x000000ffff137224 */ /* 0x000fe200078e000b */
[----:B------:R-:W-:-:S02]  /*1610*/  MOV R8, 0x1630 ;  /* 0x0000163000087802 */ /* 0x000fc40000000f00 */
[----:B------:R-:W-:Y:S05]  /*1620*/  CALL.REL.NOINC `($__internal_55_$__cuda_sm70_shflsync_bfly_p) ;  /* 0x0000021000007944 */ /* 0x000fea0003c00000 */
[----:B0-----:R-:W-:Y:S01]  /*1630*/  HFMA2.MMA R16, -RZ, RZ, 0, 5.9604644775390625e-08 ;  /* 0x00000001ff107435 */ /* 0x001fe200000001ff */
[----:B-1----:R-:W-:Y:S01]  /*1640*/  MOV R20, R14 ;  /* 0x0000000e00147202 */ /* 0x002fe20000000f00 */
[----:B------:R-:W-:Y:S01]  /*1650*/  IMAD.MOV.U32 R14, RZ, RZ, -0x1 ;  /* 0xffffffffff0e7424 */ /* 0x000fe200078e00ff */
[----:B------:R-:W-:-:S02]  /*1660*/  MOV R19, R10 ;  /* 0x0000000a00137202 */ /* 0x000fc40000000f00 */
[----:B------:R-:W-:Y:S02]  /*1670*/  MOV R17, 0x1f ;  /* 0x0000001f00117802 */ /* 0x000fe40000000f00 */
[----:B------:R-:W-:Y:S02]  /*1680*/  MOV R8, 0x16a0 ;  /* 0x000016a000087802 */ /* 0x000fe40000000f00 */
[----:B------:R-:W-:Y:S05]  /*1690*/  CALL.REL.NOINC `($__internal_55_$__cuda_sm70_shflsync_bfly_p) ;  /* 0x000001a000007944 */ /* 0x000fea0003c00000 */
[----:B0-----:R-:W-:Y:S01]  /*16a0*/  HFMA2.MMA R16, -RZ, RZ, 0, 1.1920928955078125e-07 ;  /* 0x00000002ff107435 */ /* 0x001fe200000001ff */
[----:B-1----:R-:W-:Y:S01]  /*16b0*/  FADD.FTZ R19, R10, R14 ;  /* 0x0000000e0a137221 */ /* 0x002fe20000010000 */
[----:B------:R-:W-:Y:S02]  /*16c0*/  MOV R17, 0x1f ;  /* 0x0000001f00117802 */ /* 0x000fe40000000f00 */
[----:B------:R-:W-:Y:S02]  /*16d0*/  MOV R14, 0xffffffff ;  /* 0xffffffff000e7802 */ /* 0x000fe40000000f00 */
[----:B------:R-:W-:Y:S02]  /*16e0*/  MOV R8, 0x1700 ;  /* 0x0000170000087802 */ /* 0x000fe40000000f00 */
[----:B------:R-:W-:Y:S05]  /*16f0*/  CALL.REL.NOINC `($__internal_55_$__cuda_sm70_shflsync_bfly_p) ;  /* 0x0000014000007944 */ /* 0x000fea0003c00000 */
[----:B0-----:R-:W-:Y:S01]  /*1700*/  HFMA2.MMA R16, -RZ, RZ, 0, 2.384185791015625e-07 ;  /* 0x00000004ff107435 */ /* 0x001fe200000001ff */
[----:B-1----:R-:W-:Y:S01]  /*1710*/  FADD.FTZ R19, R19, R14 ;  /* 0x0000000e13137221 */ /* 0x002fe20000010000 */
[----:B------:R-:W-:Y:S01]  /*1720*/  MOV R14, 0xffffffff ;  /* 0xffffffff000e7802 */ /* 0x000fe20000000f00 */
[----:B------:R-:W-:Y:S01]  /*1730*/  IMAD.MOV.U32 R17, RZ, RZ, 0x1f ;  /* 0x0000001fff117424 */ /* 0x000fe200078e00ff */
        /* <DEDUP_REMOVED lines=8> */
[----:B0-----:R-:W-:Y:S01]  /*17c0*/  HFMA2.MMA R17, -RZ, RZ, 0, 1.847743988037109375e-06 ;  /* 0x0000001fff117435 */ /* 0x001fe200000001ff */
[----:B-1----:R-:W-:Y:S01]  /*17d0*/  FADD.FTZ R19, R19, R14 ;  /* 0x0000000e13137221 */ /* 0x002fe20000010000 */
[----:B------:R-:W-:Y:S01]  /*17e0*/  MOV R14, 0xffffffff ;  /* 0xffffffff000e7802 */ /* 0x000fe20000000f00 */
[----:B------:R-:W-:Y:S01]  /*17f0*/  IMAD.MOV.U32 R16, RZ, RZ, 0x10 ;  /* 0x00000010ff107424 */ /* 0x000fe200078e00ff */
[----:B------:R-:W-:Y:S02]  /*1800*/  MOV R8, 0x1820 ;  /* 0x0000182000087802 */ /* 0x000fe40000000f00 */
[----:B------:R-:W-:Y:S05]  /*1810*/  CALL.REL.NOINC `($__internal_55_$__cuda_sm70_shflsync_bfly_p) ;  /* 0x0000002000007944 */ /* 0x000fea0003c00000 */
[----:B-1----:R-:W-:Y:S01]  /*1820*/  MOV R8, R14 ;  /* 0x0000000e00087202 */ /* 0x002fe20000000f00 */
[----:B0-----:R-:W-:Y:S05]  /*1830*/  BRA `(.L_x_876) ;  /* 0xfffff58000007947 */ /* 0x001fea000383ffff */
        .weak           $__internal_55_$__cuda_sm70_shflsync_bfly_p
        .type           $__internal_55_$__cuda_sm70_shflsync_bfly_p,@function
        .size           $__internal_55_$__cuda_sm70_shflsync_bfly_p,(.L_x_2001 - $__internal_55_$__cuda_sm70_shflsync_bfly_p)
$__internal_55_$__cuda_sm70_shflsync_bfly_p:
[----:B------:R-:W-:Y:S01]  /*1840*/  HFMA2.MMA R9, -RZ, RZ, 0, 0 ;  /* 0x00000000ff097435 */ /* 0x000fe200000001ff */
[----:B------:R-:W-:Y:S04]  /*1850*/  WARPSYNC R14 ;  /* 0x0000000e00007348 */ /* 0x000fe80003800000 */
[----:B------:R0:W1:Y:S01]  /*1860*/  SHFL.BFLY PT, R14, R19, R16, R17 ;  /* 0x0c000010130e7389 */ /* 0x00006200000e0011 */
[----:B------:R-:W-:Y:S05]  /*1870*/  RET.REL.NODEC R8 `(_ZN10layer_norm40ln_parallel_residual_bwd_finalize_kernelINS_22Kernel_traits_finalizeILj512Ef13__nv_bfloat16fS2_fjLb0ELj1024ELj4ENS_18Kernel_traits_baseILj512EfS2_fS2_fjLj1024EEEEELb0EEEvNS_9BwdParamsE) ;  /* 0xffffe78008007950 */ /* 0x000fea0003c3ffff */
.L_x_877:
        /* <DEDUP_REMOVED lines=16> */
.L_x_2001:


//--------------------- .text._ZN10layer_norm31ln_parallel_residual_bwd_kernelINS_13Kernel_traitsIf13__nv_bfloat16fS2_fjLj512ELj1ELj4ELj1ELj16ENS_18Kernel_traits_baseILj512EfS2_fS2_fjLj128EEEEELb1ELb1ELb0EEEvNS_9BwdParamsE --------------------------
	.section	.text._ZN10layer_norm31ln_parallel_residual_bwd_kernelINS_13Kernel_traitsIf13__nv_bfloat16fS2_fjLj512ELj1ELj4ELj1ELj16ENS_18Kernel_traits_baseILj512EfS2_fS2_fjLj128EEEEELb1ELb1ELb0EEEvNS_9BwdParamsE,"ax",@progbits
	.sectioninfo	@"SHI_REGISTERS=148"
	.align	128
        .global         _ZN10layer_norm31ln_parallel_residual_bwd_kernelINS_13Kernel_traitsIf13__nv_bfloat16fS2_fjLj512ELj1ELj4ELj1ELj16ENS_18Kernel_traits_baseILj512EfS2_fS2_fjLj128EEEEELb1ELb1ELb0EEEvNS_9BwdParamsE
        .type           _ZN10layer_norm31ln_parallel_residual_bwd_kernelINS_13Kernel_traitsIf13__nv_bfloat16fS2_fjLj512ELj1ELj4ELj1ELj16ENS_18Kernel_traits_baseILj512EfS2_fS2_fjLj128EEEEELb1ELb1ELb0EEEvNS_9BwdParamsE,@function
        .size           _ZN10layer_norm31ln_parallel_residual_bwd_kernelINS_13Kernel_traitsIf13__nv_bfloat16fS2_fjLj512ELj1ELj4ELj1ELj16ENS_18Kernel_traits_baseILj512EfS2_fS2_fjLj128EEEEELb1ELb1ELb0EEEvNS_9BwdParamsE,(.L_x_2002 - _ZN10layer_norm31ln_parallel_residual_bwd_kernelINS_13Kernel_traitsIf13__nv_bfloat16fS2_fjLj512ELj1ELj4ELj1ELj16ENS_18Kernel_traits_baseILj512EfS2_fS2_fjLj128EEEEELb1ELb1ELb0EEEvNS_9BwdParamsE)
        .other          _ZN10layer_norm31ln_parallel_residual_bwd_kernelINS_13Kernel_traitsIf13__nv_bfloat16fS2_fjLj512ELj1ELj4ELj1ELj16ENS_18Kernel_traits_baseILj512EfS2_fS2_fjLj128EEEEELb1ELb1ELb0EEEvNS_9BwdParamsE,@"STO_CUDA_ENTRY STV_DEFAULT"
_ZN10layer_norm31ln_parallel_residual_bwd_kernelINS_13Kernel_traitsIf13__nv_bfloat16fS2_fjLj512ELj1ELj4ELj1ELj16ENS_18Kernel_traits_baseILj512EfS2_fS2_fjLj128EEEEELb1ELb1ELb0EEEvNS_9BwdParamsE:
.text._ZN10layer_norm31ln_parallel_residual_bwd_kernelINS_13Kernel_traitsIf13__nv_bfloat16fS2_fjLj512ELj1ELj4ELj1ELj16ENS_18Kernel_traits_baseILj512EfS2_fS2_fjLj128EEEEELb1ELb1ELb0EEEvNS_9BwdParamsE:
        /* <DEDUP_REMOVED lines=44> */
.L_x_890:
        /* <DEDUP_REMOVED lines=12> */
[----:B------:R-:W-:-:S05]  /*0380*/  LEA.HI.SX32 R0, R0, R85, 0x1d ;  /* 0x0000005500007211 */ /* 0x000fca00078feaff */
[----:B------:R-:W-:Y:S01]  /*0390*/  IMAD.MOV.U32 R137, RZ, RZ, R0 ;  /* 0x000000ffff897224 */ /* 0x000fe200078e0000 */
[----:B--2---:R-:W-:Y:S01]  /*03a0*/  FSEL R133, R80, RZ, !P5 ;  /* 0x000000ff50857208 */ /* 0x004fe20006800000 */
[----:B------:R-:W-:Y:S05]  /*03b0*/  @!P3 BRA `(.L_x_881) ;  /* 0x000005800000b947 */ /* 0x000fea0003800000 */
[----:B-1----:R-:W-:Y:S02]  /*03c0*/  MOV R89, 0x10 ;  /* 0x0000001000597802 */ /* 0x002fe40000000f00 */
[----:B------:R-:W-:-:S03]  /*03d0*/  LEA R94, P0, R0, c[0x0][0x188], 0x5 ;  /* 0x00006200005e7a11 */ /* 0x000fc600078028ff */
[C---:B------:R-:W-:Y:S01]  /*03e0*/  IMAD.WIDE.U32 R88, R0.reuse, R89, c[0x0][0x208] ;  /* 0x0000820000587625 */ /* 0x040fe200078e0059 */
[----:B------:R-:W-:-:S05]  /*03f0*/  LEA.HI.X R95, R0, c[0x0][0x18c], RZ, 0x5, P0 ;  /* 0x00006300005f7a11 */ /* 0x000fca00000f2cff */
        /* <DEDUP_REMOVED lines=9> */
[----:B------:R-:W-:Y:S02]  /*0490*/  @P0 IADD3 R108, P6, R106, c[0x0][0x198], RZ ;  /* 0x000066006a6c0a10 */ /* 0x000fe40007fde0ff */
[----:B------:R-:W-:Y:S02]  /*04a0*/  @P1 LEA R104, P2, R0, c[0x0][0x218], 0x5 ;  /* 0x0000860000681a11 */ /* 0x000fe400078428ff */
[C---:B------:R-:W-:Y:S02]  /*04b0*/  @P0 IADD3.X R109, R101.reuse, c[0x0][0x19c], RZ, P6, !PT ;  /* 0x00006700656d0a10 */ /* 0x040fe400037fe4ff */
[----:B------:R-:W-:Y:S02]  /*04c0*/  IADD3 R106, P6, R106, c[0x0][0x190], RZ ;  /* 0x000064006a6a7a10 */ /* 0x000fe40007fde0ff */
[----:B------:R-:W-:Y:S01]  /*04d0*/  @P1 LEA.HI.X R105, R0, c[0x0][0x21c], RZ, 0x5, P2 ;  /* 0x0000870000691a11 */ /* 0x000fe200010f2cff */
[----:B------:R1:W5:Y:S01]  /*04e0*/  @P0 LDG.E.64 R96, [R108.64] ;  /* 0x000000046c600981 */ /* 0x000362000c1e1b00 */
[----:B------:R-:W-:-:S03]  /*04f0*/  IADD3.X R107, R101, c[0x0][0x194], RZ, P6, !PT ;  /* 0x00006500656b7a10 */ /* 0x000fc600037fe4ff */
[----:B------:R1:W5:Y:S04]  /*0500*/  @P1 LDG.E.128 R8, [R104.64] ;  /* 0x0000000468081981 */ /* 0x000368000c1e1d00 */
[----:B------:R1:W5:Y:S04]  /*0510*/  @P1 LDG.E.128 R4, [R104.64+0x10] ;  /* 0x0000100468041981 */ /* 0x000368000c1e1d00 */
[----:B0-----:R0:W5:Y:S01]  /*0520*/  LDG.E.64 R94, [R106.64] ;  /* 0x000000046a5e7981 */ /* 0x001162000c1e1b00 */
[C---:B--2---:R-:W-:Y:S02]  /*0530*/  FADD.FTZ R111, -R133.reuse, R85 ;  /* 0x00000055856f7221 */ /* 0x044fe40000010100 */
[----:B------:R-:W-:Y:S01]  /*0540*/  FADD.FTZ R101, -R133, R84 ;  /* 0x0000005485657221 */ /* 0x000fe20000010100 */
[----:B---3--:R-:W-:-:S02]  /*0550*/  PRMT R85, RZ, 0x5410, R88 ;  /* 0x00005410ff557816 */ /* 0x008fc40000000058 */
[----:B------:R-:W-:Y:S01]  /*0560*/  PRMT R88, RZ, 0x7610, R88 ;  /* 0x00007610ff587816 */ /* 0x000fe20000000058 */
[----:B-----5:R-:W-:Y:S02]  /*0570*/  FMUL.FTZ R101, R100, R101 ;  /* 0x0000006564657220 */ /* 0x020fe40000410000 */
[----:B-1----:R-:W-:Y:S01]  /*0580*/  FMUL.FTZ R104, R56, R85 ;  /* 0x0000005538687220 */ /* 0x002fe20000410000 */
[----:B------:R-:W-:Y:S01]  /*0590*/  PRMT R84, RZ, 0x7610, R89 ;  /* 0x00007610ff547816 */ /* 0x000fe20000000059 */
[C---:B------:R-:W-:Y:S01]  /*05a0*/  FADD.FTZ R113, -R133.reuse, R86 ;  /* 0x0000005685717221 */ /* 0x040fe20000010100 */
[----:B------:R-:W-:Y:S01]  /*05b0*/  PRMT R137, RZ, 0x5410, R91 ;  /* 0x00005410ff897816 */ /* 0x000fe2000000005b */
[C---:B------:R-:W-:Y:S01]  /*05c0*/  FADD.FTZ R115, -R133.reuse, R87 ;  /* 0x0000005785737221 */ /* 0x040fe20000010100 */
[----:B------:R-:W-:Y:S01]  /*05d0*/  PRMT R87, RZ, 0x5410, R89 ;  /* 0x00005410ff577816 */ /* 0x000fe20000000059 */
[C---:B----4-:R-:W-:Y:S01]  /*05e0*/  FADD.FTZ R89, -R133.reuse, R80 ;  /* 0x0000005085597221 */ /* 0x050fe20000010100 */
[----:B------:R-:W-:Y:S01]  /*05f0*/  PRMT R86, RZ, 0x7610, R91 ;  /* 0x00007610ff567816 */ /* 0x000fe2000000005b */
[----:B------:R-:W-:-:S02]  /*0600*/  FADD.FTZ R91, -R133, R81 ;  /* 0x00000051855b7221 */ /* 0x000fc40000010100 */
[C---:B------:R-:W-:Y:S02]  /*0610*/  FMUL.FTZ R102, R100.reuse, R111 ;  /* 0x0000006f64667220 */ /* 0x040fe40000410000 */
[----:B0-----:R-:W-:Y:S02]  /*0620*/  FMUL.FTZ R107, R57, R88 ;  /* 0x00000058396b7220 */ /* 0x001fe40000410000 */
[----:B------:R-:W-:Y:S02]  /*0630*/  FADD.FTZ R80, RZ, R104 ;  /* 0x00000068ff507221 */ /* 0x000fe40000010000 */
[----:B------:R-:W-:Y:S02]  /*0640*/  FFMA.FTZ R81, R101, R104, RZ ;  /* 0x0000006865517223 */ /* 0x000fe400000100ff */
[----:B------:R-:W-:Y:S02]  /*0650*/  FADD.FTZ R139, -R133, R83 ;  /* 0x00000053858b7221 */ /* 0x000fe40000010100 */
[----:B------:R-:W-:-:S02]  /*0660*/  FMUL.FTZ R105, R100, R113 ;  /* 0x0000007164697220 */ /* 0x000fc40000410000 */
[----:B------:R-:W-:Y:S02]  /*0670*/  FMUL.FTZ R108, R58, R87 ;  /* 0x000000573a6c7220 */ /* 0x000fe40000410000 */
[----:B------:R-:W-:Y:S02]  /*0680*/  FADD.FTZ R83, R80, R107 ;  /* 0x0000006b50537221 */ /* 0x000fe40000010000 */
[----:B------:R-:W-:Y:S01]  /*0690*/  FFMA.FTZ R81, R102, R107, R81 ;  /* 0x0000006b66517223 */ /* 0x000fe20000010051 */
[----:B------:R-:W-:Y:S01]  /*06a0*/  PRMT R117, RZ, 0x5410, R90 ;  /* 0x00005410ff757816 */ /* 0x000fe2000000005a */
[----:B------:R-:W-:Y:S02]  /*06b0*/  FMUL.FTZ R106, R100, R115 ;  /* 0x00000073646a7220 */ /* 0x000fe40000410000 */
[----:B------:R-:W-:Y:S02]  /*06c0*/  FMUL.FTZ R109, R59, R84 ;  /* 0x000000543b6d7220 */ /* 0x000fe40000410000 */
[----:B------:R-:W-:-:S02]  /*06d0*/  FADD.FTZ R80, R83, R108 ;  /* 0x0000006c53507221 */ /* 0x000fc40000010000 */
[----:B------:R-:W-:Y:S01]  /*06e0*/  FFMA.FTZ R81, R105, R108, R81 ;  /* 0x0000006c69517223 */ /* 0x000fe20000010051 */
[----:B------:R-:W-:Y:S01]  /*06f0*/  PRMT R90, RZ, 0x7610, R90 ;  /* 0x00007610ff5a7816 */ /* 0x000fe2000000005a */
[----:B------:R-:W-:Y:S02]  /*0700*/  FMUL.FTZ R111, R100, R89 ;  /* 0x00000059646f7220 */ /* 0x000fe40000410000 */
[----:B------:R-:W-:Y:S02]  /*0710*/  FMUL.FTZ R110, R52, R117 ;  /* 0x00000075346e7220 */ /* 0x000fe40000410000 */
[----:B------:R-:W-:Y:S02]  /*0720*/  FADD.FTZ R83, R80, R109 ;  /* 0x0000006d50537221 */ /* 0x000fe40000010000 */
[----:B------:R-:W-:Y:S02]  /*0730*/  FFMA.FTZ R81, R106, R109, R81 ;  /* 0x0000006d6a517223 */ /* 0x000fe40000010051 */
[----:B------:R-:W-:-:S02]  /*0740*/  FADD.FTZ R135, -R133, R82 ;  /* 0x0000005285877221 */ /* 0x000fc40000010100 */
[C---:B------:R-:W-:Y:S02]  /*0750*/  FMUL.FTZ R112, R100.reuse, R91 ;  /* 0x0000005b64707220 */ /* 0x040fe40000410000 */
        /* <DEDUP_REMOVED lines=30> */
.L_x_881:
[----:B-1----:R-:W-:Y:S05]  /*0940*/  BSYNC B1 ;  /* 0x0000000000017941 */ /* 0x002fea0003800000 */
.L_x_880:
[----:B------:R-:W-:Y:S01]  /*0950*/  BSSY B1, `(.L_x_882) ;  /* 0x0000059000017945 */ /* 0x000fe20003800000 */
[----:B------:R-:W-:Y:S05]  /*0960*/  @!P4 BRA `(.L_x_883) ;  /* 0x000005700000c947 */ /* 0x000fea0003800000 */
[----:B------:R-:W-:Y:S02]  /*0970*/  MOV R80, 0x10 ;  /* 0x0000001000507802 */ /* 0x000fe40000000f00 */
[----:B------:R-:W-:-:S03]  /*0980*/  LEA R2, P0, R137, c[0x0][0x188], 0x5 ;  /* 0x0000620089027a11 */ /* 0x000fc600078028ff */
[C---:B------:R-:W-:Y:S01]  /*0990*/  IMAD.WIDE.U32 R80, R137.reuse, R80, c[0x0][0x208] ;  /* 0x0000820089507625 */ /* 0x040fe200078e0050 */
[----:B------:R-:W-:-:S05]  /*09a0*/  LEA.HI.X R3, R137, c[0x0][0x18c], RZ, 0x5, P0 ;  /* 0x0000630089037a11 */ /* 0x000fca00000f2cff */
[----:B------:R0:W2:Y:S04]  /*09b0*/  LDG.E.128 R84, [R2.64] ;  /* 0x0000000402547981 */ /* 0x0000a8000c1e1d00 */
[----:B------:R-:W3:Y:S04]  /*09c0*/  LDG.E.128 R80, [R80.64] ;  /* 0x0000000450507981 */ /* 0x000ee8000c1e1d00 */
[----:B------:R0:W4:Y:S01]  /*09d0*/  LDG.E.128 R88, [R2.64+0x10] ;  /* 0x0000100402587981 */ /* 0x000122000c1e1d00 */
[----:B------:R-:W-:-:S04]  /*09e0*/  ISETP.NE.U32.AND P0, PT, RZ, c[0x0][0x218], PT ;  /* 0x00008600ff007a0c */ /* 0x000fc80003f05070 */
[----:B------:R-:W-:Y:S01]  /*09f0*/  ISETP.NE.AND.EX P0, PT, RZ, c[0x0][0x21c], PT, P0 ;  /* 0x00008700ff007a0c */ /* 0x000fe20003f05300 */
[----:B------:R-:W-:Y:S01]  /*0a00*/  IMAD.SHL.U32 R103, R137, 0x8, RZ ;  /* 0x0000000889677824 */ /* 0x000fe200078e00ff */
[----:B------:R-:W-:-:S11]  /*0a10*/  SHF.R.U32.HI R122, RZ, 0x1d, R137 ;  /* 0x0000001dff7a7819 */ /* 0x000fd60000011689 */
[----:B------:R-:W-:-:S04]  /*0a20*/  @P0 LEA R118, P6, R137, c[0x0][0x218], 0x5 ;  /* 0x0000860089760a11 */ /* 0x000fc800078c28ff */
[----:B------:R-:W-:Y:S02]  /*0a30*/  @P0 LEA.HI.X R119, R137, c[0x0][0x21c], RZ, 0x5, P6 ;  /* 0x0000870089770a11 */ /* 0x000fe400030f2cff */
[----:B0-----:R-:W-:Y:S02]  /*0a40*/  IADD3 R2, P6, R103, c[0x0][0x190], RZ ;  /* 0x0000640067027a10 */ /* 0x001fe40007fde0ff */
[----:B------:R-:W-:Y:S01]  /*0a50*/  ISETP.NE.U32.AND P1, PT, RZ, c[0x0][0x250], PT ;  /* 0x00009400ff007a0c */ /* 0x000fe20003f25070 */
[----:B------:R0:W5:Y:S01]  /*0a60*/  @P0 LDG.E.128 R60, [R118.64] ;  /* 0x00000004763c0981 */ /* 0x000162000c1e1d00 */
[----:B------:R-:W-:-:S03]  /*0a70*/  IADD3.X R3, R122, c[0x0][0x194], RZ, P6, !PT ;  /* 0x000065007a037a10 */ /* 0x000fc600037fe4ff */
[----:B------:R0:W5:Y:S04]  /*0a80*/  @P0 LDG.E.128 R64, [R118.64+0x10] ;  /* 0x0000100476400981 */ /* 0x000168000c1e1d00 */
[----:B------:R-:W5:Y:S01]  /*0a90*/  LDG.E.64 R2, [R2.64] ;  /* 0x0000000402027981 */ /* 0x000f62000c1e1b00 */
[----:B------:R-:W-:-:S13]  /*0aa0*/  ISETP.NE.AND.EX P1, PT, RZ, c[0x0][0x254], PT, P1 ;  /* 0x00009500ff007a0c */ /* 0x000fda0003f25310 */
[----:B------:R-:W-:-:S04]  /*0ab0*/  @P1 IADD3 R120, P2, R103, c[0x0][0x198], RZ ;  /* 0x0000660067781a10 */ /* 0x000fc80007f5e0ff */
[----:B------:R-:W-:-:S05]  /*0ac0*/  @P1 IADD3.X R121, R122, c[0x0][0x19c], RZ, P2, !PT ;  /* 0x000067007a791a10 */ /* 0x000fca00017fe4ff */
[----:B------:R1:W5:Y:S01]  /*0ad0*/  @P1 LDG.E.64 R92, [R120.64] ;  /* 0x00000004785c1981 */ /* 0x000362000c1e1b00 */
[C---:B--2---:R-:W-:Y:S02]  /*0ae0*/  FADD.FTZ R123, -R133.reuse, R85 ;  /* 0x00000055857b7221 */ /* 0x044fe40000010100 */
[C---:B------:R-:W-:Y:S01]  /*0af0*/  FADD.FTZ R103, -R133.reuse, R84 ;  /* 0x0000005485677221 */ /* 0x040fe20000010100 */
[----:B---3--:R-:W-:Y:S01]  /*0b00*/  PRMT R85, RZ, 0x5410, R80 ;  /* 0x00005410ff557816 */ /* 0x008fe20000000050 */
[C---:B------:R-:W-:Y:S01]  /*0b10*/  FADD.FTZ R125, -R133.reuse, R86 ;  /* 0x00000056857d7221 */ /* 0x040fe20000010100 */
[----:B------:R-:W-:Y:S01]  /*0b20*/  PRMT R80, RZ, 0x7610, R80 ;  /* 0x00007610ff507816 */ /* 0x000fe20000000050 */
[C---:B0----5:R-:W-:Y:S02]  /*0b30*/  FMUL.FTZ R118, R100.reuse, R123 ;  /* 0x0000007b64767220 */ /* 0x061fe40000410000 */
[C---:B----4-:R-:W-:Y:S01]  /*0b40*/  FADD.FTZ R129, -R133.reuse, R88 ;  /* 0x0000005885817221 */ /* 0x050fe20000010100 */
[----:B------:R-:W-:Y:S01]  /*0b50*/  PRMT R84, RZ, 0x7610, R81 ;  /* 0x00007610ff547816 */ /* 0x000fe20000000051 */
[----:B------:R-:W-:Y:S01]  /*0b60*/  FADD.FTZ R127, -R133, R87 ;  /* 0x00000057857f7221 */ /* 0x000fe20000010100 */
[----:B------:R-:W-:Y:S01]  /*0b70*/  PRMT R87, RZ, 0x5410, R81 ;  /* 0x00005410ff577816 */ /* 0x000fe20000000051 */
[----:B------:R-:W-:-:S02]  /*0b80*/  FMUL.FTZ R103, R100, R103 ;  /* 0x0000006764677220 */ /* 0x000fc40000410000 */
[----:B-1----:R-:W-:Y:S01]  /*0b90*/  FMUL.FTZ R120, R48, R85 ;  /* 0x0000005530787220 */ /* 0x002fe20000410000 */
[----:B------:R-:W-:Y:S01]  /*0ba0*/  PRMT R81, RZ, 0x5410, R82 ;  /* 0x00005410ff517816 */ /* 0x000fe20000000052 */
[----:B------:R-:W-:Y:S02]  /*0bb0*/  FMUL.FTZ R119, R100, R125 ;  /* 0x0000007d64777220 */ /* 0x000fe40000410000 */
[----:B------:R-:W-:Y:S02]  /*0bc0*/  FADD.FTZ R17, R17, R80 ;  /* 0x0000005011117221 */ /* 0x000fe40000010000 */
[-C--:B------:R-:W-:Y:S02]  /*0bd0*/  FFMA.FTZ R33, R118, R80.reuse, R33 ;  /* 0x0000005076217223 */ /* 0x080fe40000010021 */
        /* <DEDUP_REMOVED lines=15> */
[----:B------:R-:W-:-:S02]  /*0cd0*/  FADD.FTZ R89, -R133, R89 ;  /* 0x0000005985597221 */ /* 0x000fc40000010100 */
[----:B------:R-:W-:Y:S02]  /*0ce0*/  FADD.FTZ R81, R80, R123 ;  /* 0x0000007b50517221 */ /* 0x000fe40000010000 */
[----:B------:R-:W-:Y:S02]  /*0cf0*/  FFMA.FTZ R134, R122, R123, R134 ;  /* 0x0000007b7a867223 */ /* 0x000fe40000010086 */
[C---:B------:R-:W-:Y:S02]  /*0d00*/  FADD.FTZ R131, -R133.reuse, R90 ;  /* 0x0000005a85837221 */ /* 0x040fe40000010100 */
[----:B------:R-:W-:Y:S01]  /*0d10*/  FADD.FTZ R133, -R133, R91 ;  /* 0x0000005b85857221 */ /* 0x000fe20000010100 */
[----:B------:R-:W-:Y:S01]  /*0d20*/  PRMT R91, RZ, 0x5410, R83 ;  /* 0x00005410ff5b7816 */ /* 0x000fe20000000053 */
[----:B------:R-:W-:Y:S02]  /*0d30*/  FMUL.FTZ R128, R100, R89 ;  /* 0x0000005964807220 */ /* 0x000fe40000410000 */
[----:B------:R-:W-:-:S02]  /*0d40*/  FMUL.FTZ R127, R45, R82 ;  /* 0x000000522d7f7220 */ /* 0x000fc40000410000 */
[----:B------:R-:W-:Y:S02]  /*0d50*/  FADD.FTZ R80, R81, R126 ;  /* 0x0000007e51507221 */ /* 0x000fe40000010000 */
[----:B------:R-:W-:Y:S01]  /*0d60*/  FFMA.FTZ R134, R125, R126, R134 ;  /* 0x0000007e7d867223 */ /* 0x000fe20000010086 */
[----:B------:R-:W-:Y:S01]  /*0d70*/  PRMT R86, RZ, 0x7610, R83 ;  /* 0x00007610ff567816 */ /* 0x000fe20000000053 */
[----:B------:R-:W-:Y:S02]  /*0d80*/  FMUL.FTZ R129, R100, R131 ;  /* 0x0000008364817220 */ /* 0x000fe40000410000 */
        /* <DEDUP_REMOVED lines=21> */
.L_x_883:
[----:B------:R-:W-:Y:S05]  /*0ee0*/  BSYNC B1 ;  /* 0x0000000000017941 */ /* 0x000fea0003800000 */
.L_x_882:
[----:B------:R-:W-:Y:S05]  /*0ef0*/  BRA.DIV ~URZ, `(.L_x_884) ;  /* 0x000019927f007947 */ /* 0x000fea000b800000 */
[----:B------:R0:W1:Y:S02]  /*0f00*/  SHFL.BFLY PT, R82, R135, 0x1, 0x1f ;  /* 0x0c201f0087527f89 */ /* 0x00006400000e0000 */
.L_x_891:
        /* <DEDUP_REMOVED lines=18> */
.L_x_892:
        /* <DEDUP_REMOVED lines=31> */
[C---:B0-----:R-:W-:Y:S01]  /*1220*/  FMUL.FTZ R84, R100.reuse, R85 ;  /* 0x0000005564547220 */ /* 0x041fe20000410000 */
[----:B------:R-:W-:Y:S01]  /*1230*/  FSEL R138, R133, RZ, P6 ;  /* 0x000000ff858a7208 */ /* 0x000fe20003000000 */
[----:B------:R-:W-:Y:S01]  /*1240*/  FMUL.FTZ R87, R100, R87 ;  /* 0x0000005764577220 */ /* 0x000fe20000410000 */
[----:B------:R-:W-:Y:S01]  /*1250*/  LOP3.LUT P6, RZ, R94, 0xff0000, RZ, 0xc0, !PT ;  /* 0x00ff00005eff7812 */ /* 0x000fe200078cc0ff */
[----:B------:R-:W-:-:S02]  /*1260*/  FADD.FTZ R85, R113, -R80 ;  /* 0x8000005071557221 */ /* 0x000fc40000010000 */
[----:B------:R-:W-:Y:S02]  /*1270*/  @P1 FADD.FTZ R82, R9, R82 ;  /* 0x0000005209521221 */ /* 0x000fe40000010000 */
[----:B------:R-:W-:Y:S02]  /*1280*/  FMUL.FTZ R137, R83, c[0x0][0x1e8] ;  /* 0x00007a0053897a20 */ /* 0x000fe40000410000 */
[----:B------:R-:W-:Y:S02]  /*1290*/  @P1 FADD.FTZ R87, R4, R87 ;  /* 0x0000005704571221 */ /* 0x000fe40000010000 */
[----:B------:R-:W-:Y:S01]  /*12a0*/  FMUL.FTZ R86, R100, R85 ;  /* 0x0000005564567220 */ /* 0x000fe20000410000 */
[----:B------:R-:W-:Y:S01]  /*12b0*/  FSEL R140, R137, RZ, P6 ;  /* 0x000000ff898c7208 */ /* 0x000fe20003000000 */
[----:B------:R-:W-:Y:S01]  /*12c0*/  FMUL.FTZ R91, R82, c[0x0][0x1e8] ;  /* 0x00007a00525b7a20 */ /* 0x000fe20000410000 */
[----:B------:R-:W-:Y:S01]  /*12d0*/  LOP3.LUT P6, RZ, R95, 0xff, RZ, 0xc0, !PT ;  /* 0x000000ff5fff7812 */ /* 0x000fe200078cc0ff */
[----:B------:R-:W-:-:S02]  /*12e0*/  @P1 FADD.FTZ R84, R11, R84 ;  /* 0x000000540b541221 */ /* 0x000fc40000010000 */
[----:B------:R-:W-:Y:S01]  /*12f0*/  FMUL.FTZ R135, R87, c[0x0][0x1e8] ;  /* 0x00007a0057877a20 */ /* 0x000fe20000410000 */
[----:B------:R-:W-:Y:S01]  /*1300*/  FSEL R141, R91, RZ, P2 ;  /* 0x000000ff5b8d7208 */ /* 0x000fe20001000000 */
[-CC-:B------:R-:W-:Y:S01]  /*1310*/  FFMA.FTZ R85, R115, R90.reuse, R139.reuse ;  /* 0x0000005a73557223 */ /* 0x180fe2000001008b */
[----:B------:R-:W-:Y:S01]  /*1320*/  LOP3.LUT P2, RZ, R94, 0xff000000, RZ, 0xc0, !PT ;  /* 0xff0000005eff7812 */ /* 0x000fe2000784c0ff */
        /* <DEDUP_REMOVED lines=28> */
[----:B------:R-:W-:Y:S02]  /*14f0*/  @P2 MOV R85, 0x20 ;  /* 0x0000002000552802 */ /* 0x000fe40000000f00 */
[----:B------:R-:W-:-:S02]  /*1500*/  FSEL R84, R144, RZ, P1 ;  /* 0x000000ff90547208 */ /* 0x000fc40000800000 */
[----:B------:R-:W-:Y:S01]  /*1510*/  SEL R72, R87, R72, P2 ;  /* 0x0000004857487207 */ /* 0x000fe20001000000 */
[----:B------:R-:W-:Y:S01]  /*1520*/  IMAD.MOV.U32 R87, RZ, RZ, 0x10 ;  /* 0x00000010ff577424 */ /* 0x000fe200078e00ff */
[C---:B------:R-:W-:Y:S02]  /*1530*/  @P0 LOP3.LUT P1, RZ, R96.reuse, 0xff00, RZ, 0xc0, !PT ;  /* 0x0000ff0060ff0812 */ /* 0x040fe4000782c0ff */
[----:B------:R-:W-:Y:S02]  /*1540*/  @P0 FSEL R137, R137, RZ, P6 ;  /* 0x000000ff89890208 */ /* 0x000fe40003000000 */
[----:B------:R-:W-:Y:S02]  /*1550*/  @P0 LOP3.LUT P6, RZ, R96, 0xff000000, RZ, 0xc0, !PT ;  /* 0xff00000060ff0812 */ /* 0x000fe400078cc0ff */
[----:B------:R-:W-:Y:S01]  /*1560*/  F2FP.BF16.PACK_AB R83, R84, R83 ;  /* 0x000000535453723e */ /* 0x000fe200000010ff */
[----:B------:R-:W-:Y:S01]  /*1570*/  @P2 IMAD.WIDE.U32 R84, R0, R85, c[0x0][0x258] ;  /* 0x0000960000542625 */ /* 0x000fe200078e0055 */
[----:B------:R-:W-:-:S02]  /*1580*/  SEL R68, R81, R68, P2 ;  /* 0x0000004451447207 */ /* 0x000fc40001000000 */
[----:B------:R-:W-:Y:S02]  /*1590*/  SEL R69, R82, R69, P2 ;  /* 0x0000004552457207 */ /* 0x000fe40001000000 */
[----:B------:R-:W-:Y:S01]  /*15a0*/  SEL R73, R86, R73, P2 ;  /* 0x0000004956497207 */ /* 0x000fe20001000000 */
[----:B------:R-:W-:Y:S01]  /*15b0*/  IMAD.WIDE.U32 R86, R0, R87, c[0x0][0x248] ;  /* 0x0000920000567625 */ /* 0x000fe200078e0057 */
[----:B------:R-:W-:Y:S01]  /*15c0*/  SEL R75, R80, R75, P2 ;  /* 0x0000004b504b7207 */ /* 0x000fe20001000000 */
[----:B------:R-:W-:Y:S01]  /*15d0*/  @P2 STG.E.128 [R84.64], R68 ;  /* 0x0000004454002986 */ /* 0x000fe2000c101d04 */
[----:B------:R-:W-:Y:S02]  /*15e0*/  F2FP.BF16.PACK_AB R82, R145, R142 ;  /* 0x0000008e9152723e */ /* 0x000fe400000010ff */
[----:B------:R-:W-:Y:S01]  /*15f0*/  F2FP.BF16.PACK_AB R81, R143, R140 ;  /* 0x0000008c8f51723e */ /* 0x000fe200000010ff */
[----:B------:R-:W-:Y:S01]  /*1600*/  @P2 STG.E.128 [R84.64+0x10], R72 ;  /* 0x0000104854002986 */ /* 0x000fe2000c101d04 */
[----:B------:R-:W-:-:S02]  /*1610*/  F2FP.BF16.PACK_AB R80, R141, R138 ;  /* 0x0000008a8d50723e */ /* 0x000fc400000010ff */
[----:B------:R-:W-:Y:S02]  /*1620*/  @P0 FSEL R91, R91, RZ, P1 ;  /* 0x000000ff5b5b0208 */ /* 0x000fe40000800000 */
[C---:B------:R-:W-:Y:S01]  /*1630*/  @P0 LOP3.LUT P1, RZ, R97.reuse, 0xff, RZ, 0xc0, !PT ;  /* 0x000000ff61ff0812 */ /* 0x040fe2000782c0ff */
[----:B------:R0:W-:Y:S01]  /*1640*/  STG.E.128 [R86.64], R80 ;  /* 0x0000005056007986 */ /* 0x0001e2000c101d04 */
[----:B------:R-:W-:Y:S02]  /*1650*/  @P0 FSEL R134, R134, RZ, P6 ;  /* 0x000000ff86860208 */ /* 0x000fe40003000000 */
[----:B------:R-:W-:Y:S02]  /*1660*/  @P0 LOP3.LUT P6, RZ, R97, 0xff0000, RZ, 0xc0, !PT ;  /* 0x00ff000061ff0812 */ /* 0x000fe400078cc0ff */
[----:B------:R-:W-:Y:S02]  /*1670*/  @P0 FSEL R135, R135, RZ, P1 ;  /* 0x000000ff87870208 */ /* 0x000fe40000800000 */
[----:B------:R-:W-:-:S02]  /*1680*/  @P0 LOP3.LUT P2, RZ, R97, 0xff00, RZ, 0xc0, !PT ;  /* 0x0000ff0061ff0812 */ /* 0x000fc4000784c0ff */
[----:B------:R-:W-:Y:S02]  /*1690*/  @P0 LOP3.LUT P1, RZ, R97, 0xff000000, RZ, 0xc0, !PT ;  /* 0xff00000061ff0812 */ /* 0x000fe4000782c0ff */
[----:B------:R-:W-:Y:S02]  /*16a0*/  @P0 F2FP.BF16.PACK_AB R133, RZ, R133 ;  /* 0x00000085ff85023e */ /* 0x000fe400000010ff */
[----:B------:R-:W-:Y:S02]  /*16b0*/  @P0 F2FP.BF16.PACK_AB R137, RZ, R137 ;  /* 0x00000089ff89023e */ /* 0x000fe400000010ff */
[----:B------:R-:W-:Y:S02]  /*16c0*/  @P0 FSEL R89, R89, RZ, P2 ;  /* 0x000000ff59590208 */ /* 0x000fe40001000000 */
[----:B------:R-:W-:Y:S02]  /*16d0*/  @P0 F2FP.BF16.PACK_AB R135, RZ, R135 ;  /* 0x00000087ff87023e */ /* 0x000fe400000010ff */
[----:B0-----:R-:W-:-:S02]  /*16e0*/  @P0 FSEL R80, R139, RZ, P6 ;  /* 0x000000ff8b500208 */ /* 0x001fc40003000000 */
[----:B------:R-:W-:Y:S02]  /*16f0*/  @P0 FSEL R82, R144, RZ, P1 ;  /* 0x000000ff90520208 */ /* 0x000fe40000800000 */
[----:B------:R-:W-:Y:S02]  /*1700*/  @P0 F2FP.BF16.PACK_AB R81, RZ, R80 ;  /* 0x00000050ff51023e */ /* 0x000fe400000010ff */
[----:B------:R-:W-:Y:S02]  /*1710*/  @P0 F2FP.BF16.PACK_AB R91, RZ, R91 ;  /* 0x0000005bff5b023e */ /* 0x000fe400000010ff */
[----:B------:R-:W-:Y:S02]  /*1720*/  @P0 F2FP.BF16.PACK_AB R134, RZ, R134 ;  /* 0x00000086ff86023e */ /* 0x000fe400000010ff */
[----:B------:R-:W-:Y:S02]  /*1730*/  @P0 F2FP.BF16.PACK_AB R89, RZ, R89 ;  /* 0x00000059ff59023e */ /* 0x000fe400000010ff */
[----:B------:R-:W-:-:S02]  /*1740*/  @P0 F2FP.BF16.PACK_AB R82, RZ, R82 ;  /* 0x00000052ff52023e */ /* 0x000fc400000010ff */
[----:B------:R-:W-:Y:S02]  /*1750*/  @P0 PRMT R76, R133, 0x7610, R76 ;  /* 0x00007610854c0816 */ /* 0x000fe4000000004c */
[C---:B------:R-:W-:Y:S02]  /*1760*/  @P0 LEA R80, P1, R0.reuse, c[0x0][0x250], 0x4 ;  /* 0x0000940000500a11 */ /* 0x040fe400078220ff */
[----:B------:R-:W-:Y:S02]  /*1770*/  @P0 PRMT R77, R137, 0x7610, R77 ;  /* 0x00007610894d0816 */ /* 0x000fe4000000004d */
[----:B------:R-:W-:Y:S02]  /*1780*/  @P0 PRMT R78, R135, 0x7610, R78 ;  /* 0x00007610874e0816 */ /* 0x000fe4000000004e */
[----:B------:R-:W-:Y:S02]  /*1790*/  @P0 PRMT R79, R81, 0x7610, R79 ;  /* 0x00007610514f0816 */ /* 0x000fe4000000004f */
[----:B------:R-:W-:-:S02]  /*17a0*/  @P0 LEA.HI.X R81, R0, c[0x0][0x254], RZ, 0x4, P1 ;  /* 0x0000950000510a11 */ /* 0x000fc400008f24ff */
[----:B------:R-:W-:Y:S02]  /*17b0*/  @P0 PRMT R76, R76, 0x5410, R91 ;  /* 0x000054104c4c0816 */ /* 0x000fe4000000005b */
[----:B------:R-:W-:Y:S02]  /*17c0*/  @P0 PRMT R77, R77, 0x5410, R134 ;  /* 0x000054104d4d0816 */ /* 0x000fe40000000086 */
[----:B------:R-:W-:Y:S02]  /*17d0*/  @P0 PRMT R78, R78, 0x5410, R89 ;  /* 0x000054104e4e0816 */ /* 0x000fe40000000059 */
[----:B------:R-:W-:Y:S02]  /*17e0*/  @P0 PRMT R79, R79, 0x5410, R82 ;  /* 0x000054104f4f0816 */ /* 0x000fe40000000052 */
[----:B------:R-:W-:-:S03]  /*17f0*/  IADD3 R0, R0, 0x20, RZ ;  /* 0x0000002000007810 */ /* 0x000fc60007ffe0ff */
[----:B------:R0:W-:Y:S04]  /*1800*/  @P0 STG.E.128 [R80.64], R76 ;  /* 0x0000004c50000986 */ /* 0x0001e8000c101d04 */
.L_x_887:
[----:B------:R-:W-:Y:S05]  /*1810*/  BSYNC B1 ;  /* 0x0000000000017941 */ /* 0x000fea0003800000 */
.L_x_886:
[----:B------:R-:W-:Y:S01]  /*1820*/  BSSY B1, `(.L_x_888) ;  /* 0x0000079000017945 */ /* 0x000fe20003800000 */
[----:B------:R-:W-:Y:S05]  /*1830*/  @!P4 BRA `(.L_x_889) ;  /* 0x000007700000c947 */ /* 0x000fea0003800000 */
[----:B------:R-:W-:Y:S01]  /*1840*/  FSEL R83, R88, RZ, !P5 ;  /* 0x000000ff58537208 */ /* 0x000fe20006800000 */
[----:B------:R-:W-:Y:S01]  /*1850*/  IMAD.MOV.U32 R139, RZ, RZ, 0x10 ;  /* 0x00000010ff8b7424 */ /* 0x000fe200078e00ff */
[----:B------:R-:W-:Y:S02]  /*1860*/  ISETP.NE.U32.AND P1, PT, RZ, c[0x0][0x218], PT ;  /* 0x00008600ff007a0c */ /* 0x000fe40003f25070 */
[----:B0-----:R-:W-:Y:S01]  /*1870*/  MOV R80, R2 ;  /* 0x0000000200507202 */ /* 0x001fe20000000f00 */
[-CC-:B------:R-:W-:Y:S01]  /*1880*/  FFMA.FTZ R89, R125, R90.reuse, R83.reuse ;  /* 0x0000005a7d597223 */ /* 0x180fe20000010053 */
[----:B------:R-:W-:Y:S01]  /*1890*/  ISETP.NE.AND.EX P1, PT, RZ, c[0x0][0x21c], PT, P1 ;  /* 0x00008700ff007a0c */ /* 0x000fe20003f25310 */
[-C--:B------:R-:W-:Y:S01]  /*18a0*/  FFMA.FTZ R85, R119, R90.reuse, R83 ;  /* 0x0000005a77557223 */ /* 0x080fe20000010053 */
[----:B------:R-:W-:Y:S01]  /*18b0*/  LOP3.LUT P6, RZ, R80, 0xff, RZ, 0xc0, !PT ;  /* 0x000000ff50ff7812 */ /* 0x000fe200078cc0ff */
[----:B------:R-:W-:Y:S01]  /*18c0*/  FADD.FTZ R89, R126, -R89 ;  /* 0x800000597e597221 */ /* 0x000fe20000010000 */
[----:B------:R-:W-:Y:S01]  /*18d0*/  ISETP.NE.U32.AND P0, PT, RZ, c[0x0][0x258], PT ;  /* 0x00009600ff007a0c */ /* 0x000fe20003f05070 */
[-CC-:B------:R-:W-:Y:S01]  /*18e0*/  FFMA.FTZ R84, R128, R90.reuse, R83.reuse ;  /* 0x0000005a80547223 */ /* 0x180fe20000010053 */
[----:B------:R-:W-:Y:S01]  /*18f0*/  LOP3.LUT P2, RZ, R3, 0xff, RZ, 0xc0, !PT ;  /* 0x000000ff03ff7812 */ /* 0x000fe2000784c0ff */
[-CC-:B------:R-:W-:Y:S01]  /*1900*/  FFMA.FTZ R81, R103, R90.reuse, R83.reuse ;  /* 0x0000005a67517223 */ /* 0x180fe20000010053 */
[----:B------:R-:W-:Y:S01]  /*1910*/  ISETP.NE.AND.EX P0, PT, RZ, c[0x0][0x25c], PT, P0 ;  /* 0x00009700ff007a0c */ /* 0x000fe20003f05300 */
[-CC-:B------:R-:W-:Y:S01]  /*1920*/  FFMA.FTZ R80, R118, R90.reuse, R83.reuse ;  /* 0x0000005a76507223 */ /* 0x180fe20000010053 */
[----:B------:R-:W-:Y:S01]  /*1930*/  LOP3.LUT P5, RZ, R2, 0xff0000, RZ, 0xc0, !PT ;  /* 0x00ff000002ff7812 */ /* 0x000fe200078ac0ff */
[----:B------:R-:W-:-:S02]  /*1940*/  FFMA.FTZ R82, R122, R90, R83 ;  /* 0x0000005a7a527223 */ /* 0x000fc40000010053 */
[-CC-:B------:R-:W-:Y:S02]  /*1950*/  FFMA.FTZ R133, R129, R90.reuse, R83.reuse ;  /* 0x0000005a81857223 */ /* 0x180fe40000010053 */
[----:B------:R-:W-:Y:S02]  /*1960*/  FFMA.FTZ R90, R132, R90, R83 ;  /* 0x0000005a845a7223 */ /* 0x000fe40000010053 */
[----:B------:R-:W-:Y:S02]  /*1970*/  FADD.FTZ R85, R124, -R85 ;  /* 0x800000557c557221 */ /* 0x000fe40000010000 */
[----:B-----5:R-:W-:Y:S02]  /*1980*/  FMUL.FTZ R89, R100, R89 ;  /* 0x0000005964597220 */ /* 0x020fe40000410000 */
[----:B------:R-:W-:Y:S02]  /*1990*/  FADD.FTZ R91, R127, -R84 ;  /* 0x800000547f5b7221 */ /* 0x000fe40000010000 */
[----:B------:R-:W-:-:S02]  /*19a0*/  FADD.FTZ R81, R120, -R81 ;  /* 0x8000005178517221 */ /* 0x000fc40000010000 */
[----:B------:R-:W-:Y:S02]  /*19b0*/  FADD.FTZ R83, R121, -R80 ;  /* 0x8000005079537221 */ /* 0x000fe40000010000 */
[----:B------:R-:W-:Y:S02]  /*19c0*/  FADD.FTZ R87, R123, -R82 ;  /* 0x800000527b577221 */ /* 0x000fe40000010000 */
[----:B------:R-:W-:Y:S02]  /*19d0*/  FADD.FTZ R133, R130, -R133 ;  /* 0x8000008582857221 */ /* 0x000fe40000010000 */
[----:B------:R-:W-:Y:S02]  /*19e0*/  FADD.FTZ R135, R131, -R90 ;  /* 0x8000005a83877221 */ /* 0x000fe40000010000 */
[----:B------:R-:W-:Y:S02]  /*19f0*/  FMUL.FTZ R85, R100, R85 ;  /* 0x0000005564557220 */ /* 0x000fe40000410000 */
[----:B------:R-:W-:-:S02]  /*1a00*/  @P1 FADD.FTZ R89, R64, R89 ;  /* 0x0000005940591221 */ /* 0x000fc40000010000 */
[C---:B------:R-:W-:Y:S02]  /*1a10*/  FMUL.FTZ R84, R100.reuse, R91 ;  /* 0x0000005b64547220 */ /* 0x040fe40000410000 */
[C---:B------:R-:W-:Y:S01]  /*1a20*/  FMUL.FTZ R81, R100.reuse, R81 ;  /* 0x0000005164517220 */ /* 0x040fe20000410000 */
[----:B------:R-:W-:Y:S01]  /*1a30*/  SEL R72, R89, R72, P0 ;  /* 0x0000004859487207 */ /* 0x000fe20000000000 */
[C---:B------:R-:W-:Y:S02]  /*1a40*/  FMUL.FTZ R80, R100.reuse, R83 ;  /* 0x0000005364507220 */ /* 0x040fe40000410000 */
[C---:B------:R-:W-:Y:S02]  /*1a50*/  FMUL.FTZ R82, R100.reuse, R87 ;  /* 0x0000005764527220 */ /* 0x040fe40000410000 */
[----:B------:R-:W-:Y:S02]  /*1a60*/  FMUL.FTZ R133, R100, R133 ;  /* 0x0000008564857220 */ /* 0x000fe40000410000 */
[----:B------:R-:W-:-:S02]  /*1a70*/  @P1 FADD.FTZ R85, R62, R85 ;  /* 0x000000553e551221 */ /* 0x000fc40000010000 */
[----:B------:R-:W-:Y:S02]  /*1a80*/  FMUL.FTZ R100, R100, R135 ;  /* 0x0000008764647220 */ /* 0x000fe40000410000 */
[----:B------:R-:W-:Y:S01]  /*1a90*/  FMUL.FTZ R135, R89, c[0x0][0x1e8] ;  /* 0x00007a0059877a20 */ /* 0x000fe20000410000 */
[----:B------:R-:W-:Y:S01]  /*1aa0*/  SEL R70, R85, R70, P0 ;  /* 0x0000004655467207 */ /* 0x000fe20000000000 */
[----:B------:R-:W-:Y:S02]  /*1ab0*/  @P1 FADD.FTZ R84, R65, R84 ;  /* 0x0000005441541221 */ /* 0x000fe40000010000 */
        /* <DEDUP_REMOVED lines=12> */
[----:B------:R-:W-:Y:S01]  /*1b80*/  @P1 FADD.FTZ R133, R66, R133 ;  /* 0x0000008542851221 */ /* 0x000fe20000010000 */
[----:B------:R-:W-:Y:S01]  /*1b90*/  LOP3.LUT P5, RZ, R2, 0xff000000, RZ, 0xc0, !PT ;  /* 0xff00000002ff7812 */ /* 0x000fe200078ac0ff */
[----:B------:R-:W-:Y:S01]  /*1ba0*/  FMUL.FTZ R89, R81, c[0x0][0x1e8] ;  /* 0x00007a0051597a20 */ /* 0x000fe20000410000 */
[----:B------:R-:W-:Y:S01]  /*1bb0*/  ISETP.NE.AND.EX P2, PT, RZ, c[0x0][0x254], PT, P2 ;  /* 0x00009500ff007a0c */ /* 0x000fe20003f45320 */
[----:B------:R-:W-:Y:S01]  /*1bc0*/  @P1 FADD.FTZ R80, R61, R80 ;  /* 0x000000503d501221 */ /* 0x000fe20000010000 */
[----:B------:R-:W-:-:S02]  /*1bd0*/  SEL R73, R84, R73, P0 ;  /* 0x0000004954497207 */ /* 0x000fc40000000000 */
[----:B------:R-:W-:Y:S01]  /*1be0*/  F2FP.BF16.PACK_AB R82, R82, R85 ;  /* 0x000000555252723e */ /* 0x000fe200000010ff */
[----:B------:R-:W-:Y:S01]  /*1bf0*/  FMUL.FTZ R90, R80, c[0x0][0x1e8] ;  /* 0x00007a00505a7a20 */ /* 0x000fe20000410000 */
[----:B------:R-:W-:Y:S02]  /*1c00*/  FSEL R84, R134, RZ, P5 ;  /* 0x000000ff86547208 */ /* 0x000fe40002800000 */
[----:B------:R-:W-:Y:S02]  /*1c10*/  @P0 MOV R85, 0x20 ;  /* 0x0000002000550802 */ /* 0x000fe40000000f00 */
[----:B------:R-:W-:Y:S02]  /*1c20*/  SEL R68, R81, R68, P0 ;  /* 0x0000004451447207 */ /* 0x000fe40000000000 */
        /* <DEDUP_REMOVED lines=56> */
.L_x_889:
[----:B------:R-:W-:Y:S05]  /*1fb0*/  BSYNC B1 ;  /* 0x0000000000017941 */ /* 0x000fea0003800000 */
.L_x_888:
[----:B0-----:R-:W-:-:S05]  /*1fc0*/  IMAD.MOV.U32 R81, RZ, RZ, c[0x0][0x160] ;  /* 0x00005800ff517624 */ /* 0x001fca00078e00ff */
[----:B------:R-:W-:-:S04]  /*1fd0*/  LEA R98, R81, R98, 0x2 ;  /* 0x0000006251627211 */ /* 0x000fc800078e10ff */
[----:B------:R-:W-:-:S13]  /*1fe0*/  ISETP.GE.AND P0, PT, R98, c[0x0][0x164], PT ;  /* 0x0000590062007a0c */ /* 0x000fda0003f06270 */
[----:B-----5:R-:W-:Y:S01]  /*1ff0*/  @P0 CALL.REL.NOINC `(.L_x_879) ;  /* 0x0000001000000944 */ /* 0x020fe20003c00000 */
[----:B------:R-:W-:Y:S05]  /*2000*/  BRA `(.L_x_890) ;  /* 0xffffe2b000007947 */ /* 0x000fea000383ffff */
.L_x_879:
[----:B0-----:R-:W-:Y:S05]  /*2010*/  BSYNC B0 ;  /* 0x0000000000007941 */ /* 0x001fea0003800000 */
.L_x_878:
        /* <DEDUP_REMOVED lines=8> */
[----:B------:R1:W-:Y:S04]  /*20a0*/  STS.128 [R0+0x10], R20 ;  /* 0x0000101400007388 */ /* 0x0003e80000000c00 */
[----:B------:R-:W-:Y:S04]  /*20b0*/  STS.128 [R0+0x400], R16 ;  /* 0x0004001000007388 */ /* 0x000fe80000000c00 */
[----:B------:R-:W-:Y:S04]  /*20c0*/  STS.128 [R0+0x410], R12 ;  /* 0x0004100c00007388 */ /* 0x000fe80000000c00 */
[----:B------:R-:W-:Y:S01]  /*20d0*/  BAR.SYNC.DEFER_BLOCKING 0x0 ;  /* 0x0000000000007b1d */ /* 0x000fe20000010000 */
[----:B0-----:R-:W-:Y:S01]  /*20e0*/  IMAD R26, R44, c[0x0][0x168], RZ ;  /* 0x00005a002c1a7a24 */ /* 0x001fe200078e02ff */
[----:B-1----:R-:W-:-:S04]  /*20f0*/  IADD3 R20, -R99, 0x7f, RZ ;  /* 0x0000007f63147810 */ /* 0x002fc80007ffe1ff */
[----:B------:R-:W-:Y:S02]  /*2100*/  IADD3 R26, P4, R26, R99, RZ ;  /* 0x000000631a1a7210 */ /* 0x000fe40007f9e0ff */
        /* <DEDUP_REMOVED lines=29> */
[----:B------:R-:W-:Y:S01]  /*22e0*/  FADD.FTZ R4, R4, R9 ;  /* 0x0000000904047221 */ /* 0x000fe20000010000 */
[----:B------:R-:W-:Y:S01]  /*22f0*/  IADD3.X R9, RZ, RZ, RZ, P4, !PT ;  /* 0x000000ffff097210 */ /* 0x000fe200027fe4ff */
[----:B------:R-:W-:-:S03]  /*2300*/  FADD.FTZ R5, R5, R8 ;  /* 0x0000000805057221 */ /* 0x000fc60000010000 */
[----:B------:R-:W-:Y:S01]  /*2310*/  SHF.L.U64.HI R8, R26, 0x2, R9 ;  /* 0x000000021a087819 */ /* 0x000fe20000010209 */
[----:B------:R-:W-:Y:S02]  /*2320*/  FADD.FTZ R2, R2, R11 ;  /* 0x0000000b02027221 */ /* 0x000fe40000010000 */
[----:B------:R-:W-:Y:S02]  /*2330*/  FADD.FTZ R3, R3, R10 ;  /* 0x0000000a03037221 */ /* 0x000fe40000010000 */
        /* <DEDUP_REMOVED lines=8> */
[----:B------:R0:W-:Y:S01]  /*23c0*/  STS.128 [R0+0x400], R32 ;  /* 0x0004002000007388 */ /* 0x0001e20000000c00 */
[----:B---3--:R-:W-:Y:S01]  /*23d0*/  FADD.FTZ R17, R4, R17 ;  /* 0x0000001104117221 */ /* 0x008fe20000010000 */
[----:B------:R-:W-:Y:S01]  /*23e0*/  @P3 MOV R4, R12 ;  /* 0x0000000c00043202 */ /* 0x000fe20000000f00 */
[----:B------:R-:W-:Y:S01]  /*23f0*/  @P3 IMAD.MOV.U32 R2, RZ, RZ, R14 ;  /* 0x000000ffff023224 */ /* 0x000fe200078e000e */
[----:B------:R-:W-:Y:S01]  /*2400*/  STS.128 [R0+0x410], R28 ;  /* 0x0004101c00007388 */ /* 0x000fe20000000c00 */
[----:B----4-:R-:W-:-:S03]  /*2410*/  FADD.FTZ R13, R5, R16 ;  /* 0x00000010050d7221 */ /* 0x010fc60000010000 */
[----:B------:R-:W-:Y:S01]  /*2420*/  BAR.SYNC.DEFER_BLOCKING 0x0 ;  /* 0x0000000000007b1d */ /* 0x000fe20000010000 */
[----:B0-----:R-:W-:Y:S02]  /*2430*/  IADD3.X R35, R8, c[0x0][0x22c], RZ, P4, !PT ;  /* 0x00008b0008237a10 */ /* 0x001fe400027fe4ff */
[----:B------:R-:W-:Y:S02]  /*2440*/  @P3 IADD3 R14, P4, R14, 0x200, RZ ;  /* 0x000002000e0e3810 */ /* 0x000fe40007f9e0ff */
[-C--:B------:R-:W-:Y:S02]  /*2450*/  @P3 MOV R3, R35.reuse ;  /* 0x0000002300033202 */ /* 0x080fe40000000f00 */
[----:B------:R-:W-:Y:S01]  /*2460*/  @P3 IADD3.X R35, RZ, R35, RZ, P4, !PT ;  /* 0x00000023ff233210 */ /* 0x000fe200027fe4ff */
[----:B------:R-:W-:Y:S01]  /*2470*/  @P2 IMAD.MOV.U32 R6, RZ, RZ, R14 ;  /* 0x000000ffff062224 */ /* 0x000fe200078e000e */
        /* <DEDUP_REMOVED lines=22> */
[----:B------:R-:W-:-:S02]  /*25e0*/  @P3 IADD3.X R21, RZ, R21, RZ, P5, !PT ;  /* 0x00000015ff153210 */ /* 0x000fc40002ffe4ff */
[----:B------:R-:W3:Y:S01]  /*25f0*/  LDS R29, [R99.X4+0x1600] ;  /* 0x00160000631d7984 */ /* 0x000ee20000004800 */
[----:B----4-:R-:W-:Y:S01]  /*2600*/  FADD.FTZ R18, R18, R25 ;  /* 0x0000001912127221 */ /* 0x010fe20000010000 */
[----:B------:R-:W-:Y:S01]  /*2610*/  @P2 MOV R8, R12 ;  /* 0x0000000c00082202 */ /* 0x000fe20000000f00 */
[----:B------:R-:W-:Y:S01]  /*2620*/  @P2 IMAD.MOV.U32 R9, RZ, RZ, R21 ;  /* 0x000000ffff092224 */ /* 0x000fe200078e0015 */
[----:B------:R-:W4:Y:S01]  /*2630*/  LDS R99, [R99.X4+0x1e00] ;  /* 0x001e000063637984 */ /* 0x000f220000004800 */
[----:B------:R-:W-:Y:S01]  /*2640*/  FADD.FTZ R19, R19, R22 ;  /* 0x0000001613137221 */ /* 0x000fe20000010000 */
[----:B------:R-:W-:Y:S01]  /*2650*/  @P2 IADD3 R12, P5, R12, 0x200, RZ ;  /* 0x000002000c0c2810 */ /* 0x000fe20007fbe0ff */
[----:B------:R-:W-:-:S03]  /*2660*/  FADD.FTZ R0, RZ, R0 ;  /* 0x00000000ff007221 */ /* 0x000fc60000010000 */
[----:B------:R-:W-:Y:S01]  /*2670*/  @P2 IADD3.X R21, RZ, R21, RZ, P5, !PT ;  /* 0x00000015ff152210 */ /* 0x000fe20002ffe4ff */
[----:B------:R-:W-:Y:S02]  /*2680*/  FADD.FTZ R20, R20, R23 ;  /* 0x0000001714147221 */ /* 0x000fe40000010000 */
[----:B------:R-:W-:Y:S02]  /*2690*/  FADD.FTZ R31, R18, R31 ;  /* 0x0000001f121f7221 */ /* 0x000fe40000010000 */
[----:B------:R-:W-:Y:S01]  /*26a0*/  FADD.FTZ R0, R0, R7 ;  /* 0x0000000700007221 */ /* 0x000fe20000010000 */
[-C--:B------:R-:W-:Y:S02]  /*26b0*/  @P2 MOV R7, R35.reuse ;  /* 0x0000002300072202 */ /* 0x080fe40000000f00 */
[----:B------:R1:W-:Y:S01]  /*26c0*/  @P3 STG.E [R2.64], R31 ;  /* 0x0000001f02003986 */ /* 0x0003e2000c101904 */
[----:B------:R-:W-:Y:S01]  /*26d0*/  @P2 IADD3.X R35, RZ, R35, RZ, P4, !PT ;  /* 0x00000023ff232210 */ /* 0x000fe200027fe4ff */
[----:B------:R-:W-:-:S02]  /*26e0*/  FADD.FTZ R19, R19, R24 ;  /* 0x0000001813137221 */ /* 0x000fc40000010000 */
[----:B------:R2:W-:Y:S01]  /*26f0*/  @P3 STG.E [R4.64], R15 ;  /* 0x0000000f04003986 */ /* 0x0005e2000c101904 */
[----:B0-----:R-:W-:Y:S02]  /*2700*/  FADD.FTZ R20, R20, R27 ;  /* 0x0000001b14147221 */ /* 0x001fe40000010000 */
[----:B-1----:R-:W-:Y:S02]  /*2710*/  FADD.FTZ R19, R19, R10 ;  /* 0x0000000a13137221 */ /* 0x002fe40000010000 */
[----:B------:R-:W-:Y:S01]  /*2720*/  @P1 IMAD.MOV.U32 R2, RZ, RZ, R14 ;  /* 0x000000ffff021224 */ /* 0x000fe200078e000e */
[-C--:B------:R-:W-:Y:S01]  /*2730*/  @P1 MOV R3, R35.reuse ;  /* 0x0000002300031202 */ /* 0x080fe20000000f00 */
[----:B--2---:R-:W-:Y:S01]  /*2740*/  FADD.FTZ R33, R20, R33 ;  /* 0x0000002114217221 */ /* 0x004fe20000010000 */
[----:B------:R-:W-:Y:S01]  /*2750*/  @P1 IADD3 R14, P3, R14, 0x200, RZ ;  /* 0x000002000e0e1810 */ /* 0x000fe20007f7e0ff */
[----:B------:R-:W-:Y:S01]  /*2760*/  @P1 IMAD.MOV.U32 R5, RZ, RZ, R21 ;  /* 0x000000ffff051224 */ /* 0x000fe200078e0015 */
[----:B------:R-:W-:Y:S01]  /*2770*/  @P1 MOV R4, R12 ;  /* 0x0000000c00041202 */ /* 0x000fe20000000f00 */
[----:B------:R-:W-:Y:S01]  /*2780*/  @P2 STG.E [R6.64], R19 ;  /* 0x0000001306002986 */ /* 0x000fe2000c101904 */
[----:B------:R-:W-:Y:S01]  /*2790*/  @P1 IADD3 R12, P4, R12, 0x200, RZ ;  /* 0x000002000c0c1810 */ /* 0x000fe20007f9e0ff */
[----:B---3--:R-:W-:Y:S01]  /*27a0*/  FADD.FTZ R0, R0, R29 ;  /* 0x0000001d00007221 */ /* 0x008fe20000010000 */
[----:B------:R-:W-:Y:S01]  /*27b0*/  @P1 IADD3.X R35, RZ, R35, RZ, P3, !PT ;  /* 0x00000023ff231210 */ /* 0x000fe20001ffe4ff */
[----:B------:R-:W-:Y:S01]  /*27c0*/  @P2 STG.E [R8.64], R11 ;  /* 0x0000000b08002986 */ /* 0x000fe2000c101904 */
[----:B------:R-:W-:Y:S01]  /*27d0*/  @P1 IADD3.X R21, RZ, R21, RZ, P4, !PT ;  /* 0x00000015ff151210 */ /* 0x000fe200027fe4ff */
[----:B----4-:R-:W-:-:S02]  /*27e0*/  FADD.FTZ R99, R0, R99 ;  /* 0x0000006300637221 */ /* 0x010fc40000010000 */
[----:B------:R0:W-:Y:S04]  /*27f0*/  @P1 STG.E [R2.64], R33 ;  /* 0x0000002102001986 */ /* 0x0001e8000c101904 */
[----:B------:R1:W-:Y:S01]  /*2800*/  @P1 STG.E [R4.64], R17 ;  /* 0x0000001104001986 */ /* 0x0003e2000c101904 */
[----:B0-----:R-:W-:Y:S01]  /*2810*/  IMAD.MOV.U32 R2, RZ, RZ, R14 ;  /* 0x000000ffff027224 */ /* 0x001fe200078e000e */
[----:B------:R-:W-:Y:S02]  /*2820*/  MOV R3, R35 ;  /* 0x0000002300037202 */ /* 0x000fe40000000f00 */
[----:B-1----:R-:W-:Y:S01]  /*2830*/  MOV R4, R12 ;  /* 0x0000000c00047202 */ /* 0x002fe20000000f00 */
[----:B------:R-:W-:Y:S01]  /*2840*/  IMAD.MOV.U32 R5, RZ, RZ, R21 ;  /* 0x000000ffff057224 */ /* 0x000fe200078e0015 */
[----:B------:R-:W-:Y:S06]  /*2850*/  @!P0 EXIT ;  /* 0x000000000000894d */ /* 0x000fec0003800000 */
[----:B------:R-:W-:Y:S04]  /*2860*/  STG.E [R2.64], R99 ;  /* 0x0000006302007986 */ /* 0x000fe8000c101904 */
[----:B------:R-:W-:Y:S01]  /*2870*/  STG.E [R4.64], R13 ;  /* 0x0000000d04007986 */ /* 0x000fe2000c101904 */
[----:B------:R-:W-:Y:S05]  /*2880*/  EXIT ;  /* 0x000000000000794d */ /* 0x000fea0003800000 */
.L_x_884:
[----:B------:R-:W-:Y:S01]  /*2890*/  HFMA2.MMA R88, -RZ, RZ, 0, 5.9604644775390625e-08 ;  /* 0x00000001ff587435 */ /* 0x000fe200000001ff */
[----:B------:R-:W-:Y:S01]  /*28a0*/  MOV R83, R135 ;  /* 0x0000008700537202 */ /* 0x000fe20000000f00 */
[----:B------:R-:W-:Y:S01]  /*28b0*/  IMAD.MOV.U32 R85, RZ, RZ, 0x1f ;  /* 0x0000001fff557424 */ /* 0x000fe200078e00ff */
[----:B------:R-:W-:-:S02]  /*28c0*/  MOV R90, 0xffffffff ;  /* 0xffffffff005a7802 */ /* 0x000fc40000000f00 */
[----:B------:R-:W-:Y:S02]  /*28d0*/  MOV R80, 0x28f0 ;  /* 0x000028f000507802 */ /* 0x000fe40000000f00 */
[----:B-----5:R-:W-:Y:S05]  /*28e0*/  CALL.REL.NOINC `($__internal_56_$__cuda_sm70_shflsync_bfly_p) ;  /* 0x0000046000007944 */ /* 0x020fea0003c00000 */
[----:B-1----:R-:W-:Y:S01]  /*28f0*/  MOV R82, R83 ;  /* 0x0000005300527202 */ /* 0x002fe20000000f00 */
[----:B0-----:R-:W-:Y:S05]  /*2900*/  BRA `(.L_x_891) ;  /* 0xffffe60000007947 */ /* 0x001fea000383ffff */
.L_x_885:
[----:B------:R-:W-:Y:S01]  /*2910*/  HFMA2.MMA R88, -RZ, RZ, 0, 5.9604644775390625e-08 ;  /* 0x00000001ff587435 */ /* 0x000fe200000001ff */
[----:B------:R-:W-:Y:S01]  /*2920*/  IMAD.MOV.U32 R83, RZ, RZ, R134 ;  /* 0x000000ffff537224 */ /* 0x000fe200078e0086 */
[----:B------:R-:W-:Y:S01]  /*2930*/  MOV R85, 0x1f ;  /* 0x0000001f00557802 */ /* 0x000fe20000000f00 */
[----:B------:R-:W-:Y:S01]  /*2940*/  IMAD.MOV.U32 R90, RZ, RZ, -0x1 ;  /* 0xffffffffff5a7424 */ /* 0x000fe200078e00ff */
[----:B------:R-:W-:Y:S02]  /*2950*/  MOV R80, 0x2970 ;  /* 0x0000297000507802 */ /* 0x000fe40000000f00 */
[----:B01---5:R-:W-:Y:S05]  /*2960*/  CALL.REL.NOINC `($__internal_56_$__cuda_sm70_shflsync_bfly_p) ;  /* 0x000003e000007944 */ /* 0x023fea0003c00000 */
[----:B------:R-:W-:Y:S01]  /*2970*/  FADD.FTZ R135, R82, R135 ;  /* 0x0000008752877221 */ /* 0x000fe20000010000 */
[----:B0-----:R-:W-:Y:S01]  /*2980*/  HFMA2.MMA R88, -RZ, RZ, 0, 1.1920928955078125e-07 ;  /* 0x00000002ff587435 */ /* 0x001fe200000001ff */
[----:B-1----:R-:W-:Y:S01]  /*2990*/  FADD.FTZ R134, R134, R83 ;  /* 0x0000005386867221 */ /* 0x002fe20000010000 */
[----:B------:R-:W-:Y:S01]  /*29a0*/  MOV R85, 0x1f ;  /* 0x0000001f00557802 */ /* 0x000fe20000000f00 */
[----:B------:R-:W-:Y:S01]  /*29b0*/  IMAD.MOV.U32 R90, RZ, RZ, -0x1 ;  /* 0xffffffffff5a7424 */ /* 0x000fe200078e00ff */
[----:B------:R-:W-:-:S02]  /*29c0*/  MOV R83, R135 ;  /* 0x0000008700537202 */ /* 0x000fc40000000f00 */
[----:B------:R-:W-:Y:S02]  /*29d0*/  MOV R80, 0x29f0 ;  /* 0x000029f000507802 */ /* 0x000fe40000000f00 */
[----:B------:R-:W-:Y:S05]  /*29e0*/  CALL.REL.NOINC `($__internal_56_$__cuda_sm70_shflsync_bfly_p) ;  /* 0x0000036000007944 */ /* 0x000fea0003c00000 */
[----:B0-----:R-:W-:Y:S01]  /*29f0*/  HFMA2.MMA R88, -RZ, RZ, 0, 1.1920928955078125e-07 ;  /* 0x00000002ff587435 */ /* 0x001fe200000001ff */
[----:B-1----:R-:W-:Y:S01]  /*2a00*/  MOV R82, R83 ;  /* 0x0000005300527202 */ /* 0x002fe20000000f00 */
[----:B------:R-:W-:Y:S01]  /*2a10*/  IMAD.MOV.U32 R83, RZ, RZ, R134 ;  /* 0x000000ffff537224 */ /* 0x000fe200078e0086 */
[----:B------:R-:W-:Y:S01]  /*2a20*/  MOV R85, 0x1f ;  /* 0x0000001f00557802 */ /* 0x000fe20000000f00 */
[----:B------:R-:W-:Y:S01]  /*2a30*/  IMAD.MOV.U32 R90, RZ, RZ, -0x1 ;  /* 0xffffffffff5a7424 */ /* 0x000fe200078e00ff */
[----:B------:R-:W-:Y:S02]  /*2a40*/  MOV R80, 0x2a60 ;  /* 0x00002a6000507802 */ /* 0x000fe40000000f00 */
[----:B------:R-:W-:Y:S05]  /*2a50*/  CALL.REL.NOINC `($__internal_56_$__cuda_sm70_shflsync_bfly_p) ;  /* 0x000002f000007944 */ /* 0x000fea0003c00000 */
[----:B------:R-:W-:Y:S01]  /*2a60*/  FADD.FTZ R135, R82, R135 ;  /* 0x0000008752877221 */ /* 0x000fe20000010000 */
[----:B0-----:R-:W-:Y:S01]  /*2a70*/  HFMA2.MMA R88, -RZ, RZ, 0, 2.384185791015625e-07 ;  /* 0x00000004ff587435 */ /* 0x001fe200000001ff */
[----:B-1----:R-:W-:Y:S01]  /*2a80*/  FADD.FTZ R134, R134, R83 ;  /* 0x0000005386867221 */ /* 0x002fe20000010000 */
[----:B------:R-:W-:Y:S01]  /*2a90*/  MOV R85, 0x1f ;  /* 0x0000001f00557802 */ /* 0x000fe20000000f00 */
[----:B------:R-:W-:Y:S01]  /*2aa0*/  IMAD.MOV.U32 R90, RZ, RZ, -0x1 ;  /* 0xffffffffff5a7424 */ /* 0x000fe200078e00ff */
[----:B------:R-:W-:-:S02]  /*2ab0*/  MOV R83, R135 ;  /* 0x0000008700537202 */ /* 0x000fc40000000f00 */
[----:B------:R-:W-:Y:S02]  /*2ac0*/  MOV R80, 0x2ae0 ;  /* 0x00002ae000507802 */ /* 0x000fe40000000f00 */
[----:B------:R-:W-:Y:S05]  /*2ad0*/  CALL.REL.NOINC `($__internal_56_$__cuda_sm70_shflsync_bfly_p) ;  /* 0x0000027000007944 */ /* 0x000fea0003c00000 */
[----:B0-----:R-:W-:Y:S01]  /*2ae0*/  HFMA2.MMA R88, -RZ, RZ, 0, 2.384185791015625e-07 ;  /* 0x00000004ff587435 */ /* 0x001fe200000001ff */
[----:B-1----:R-:W-:Y:S01]  /*2af0*/  MOV R82, R83 ;  /* 0x0000005300527202 */ /* 0x002fe20000000f00 */
[----:B------:R-:W-:Y:S01]  /*2b00*/  IMAD.MOV.U32 R83, RZ, RZ, R134 ;  /* 0x000000ffff537224 */ /* 0x000fe200078e0086 */
[----:B------:R-:W-:Y:S01]  /*2b10*/  MOV R85, 0x1f ;  /* 0x0000001f00557802 */ /* 0x000fe20000000f00 */
[----:B------:R-:W-:Y:S01]  /*2b20*/  IMAD.MOV.U32 R90, RZ, RZ, -0x1 ;  /* 0xffffffffff5a7424 */ /* 0x000fe200078e00ff */
[----:B------:R-:W-:Y:S02]  /*2b30*/  MOV R80, 0x2b50 ;  /* 0x00002b5000507802 */ /* 0x000fe40000000f00 */
[----:B------:R-:W-:Y:S05]  /*2b40*/  CALL.REL.NOINC `($__internal_56_$__cuda_sm70_shflsync_bfly_p) ;  /* 0x0000020000007944 */ /* 0x000fea0003c00000 */
[----:B------:R-:W-:Y:S01]  /*2b50*/  FADD.FTZ R135, R82, R135 ;  /* 0x0000008752877221 */ /* 0x000fe20000010000 */
[----:B0-----:R-:W-:Y:S01]  /*2b60*/  HFMA2.MMA R88, -RZ, RZ, 0, 4.76837158203125e-07 ;  /* 0x00000008ff587435 */ /* 0x001fe200000001ff */
[----:B-1----:R-:W-:Y:S01]  /*2b70*/  FADD.FTZ R86, R134, R83 ;  /* 0x0000005386567221 */ /* 0x002fe20000010000 */
[----:B------:R-:W-:Y:S01]  /*2b80*/  MOV R85, 0x1f ;  /* 0x0000001f00557802 */ /* 0x000fe20000000f00 */
[----:B------:R-:W-:Y:S01]  /*2b90*/  IMAD.MOV.U32 R90, RZ, RZ, -0x1 ;  /* 0xffffffffff5a7424 */ /* 0x000fe200078e00ff */
[----:B------:R-:W-:-:S02]  /*2ba0*/  MOV R83, R135 ;  /* 0x0000008700537202 */ /* 0x000fc40000000f00 */
[----:B------:R-:W-:Y:S02]  /*2bb0*/  MOV R80, 0x2bd0 ;  /* 0x00002bd000507802 */ /* 0x000fe40000000f00 */
[----:B------:R-:W-:Y:S05]  /*2bc0*/  CALL.REL.NOINC `($__internal_56_$__cuda_sm70_shflsync_bfly_p) ;  /* 0x0000018000007944 */ /* 0x000fea0003c00000 */
[----:B0-----:R-:W-:Y:S01]  /*2bd0*/  HFMA2.MMA R88, -RZ, RZ, 0, 4.76837158203125e-07 ;  /* 0x00000008ff587435 */ /* 0x001fe200000001ff */
[----:B-1----:R-:W-:Y:S01]  /*2be0*/  MOV R82, R83 ;  /* 0x0000005300527202 */ /* 0x002fe20000000f00 */
[----:B------:R-:W-:Y:S01]  /*2bf0*/  IMAD.MOV.U32 R83, RZ, RZ, R86 ;  /* 0x000000ffff537224 */ /* 0x000fe200078e0056 */
[----:B------:R-:W-:Y:S01]  /*2c00*/  MOV R85, 0x1f ;  /* 0x0000001f00557802 */ /* 0x000fe20000000f00 */
[----:B------:R-:W-:Y:S01]  /*2c10*/  IMAD.MOV.U32 R90, RZ, RZ, -0x1 ;  /* 0xffffffffff5a7424 */ /* 0x000fe200078e00ff */
[----:B------:R-:W-:Y:S02]  /*2c20*/  MOV R80, 0x2c40 ;  /* 0x00002c4000507802 */ /* 0x000fe40000000f00 */
[----:B------:R-:W-:Y:S05]  /*2c30*/  CALL.REL.NOINC `($__internal_56_$__cuda_sm70_shflsync_bfly_p) ;  /* 0x0000011000007944 */ /* 0x000fea0003c00000 */
[----:B------:R-:W-:Y:S01]  /*2c40*/  FADD.FTZ R84, R82, R135 ;  /* 0x0000008752547221 */ /* 0x000fe20000010000 */
[----:B0-----:R-:W-:Y:S01]  /*2c50*/  HFMA2.MMA R88, -RZ, RZ, 0, 9.5367431640625e-07 ;  /* 0x00000010ff587435 */ /* 0x001fe200000001ff */
[----:B-1----:R-:W-:Y:S01]  /*2c60*/  FADD.FTZ R86, R86, R83 ;  /* 0x0000005356567221 */ /* 0x002fe20000010000 */
[----:B------:R-:W-:Y:S01]  /*2c70*/  MOV R85, 0x1f ;  /* 0x0000001f00557802 */ /* 0x000fe20000000f00 */
[----:B------:R-:W-:Y:S01]  /*2c80*/  IMAD.MOV.U32 R90, RZ, RZ, -0x1 ;  /* 0xffffffffff5a7424 */ /* 0x000fe200078e00ff */
[----:B------:R-:W-:-:S02]  /*2c90*/  MOV R83, R84 ;  /* 0x0000005400537202 */ /* 0x000fc40000000f00 */
[----:B------:R-:W-:Y:S02]  /*2ca0*/  MOV R80, 0x2cc0 ;  /* 0x00002cc000507802 */ /* 0x000fe40000000f00 */
[----:B------:R-:W-:Y:S05]  /*2cb0*/  CALL.REL.NOINC `($__internal_56_$__cuda_sm70_shflsync_bfly_p) ;  /* 0x0000009000007944 */ /* 0x000fea0003c00000 */
[----:B0-----:R-:W-:Y:S01]  /*2cc0*/  HFMA2.MMA R88, -RZ, RZ, 0, 9.5367431640625e-07 ;  /* 0x00000010ff587435 */ /* 0x001fe200000001ff */
[----:B-1----:R-:W-:Y:S01]  /*2cd0*/  MOV R87, R83 ;  /* 0x0000005300577202 */ /* 0x002fe20000000f00 */
[----:B------:R-:W-:Y:S01]  /*2ce0*/  IMAD.MOV.U32 R83, RZ, RZ, R86 ;  /* 0x000000ffff537224 */ /* 0x000fe200078e0056 */
[----:B------:R-:W-:Y:S01]  /*2cf0*/  MOV R85, 0x1f ;  /* 0x0000001f00557802 */ /* 0x000fe20000000f00 */
[----:B------:R-:W-:Y:S01]  /*2d00*/  IMAD.MOV.U32 R90, RZ, RZ, -0x1 ;  /* 0xffffffffff5a7424 */ /* 0x000fe200078e00ff */
[----:B------:R-:W-:Y:S02]  /*2d10*/  MOV R80, 0x2d30 ;  /* 0x00002d3000507802 */ /* 0x000fe40000000f00 */
[----:B------:R-:W-:Y:S05]  /*2d20*/  CALL.REL.NOINC `($__internal_56_$__cuda_sm70_shflsync_bfly_p) ;  /* 0x0000002000007944 */ /* 0x000fea0003c00000 */
[----:B-1----:R-:W-:Y:S01]  /*2d30*/  MOV R81, R83 ;  /* 0x0000005300517202 */ /* 0x002fe20000000f00 */
[----:B0-----:R-:W-:Y:S05]  /*2d40*/  BRA `(.L_x_892) ;  /* 0xffffe2e000007947 */ /* 0x001fea000383ffff */
        .weak           $__internal_56_$__cuda_sm70_shflsync_bfly_p
        .type           $__internal_56_$__cuda_sm70_shflsync_bfly_p,@function
        .size           $__internal_56_$__cuda_sm70_shflsync_bfly_p,(.L_x_2002 - $__internal_56_$__cuda_sm70_shflsync_bfly_p)
$__internal_56_$__cuda_sm70_shflsync_bfly_p:
[----:B------:R-:W-:Y:S01]  /*2d50*/  HFMA2.MMA R81, -RZ, RZ, 0, 0 ;  /* 0x00000000ff517435 */ /* 0x000fe200000001ff */
[----:B------:R-:W-:Y:S04]  /*2d60*/  WARPSYNC R90 ;  /* 0x0000005a00007348 */ /* 0x000fe80003800000 */
[----:B------:R0:W1:Y:S01]  /*2d70*/  SHFL.BFLY PT, R83, R83, R88, R85 ;  /* 0x0c00005853537389 */ /* 0x00006200000e0055 */
[----:B------:R-:W-:Y:S05]  /*2d80*/  RET.REL.NODEC R80 `(_ZN10layer_norm31ln_parallel_residual_bwd_kernelINS_13Kernel_traitsIf13__nv_bfloat16fS2_fjLj512ELj1ELj4ELj1ELj16ENS_18Kernel_traits_baseILj512EfS2_fS2_fjLj128EEEEELb1ELb1ELb0EEEvNS_9BwdParamsE) ;  /* 0xffffd27050007950 */ /* 0x000fea0003c3ffff */
.L_x_893:
        /* <DEDUP_REMOVED lines=15> */
.L_x_2002:


//--------------------- .text._ZN10layer_norm22ln_bwd_finalize_kernelINS_22Kernel_traits_finalizeILj512Ef13__nv_bfloat16fS2_fjLb0ELj1024ELj4ENS_18Kernel_traits_baseILj512EfS2_fS2_fjLj1024EEEEELb0ELb1EEEvNS_9BwdParamsE --------------------------
	.section	.text._ZN10layer_norm22ln_bwd_finalize_kernelINS_22Kernel_traits_finalizeILj512Ef13__nv_bfloat16fS2_fjLb0ELj1024ELj4ENS_18Kernel_traits_baseILj512EfS2_fS2_fjLj1024EEEEELb0ELb1EEEvNS_9BwdParamsE,"ax",@progbits
	.sectioninfo	@"SHI_REGISTERS=32"
	.align	128
        .global         _ZN10layer_norm22ln_bwd_finalize_kernelINS_22Kernel_traits_finalizeILj512Ef13__nv_bfloat16fS2_fjLb0ELj1024ELj4ENS_18Kernel_traits_baseILj512EfS2_fS2_fjLj1024EEEEELb0ELb1EEEvNS_9BwdParamsE
        .type           _ZN10layer_norm22ln_bwd_finalize_kernelINS_22Kernel_traits_finalizeILj512Ef13__nv_bfloat16fS2_fjLb0ELj1024ELj4ENS_18Kernel_traits_baseILj512EfS2_fS2_fjLj1024EEEEELb0ELb1EEEvNS_9BwdParamsE,@function
        .size           _ZN10layer_norm22ln_bwd_finalize_kernelINS_22Kernel_traits_finalizeILj512Ef13__nv_bfloat16fS2_fjLb0ELj1024ELj4ENS_18Kernel_traits_baseILj512EfS2_fS2_fjLj1024EEEEELb0ELb1EEEvNS_9BwdParamsE,(.L_x_2003 - _ZN10layer_norm22ln_bwd_finalize_kernelINS_22Kernel_traits_finalizeILj512Ef13__nv_bfloat16fS2_fjLb0ELj1024ELj4ENS_18Kernel_traits_baseILj512EfS2_fS2_fjLj1024EEEEELb0ELb1EEEvNS_9BwdParamsE)
        .other          _ZN10layer_norm22ln_bwd_finalize_kernelINS_22Kernel_traits_finalizeILj512Ef13__nv_bfloat16fS2_fjLb0ELj1024ELj4ENS_18Kernel_traits_baseILj512EfS2_fS2_fjLj1024EEEEELb0ELb1EEEvNS_9BwdParamsE,@"STO_CUDA_ENTRY STV_DEFAULT"
_ZN10layer_norm22ln_bwd_finalize_kernelINS_22Kernel_traits_finalizeILj512Ef13__nv_bfloat16fS2_fjLb0ELj1024ELj4ENS_18Kernel_traits_baseILj512EfS2_fS2_fjLj1024EEEEELb0ELb1EEEvNS_9BwdParamsE:
.text._ZN10layer_norm22ln_bwd_finalize_kernelINS_22Kernel_traits_finalizeILj512Ef13__nv_bfloat16fS2_fjLb0ELj1024ELj4ENS_18Kernel_traits_baseILj512EfS2_fS2_fjLj1024EEEEELb0ELb1EEEvNS_9BwdParamsE:
        /* <DEDUP_REMOVED lines=19> */
.L_x_904:
        /* <DEDUP_REMOVED lines=27> */
.L_x_898:
        /* <DEDUP_REMOVED lines=35> */
.L_x_897:
[----:B------:R-:W-:Y:S05]  /*0510*/  BSYNC B1 ;  /* 0x0000000000017941 */ /* 0x000fea0003800000 */
.L_x_896:
        /* <DEDUP_REMOVED lines=23> */
.L_x_900:
[----:B------:R-:W-:Y:S05]  /*0690*/  BSYNC B1 ;  /* 0x0000000000017941 */ /* 0x000fea0003800000 */
.L_x_899:
        /* <DEDUP_REMOVED lines=10> */
.L_x_895:
[----:B------:R-:W-:Y:S05]  /*0740*/  BSYNC B0 ;  /* 0x0000000000007941 */ /* 0x000fea0003800000 */
.L_x_894:
        /* <DEDUP_REMOVED lines=11> */
.L_x_905:
        /* <DEDUP_REMOVED lines=18> */
.L_x_906:
[----:B------:R-:W-:Y:S01]  /*0920*/  @!P1 SHF.R.U32.HI R2, RZ, 0x3, R0 ;  /* 0x00000003ff029819 */ /* 0x000fe20000011600 */
[----:B---3--:R-:W-:Y:S02]  /*0930*/  FADD.FTZ R5, R5, R10 ;  /* 0x0000000a05057221 */ /* 0x008fe40000010000 */
[----:B--2---:R-:W-:Y:S01]  /*0940*/  FADD.FTZ R7, R7, R4 ;  /* 0x0000000407077221 */ /* 0x004fe20000010000 */
[----:B------:R-:W-:-:S05]  /*0950*/  @!P1 LOP3.LUT R2, R2, 0x1ffffffc, RZ, 0xc0, !PT ;  /* 0x1ffffffc02029812 */ /* 0x000fca00078ec0ff */
[----:B------:R2:W-:Y:S04]  /*0960*/  @!P1 STS [R2+0x2000], R5 ;  /* 0x0020000502009388 */ /* 0x0005e80000000800 */
[----:B------:R2:W-:Y:S02]  /*0970*/  @!P1 STS [R2+0x2080], R7 ;  /* 0x0020800702009388 */ /* 0x0005e40000000800 */
.L_x_901:
        /* <DEDUP_REMOVED lines=14> */
.L_x_902:
[----:B------:R-:W-:Y:S01]  /*0a60*/  HFMA2.MMA R9, -RZ, RZ, 0, 5.9604644775390625e-08 ;  /* 0x00000001ff097435 */ /* 0x000fe200000001ff */
[----:B--2---:R-:W-:Y:S01]  /*0a70*/  IMAD.MOV.U32 R10, RZ, RZ, R4 ;  /* 0x000000ffff0a7224 */ /* 0x004fe200078e0004 */
[----:B------:R-:W-:Y:S01]  /*0a80*/  MOV R11, 0xffffffff ;  /* 0xffffffff000b7802 */ /* 0x000fe20000000f00 */
[----:B------:R-:W-:Y:S01]  /*0a90*/  IMAD.MOV.U32 R6, RZ, RZ, 0x1f ;  /* 0x0000001fff067424 */ /* 0x000fe200078e00ff */
[----:B------:R-:W-:-:S02]  /*0aa0*/  MOV R2, 0xac0 ;  /* 0x00000ac000027802 */ /* 0x000fc40000000f00 */
[----:B01----:R-:W-:Y:S05]  /*0ab0*/  CALL.REL.NOINC `($__internal_57_$__cuda_sm70_shflsync_bfly_p) ;  /* 0x000003c000007944 */ /* 0x003fea0003c00000 */
[----:B-1----:R-:W-:Y:S01]  /*0ac0*/  MOV R3, R6 ;  /* 0x0000000600037202 */ /* 0x002fe20000000f00 */
[----:B0-----:R-:W-:Y:S05]  /*0ad0*/  BRA `(.L_x_905) ;  /* 0xfffffd2000007947 */ /* 0x001fea000383ffff */
.L_x_903:
[----:B------:R-:W-:Y:S01]  /*0ae0*/  HFMA2.MMA R9, -RZ, RZ, 0, 1.1920928955078125e-07 ;  /* 0x00000002ff097435 */ /* 0x000fe200000001ff */
[----:B------:R-:W-:Y:S01]  /*0af0*/  IMAD.MOV.U32 R10, RZ, RZ, R13 ;  /* 0x000000ffff0a7224 */ /* 0x000fe200078e000d */
[----:B------:R-:W-:Y:S01]  /*0b00*/  MOV R6, 0x1f ;  /* 0x0000001f00067802 */ /* 0x000fe20000000f00 */
[----:B------:R-:W-:Y:S01]  /*0b10*/  IMAD.MOV.U32 R11, RZ, RZ, -0x1 ;  /* 0xffffffffff0b7424 */ /* 0x000fe200078e00ff */
[----:B------:R-:W-:-:S02]  /*0b20*/  MOV R2, 0xb40 ;  /* 0x00000b4000027802 */ /* 0x000fc40000000f00 */
[----:B012---:R-:W-:Y:S05]  /*0b30*/  CALL.REL.NOINC `($__internal_57_$__cuda_sm70_shflsync_bfly_p) ;  /* 0x0000034000007944 */ /* 0x007fea0003c00000 */
[----:B0-----:R-:W-:Y:S01]  /*0b40*/  HFMA2.MMA R9, -RZ, RZ, 0, 2.384185791015625e-07 ;  /* 0x00000004ff097435 */ /* 0x001fe200000001ff */
[----:B-1----:R-:W-:Y:S01]  /*0b50*/  FADD.FTZ R10, R13, R6 ;  /* 0x000000060d0a7221 */ /* 0x002fe20000010000 */
[----:B------:R-:W-:Y:S01]  /*0b60*/  MOV R6, 0x1f ;  /* 0x0000001f00067802 */ /* 0x000fe20000000f00 */
[----:B------:R-:W-:Y:S01]  /*0b70*/  IMAD.MOV.U32 R11, RZ, RZ, -0x1 ;  /* 0xffffffffff0b7424 */ /* 0x000fe200078e00ff */
[----:B------:R-:W-:-:S02]  /*0b80*/  MOV R2, 0xba0 ;  /* 0x00000ba000027802 */ /* 0x000fc40000000f00 */
[----:B------:R-:W-:Y:S05]  /*0b90*/  CALL.REL.NOINC `($__internal_57_$__cuda_sm70_shflsync_bfly_p) ;  /* 0x000002e000007944 */ /* 0x000fea0003c00000 */
[----:B0-----:R-:W-:Y:S01]  /*0ba0*/  HFMA2.MMA R9, -RZ, RZ, 0, 4.76837158203125e-07 ;  /* 0x00000008ff097435 */ /* 0x001fe200000001ff */
[----:B-1----:R-:W-:Y:S01]  /*0bb0*/  FADD.FTZ R10, R10, R6 ;  /* 0x000000060a0a7221 */ /* 0x002fe20000010000 */
[----:B------:R-:W-:Y:S01]  /*0bc0*/  MOV R6, 0x1f ;  /* 0x0000001f00067802 */ /* 0x000fe20000000f00 */
[----:B------:R-:W-:Y:S01]  /*0bd0*/  IMAD.MOV.U32 R11, RZ, RZ, -0x1 ;  /* 0xffffffffff0b7424 */ /* 0x000fe200078e00ff */
[----:B------:R-:W-:-:S02]  /*0be0*/  MOV R2, 0xc00 ;  /* 0x00000c0000027802 */ /* 0x000fc40000000f00 */
[----:B------:R-:W-:Y:S05]  /*0bf0*/  CALL.REL.NOINC `($__internal_57_$__cuda_sm70_shflsync_bfly_p) ;  /* 0x0000028000007944 */ /* 0x000fea0003c00000 */
[----:B-1----:R-:W-:Y:S01]  /*0c00*/  FADD.FTZ R4, R10, R6 ;  /* 0x000000060a047221 */ /* 0x002fe20000010000 */
[----:B0-----:R-:W-:Y:S01]  /*0c10*/  HFMA2.MMA R9, -RZ, RZ, 0, 9.5367431640625e-07 ;  /* 0x00000010ff097435 */ /* 0x001fe200000001ff */
[----:B------:R-:W-:Y:S01]  /*0c20*/  MOV R6, 0x1f ;  /* 0x0000001f00067802 */ /* 0x000fe20000000f00 */
[----:B------:R-:W-:Y:S01]  /*0c30*/  IMAD.MOV.U32 R11, RZ, RZ, -0x1 ;  /* 0xffffffffff0b7424 */ /* 0x000fe200078e00ff */
[----:B------:R-:W-:-:S02]  /*0c40*/  MOV R2, 0xc70 ;  /* 0x00000c7000027802 */ /* 0x000fc40000000f00 */
[----:B------:R-:W-:Y:S02]  /*0c50*/  MOV R10, R4 ;  /* 0x00000004000a7202 */ /* 0x000fe40000000f00 */
[----:B------:R-:W-:Y:S05]  /*0c60*/  CALL.REL.NOINC `($__internal_57_$__cuda_sm70_shflsync_bfly_p) ;  /* 0x0000021000007944 */ /* 0x000fea0003c00000 */
[----:B0-----:R-:W-:Y:S01]  /*0c70*/  HFMA2.MMA R9, -RZ, RZ, 0, 5.9604644775390625e-08 ;  /* 0x00000001ff097435 */ /* 0x001fe200000001ff */
[----:B-1----:R-:W-:Y:S01]  /*0c80*/  MOV R7, R6 ;  /* 0x0000000600077202 */ /* 0x002fe20000000f00 */
[----:B------:R-:W-:Y:S01]  /*0c90*/  IMAD.MOV.U32 R10, RZ, RZ, R5 ;  /* 0x000000ffff0a7224 */ /* 0x000fe200078e0005 */
[----:B------:R-:W-:Y:S01]  /*0ca0*/  MOV R6, 0x1f ;  /* 0x0000001f00067802 */ /* 0x000fe20000000f00 */
[----:B------:R-:W-:Y:S01]  /*0cb0*/  IMAD.MOV.U32 R11, RZ, RZ, -0x1 ;  /* 0xffffffffff0b7424 */ /* 0x000fe200078e00ff */
[----:B------:R-:W-:Y:S02]  /*0cc0*/  MOV R2, 0xce0 ;  /* 0x00000ce000027802 */ /* 0x000fe40000000f00 */
[----:B------:R-:W-:Y:S05]  /*0cd0*/  CALL.REL.NOINC `($__internal_57_$__cuda_sm70_shflsync_bfly_p) ;  /* 0x000001a000007944 */ /* 0x000fea0003c00000 */
[----:B0-----:R-:W-:Y:S01]  /*0ce0*/  HFMA2.MMA R9, -RZ, RZ, 0, 1.1920928955078125e-07 ;  /* 0x00000002ff097435 */ /* 0x001fe200000001ff */
[----:B-1----:R-:W-:Y:S01]  /*0cf0*/  FADD.FTZ R10, R5, R6 ;  /* 0x00000006050a7221 */ /* 0x002fe20000010000 */
[----:B------:R-:W-:Y:S01]  /*0d00*/  MOV R6, 0x1f ;  /* 0x0000001f00067802 */ /* 0x000fe20000000f00 */
[----:B------:R-:W-:Y:S01]  /*0d10*/  IMAD.MOV.U32 R11, RZ, RZ, -0x1 ;  /* 0xffffffffff0b7424 */ /* 0x000fe200078e00ff */
[----:B------:R-:W-:Y:S02]  /*0d20*/  MOV R2, 0xd40 ;  /* 0x00000d4000027802 */ /* 0x000fe40000000f00 */
[----:B------:R-:W-:Y:S05]  /*0d30*/  CALL.REL.NOINC `($__internal_57_$__cuda_sm70_shflsync_bfly_p) ;  /* 0x0000014000007944 */ /* 0x000fea0003c00000 */
        /* <DEDUP_REMOVED lines=12> */
[----:B0-----:R-:W-:Y:S01]  /*0e00*/  HFMA2.MMA R9, -RZ, RZ, 0, 9.5367431640625e-07 ;  /* 0x00000010ff097435 */ /* 0x001fe200000001ff */
[----:B-1----:R-:W-:Y:S01]  /*0e10*/  FADD.FTZ R10, R10, R6 ;  /* 0x000000060a0a7221 */ /* 0x002fe20000010000 */
[----:B------:R-:W-:Y:S01]  /*0e20*/  MOV R6, 0x1f ;  /* 0x0000001f00067802 */ /* 0x000fe20000000f00 */
[----:B------:R-:W-:Y:S01]  /*0e30*/  IMAD.MOV.U32 R11, RZ, RZ, -0x1 ;  /* 0xffffffffff0b7424 */ /* 0x000fe200078e00ff */
[----:B------:R-:W-:-:S02]  /*0e40*/  MOV R2, 0xe60 ;  /* 0x00000e6000027802 */ /* 0x000fc40000000f00 */
[----:B------:R-:W-:Y:S05]  /*0e50*/  CALL.REL.NOINC `($__internal_57_$__cuda_sm70_shflsync_bfly_p) ;  /* 0x0000002000007944 */ /* 0x000fea0003c00000 */
[----:B-1----:R-:W-:Y:S01]  /*0e60*/  MOV R5, R6 ;  /* 0x0000000600057202 */ /* 0x002fe20000000f00 */
[----:B0-----:R-:W-:Y:S05]  /*0e70*/  BRA `(.L_x_906) ;  /* 0xfffffaa000007947 */ /* 0x001fea000383ffff */
        .weak           $__internal_57_$__cuda_sm70_shflsync_bfly_p
        .type           $__internal_57_$__cuda_sm70_shflsync_bfly_p,@function
        .size           $__internal_57_$__cuda_sm70_shflsync_bfly_p,(.L_x_2003 - $__internal_57_$__cuda_sm70_shflsync_bfly_p)
$__internal_57_$__cuda_sm70_shflsync_bfly_p:
[----:B------:R-:W-:Y:S01]  /*0e80*/  HFMA2.MMA R3, -RZ, RZ, 0, 0 ;  /* 0x00000000ff037435 */ /* 0x000fe200000001ff */
[----:B------:R-:W-:Y:S04]  /*0e90*/  WARPSYNC R11 ;  /* 0x0000000b00007348 */ /* 0x000fe80003800000 */
[----:B------:R0:W1:Y:S01]  /*0ea0*/  SHFL.BFLY PT, R6, R10, R9, R6 ;  /* 0x0c0000090a067389 */ /* 0x00006200000e0006 */
[----:B------:R-:W-:Y:S05]  /*0eb0*/  RET.REL.NODEC R2 `(_ZN10layer_norm22ln_bwd_finalize_kernelINS_22Kernel_traits_finalizeILj512Ef13__nv_bfloat16fS2_fjLb0ELj1024ELj4ENS_18Kernel_traits_baseILj512EfS2_fS2_fjLj1024EEEEELb0ELb1EEEvNS_9BwdParamsE) ;  /* 0xfffff14002007950 */ /* 0x000fea0003c3ffff */
.L_x_907:
        /* <DEDUP_REMOVED lines=12> */
.L_x_2003:


//--------------------- .text._ZN10layer_norm40ln_parallel_residual_bwd_finalize_kernelINS_22Kernel_traits_finalizeILj512Ef13__nv_bfloat16fS2_fjLb0ELj1024ELj4ENS_18Kernel_traits_baseILj512EfS2_fS2_fjLj1024EEEEELb1EEEvNS_9BwdParamsE --------------------------
	.section	.text._ZN10layer_norm40ln_parallel_residual_bwd_finalize_kernelINS_22Kernel_traits_finalizeILj512Ef13__nv_bfloat16fS2_fjLb0ELj1024ELj4ENS_18Kernel_traits_baseILj512EfS2_fS2_fjLj1024EEEEELb1EEEvNS_9BwdParamsE,"ax",@progbits
	.sectioninfo	@"SHI_REGISTERS=32"
	.align	128
        .global         _ZN10layer_norm40ln_parallel_residual_bwd_finalize_kernelINS_22Kernel_traits_finalizeILj512Ef13__nv_bfloat16fS2_fjLb0ELj1024ELj4ENS_18Kernel_traits_baseILj512EfS2_fS2_fjLj1024EEEEELb1EEEvNS_9BwdParamsE
        .type           _ZN10layer_norm40ln_parallel_residual_bwd_finalize_kernelINS_22Kernel_traits_finalizeILj512Ef13__nv_bfloat16fS2_fjLb0ELj1024ELj4ENS_18Kernel_traits_baseILj512EfS2_fS2_fjLj1024EEEEELb1EEEvNS_9BwdParamsE,@function
        .size           _ZN10layer_norm40ln_parallel_residual_bwd_finalize_kernelINS_22Kernel_traits_finalizeILj512Ef13__nv_bfloat16fS2_fjLb0ELj1024ELj4ENS_18Kernel_traits_baseILj512EfS2_fS2_fjLj1024EEEEELb1EEEvNS_9BwdParamsE,(.L_x_2004 - _ZN10layer_norm40ln_parallel_residual_bwd_finalize_kernelINS_22Kernel_traits_finalizeILj512Ef13__nv_bfloat16fS2_fjLb0ELj1024ELj4ENS_18Kernel_traits_baseILj512EfS2_fS2_fjLj1024EEEEELb1EEEvNS_9BwdParamsE)
        .other          _ZN10layer_norm40ln_parallel_residual_bwd_finalize_kernelINS_22Kernel_traits_finalizeILj512Ef13__nv_bfloat16fS2_fjLb0ELj1024ELj4ENS_18Kernel_traits_baseILj512EfS2_fS2_fjLj1024EEEEELb1EEEvNS_9BwdParamsE,@"STO_CUDA_ENTRY STV_DEFAULT"
_ZN10layer_norm40ln_parallel_residual_bwd_finalize_kernelINS_22Kernel_traits_finalizeILj512Ef13__nv_bfloat16fS2_fjLb0ELj1024ELj4ENS_18Kernel_traits_baseILj512EfS2_fS2_fjLj1024EEEEELb1EEEvNS_9BwdParamsE:
.text._ZN10layer_norm40ln_parallel_residual_bwd_finalize_kernelINS_22Kernel_traits_finalizeILj512Ef13__nv_bfloat16fS2_fjLb0ELj1024ELj4ENS_18Kernel_traits_baseILj512EfS2_fS2_fjLj1024EEEEELb1EEEvNS_9BwdParamsE:
        /* <DEDUP_REMOVED lines=19> */
.L_x_921:
        /* <DEDUP_REMOVED lines=37> */
.L_x_912:
        /* <DEDUP_REMOVED lines=59> */
.L_x_911:
[----:B------:R-:W-:Y:S05]  /*0730*/  BSYNC B1 ;  /* 0x0000000000017941 */ /* 0x000fea0003800000 */
.L_x_910:
        /* <DEDUP_REMOVED lines=35> */
.L_x_914:
[----:B------:R-:W-:Y:S05]  /*0970*/  BSYNC B1 ;  /* 0x0000000000017941 */ /* 0x000fea0003800000 */
.L_x_913:
        /* <DEDUP_REMOVED lines=16> */
.L_x_909:
[----:B------:R-:W-:Y:S05]  /*0a80*/  BSYNC B0 ;  /* 0x0000000000007941 */ /* 0x000fea0003800000 */
.L_x_908:
        /* <DEDUP_REMOVED lines=14> */
.L_x_922:
        /* <DEDUP_REMOVED lines=36> */
.L_x_923:
        /* <DEDUP_REMOVED lines=11> */
.L_x_915:
        /* <DEDUP_REMOVED lines=19> */
.L_x_919:
[----:B------:R-:W-:Y:S05]  /*0f90*/  BSYNC B0 ;  /* 0x0000000000007941 */ /* 0x000fea0003800000 */
.L_x_918:
[C---:B------:R-:W-:Y:S02]  /*0fa0*/  ISETP.GT.U32.AND P1, PT, R4.reuse, -0x201, PT ;  /* 0xfffffdff0400780c */ /* 0x040fe40003f24070 */
[----:B------:R-:W-:-:S02]  /*0fb0*/  IADD3 R4, R4, 0x200, RZ ;  /* 0x0000020004047810 */ /* 0x000fc40007ffe0ff */
[----:B------:R-:W-:-:S09]  /*0fc0*/  IADD3 R5, R5, 0x100, RZ ;  /* 0x0000010005057810 */ /* 0x000fd20007ffe0ff */
[----:B0-----:R-:W-:Y:S01]  /*0fd0*/  @!P1 CALL.REL.NOINC `(.L_x_920) ;  /* 0x0000001000009944 */ /* 0x001fe20003c00000 */
[----:B------:R-:W-:Y:S05]  /*0fe0*/  BRA `(.L_x_921) ;  /* 0xfffff14000007947 */ /* 0x000fea000383ffff */
.L_x_920:
[----:B------:R-:W-:Y:S05]  /*0ff0*/  EXIT ;  /* 0x000000000000794d */ /* 0x000fea0003800000 */
.L_x_916:
[----:B------:R-:W-:Y:S01]  /*1000*/  HFMA2.MMA R17, -RZ, RZ, 0, 1.847743988037109375e-06 ;  /* 0x0000001fff117435 */ /* 0x000fe200000001ff */
[----:B----4-:R-:W-:Y:S01]  /*1010*/  MOV R19, R12 ;  /* 0x0000000c00137202 */ /* 0x010fe20000000f00 */
[----:B------:R-:W-:Y:S01]  /*1020*/  IMAD.MOV.U32 R16, RZ, RZ, 0x1 ;  /* 0x00000001ff107424 */ /* 0x000fe200078e00ff */
[----:B------:R-:W-:Y:S02]  /*1030*/  MOV R14, 0xffffffff ;  /* 0xffffffff000e7802 */ /* 0x000fe40000000f00 */
[----:B------:R-:W-:Y:S02]  /*1040*/  MOV R8, 0x1060 ;  /* 0x0000106000087802 */ /* 0x000fe40000000f00 */
[----:B0123--:R-:W-:Y:S05]  /*1050*/  CALL.REL.NOINC `($__internal_58_$__cuda_sm70_shflsync_bfly_p) ;  /* 0x000007b000007944 */ /* 0x00ffea0003c00000 */
[----:B01----:R-:W-:Y:S05]  /*1060*/  BRA `(.L_x_922) ;  /* 0xfffffb0000007947 */ /* 0x003fea000383ffff */
.L_x_917:
[----:B------:R-:W-:Y:S01]  /*1070*/  HFMA2.MMA R17, -RZ, RZ, 0, 1.847743988037109375e-06 ;  /* 0x0000001fff117435 */ /* 0x000fe200000001ff */
[----:B------:R-:W-:Y:S01]  /*1080*/  MOV R19, R12 ;  /* 0x0000000c00137202 */ /* 0x000fe20000000f00 */
[----:B------:R-:W-:Y:S01]  /*1090*/  IMAD.MOV.U32 R16, RZ, RZ, 0x2 ;  /* 0x00000002ff107424 */ /* 0x000fe200078e00ff */
[----:B------:R-:W-:Y:S02]  /*10a0*/  MOV R14, 0xffffffff ;  /* 0xffffffff000e7802 */ /* 0x000fe40000000f00 */
[----:B------:R-:W-:-:S02]  /*10b0*/  MOV R8, 0x10d0 ;  /* 0x000010d000087802 */ /* 0x000fc40000000f00 */
[----:B-123--:R-:W-:Y:S05]  /*10c0*/  CALL.REL.NOINC `($__internal_58_$__cuda_sm70_shflsync_bfly_p) ;  /* 0x0000074000007944 */ /* 0x00efea0003c00000 */
[----:B0-----:R-:W-:Y:S01]  /*10d0*/  HFMA2.MMA R16, -RZ, RZ, 0, 2.384185791015625e-07 ;  /* 0x00000004ff107435 */ /* 0x001fe200000001ff */
[----:B-1----:R-:W-:Y:S01]  /*10e0*/  FADD.FTZ R19, R12, R14 ;  /* 0x0000000e0c137221 */ /* 0x002fe20000010000 */
[----:B------:R-:W-:Y:S01]  /*10f0*/  MOV R14, 0xffffffff ;  /* 0xffffffff000e7802 */ /* 0x000fe20000000f00 */
[----:B------:R-:W-:Y:S01]  /*1100*/  IMAD.MOV.U32 R17, RZ, RZ, 0x1f ;  /* 0x0000001fff117424 */ /* 0x000fe200078e00ff */
[----:B------:R-:W-:-:S02]  /*1110*/  MOV R8, 0x1130 ;  /* 0x0000113000087802 */ /* 0x000fc40000000f00 */
[----:B------:R-:W-:Y:S05]  /*1120*/  CALL.REL.NOINC `($__internal_58_$__cuda_sm70_shflsync_bfly_p) ;  /* 0x000006e000007944 */ /* 0x000fea0003c00000 */
[----:B0-----:R-:W-:Y:S01]  /*1130*/  HFMA2.MMA R16, -RZ, RZ, 0, 4.76837158203125e-07 ;  /* 0x00000008ff107435 */ /* 0x001fe200000001ff */
[----:B-1----:R-:W-:Y:S01]  /*1140*/  FADD.FTZ R19, R19, R14 ;  /* 0x0000000e13137221 */ /* 0x002fe20000010000 */
[----:B------:R-:W-:Y:S01]  /*1150*/  MOV R17, 0x1f ;  /* 0x0000001f00117802 */ /* 0x000fe20000000f00 */
[----:B------:R-:W-:Y:S01]  /*1160*/  IMAD.MOV.U32 R14, RZ, RZ, -0x1 ;  /* 0xffffffffff0e7424 */ /* 0x000fe200078e00ff */
[----:B------:R-:W-:-:S02]  /*1170*/  MOV R8, 0x1190 ;  /* 0x0000119000087802 */ /* 0x000fc40000000f00 */
[----:B------:R-:W-:Y:S05]  /*1180*/  CALL.REL.NOINC `($__internal_58_$__cuda_sm70_shflsync_bfly_p) ;  /* 0x0000068000007944 */ /* 0x000fea0003c00000 */
[----:B-1----:R-:W-:Y:S01]  /*1190*/  FADD.FTZ R12, R19, R14 ;  /* 0x0000000e130c7221 */ /* 0x002fe20000010000 */
[----:B0-----:R-:W-:Y:S01]  /*11a0*/  HFMA2.MMA R16, -RZ, RZ, 0, 9.5367431640625e-07 ;  /* 0x00000010ff107435 */ /* 0x001fe200000001ff */
[----:B------:R-:W-:-:S02]  /*11b0*/  MOV R17, 0x1f ;  /* 0x0000001f00117802 */ /* 0x000fc40000000f00 */
[----:B------:R-:W-:Y:S01]  /*11c0*/  MOV R14, 0xffffffff ;  /* 0xffffffff000e7802 */ /* 0x000fe20000000f00 */
[----:B------:R-:W-:Y:S01]  /*11d0*/  IMAD.MOV.U32 R19, RZ, RZ, R12 ;  /* 0x000000ffff137224 */ /* 0x000fe200078e000c */
[----:B------:R-:W-:Y:S02]  /*11e0*/  MOV R8, 0x1200 ;  /* 0x0000120000087802 */ /* 0x000fe40000000f00 */
[----:B------:R-:W-:Y:S05]  /*11f0*/  CALL.REL.NOINC `($__internal_58_$__cuda_sm70_shflsync_bfly_p) ;  /* 0x0000061000007944 */ /* 0x000fea0003c00000 */
[----:B0-----:R-:W-:Y:S01]  /*1200*/  HFMA2.MMA R16, -RZ, RZ, 0, 5.9604644775390625e-08 ;  /* 0x00000001ff107435 */ /* 0x001fe200000001ff */
[----:B-1----:R-:W-:Y:S01]  /*1210*/  MOV R15, R14 ;  /* 0x0000000e000f7202 */ /* 0x002fe20000000f00 */
[----:B------:R-:W-:Y:S01]  /*1220*/  IMAD.MOV.U32 R17, RZ, RZ, 0x1f ;  /* 0x0000001fff117424 */ /* 0x000fe200078e00ff */
[----:B------:R-:W-:Y:S02]  /*1230*/  MOV R19, R13 ;  /* 0x0000000d00137202 */ /* 0x000fe40000000f00 */
[----:B------:R-:W-:Y:S02]  /*1240*/  MOV R14, 0xffffffff ;  /* 0xffffffff000e7802 */ /* 0x000fe40000000f00 */
[----:B------:R-:W-:Y:S02]  /*1250*/  MOV R8, 0x1270 ;  /* 0x0000127000087802 */ /* 0x000fe40000000f00 */
[----:B------:R-:W-:Y:S05]  /*1260*/  CALL.REL.NOINC `($__internal_58_$__cuda_sm70_shflsync_bfly_p) ;  /* 0x000005a000007944 */ /* 0x000fea0003c00000 */
[----:B0-----:R-:W-:Y:S01]  /*1270*/  HFMA2.MMA R16, -RZ, RZ, 0, 1.1920928955078125e-07 ;  /* 0x00000002ff107435 */ /* 0x001fe200000001ff */
[----:B-1----:R-:W-:Y:S01]  /*1280*/  FADD.FTZ R19, R13, R14 ;  /* 0x0000000e0d137221 */ /* 0x002fe20000010000 */
[----:B------:R-:W-:Y:S01]  /*1290*/  MOV R17, 0x1f ;  /* 0x0000001f00117802 */ /* 0x000fe20000000f00 */
[----:B------:R-:W-:Y:S01]  /*12a0*/  IMAD.MOV.U32 R14, RZ, RZ, -0x1 ;  /* 0xffffffffff0e7424 */ /* 0x000fe200078e00ff */
[----:B------:R-:W-:-:S02]  /*12b0*/  MOV R8, 0x12d0 ;  /* 0x000012d000087802 */ /* 0x000fc40000000f00 */
[----:B------:R-:W-:Y:S05]  /*12c0*/  CALL.REL.NOINC `($__internal_58_$__cuda_sm70_shflsync_bfly_p) ;  /* 0x0000054000007944 */ /* 0x000fea0003c00000 */
[----:B0-----:R-:W-:Y:S01]  /*12d0*/  HFMA2.MMA R16, -RZ, RZ, 0, 2.384185791015625e-07 ;  /* 0x00000004ff107435 */ /* 0x001fe200000001ff */
[----:B-1----:R-:W-:Y:S01]  /*12e0*/  FADD.FTZ R19, R19, R14 ;  /* 0x0000000e13137221 */ /* 0x002fe20000010000 */
[----:B------:R-:W-:-:S02]  /*12f0*/  MOV R17, 0x1f ;  /* 0x0000001f00117802 */ /* 0x000fc40000000f00 */
[----:B------:R-:W-:Y:S02]  /*1300*/  MOV R14, 0xffffffff ;  /* 0xffffffff000e7802 */ /* 0x000fe40000000f00 */
[----:B------:R-:W-:Y:S02]  /*1310*/  MOV R8, 0x1330 ;  /* 0x0000133000087802 */ /* 0x000fe40000000f00 */
[----:B------:R-:W-:Y:S05]  /*1320*/  CALL.REL.NOINC `($__internal_58_$__cuda_sm70_shflsync_bfly_p) ;  /* 0x000004e000007944 */ /* 0x000fea0003c00000 */
[----:B0-----:R-:W-:Y:S01]  /*1330*/  HFMA2.MMA R17, -RZ, RZ, 0, 1.847743988037109375e-06 ;  /* 0x0000001fff117435 */ /* 0x001fe200000001ff */
[----:B-1----:R-:W-:Y:S01]  /*1340*/  FADD.FTZ R19, R19, R14 ;  /* 0x0000000e13137221 */ /* 0x002fe20000010000 */
[----:B------:R-:W-:Y:S01]  /*1350*/  MOV R14, 0xffffffff ;  /* 0xffffffff000e7802 */ /* 0x000fe20000000f00 */
[----:B------:R-:W-:Y:S01]  /*1360*/  IMAD.MOV.U32 R16, RZ, RZ, 0x8 ;  /* 0x00000008ff107424 */ /* 0x000fe200078e00ff */
[----:B------:R-:W-:Y:S02]  /*1370*/  MOV R8, 0x1390 ;  /* 0x0000139000087802 */ /* 0x000fe40000000f00 */
[----:B------:R-:W-:Y:S05]  /*1380*/  CALL.REL.NOINC `($__internal_58_$__cuda_sm70_shflsync_bfly_p) ;  /* 0x0000048000007944 */ /* 0x000fea0003c00000 */
[----:B-1----:R-:W-:Y:S01]  /*1390*/  FADD.FTZ R13, R19, R14 ;  /* 0x0000000e130d7221 */ /* 0x002fe20000010000 */
[----:B0-----:R-:W-:Y:S01]  /*13a0*/  HFMA2.MMA R16, -RZ, RZ, 0, 9.5367431640625e-07 ;  /* 0x00000010ff107435 */ /* 0x001fe200000001ff */
[----:B------:R-:W-:Y:S01]  /*13b0*/  IMAD.MOV.U32 R17, RZ, RZ, 0x1f ;  /* 0x0000001fff117424 */ /* 0x000fe200078e00ff */
[----:B------:R-:W-:Y:S02]  /*13c0*/  MOV R14, 0xffffffff ;  /* 0xffffffff000e7802 */ /* 0x000fe40000000f00 */
[----:B------:R-:W-:-:S02]  /*13d0*/  MOV R19, R13 ;  /* 0x0000000d00137202 */ /* 0x000fc40000000f00 */
[----:B------:R-:W-:Y:S02]  /*13e0*/  MOV R8, 0x1400 ;  /* 0x0000140000087802 */ /* 0x000fe40000000f00 */
[----:B------:R-:W-:Y:S05]  /*13f0*/  CALL.REL.NOINC `($__internal_58_$__cuda_sm70_shflsync_bfly_p) ;  /* 0x0000041000007944 */ /* 0x000fea0003c00000 */
[----:B0-----:R-:W-:Y:S01]  /*1400*/  HFMA2.MMA R17, -RZ, RZ, 0, 1.847743988037109375e-06 ;  /* 0x0000001fff117435 */ /* 0x001fe200000001ff */
        /* <DEDUP_REMOVED lines=18> */
[----:B0-----:R-:W-:Y:S01]  /*1530*/  HFMA2.MMA R16, -RZ, RZ, 0, 4.76837158203125e-07 ;  /* 0x00000008ff107435 */ /* 0x001fe200000001ff */
[----:B-1----:R-:W-:Y:S01]  /*1540*/  FADD.FTZ R19, R19, R14 ;  /* 0x0000000e13137221 */ /* 0x002fe20000010000 */
[----:B------:R-:W-:Y:S01]  /*1550*/  MOV R14, 0xffffffff ;  /* 0xffffffff000e7802 */ /* 0x000fe20000000f00 */
[----:B------:R-:W-:Y:S01]  /*1560*/  IMAD.MOV.U32 R17, RZ, RZ, 0x1f ;  /* 0x0000001fff117424 */ /* 0x000fe200078e00ff */
[----:B------:R-:W-:Y:S02]  /*1570*/  MOV R8, 0x1590 ;  /* 0x0000159000087802 */ /* 0x000fe40000000f00 */
[----:B------:R-:W-:Y:S05]  /*1580*/  CALL.REL.NOINC `($__internal_58_$__cuda_sm70_shflsync_bfly_p) ;  /* 0x0000028000007944 */ /* 0x000fea0003c00000 */
[----:B-1----:R-:W-:Y:S01]  /*1590*/  FADD.FTZ R11, R19, R14 ;  /* 0x0000000e130b7221 */ /* 0x002fe20000010000 */
[----:B0-----:R-:W-:Y:S01]  /*15a0*/  HFMA2.MMA R16, -RZ, RZ, 0, 9.5367431640625e-07 ;  /* 0x00000010ff107435 */ /* 0x001fe200000001ff */
[----:B------:R-:W-:Y:S02]  /*15b0*/  MOV R17, 0x1f ;  /* 0x0000001f00117802 */ /* 0x000fe40000000f00 */
[----:B------:R-:W-:Y:S01]  /*15c0*/  MOV R14, 0xffffffff ;  /* 0xffffffff000e7802 */ /* 0x000fe20000000f00 */
[----:B------:R-:W-:Y:S01]  /*15d0*/  IMAD.MOV.U32 R19, RZ, RZ, R11 ;  /* 0x000000ffff137224 */ /* 0x000fe200078e000b */
[----:B------:R-:W-:-:S02]  /*15e0*/  MOV R8, 0x1600 ;  /* 0x0000160000087802 */ /* 0x000fc40000000f00 */
[----:B------:R-:W-:Y:S05]  /*15f0*/  CALL.REL.NOINC `($__internal_58_$__cuda_sm70_shflsync_bfly_p) ;  /* 0x0000021000007944 */ /* 0x000fea0003c00000 */
[----:B0-----:R-:W-:Y:S01]  /*1600*/  HFMA2.MMA R16, -RZ, RZ, 0, 5.9604644775390625e-08 ;  /* 0x00000001ff107435 */ /* 0x001fe200000001ff */
[----:B-1----:R-:W-:Y:S01]  /*1610*/  MOV R20, R14 ;  /* 0x0000000e00147202 */ /* 0x002fe20000000f00 */
[----:B------:R-:W-:Y:S01]  /*1620*/  IMAD.MOV.U32 R14, RZ, RZ, -0x1 ;  /* 0xffffffffff0e7424 */ /* 0x000fe200078e00ff */
[----:B------:R-:W-:-:S02]  /*1630*/  MOV R19, R10 ;  /* 0x0000000a00137202 */ /* 0x000fc40000000f00 */
[----:B------:R-:W-:Y:S02]  /*1640*/  MOV R17, 0x1f ;  /* 0x0000001f00117802 */ /* 0x000fe40000000f00 */
[----:B------:R-:W-:Y:S02]  /*1650*/  MOV R8, 0x1670 ;  /* 0x0000167000087802 */ /* 0x000fe40000000f00 */
[----:B------:R-:W-:Y:S05]  /*1660*/  CALL.REL.NOINC `($__internal_58_$__cuda_sm70_shflsync_bfly_p) ;  /* 0x000001a000007944 */ /* 0x000fea0003c00000 */
[----:B0-----:R-:W-:Y:S01]  /*1670*/  HFMA2.MMA R16, -RZ, RZ, 0, 1.1920928955078125e-07 ;  /* 0x00000002ff107435 */ /* 0x001fe200000001ff */
[----:B-1----:R-:W-:Y:S01]  /*1680*/  FADD.FTZ R19, R10, R14 ;  /* 0x0000000e0a137221 */ /* 0x002fe20000010000 */
[----:B------:R-:W-:Y:S02]  /*1690*/  MOV R17, 0x1f ;  /* 0x0000001f00117802 */ /* 0x000fe40000000f00 */
[----:B------:R-:W-:Y:S02]  /*16a0*/  MOV R14, 0xffffffff ;  /* 0xffffffff000e7802 */ /* 0x000fe40000000f00 */
[----:B------:R-:W-:Y:S02]  /*16b0*/  MOV R8, 0x16d0 ;  /* 0x000016d000087802 */ /* 0x000fe40000000f00 */
[----:B------:R-:W-:Y:S05]  /*16c0*/  CALL.REL.NOINC `($__internal_58_$__cuda_sm70_shflsync_bfly_p) ;  /* 0x0000014000007944 */ /* 0x000fea0003c00000 */
        /* <DEDUP_REMOVED lines=18> */
[----:B-1----:R-:W-:Y:S01]  /*17f0*/  MOV R8, R14 ;  /* 0x0000000e00087202 */ /* 0x002fe20000000f00 */
[----:B0-----:R-:W-:Y:S05]  /*1800*/  BRA `(.L_x_923) ;  /* 0xfffff5a000007947 */ /* 0x001fea000383ffff */
        .weak           $__internal_58_$__cuda_sm70_shflsync_bfly_p
        .type           $__internal_58_$__cuda_sm70_shflsync_bfly_p,@function
        .size           $__internal_58_$__cuda_sm70_shflsync_bfly_p,(.L_x_2004 - $__internal_58_$__cuda_sm70_shflsync_bfly_p)
$__internal_58_$__cuda_sm70_shflsync_bfly_p:
[----:B------:R-:W-:Y:S01]  /*1810*/  HFMA2.MMA R9, -RZ, RZ, 0, 0 ;  /* 0x00000000ff097435 */ /* 0x000fe200000001ff */
[----:B------:R-:W-:Y:S04]  /*1820*/  WARPSYNC R14 ;  /* 0x0000000e00007348 */ /* 0x000fe80003800000 */
[----:B------:R0:W1:Y:S01]  /*1830*/  SHFL.BFLY PT, R14, R19, R16, R17 ;  /* 0x0c000010130e7389 */ /* 0x00006200000e0011 */
[----:B------:R-:W-:Y:S05]  /*1840*/  RET.REL.NODEC R8 `(_ZN10layer_norm40ln_parallel_residual_bwd_finalize_kernelINS_22Kernel_traits_finalizeILj512Ef13__nv_bfloat16fS2_fjLb0ELj1024ELj4ENS_18Kernel_traits_baseILj512EfS2_fS2_fjLj1024EEEEELb1EEEvNS_9BwdParamsE) ;  /* 0xffffe7b008007950 */ /* 0x000fea0003c3ffff */
.L_x_924:
        /* <DEDUP_REMOVED lines=11> */
.L_x_2004:


//--------------------- .text._ZN10layer_norm31ln_parallel_residual_bwd_kernelINS_13Kernel_traitsIf13__nv_bfloat16fS2_fjLj512ELj1ELj4ELj1ELj16ENS_18Kernel_traits_baseILj512EfS2_fS2_fjLj128EEEEELb1ELb1ELb1EEEvNS_9BwdParamsE --------------------------
	.section	.text._ZN10layer_norm31ln_parallel_residual_bwd_kernelINS_13Kernel_traitsIf13__nv_bfloat16fS2_fjLj512ELj1ELj4ELj1ELj16ENS_18Kernel_traits_baseILj512EfS2_fS2_fjLj128EEEEELb1ELb1ELb1EEEvNS_9BwdParamsE,"ax",@progbits
	.sectioninfo	@"SHI_REGISTERS=152"
	.align	128
        .global         _ZN10layer_norm31ln_parallel_residual_bwd_kernelINS_13Kernel_traitsIf13__nv_bfloat16fS2_fjLj512ELj1ELj4ELj1ELj16ENS_18Kernel_traits_baseILj512EfS2_fS2_fjLj128EEEEELb1ELb1ELb1EEEvNS_9BwdParamsE
        .type           _ZN10layer_norm31ln_parallel_residual_bwd_kernelINS_13Kernel_traitsIf13__nv_bfloat16fS2_fjLj512ELj1ELj4ELj1ELj16ENS_18Kernel_traits_baseILj512EfS2_fS2_fjLj128EEEEELb1ELb1ELb1EEEvNS_9BwdParamsE,@function
        .size           _ZN10layer_norm31ln_parallel_residual_bwd_kernelINS_13Kernel_traitsIf13__nv_bfloat16fS2_fjLj512ELj1ELj4ELj1ELj16ENS_18Kernel_traits_baseILj512EfS2_fS2_fjLj128EEEEELb1ELb1ELb1EEEvNS_9BwdParamsE,(.L_x_2005 - _ZN10layer_norm31ln_parallel_residual_bwd_kernelINS_13Kernel_traitsIf13__nv_bfloat16fS2_fjLj512ELj1ELj4ELj1ELj16ENS_18Kernel_traits_baseILj512EfS2_fS2_fjLj128EEEEELb1ELb1ELb1EEEvNS_9BwdParamsE)
        .other          _ZN10layer_norm31ln_parallel_residual_bwd_kernelINS_13Kernel_traitsIf13__nv_bfloat16fS2_fjLj512ELj1ELj4ELj1ELj16ENS_18Kernel_traits_baseILj512EfS2_fS2_fjLj128EEEEELb1ELb1ELb1EEEvNS_9BwdParamsE,@"STO_CUDA_ENTRY STV_DEFAULT"
_ZN10layer_norm31ln_parallel_residual_bwd_kernelINS_13Kernel_traitsIf13__nv_bfloat16fS2_fjLj512ELj1ELj4ELj1ELj16ENS_18Kernel_traits_baseILj512EfS2_fS2_fjLj128EEEEELb1ELb1ELb1EEEvNS_9BwdParamsE:
.text._ZN10layer_norm31ln_parallel_residual_bwd_kernelINS_13Kernel_traitsIf13__nv_bfloat16fS2_fjLj512ELj1ELj4ELj1ELj16ENS_18Kernel_traits_baseILj512EfS2_fS2_fjLj128EEEEELb1ELb1ELb1EEEvNS_9BwdParamsE:
        /* <DEDUP_REMOVED lines=26> */
.L_x_926:
        /* <DEDUP_REMOVED lines=26> */
[----:B0-----:R-:W-:-:S02]  /*0340*/  IMAD.MOV.U32 R0, RZ, RZ, RZ ;  /* 0x000000ffff007224 */ /* 0x001fc400078e00ff */
.L_x_932:
        /* <DEDUP_REMOVED lines=9> */
[C---:B------:R-:W-:Y:S02]  /*03e0*/  LEA R74, P0, R113.reuse, c[0x0][0x188], 0x5 ;  /* 0x00006200714a7a11 */ /* 0x040fe400078028ff */
[C---:B------:R-:W-:Y:S02]  /*03f0*/  IADD3 R112, R113.reuse, 0x20, RZ ;  /* 0x0000002071707810 */ /* 0x040fe40007ffe0ff */
[C---:B------:R-:W-:Y:S02]  /*0400*/  LEA.HI.X R75, R113.reuse, c[0x0][0x18c], RZ, 0x5, P0 ;  /* 0x00006300714b7a11 */ /* 0x040fe400000f2cff */
[----:B------:R-:W-:Y:S01]  /*0410*/  LEA R76, P0, R112, c[0x0][0x188], 0x5 ;  /* 0x00006200704c7a11 */ /* 0x000fe200078028ff */
[----:B------:R-:W-:-:S02]  /*0420*/  IMAD.WIDE.U32 R52, R113, R70, c[0x0][0x208] ;  /* 0x0000820071347625 */ /* 0x000fc400078e0046 */
[----:B------:R3:W4:Y:S01]  /*0430*/  LDG.E.128 R48, [R74.64] ;  /* 0x000000044a307981 */ /* 0x000722000c1e1d00 */
[----:B------:R-:W-:Y:S01]  /*0440*/  LEA.HI.X R77, R112, c[0x0][0x18c], RZ, 0x5, P0 ;  /* 0x00006300704d7a11 */ /* 0x000fe200000f2cff */
[----:B------:R-:W-:Y:S02]  /*0450*/  IMAD.WIDE R114, R110, R115, c[0x0][0x1a8] ;  /* 0x00006a006e727625 */ /* 0x000fe400078e0273 */
[----:B------:R-:W4:Y:S02]  /*0460*/  LDG.E.128 R52, [R52.64] ;  /* 0x0000000434347981 */ /* 0x000f24000c1e1d00 */
[----:B------:R-:W-:Y:S02]  /*0470*/  IMAD.WIDE.U32 R70, R112, R70, c[0x0][0x208] ;  /* 0x0000820070467625 */ /* 0x000fe400078e0046 */
[----:B------:R1:W4:Y:S04]  /*0480*/  LDG.E.128 R60, [R76.64] ;  /* 0x000000044c3c7981 */ /* 0x000328000c1e1d00 */
[----:B------:R-:W4:Y:S04]  /*0490*/  LDG.E R114, [R114.64] ;  /* 0x0000000472727981 */ /* 0x000f28000c1e1900 */
[----:B------:R3:W4:Y:S04]  /*04a0*/  LDG.E.128 R56, [R74.64+0x10] ;  /* 0x000010044a387981 */ /* 0x000728000c1e1d00 */
[----:B0-----:R-:W4:Y:S04]  /*04b0*/  LDG.E.128 R68, [R70.64] ;  /* 0x0000000446447981 */ /* 0x001f28000c1e1d00 */
[----:B------:R1:W4:Y:S01]  /*04c0*/  LDG.E.128 R64, [R76.64+0x10] ;  /* 0x000010044c407981 */ /* 0x000322000c1e1d00 */
[----:B------:R-:W-:-:S02]  /*04d0*/  ISETP.NE.U32.AND P0, PT, RZ, c[0x0][0x250], PT ;  /* 0x00009400ff007a0c */ /* 0x000fc40003f05070 */
[----:B------:R-:W-:Y:S02]  /*04e0*/  ISETP.NE.U32.AND P1, PT, RZ, c[0x0][0x218], PT ;  /* 0x00008600ff007a0c */ /* 0x000fe40003f25070 */
[----:B------:R-:W-:Y:S02]  /*04f0*/  ISETP.NE.AND.EX P0, PT, RZ, c[0x0][0x254], PT, P0 ;  /* 0x00009500ff007a0c */ /* 0x000fe40003f05300 */
[----:B------:R-:W-:Y:S01]  /*0500*/  ISETP.NE.AND.EX P1, PT, RZ, c[0x0][0x21c], PT, P1 ;  /* 0x00008700ff007a0c */ /* 0x000fe20003f25310 */
[----:B------:R-:W-:Y:S01]  /*0510*/  IMAD.SHL.U32 R119, R113, 0x8, RZ ;  /* 0x0000000871777824 */ /* 0x000fe200078e00ff */
[----:B------:R-:W-:-:S09]  /*0520*/  SHF.R.U32.HI R123, RZ, 0x1d, R113 ;  /* 0x0000001dff7b7819 */ /* 0x000fd20000011671 */
[----:B------:R-:W-:-:S04]  /*0530*/  @P0 IADD3 R120, P2, R119, c[0x0][0x198], RZ ;  /* 0x0000660077780a10 */ /* 0x000fc80007f5e0ff */
[----:B------:R-:W-:Y:S02]  /*0540*/  @P0 IADD3.X R121, R123, c[0x0][0x19c], RZ, P2, !PT ;  /* 0x000067007b790a10 */ /* 0x000fe400017fe4ff */
[C---:B------:R-:W-:Y:S02]  /*0550*/  @P1 LEA R116, P2, R113.reuse, c[0x0][0x218], 0x5 ;  /* 0x0000860071741a11 */ /* 0x040fe400078428ff */
[----:B------:R-:W-:Y:S01]  /*0560*/  SHF.L.U32 R122, R112, 0x3, RZ ;  /* 0x00000003707a7819 */ /* 0x000fe200000006ff */
[----:B-----5:R0:W5:Y:S01]  /*0570*/  @P0 LDG.E.64 R2, [R120.64] ;  /* 0x0000000478020981 */ /* 0x020162000c1e1b00 */
[----:B------:R-:W-:Y:S02]  /*0580*/  @P1 LEA.HI.X R117, R113, c[0x0][0x21c], RZ, 0x5, P2 ;  /* 0x0000870071751a11 */ /* 0x000fe400010f2cff */
[----:B-1----:R-:W-:Y:S02]  /*0590*/  IADD3 R76, P2, R119, c[0x0][0x190], RZ ;  /* 0x00006400774c7a10 */ /* 0x002fe40007f5e0ff */
[----:B------:R-:W-:Y:S01]  /*05a0*/  SHF.R.U32.HI R125, RZ, 0x1d, R112 ;  /* 0x0000001dff7d7819 */ /* 0x000fe20000011670 */
[----:B------:R1:W5:Y:S01]  /*05b0*/  @P1 LDG.E.128 R20, [R116.64] ;  /* 0x0000000474141981 */ /* 0x000362000c1e1d00 */
[----:B------:R-:W-:-:S02]  /*05c0*/  IADD3.X R77, R123, c[0x0][0x194], RZ, P2, !PT ;  /* 0x000065007b4d7a10 */ /* 0x000fc400017fe4ff */
[----:B---3--:R-:W-:Y:S01]  /*05d0*/  @P0 IADD3 R74, P3, R122, c[0x0][0x198], RZ ;  /* 0x000066007a4a0a10 */ /* 0x008fe20007f7e0ff */
[----:B------:R1:W5:Y:S04]  /*05e0*/  @P1 LDG.E.128 R24, [R116.64+0x10] ;  /* 0x0000100474181981 */ /* 0x000368000c1e1d00 */
[----:B------:R-:W5:Y:S01]  /*05f0*/  LDG.E.64 R76, [R76.64] ;  /* 0x000000044c4c7981 */ /* 0x000f62000c1e1b00 */
[----:B------:R-:W-:Y:S02]  /*0600*/  @P0 IADD3.X R75, R125, c[0x0][0x19c], RZ, P3, !PT ;  /* 0x000067007d4b0a10 */ /* 0x000fe40001ffe4ff */
[----:B------:R-:W-:Y:S02]  /*0610*/  ISETP.NE.AND P2, PT, R109, RZ, PT ;  /* 0x000000ff6d00720c */ /* 0x000fe40003f45270 */
[C---:B------:R-:W-:Y:S01]  /*0620*/  @P1 LEA R118, P3, R112.reuse, c[0x0][0x218], 0x5 ;  /* 0x0000860070761a11 */ /* 0x040fe200078628ff */
[----:B------:R3:W5:Y:S03]  /*0630*/  @P0 LDG.E.64 R72, [R74.64] ;  /* 0x000000044a480981 */ /* 0x000766000c1e1b00 */
[----:B------:R-:W-:-:S02]  /*0640*/  @P1 LEA.HI.X R119, R112, c[0x0][0x21c], RZ, 0x5, P3 ;  /* 0x0000870070771a11 */ /* 0x000fc400018f2cff */
[----:B------:R-:W-:-:S03]  /*0650*/  IADD3 R122, P3, R122, c[0x0][0x190], RZ ;  /* 0x000064007a7a7a10 */ /* 0x000fc60007f7e0ff */
[----:B------:R0:W5:Y:S01]  /*0660*/  @P1 LDG.E.128 R28, [R118.64] ;  /* 0x00000004761c1981 */ /* 0x000162000c1e1d00 */
[----:B------:R-:W-:-:S03]  /*0670*/  IADD3.X R123, R125, c[0x0][0x194], RZ, P3, !PT ;  /* 0x000065007d7b7a10 */ /* 0x000fc60001ffe4ff */
[----:B------:R0:W5:Y:S04]  /*0680*/  @P1 LDG.E.128 R32, [R118.64+0x10] ;  /* 0x0000100476201981 */ /* 0x000168000c1e1d00 */
[----:B---3--:R3:W5:Y:S01]  /*0690*/  LDG.E.64 R74, [R122.64] ;  /* 0x000000047a4a7981 */ /* 0x008762000c1e1b00 */
[----:B--2---:R-:W-:-:S05]  /*06a0*/  FSEL R124, R124, RZ, !P2 ;  /* 0x000000ff7c7c7208 */ /* 0x004fca0005000000 */
[C---:B----4-:R-:W-:Y:S02]  /*06b0*/  FADD.FTZ R129, -R124.reuse, R51 ;  /* 0x000000337c817221 */ /* 0x050fe40000010100 */
[C---:B-1----:R-:W-:Y:S02]  /*06c0*/  FADD.FTZ R117, -R124.reuse, R50 ;  /* 0x000000327c757221 */ /* 0x042fe40000010100 */
[C---:B0-----:R-:W-:Y:S01]  /*06d0*/  FADD.FTZ R121, -R124.reuse, R48 ;  /* 0x000000307c797221 */ /* 0x041fe20000010100 */
[----:B------:R-:W-:Y:S02]  /*06e0*/  PRMT R50, RZ, 0x7610, R53 ;  /* 0x00007610ff327816 */ /* 0x000fe40000000035 */
[--C-:B------:R-:W-:Y:S01]  /*06f0*/  PRMT R135, RZ, 0x5410, R55.reuse ;  /* 0x00005410ff877816 */ /* 0x100fe20000000037 */
[----:B------:R-:W-:Y:S01]  /*0700*/  FADD.FTZ R145, -R124, R62 ;  /* 0x0000003e7c917221 */ /* 0x000fe20000010100 */
[----:B------:R-:W-:Y:S02]  /*0710*/  PRMT R116, RZ, 0x7610, R55 ;  /* 0x00007610ff747816 */ /* 0x000fe40000000037 */
[----:B------:R-:W-:Y:S01]  /*0720*/  PRMT R51, RZ, 0x5410, R52 ;  /* 0x00005410ff337816 */ /* 0x000fe20000000034 */
[----:B------:R-:W-:Y:S01]  /*0730*/  FMUL.FTZ R62, R114, R129 ;  /* 0x00000081723e7220 */ /* 0x000fe20000410000 */
[----:B---3--:R-:W-:Y:S01]  /*0740*/  PRMT R123, RZ, 0x5410, R53 ;  /* 0x00005410ff7b7816 */ /* 0x008fe20000000035 */
[----:B------:R-:W-:Y:S01]  /*0750*/  FADD.FTZ R55, -R124, R57 ;  /* 0x000000397c377221 */ /* 0x000fe20000010100 */
[--C-:B------:R-:W-:Y:S01]  /*0760*/  PRMT R131, RZ, 0x5410, R54.reuse ;  /* 0x00005410ff837816 */ /* 0x100fe20000000036 */
[----:B------:R-:W-:Y:S01]  /*0770*/  FMUL.FTZ R57, R114, R121 ;  /* 0x0000007972397220 */ /* 0x000fe20000410000 */
[----:B------:R-:W-:Y:S01]  /*0780*/  PRMT R54, RZ, 0x7610, R54 ;  /* 0x00007610ff367816 */ /* 0x000fe20000000036 */
[----:B------:R-:W-:Y:S01]  /*0790*/  FADD.FTZ R53, -R124, R56 ;  /* 0x000000387c357221 */ /* 0x000fe20000010100 */
[----:B------:R-:W-:Y:S01]  /*07a0*/  PRMT R115, RZ, 0x5410, R71 ;  /* 0x00005410ff737816 */ /* 0x000fe20000000047 */
[----:B------:R-:W-:Y:S01]  /*07b0*/  FADD.FTZ R95, R50, R95 ;  /* 0x0000005f325f7221 */ /* 0x000fe20000010000 */
[----:B------:R-:W-:Y:S01]  /*07c0*/  PRMT R48, RZ, 0x7610, R71 ;  /* 0x00007610ff307816 */ /* 0x000fe20000000047 */
[-C--:B------:R-:W-:Y:S01]  /*07d0*/  FFMA.FTZ R79, R62, R50.reuse, R79 ;  /* 0x000000323e4f7223 */ /* 0x080fe2000001004f */
[----:B------:R-:W-:Y:S01]  /*07e0*/  PRMT R52, RZ, 0x7610, R52 ;  /* 0x00007610ff347816 */ /* 0x000fe20000000034 */
[----:B------:R-:W-:-:S02]  /*07f0*/  FMUL.FTZ R71, R19, R50 ;  /* 0x0000003213477220 */ /* 0x000fc40000410000 */
[----:B------:R-:W-:Y:S02]  /*0800*/  FADD.FTZ R133, -R124, R58 ;  /* 0x0000003a7c857221 */ /* 0x000fe40000010100 */
[----:B------:R-:W-:Y:S02]  /*0810*/  FMUL.FTZ R50, R114, R55 ;  /* 0x0000003772327220 */ /* 0x000fe40000410000 */
[----:B------:R-:W-:Y:S02]  /*0820*/  FADD.FTZ R137, -R124, R59 ;  /* 0x0000003b7c897221 */ /* 0x000fe40000010100 */
[----:B------:R-:W-:Y:S02]  /*0830*/  FMUL.FTZ R58, R16, R51 ;  /* 0x00000033103a7220 */ /* 0x000fe40000410000 */
[----:B------:R-:W-:Y:S02]  /*0840*/  FADD.FTZ R127, -R124, R49 ;  /* 0x000000317c7f7221 */ /* 0x000fe40000010100 */
[----:B------:R-:W-:-:S02]  /*0850*/  FADD.FTZ R94, R51, R94 ;  /* 0x0000005e335e7221 */ /* 0x000fc40000010000 */
[----:B------:R-:W-:Y:S02]  /*0860*/  FFMA.FTZ R78, R57, R51, R78 ;  /* 0x00000033394e7223 */ /* 0x000fe4000001004e */
[----:B------:R-:W-:Y:S02]  /*0870*/  FADD.FTZ R149, -R124, R63 ;  /* 0x0000003f7c957221 */ /* 0x000fe40000010100 */
[----:B------:R-:W-:Y:S01]  /*0880*/  FMUL.FTZ R51, R114, R53 ;  /* 0x0000003572337220 */ /* 0x000fe20000410000 */
[----:B------:R-:W-:Y:S01]  /*0890*/  PRMT R141, RZ, 0x5410, R68 ;  /* 0x00005410ff8d7816 */ /* 0x000fe20000000044 */
[----:B------:R-:W-:Y:S01]  /*08a0*/  FADD.FTZ R139, -R124, R60 ;  /* 0x0000003c7c8b7221 */ /* 0x000fe20000010100 */
[----:B------:R-:W-:Y:S01]  /*08b0*/  PRMT R120, RZ, 0x7610, R68 ;  /* 0x00007610ff787816 */ /* 0x000fe20000000044 */
[----:B------:R-:W-:Y:S02]  /*08c0*/  FMUL.FTZ R63, R114, R117 ;  /* 0x00000075723f7220 */ /* 0x000fe40000410000 */
[----:B------:R-:W-:-:S02]  /*08d0*/  FADD.FTZ R97, R54, R97 ;  /* 0x0000006136617221 */ /* 0x000fc40000010000 */
[-C--:B------:R-:W-:Y:S02]  /*08e0*/  FFMA.FTZ R81, R50, R54.reuse, R81 ;  /* 0x0000003632517223 */ /* 0x080fe40000010051 */
[----:B------:R-:W-:Y:S02]  /*08f0*/  FMUL.FTZ R53, R13, R54 ;  /* 0x000000360d357220 */ /* 0x000fe40000410000 */
[----:B------:R-:W-:Y:S02]  /*0900*/  FMUL.FTZ R60, R17, R52 ;  /* 0x00000034113c7220 */ /* 0x000fe40000410000 */
[C---:B------:R-:W-:Y:S02]  /*0910*/  FMUL.FTZ R54, R114.reuse, R137 ;  /* 0x0000008972367220 */ /* 0x040fe40000410000 */
[----:B------:R-:W-:Y:S02]  /*0920*/  FADD.FTZ R117, RZ, R58 ;  /* 0x0000003aff757221 */ /* 0x000fe40000010000 */
[----:B------:R-:W-:-:S02]  /*0930*/  FMUL.FTZ R59, R114, R127 ;  /* 0x0000007f723b7220 */ /* 0x000fc40000410000 */
[----:B------:R-:W-:Y:S02]  /*0940*/  FFMA.FTZ R68, R57, R58, RZ ;  /* 0x0000003a39447223 */ /* 0x000fe400000100ff */
[C---:B------:R-:W-:Y:S02]  /*0950*/  FADD.FTZ R143, -R124.reuse, R61 ;  /* 0x0000003d7c8f7221 */ /* 0x040fe40000010100 */
[----:B------:R-:W-:Y:S02]  /*0960*/  FADD.FTZ R49, -R124, R66 ;  /* 0x000000427c317221 */ /* 0x000fe40000010100 */
        /* <DEDUP_REMOVED lines=23> */
[----:B------:R-:W-:Y:S02]  /*0ae0*/  FMUL.FTZ R55, R114, R133 ;  /* 0x0000008572377220 */ /* 0x000fe40000410000 */
[----:B------:R-:W-:Y:S02]  /*0af0*/  FFMA.FTZ R120, R50, R53, R120 ;  /* 0x0000003532787223 */ /* 0x000fe40000010078 */
[C---:B------:R-:W-:Y:S02]  /*0b00*/  FADD.FTZ R119, -R124.reuse, R64 ;  /* 0x000000407c777221 */ /* 0x040fe40000010100 */
[----:B------:R-:W-:-:S02]  /*0b10*/  FADD.FTZ R65, -R124, R65 ;  /* 0x000000417c417221 */ /* 0x000fc40000010100 */
[----:B------:R-:W-:Y:S01]  /*0b20*/  FADD.FTZ R67, -R124, R67 ;  /* 0x000000437c437221 */ /* 0x000fe20000010100 */
[--C-:B------:R-:W-:Y:S01]  /*0b30*/  PRMT R124, RZ, 0x7610, R69.reuse ;  /* 0x00007610ff7c7816 */ /* 0x100fe20000000045 */
[----:B------:R-:W-:Y:S02]  /*0b40*/  FMUL.FTZ R118, R114, R149 ;  /* 0x0000009572767220 */ /* 0x000fe40000410000 */
[----:B------:R-:W-:Y:S02]  /*0b50*/  FADD.FTZ R122, R123, R56 ;  /* 0x000000387b7a7221 */ /* 0x000fe40000010000 */
[----:B------:R-:W-:Y:S01]  /*0b60*/  FFMA.FTZ R120, R55, R56, R120 ;  /* 0x0000003837787223 */ /* 0x000fe20000010078 */
[----:B------:R-:W-:Y:S01]  /*0b70*/  PRMT R147, RZ, 0x5410, R69 ;  /* 0x00005410ff937816 */ /* 0x000fe20000000045 */
[----:B------:R-:W-:Y:S02]  /*0b80*/  FMUL.FTZ R64, R8, R141 ;  /* 0x0000008d08407220 */ /* 0x000fe40000410000 */
[----:B------:R-:W-:-:S02]  /*0b90*/  FADD.FTZ R103, R124, R103 ;  /* 0x000000677c677221 */ /* 0x000fc40000010000 */
[-C--:B------:R-:W-:Y:S02]  /*0ba0*/  FFMA.FTZ R87, R118, R124.reuse, R87 ;  /* 0x0000007c76577223 */ /* 0x080fe40000010057 */
[----:B------:R-:W-:Y:S02]  /*0bb0*/  FMUL.FTZ R123, R11, R124 ;  /* 0x0000007c0b7b7220 */ /* 0x000fe40000410000 */
[----:B------:R-:W-:Y:S01]  /*0bc0*/  FADD.FTZ R127, R122, R61 ;  /* 0x0000003d7a7f7221 */ /* 0x000fe20000010000 */
[----:B------:R-:W-:Y:S01]  /*0bd0*/  PRMT R125, RZ, 0x5410, R70 ;  /* 0x00005410ff7d7816 */ /* 0x000fe20000000046 */
[----:B------:R-:W-:Y:S02]  /*0be0*/  FMUL.FTZ R69, R114, R139 ;  /* 0x0000008b72457220 */ /* 0x000fe40000410000 */
[----:B------:R-:W-:Y:S02]  /*0bf0*/  FFMA.FTZ R124, R54, R61, R120 ;  /* 0x0000003d367c7223 */ /* 0x000fe40000010078 */
        /* <DEDUP_REMOVED lines=8> */
[----:B------:R-:W-:Y:S02]  /*0c80*/  FMUL.FTZ R121, R114, R145 ;  /* 0x0000009172797220 */ /* 0x000fe40000410000 */
[----:B------:R-:W-:Y:S02]  /*0c90*/  FFMA.FTZ R124, R68, R117, R124 ;  /* 0x00000075447c7223 */ /* 0x000fe4000001007c */
[----:B------:R-:W-:Y:S01]  /*0ca0*/  FADD.FTZ R122, R125, R116 ;  /* 0x000000747d7a7221 */ /* 0x000fe20000010000 */
[----:B------:R-:W-:Y:S01]  /*0cb0*/  PRMT R70, RZ, 0x7610, R70 ;  /* 0x00007610ff467816 */ /* 0x000fe20000000046 */
        /* <DEDUP_REMOVED lines=12> */
[----:B------:R-:W-:Y:S02]  /*0d80*/  FADD.FTZ R126, R49, R70 ;  /* 0x00000046317e7221 */ /* 0x000fe40000010000 */
[----:B------:R-:W-:-:S02]  /*0d90*/  FMUL.FTZ R115, R6, R115 ;  /* 0x0000007306737220 */ /* 0x000fc40000410000 */
        /* <DEDUP_REMOVED lines=19> */
.L_x_933:
        /* <DEDUP_REMOVED lines=18> */
.L_x_934:
        /* <DEDUP_REMOVED lines=9> */
[----:B0-----:R-:W-:Y:S02]  /*1080*/  FSEL R129, R130, RZ, !P2 ;  /* 0x000000ff82817208 */ /* 0x001fe40005000000 */
[----:B------:R-:W-:-:S02]  /*1090*/  LOP3.LUT P3, RZ, R48, 0xff, RZ, 0xc0, !PT ;  /* 0x000000ff30ff7812 */ /* 0x000fc4000786c0ff */
[----:B------:R-:W-:Y:S01]  /*10a0*/  @P0 LOP3.LUT P4, RZ, R49, 0xff, RZ, 0xc0, !PT ;  /* 0x000000ff31ff0812 */ /* 0x000fe2000788c0ff */
[-CC-:B------:R-:W-:Y:S01]  /*10b0*/  FFMA.FTZ R57, R57, R132.reuse, R129.reuse ;  /* 0x0000008439397223 */ /* 0x180fe20000010081 */
[----:B------:R-:W-:Y:S01]  /*10c0*/  LOP3.LUT P6, RZ, R76, 0xff0000, RZ, 0xc0, !PT ;  /* 0x00ff00004cff7812 */ /* 0x000fe200078cc0ff */
[-C--:B------:R-:W-:Y:S01]  /*10d0*/  FFMA.FTZ R59, R59, R132.reuse, R129 ;  /* 0x000000843b3b7223 */ /* 0x080fe20000010081 */
[----:B------:R-:W-:Y:S01]  /*10e0*/  @P0 LOP3.LUT P2, RZ, R2, 0xff00, RZ, 0xc0, !PT ;  /* 0x0000ff0002ff0812 */ /* 0x000fe2000784c0ff */
[----:B------:R-:W-:Y:S02]  /*10f0*/  FADD.FTZ R57, R58, -R57 ;  /* 0x800000393a397221 */ /* 0x000fe40000010000 */
[-CC-:B------:R-:W-:Y:S02]  /*1100*/  FFMA.FTZ R63, R63, R132.reuse, R129.reuse ;  /* 0x000000843f3f7223 */ /* 0x180fe40000010081 */
[----:B------:R-:W-:Y:S02]  /*1110*/  FMUL.FTZ R49, R114, R57 ;  /* 0x0000003972317220 */ /* 0x000fe40000410000 */
[----:B------:R-:W-:-:S02]  /*1120*/  FFMA.FTZ R62, R62, R132, R129 ;  /* 0x000000843e3e7223 */ /* 0x000fc40000010081 */
[----:B------:R-:W-:Y:S02]  /*1130*/  FADD.FTZ R59, R60, -R59 ;  /* 0x8000003b3c3b7221 */ /* 0x000fe40000010000 */
[----:B------:R-:W-:Y:S02]  /*1140*/  FADD.FTZ R63, R66, -R63 ;  /* 0x8000003f423f7221 */ /* 0x000fe40000010000 */
[----:B------:R-:W-:Y:S02]  /*1150*/  @P1 FADD.FTZ R49, R20, R49 ;  /* 0x0000003114311221 */ /* 0x000fe40000010000 */
[----:B------:R-:W-:Y:S02]  /*1160*/  FADD.FTZ R71, R71, -R62 ;  /* 0x8000003e47477221 */ /* 0x000fe40000010000 */
[C---:B------:R-:W-:Y:S02]  /*1170*/  FMUL.FTZ R58, R114.reuse, R59 ;  /* 0x0000003b723a7220 */ /* 0x040fe40000410000 */
[----:B------:R-:W-:-:S02]  /*1180*/  FMUL.FTZ R59, R114, R63 ;  /* 0x0000003f723b7220 */ /* 0x000fc40000410000 */
[----:B------:R-:W-:Y:S02]  /*1190*/  FMUL.FTZ R125, R49, c[0x0][0x1e8] ;  /* 0x00007a00317d7a20 */ /* 0x000fe40000410000 */
[----:B------:R-:W-:Y:S02]  /*11a0*/  FMUL.FTZ R130, R114, R71 ;  /* 0x0000004772827220 */ /* 0x000fe40000410000 */
[----:B------:R-:W-:Y:S01]  /*11b0*/  FFMA.FTZ R51, R51, R132, R129 ;  /* 0x0000008433337223 */ /* 0x000fe20000010081 */
[C---:B------:R-:W-:Y:S01]  /*11c0*/  FSEL R126, R125.reuse, RZ, P3 ;  /* 0x000000ff7d7e7208 */ /* 0x040fe20001800000 */
[----:B------:R-:W-:Y:S01]  /*11d0*/  @P1 FADD.FTZ R59, R22, R59 ;  /* 0x0000003b163b1221 */ /* 0x000fe20000010000 */
[----:B------:R-:W-:Y:S01]  /*11e0*/  @P0 FSEL R125, R125, RZ, P4 ;  /* 0x000000ff7d7d0208 */ /* 0x000fe20002000000 */
[----:B------:R-:W-:Y:S01]  /*11f0*/  @P1 FADD.FTZ R58, R21, R58 ;  /* 0x0000003a153a1221 */ /* 0x000fe20000010000 */
[----:B------:R-:W-:Y:S01]  /*1200*/  LOP3.LUT P4, RZ, R76, 0xff000000, RZ, 0xc0, !PT ;  /* 0xff0000004cff7812 */ /* 0x000fe2000788c0ff */
[----:B------:R-:W-:Y:S01]  /*1210*/  @P1 FADD.FTZ R130, R23, R130 ;  /* 0x0000008217821221 */ /* 0x000fe20000010000 */
[----:B------:R-:W-:Y:S01]  /*1220*/  @P0 LOP3.LUT P3, RZ, R2, 0xff0000, RZ, 0xc0, !PT ;  /* 0x00ff000002ff0812 */ /* 0x000fe2000786c0ff */
[----:B------:R-:W-:Y:S01]  /*1230*/  FADD.FTZ R51, R52, -R51 ;  /* 0x8000003334337221 */ /* 0x000fe20000010000 */
[----:B------:R-:W-:Y:S01]  /*1240*/  @P0 F2FP.BF16.PACK_AB R125, RZ, R125 ;  /* 0x0000007dff7d023e */ /* 0x000fe200000010ff */
[----:B------:R-:W-:-:S02]  /*1250*/  FMUL.FTZ R66, R59, c[0x0][0x1e8] ;  /* 0x00007a003b427a20 */ /* 0x000fc40000410000 */
[----:B------:R-:W-:Y:S01]  /*1260*/  FMUL.FTZ R48, R58, c[0x0][0x1e8] ;  /* 0x00007a003a307a20 */ /* 0x000fe20000410000 */
[----:B------:R-:W-:Y:S01]  /*1270*/  @P0 PRMT R44, R125, 0x7610, R44 ;  /* 0x000076107d2c0816 */ /* 0x000fe2000000002c */
[----:B------:R-:W-:Y:S01]  /*1280*/  FMUL.FTZ R76, R130, c[0x0][0x1e8] ;  /* 0x00007a00824c7a20 */ /* 0x000fe20000410000 */
[----:B------:R-:W-:Y:S01]  /*1290*/  FSEL R57, R66, RZ, P6 ;  /* 0x000000ff42397208 */ /* 0x000fe20003000000 */
[-CC-:B------:R-:W-:Y:S01]  /*12a0*/  FFMA.FTZ R63, R55, R132.reuse, R129.reuse ;  /* 0x00000084373f7223 */ /* 0x180fe20000010081 */
[----:B------:R-:W-:Y:S01]  /*12b0*/  @P0 FSEL R71, R48, RZ, P2 ;  /* 0x000000ff30470208 */ /* 0x000fe20001000000 */
[----:B------:R-:W-:Y:S01]  /*12c0*/  FMUL.FTZ R55, R114, R51 ;  /* 0x0000003372377220 */ /* 0x000fe20000410000 */
[----:B------:R-:W-:Y:S01]  /*12d0*/  @P0 FSEL R66, R66, RZ, P3 ;  /* 0x000000ff42420208 */ /* 0x000fe20001800000 */
[-C--:B------:R-:W-:Y:S01]  /*12e0*/  FFMA.FTZ R68, R68, R132.reuse, R129 ;  /* 0x0000008444447223 */ /* 0x080fe20000010081 */
[----:B------:R-:W-:Y:S01]  /*12f0*/  FSEL R128, R76, RZ, P4 ;  /* 0x000000ff4c807208 */ /* 0x000fe20002000000 */
[----:B------:R-:W-:Y:S01]  /*1300*/  @P1 FADD.FTZ R55, R24, R55 ;  /* 0x0000003718371221 */ /* 0x000fe20000010000 */
[C---:B------:R-:W-:Y:S01]  /*1310*/  LOP3.LUT P2, RZ, R77.reuse, 0xff, RZ, 0xc0, !PT ;  /* 0x000000ff4dff7812 */ /* 0x040fe2000784c0ff */
[-CC-:B------:R-:W-:Y:S01]  /*1320*/  FFMA.FTZ R50, R50, R132.reuse, R129.reuse ;  /* 0x0000008432327223 */ /* 0x180fe20000010081 */
[C---:B------:R-:W-:Y:S01]  /*1330*/  LOP3.LUT P6, RZ, R77.reuse, 0xff00, RZ, 0xc0, !PT ;  /* 0x0000ff004dff7812 */ /* 0x040fe200078cc0ff */
[-CC-:B------:R-:W-:Y:S01]  /*1340*/  FFMA.FTZ R54, R54, R132.reuse, R129.reuse ;  /* 0x0000008436367223 */ /* 0x180fe20000010081 */
[----:B------:R-:W-:Y:S01]  /*1350*/  LOP3.LUT P3, RZ, R77, 0xff0000, RZ, 0xc0, !PT ;  /* 0x00ff00004dff7812 */ /* 0x000fe2000786c0ff */
[----:B------:R-:W-:Y:S01]  /*1360*/  FADD.FTZ R53, R53, -R50 ;  /* 0x8000003235357221 */ /* 0x000fe20000010000 */
[----:B------:R-:W-:Y:S01]  /*1370*/  LOP3.LUT P4, RZ, R77, 0xff000000, RZ, 0xc0, !PT ;  /* 0xff0000004dff7812 */ /* 0x000fe2000788c0ff */
[----:B------:R-:W-:Y:S01]  /*1380*/  FFMA.FTZ R77, R65, R132, R129 ;  /* 0x00000084414d7223 */ /* 0x000fe20000010081 */
[----:B------:R-:W-:Y:S01]  /*1390*/  FSEL R127, R48, RZ, P5 ;  /* 0x000000ff307f7208 */ /* 0x000fe20002800000 */
[----:B------:R-:W-:Y:S01]  /*13a0*/  FADD.FTZ R65, R117, -R68 ;  /* 0x8000004475417221 */ /* 0x000fe20000010000 */
[----:B------:R-:W-:Y:S01]  /*13b0*/  @P0 LOP3.LUT P5, RZ, R2, 0xff000000, RZ, 0xc0, !PT ;  /* 0xff00000002ff0812 */ /* 0x000fe200078ac0ff */
[----:B------:R-:W-:Y:S01]  /*13c0*/  FMUL.FTZ R68, R55, c[0x0][0x1e8] ;  /* 0x00007a0037447a20 */ /* 0x000fe20000410000 */
[----:B------:R-:W-:Y:S01]  /*13d0*/  MOV R48, R74 ;  /* 0x0000004a00307202 */ /* 0x000fe20000000f00 */
[----:B------:R-:W-:Y:S01]  /*13e0*/  FADD.FTZ R63, R56, -R63 ;  /* 0x8000003f383f7221 */ /* 0x000fe20000010000 */
[----:B------:R-:W-:Y:S01]  /*13f0*/  @P0 FSEL R76, R76, RZ, P5 ;  /* 0x000000ff4c4c0208 */ /* 0x000fe20002800000 */
[-CC-:B------:R-:W-:Y:S01]  /*1400*/  FFMA.FTZ R122, R122, R132.reuse, R129.reuse ;  /* 0x000000847a7a7223 */ /* 0x180fe20000010081 */
[----:B------:R-:W-:Y:S01]  /*1410*/  FSEL R117, R68, RZ, P2 ;  /* 0x000000ff44757208 */ /* 0x000fe20001000000 */
[----:B------:R-:W-:Y:S01]  /*1420*/  FMUL.FTZ R56, R114, R53 ;  /* 0x0000003572387220 */ /* 0x000fe20000410000 */
[----:B------:R-:W-:Y:S01]  /*1430*/  @P0 LOP3.LUT P2, RZ, R3, 0xff, RZ, 0xc0, !PT ;  /* 0x000000ff03ff0812 */ /* 0x000fe2000784c0ff */
[----:B------:R-:W-:Y:S01]  /*1440*/  FADD.FTZ R61, R61, -R54 ;  /* 0x800000363d3d7221 */ /* 0x000fe20000010000 */
[----:B------:R-:W-:Y:S01]  /*1450*/  LOP3.LUT P5, RZ, R48, 0xff, RZ, 0xc0, !PT ;  /* 0x000000ff30ff7812 */ /* 0x000fe200078ac0ff */
[-CC-:B------:R-:W-:Y:S01]  /*1460*/  FFMA.FTZ R118, R118, R132.reuse, R129.reuse ;  /* 0x0000008476767223 */ /* 0x180fe20000010081 */
[----:B------:R-:W-:Y:S01]  /*1470*/  @P0 FSEL R68, R68, RZ, P2 ;  /* 0x000000ff44440208 */ /* 0x000fe20001000000 */
[-C--:B------:R-:W-:Y:S01]  /*1480*/  FFMA.FTZ R121, R121, R132.reuse, R129 ;  /* 0x0000008479797223 */ /* 0x080fe20000010081 */
[----:B------:R-:W-:Y:S01]  /*1490*/  ISETP.NE.U32.AND P2, PT, RZ, c[0x0][0x258], PT ;  /* 0x00009600ff007a0c */ /* 0x000fe20003f45070 */
[----:B------:R-:W-:Y:S01]  /*14a0*/  @P1 FADD.FTZ R56, R25, R56 ;  /* 0x0000003819381221 */ /* 0x000fe20000010000 */
[----:B------:R-:W-:Y:S01]  /*14b0*/  SHF.R.U32.HI R48, RZ, 0x1c, R113 ;  /* 0x0000001cff307819 */ /* 0x000fe20000011671 */
[----:B------:R-:W-:Y:S01]  /*14c0*/  FADD.FTZ R115, R115, -R122 ;  /* 0x8000007a73737221 */ /* 0x000fe20000010000 */
[----:B------:R-:W-:Y:S01]  /*14d0*/  ISETP.NE.AND.EX P2, PT, RZ, c[0x0][0x25c], PT, P2 ;  /* 0x00009700ff007a0c */ /* 0x000fe20003f45320 */
[-CC-:B------:R-:W-:Y:S01]  /*14e0*/  FFMA.FTZ R69, R69, R132.reuse, R129.reuse ;  /* 0x0000008445457223 */ /* 0x180fe20000010081 */
[----:B------:R-:W-:Y:S01]  /*14f0*/  F2FP.BF16.PACK_AB R57, R128, R57 ;  /* 0x000000398039723e */ /* 0x000fe200000010ff */
[--C-:B------:R-:W-:Y:S01]  /*1500*/  FFMA.FTZ R120, R120, R132, R129.reuse ;  /* 0x0000008478787223 */ /* 0x100fe20000010081 */
[----:B------:R-:W-:Y:S01]  /*1510*/  @P0 F2FP.BF16.PACK_AB R66, RZ, R66 ;  /* 0x00000042ff42023e */ /* 0x000fe200000010ff */
[----:B------:R-:W-:Y:S01]  /*1520*/  FMUL.FTZ R122, R114, R61 ;  /* 0x0000003d727a7220 */ /* 0x000fe20000410000 */
[----:B------:R-:W-:Y:S01]  /*1530*/  @P0 F2FP.BF16.PACK_AB R68, RZ, R68 ;  /* 0x00000044ff44023e */ /* 0x000fe200000010ff */
[----:B------:R-:W-:Y:S01]  /*1540*/  FFMA.FTZ R129, R67, R132, R129 ;  /* 0x0000008443817223 */ /* 0x000fe20000010081 */
[----:B------:R-:W-:Y:S01]  /*1550*/  @P0 F2FP.BF16.PACK_AB R71, RZ, R71 ;  /* 0x00000047ff47023e */ /* 0x000fe200000010ff */
[----:B------:R-:W-:Y:S01]  /*1560*/  FADD.FTZ R67, R123, -R118 ;  /* 0x800000767b437221 */ /* 0x000fe20000010000 */
[----:B------:R-:W-:Y:S01]  /*1570*/  @P0 F2FP.BF16.PACK_AB R76, RZ, R76 ;  /* 0x0000004cff4c023e */ /* 0x000fe200000010ff */
[----:B------:R-:W-:Y:S01]  /*1580*/  FADD.FTZ R121, R116, -R121 ;  /* 0x8000007974797221 */ /* 0x000fe20000010000 */
[----:B------:R-:W-:Y:S01]  /*1590*/  @P0 PRMT R45, R66, 0x7610, R45 ;  /* 0x00007610422d0816 */ /* 0x000fe2000000002d */
[----:B------:R-:W-:Y:S01]  /*15a0*/  FMUL.FTZ R118, R56, c[0x0][0x1e8] ;  /* 0x00007a0038767a20 */ /* 0x000fe20000410000 */
[----:B------:R-:W-:Y:S01]  /*15b0*/  @P0 PRMT R46, R68, 0x7610, R46 ;  /* 0x00007610442e0816 */ /* 0x000fe2000000002e */
[----:B------:R-:W-:Y:S01]  /*15c0*/  FMUL.FTZ R53, R114, R63 ;  /* 0x0000003f72357220 */ /* 0x000fe20000410000 */
[----:B------:R-:W-:Y:S01]  /*15d0*/  @P0 PRMT R44, R44, 0x5410, R71 ;  /* 0x000054102c2c0816 */ /* 0x000fe20000000047 */
[----:B------:R-:W-:Y:S01]  /*15e0*/  @P1 FADD.FTZ R122, R27, R122 ;  /* 0x0000007a1b7a1221 */ /* 0x000fe20000010000 */
[----:B------:R-:W-:Y:S01]  /*15f0*/  FSEL R132, R118, RZ, P6 ;  /* 0x000000ff76847208 */ /* 0x000fe20003000000 */
[----:B------:R-:W-:Y:S01]  /*1600*/  FADD.FTZ R69, R64, -R69 ;  /* 0x8000004540457221 */ /* 0x000fe20000010000 */
[----:B------:R-:W-:Y:S01]  /*1610*/  @P0 LOP3.LUT P6, RZ, R3, 0xff00, RZ, 0xc0, !PT ;  /* 0x0000ff0003ff0812 */ /* 0x000fe200078cc0ff */
[----:B------:R-:W-:Y:S01]  /*1620*/  FMUL.FTZ R123, R114, R121 ;  /* 0x00000079727b7220 */ /* 0x000fe20000410000 */
[----:B------:R-:W-:Y:S01]  /*1630*/  SHF.L.U32 R64, R113, 0x4, RZ ;  /* 0x0000000471407819 */ /* 0x000fe200000006ff */
[----:B------:R-:W-:Y:S01]  /*1640*/  @P1 FADD.FTZ R53, R26, R53 ;  /* 0x000000351a351221 */ /* 0x000fe20000010000 */
[----:B------:R-:W-:Y:S01]  /*1650*/  @P0 FSEL R118, R118, RZ, P6 ;  /* 0x000000ff76760208 */ /* 0x000fe20003000000 */
[----:B------:R-:W-:Y:S01]  /*1660*/  FMUL.FTZ R121, R122, c[0x0][0x1e8] ;  /* 0x00007a007a797a20 */ /* 0x000fe20000410000 */
[----:B------:R-:W-:Y:S01]  /*1670*/  @P0 LOP3.LUT P6, RZ, R3, 0xff0000, RZ, 0xc0, !PT ;  /* 0x00ff000003ff0812 */ /* 0x000fe200078cc0ff */
[----:B------:R-:W-:Y:S01]  /*1680*/  FADD.FTZ R119, R119, -R120 ;  /* 0x8000007877777221 */ /* 0x000fe20000010000 */
[----:B------:R-:W-:Y:S01]  /*1690*/  @P0 F2FP.BF16.PACK_AB R118, RZ, R118 ;  /* 0x00000076ff76023e */ /* 0x000fe200000010ff */
[----:B------:R-:W-:Y:S01]  /*16a0*/  FMUL.FTZ R51, R114, R69 ;  /* 0x0000004572337220 */ /* 0x000fe20000410000 */
[----:B------:R-:W-:Y:S01]  /*16b0*/  FSEL R134, R121, RZ, P4 ;  /* 0x000000ff79867208 */ /* 0x000fe20002000000 */
[----:B------:R-:W-:Y:S01]  /*16c0*/  FADD.FTZ R131, R124, -R129 ;  /* 0x800000817c837221 */ /* 0x000fe20000010000 */
[----:B------:R-:W-:Y:S01]  /*16d0*/  @P2 LEA R60, P4, R113, c[0x0][0x258], 0x5 ;  /* 0x00009600713c2a11 */ /* 0x000fe200078828ff */
[----:B------:R-:W-:Y:S01]  /*16e0*/  FMUL.FTZ R120, R53, c[0x0][0x1e8] ;  /* 0x00007a0035787a20 */ /* 0x000fe20000410000 */
[----:B------:R-:W-:Y:S01]  /*16f0*/  @P0 PRMT R45, R45, 0x5410, R76 ;  /* 0x000054102d2d0816 */ /* 0x000fe2000000004c */
[----:B------:R-:W-:Y:S01]  /*1700*/  @P1 FADD.FTZ R51, R28, R51 ;  /* 0x000000331c331221 */ /* 0x000fe20000010000 */
[----:B------:R-:W-:Y:S01]  /*1710*/  @P2 LEA.HI.X R61, R113, c[0x0][0x25c], RZ, 0x5, P4 ;  /* 0x00009700713d2a11 */ /* 0x000fe200020f2cff */
[----:B------:R-:W-:Y:S01]  /*1720*/  FMUL.FTZ R124, R114, R131 ;  /* 0x00000083727c7220 */ /* 0x000fe20000410000 */
[----:B------:R-:W-:Y:S01]  /*1730*/  FSEL R131, R120, RZ, P3 ;  /* 0x000000ff78837208 */ /* 0x000fe20001800000 */
[----:B------:R-:W-:Y:S01]  /*1740*/  FADD.FTZ R77, R70, -R77 ;  /* 0x8000004d464d7221 */ /* 0x000fe20000010000 */
[----:B------:R-:W-:Y:S01]  /*1750*/  @P0 FSEL R120, R120, RZ, P6 ;  /* 0x000000ff78780208 */ /* 0x000fe20003000000 */
[----:B------:R-:W-:Y:S01]  /*1760*/  FMUL.FTZ R113, R51, c[0x0][0x1e8] ;  /* 0x00007a0033717a20 */ /* 0x000fe20000410000 */
[----:B------:R-:W-:Y:S01]  /*1770*/  @P0 LOP3.LUT P6, RZ, R3, 0xff000000, RZ, 0xc0, !PT ;  /* 0xff00000003ff0812 */ /* 0x000fe200078cc0ff */
[C---:B------:R-:W-:Y:S01]  /*1780*/  FMUL.FTZ R70, R114.reuse, R65 ;  /* 0x0000004172467220 */ /* 0x040fe20000410000 */
[----:B------:R-:W-:Y:S01]  /*1790*/  ISETP.NE.U32.AND P3, PT, RZ, c[0x0][0x258], PT ;  /* 0x00009600ff007a0c */ /* 0x000fe20003f65070 */
[C---:B------:R-:W-:Y:S01]  /*17a0*/  FMUL.FTZ R52, R114.reuse, R67 ;  /* 0x0000004372347220 */ /* 0x040fe20000410000 */
[----:B------:R-:W-:Y:S01]  /*17b0*/  @P0 FSEL R121, R121, RZ, P6 ;  /* 0x000000ff79790208 */ /* 0x000fe20003000000 */
[----:B------:R-:W-:Y:S01]  /*17c0*/  FMUL.FTZ R119, R114, R119 ;  /* 0x0000007772777220 */ /* 0x000fe20000410000 */
[----:B------:R-:W-:Y:S01]  /*17d0*/  IADD3 R62, P6, R64, c[0x0][0x248], RZ ;  /* 0x00009200403e7a10 */ /* 0x000fe20007fde0ff */
[C---:B------:R-:W-:Y:S01]  /*17e0*/  FMUL.FTZ R116, R114.reuse, R77 ;  /* 0x0000004d72747220 */ /* 0x040fe20000410000 */
[----:B------:R-:W-:Y:S01]  /*17f0*/  ISETP.NE.AND.EX P3, PT, RZ, c[0x0][0x25c], PT, P3 ;  /* 0x00009700ff007a0c */ /* 0x000fe20003f65330 */
[----:B------:R-:W-:Y:S01]  /*1800*/  FMUL.FTZ R129, R114, R115 ;  /* 0x0000007372817220 */ /* 0x000fe20000410000 */
[----:B------:R-:W-:Y:S01]  /*1810*/  FSEL R114, R113, RZ, P5 ;  /* 0x000000ff71727208 */ /* 0x000fe20002800000 */
[----:B------:R-:W-:Y:S01]  /*1820*/  @P1 FADD.FTZ R52, R31, R52 ;  /* 0x000000341f341221 */ /* 0x000fe20000010000 */
[----:B------:R-:W-:Y:S01]  /*1830*/  @P0 IADD3 R64, P5, R64, c[0x0][0x250], RZ ;  /* 0x0000940040400a10 */ /* 0x000fe20007fbe0ff */
[----:B------:R-:W-:Y:S01]  /*1840*/  @P1 FADD.FTZ R123, R30, R123 ;  /* 0x0000007b1e7b1221 */ /* 0x000fe20000010000 */
[----:B------:R-:W-:Y:S01]  /*1850*/  IADD3.X R63, R48, c[0x0][0x24c], RZ, P6, !PT ;  /* 0x00009300303f7a10 */ /* 0x000fe200037fe4ff */
[----:B------:R-:W-:Y:S01]  /*1860*/  @P1 FADD.FTZ R129, R34, R129 ;  /* 0x0000008122811221 */ /* 0x000fe20000010000 */
[----:B------:R-:W-:Y:S01]  /*1870*/  @P0 IADD3.X R65, R48, c[0x0][0x254], RZ, P5, !PT ;  /* 0x0000950030410a10 */ /* 0x000fe20002ffe4ff */
[----:B------:R-:W-:Y:S01]  /*1880*/  @P1 FADD.FTZ R70, R29, R70 ;  /* 0x000000461d461221 */ /* 0x000fe20000010000 */
[-C--:B------:R-:W-:Y:S01]  /*1890*/  @P2 SEL R48, R49, R36.reuse, P3 ;  /* 0x0000002431302207 */ /* 0x080fe20001800000 */
[----:B------:R-:W-:Y:S01]  /*18a0*/  @P1 FADD.FTZ R119, R32, R119 ;  /* 0x0000007720771221 */ /* 0x000fe20000010000 */
[----:B------:R-:W-:Y:S01]  /*18b0*/  SEL R36, R51, R36, P3 ;  /* 0x0000002433247207 */ /* 0x000fe20001800000 */
[----:B------:R-:W-:Y:S01]  /*18c0*/  @P1 FADD.FTZ R116, R33, R116 ;  /* 0x0000007421741221 */ /* 0x000fe20000010000 */
[----:B------:R-:W-:Y:S01]  /*18d0*/  SEL R50, R59, R38, P3 ;  /* 0x000000263b327207 */ /* 0x000fe20001800000 */
[----:B------:R-:W-:Y:S01]  /*18e0*/  @P1 FADD.FTZ R124, R35, R124 ;  /* 0x0000007c237c1221 */ /* 0x000fe20000010000 */
[-C--:B------:R-:W-:Y:S01]  /*18f0*/  SEL R51, R130, R39.reuse, P3 ;  /* 0x0000002782337207 */ /* 0x080fe20001800000 */
[----:B------:R-:W-:Y:S01]  /*1900*/  @P0 IMAD.MOV.U32 R59, RZ, RZ, R72 ;  /* 0x000000ffff3b0224 */ /* 0x000fe200078e0048 */
[C---:B------:R-:W-:Y:S01]  /*1910*/  SEL R39, R52.reuse, R39, P3 ;  /* 0x0000002734277207 */ /* 0x040fe20001800000 */
[----:B------:R-:W-:Y:S01]  /*1920*/  FMUL.FTZ R69, R52, c[0x0][0x1e8] ;  /* 0x00007a0034457a20 */ /* 0x000fe20000410000 */
[----:B------:R-:W-:Y:S01]  /*1930*/  SEL R54, R53, R42, P3 ;  /* 0x0000002a35367207 */ /* 0x000fe20001800000 */
[----:B------:R-:W-:Y:S01]  /*1940*/  FMUL.FTZ R77, R123, c[0x0][0x1e8] ;  /* 0x00007a007b4d7a20 */ /* 0x000fe20000410000 */
[----:B------:R-:W-:Y:S01]  /*1950*/  SEL R52, R55, R40, P3 ;  /* 0x0000002837347207 */ /* 0x000fe20001800000 */
[----:B------:R-:W-:Y:S01]  /*1960*/  FMUL.FTZ R67, R129, c[0x0][0x1e8] ;  /* 0x00007a0081437a20 */ /* 0x000fe20000410000 */
[----:B------:R-:W-:-:S02]  /*1970*/  SEL R49, R58, R37, P3 ;  /* 0x000000253a317207 */ /* 0x000fc40001800000 */
[----:B------:R-:W-:Y:S02]  /*1980*/  SEL R53, R56, R41, P3 ;  /* 0x0000002938357207 */ /* 0x000fe40001800000 */
[----:B------:R-:W-:Y:S01]  /*1990*/  SEL R55, R122, R43, P3 ;  /* 0x0000002b7a377207 */ /* 0x000fe20001800000 */
[----:B------:R-:W-:Y:S01]  /*19a0*/  @P2 STG.E.128 [R60.64], R48 ;  /* 0x000000303c002986 */ /* 0x000fe2000c101d04 */
[----:B------:R-:W-:Y:S02]  /*19b0*/  SEL R38, R123, R38, P3 ;  /* 0x000000267b267207 */ /* 0x000fe40001800000 */
[----:B------:R-:W-:Y:S01]  /*19c0*/  SEL R42, R129, R42, P3 ;  /* 0x0000002a812a7207 */ /* 0x000fe20001800000 */
[----:B------:R-:W-:Y:S01]  /*19d0*/  @P2 STG.E.128 [R60.64+0x10], R52 ;  /* 0x000010343c002986 */ /* 0x000fe2000c101d04 */
[----:B------:R-:W-:Y:S02]  /*19e0*/  SEL R37, R70, R37, P3 ;  /* 0x0000002546257207 */ /* 0x000fe40001800000 */
[C---:B------:R-:W-:Y:S01]  /*19f0*/  SEL R40, R119.reuse, R40, P3 ;  /* 0x0000002877287207 */ /* 0x040fe20001800000 */
[----:B------:R-:W-:Y:S01]  /*1a00*/  FMUL.FTZ R119, R119, c[0x0][0x1e8] ;  /* 0x00007a0077777a20 */ /* 0x000fe20000410000 */
[C---:B------:R-:W-:Y:S01]  /*1a10*/  SEL R41, R116.reuse, R41, P3 ;  /* 0x0000002974297207 */ /* 0x040fe20001800000 */
[----:B------:R-:W-:Y:S01]  /*1a20*/  FMUL.FTZ R116, R116, c[0x0][0x1e8] ;  /* 0x00007a0074747a20 */ /* 0x000fe20000410000 */
[C---:B------:R-:W-:Y:S01]  /*1a30*/  SEL R43, R124.reuse, R43, P3 ;  /* 0x0000002b7c2b7207 */ /* 0x040fe20001800000 */
[----:B------:R-:W-:Y:S01]  /*1a40*/  FMUL.FTZ R124, R124, c[0x0][0x1e8] ;  /* 0x00007a007c7c7a20 */ /* 0x000fe20000410000 */
[----:B------:R-:W-:-:S02]  /*1a50*/  @P0 LOP3.LUT P3, RZ, R59, 0xff, RZ, 0xc0, !PT ;  /* 0x000000ff3bff0812 */ /* 0x000fc4000786c0ff */
[----:B------:R-:W-:Y:S02]  /*1a60*/  LOP3.LUT P4, RZ, R74, 0xff0000, RZ, 0xc0, !PT ;  /* 0x00ff00004aff7812 */ /* 0x000fe4000788c0ff */
[----:B------:R-:W-:Y:S02]  /*1a70*/  F2FP.BF16.PACK_AB R59, R134, R131 ;  /* 0x00000083863b723e */ /* 0x000fe400000010ff */
[----:B------:R-:W-:Y:S02]  /*1a80*/  F2FP.BF16.PACK_AB R58, R132, R117 ;  /* 0x00000075843a723e */ /* 0x000fe400000010ff */
[----:B------:R-:W-:Y:S02]  /*1a90*/  F2FP.BF16.PACK_AB R56, R127, R126 ;  /* 0x0000007e7f38723e */ /* 0x000fe400000010ff */
[----:B------:R-:W-:Y:S02]  /*1aa0*/  LOP3.LUT P6, RZ, R74, 0xff000000, RZ, 0xc0, !PT ;  /* 0xff0000004aff7812 */ /* 0x000fe400078cc0ff */
[C---:B------:R-:W-:Y:S01]  /*1ab0*/  LOP3.LUT P5, RZ, R75.reuse, 0xff0000, RZ, 0xc0, !PT ;  /* 0x00ff00004bff7812 */ /* 0x040fe200078ac0ff */
[----:B------:R0:W-:Y:S01]  /*1ac0*/  STG.E.128 [R62.64], R56 ;  /* 0x000000383e007986 */ /* 0x0001e2000c101d04 */
[----:B------:R-:W-:-:S02]  /*1ad0*/  LOP3.LUT P1, RZ, R75, 0xff000000, RZ, 0xc0, !PT ;  /* 0xff0000004bff7812 */ /* 0x000fc4000782c0ff */
[----:B------:R-:W-:Y:S02]  /*1ae0*/  @P0 F2FP.BF16.PACK_AB R120, RZ, R120 ;  /* 0x00000078ff78023e */ /* 0x000fe400000010ff */
[----:B------:R-:W-:Y:S02]  /*1af0*/  FSEL R115, R77, RZ, P4 ;  /* 0x000000ff4d737208 */ /* 0x000fe40002000000 */
[----:B------:R-:W-:Y:S02]  /*1b00*/  LOP3.LUT P4, RZ, R74, 0xff00, RZ, 0xc0, !PT ;  /* 0x0000ff004aff7812 */ /* 0x000fe4000788c0ff */
[----:B------:R-:W-:Y:S02]  /*1b10*/  FSEL R74, R69, RZ, P6 ;  /* 0x000000ff454a7208 */ /* 0x000fe40003000000 */
[----:B------:R-:W-:Y:S02]  /*1b20*/  FSEL R133, R67, RZ, P5 ;  /* 0x000000ff43857208 */ /* 0x000fe40002800000 */
[----:B------:R-:W-:-:S02]  /*1b30*/  LOP3.LUT P6, RZ, R75, 0xff, RZ, 0xc0, !PT ;  /* 0x000000ff4bff7812 */ /* 0x000fc400078cc0ff */
[----:B------:R-:W-:Y:S02]  /*1b40*/  LOP3.LUT P5, RZ, R75, 0xff00, RZ, 0xc0, !PT ;  /* 0x0000ff004bff7812 */ /* 0x000fe400078ac0ff */
[----:B------:R-:W-:Y:S01]  /*1b50*/  @P0 F2FP.BF16.PACK_AB R121, RZ, R121 ;  /* 0x00000079ff79023e */ /* 0x000fe200000010ff */
[----:B0-----:R-:W-:Y:S01]  /*1b60*/  FMUL.FTZ R56, R70, c[0x0][0x1e8] ;  /* 0x00007a0046387a20 */ /* 0x001fe20000410000 */
[----:B------:R-:W-:Y:S02]  /*1b70*/  @P0 PRMT R47, R120, 0x7610, R47 ;  /* 0x00007610782f0816 */ /* 0x000fe4000000002f */
[----:B------:R-:W-:Y:S02]  /*1b80*/  FSEL R48, R124, RZ, P1 ;  /* 0x000000ff7c307208 */ /* 0x000fe40000800000 */
[C---:B------:R-:W-:Y:S02]  /*1b90*/  SHF.L.U32 R57, R112.reuse, 0x4, RZ ;  /* 0x0000000470397819 */ /* 0x040fe400000006ff */
[----:B------:R-:W-:-:S02]  /*1ba0*/  @P2 LEA R52, P1, R112, c[0x0][0x258], 0x5 ;  /* 0x0000960070342a11 */ /* 0x000fc400078228ff */
[----:B------:R-:W-:Y:S02]  /*1bb0*/  @P0 PRMT R46, R46, 0x5410, R118 ;  /* 0x000054102e2e0816 */ /* 0x000fe40000000076 */
[----:B------:R-:W-:Y:S02]  /*1bc0*/  @P0 PRMT R47, R47, 0x5410, R121 ;  /* 0x000054102f2f0816 */ /* 0x000fe40000000079 */
[----:B------:R-:W-:Y:S02]  /*1bd0*/  FSEL R50, R119, RZ, P6 ;  /* 0x000000ff77327208 */ /* 0x000fe40003000000 */
[----:B------:R-:W-:Y:S01]  /*1be0*/  FSEL R49, R116, RZ, P5 ;  /* 0x000000ff74317208 */ /* 0x000fe20002800000 */
[----:B------:R0:W-:Y:S01]  /*1bf0*/  @P0 STG.E.128 [R64.64], R44 ;  /* 0x0000002c40000986 */ /* 0x0001e2000c101d04 */
[----:B------:R-:W-:Y:S02]  /*1c00*/  FSEL R55, R56, RZ, P4 ;  /* 0x000000ff38377208 */ /* 0x000fe40002000000 */
[----:B------:R-:W-:-:S02]  /*1c10*/  SHF.R.U32.HI R58, RZ, 0x1c, R112 ;  /* 0x0000001cff3a7819 */ /* 0x000fc40000011670 */
[----:B------:R-:W-:Y:S02]  /*1c20*/  IADD3 R54, P5, R57, c[0x0][0x248], RZ ;  /* 0x0000920039367a10 */ /* 0x000fe40007fbe0ff */
[----:B------:R-:W-:Y:S02]  /*1c30*/  @P2 LEA.HI.X R53, R112, c[0x0][0x25c], RZ, 0x5, P1 ;  /* 0x0000970070352a11 */ /* 0x000fe400008f2cff */
[----:B------:R-:W-:Y:S02]  /*1c40*/  @P0 LOP3.LUT P4, RZ, R72, 0xff000000, RZ, 0xc0, !PT ;  /* 0xff00000048ff0812 */ /* 0x000fe4000788c0ff */
[----:B------:R-:W-:Y:S01]  /*1c50*/  @P0 FSEL R113, R113, RZ, P3 ;  /* 0x000000ff71710208 */ /* 0x000fe20001800000 */
[----:B------:R-:W-:Y:S01]  /*1c60*/  @P2 STG.E.128 [R52.64], R36 ;  /* 0x0000002434002986 */ /* 0x000fe2000c101d04 */
[----:B------:R-:W-:Y:S02]  /*1c70*/  F2FP.BF16.PACK_AB R51, R48, R133 ;  /* 0x000000853033723e */ /* 0x000fe400000010ff */
[----:B------:R-:W-:Y:S01]  /*1c80*/  @P0 LOP3.LUT P1, RZ, R72, 0xff00, RZ, 0xc0, !PT ;  /* 0x0000ff0048ff0812 */ /* 0x000fe2000782c0ff */
[----:B------:R-:W-:Y:S01]  /*1c90*/  @P2 STG.E.128 [R52.64+0x10], R40 ;  /* 0x0000102834002986 */ /* 0x000fe2000c101d04 */
[----:B------:R-:W-:-:S02]  /*1ca0*/  @P0 LOP3.LUT P3, RZ, R73, 0xff0000, RZ, 0xc0, !PT ;  /* 0x00ff000049ff0812 */ /* 0x000fc4000786c0ff */
[----:B------:R-:W-:Y:S02]  /*1cb0*/  F2FP.BF16.PACK_AB R50, R49, R50 ;  /* 0x000000323132723e */ /* 0x000fe400000010ff */
[----:B------:R-:W-:Y:S02]  /*1cc0*/  F2FP.BF16.PACK_AB R48, R55, R114 ;  /* 0x000000723730723e */ /* 0x000fe400000010ff */
[----:B------:R-:W-:Y:S02]  /*1cd0*/  F2FP.BF16.PACK_AB R49, R74, R115 ;  /* 0x000000734a31723e */ /* 0x000fe400000010ff */
[----:B------:R-:W-:Y:S02]  /*1ce0*/  IADD3.X R55, R58, c[0x0][0x24c], RZ, P5, !PT ;  /* 0x000093003a377a10 */ /* 0x000fe40002ffe4ff */
[----:B------:R-:W-:Y:S02]  /*1cf0*/  @P0 FSEL R69, R69, RZ, P4 ;  /* 0x000000ff45450208 */ /* 0x000fe40002000000 */
[----:B------:R-:W-:Y:S01]  /*1d00*/  @P0 LOP3.LUT P2, RZ, R72, 0xff0000, RZ, 0xc0, !PT ;  /* 0x00ff000048ff0812 */ /* 0x000fe2000784c0ff */
[----:B------:R1:W-:Y:S01]  /*1d10*/  STG.E.128 [R54.64], R48 ;  /* 0x0000003036007986 */ /* 0x0003e2000c101d04 */
[----:B------:R-:W-:-:S02]  /*1d20*/  @P0 FSEL R56, R56, RZ, P1 ;  /* 0x000000ff38380208 */ /* 0x000fc40000800000 */
[----:B------:R-:W-:Y:S02]  /*1d30*/  @P0 LOP3.LUT P4, RZ, R73, 0xff000000, RZ, 0xc0, !PT ;  /* 0xff00000049ff0812 */ /* 0x000fe4000788c0ff */
[----:B------:R-:W-:Y:S02]  /*1d40*/  @P0 FSEL R67, R67, RZ, P3 ;  /* 0x000000ff43430208 */ /* 0x000fe40001800000 */
[----:B------:R-:W-:Y:S02]  /*1d50*/  @P0 LOP3.LUT P1, RZ, R73, 0xff, RZ, 0xc0, !PT ;  /* 0x000000ff49ff0812 */ /* 0x000fe4000782c0ff */
[----:B------:R-:W-:Y:S02]  /*1d60*/  @P0 FSEL R77, R77, RZ, P2 ;  /* 0x000000ff4d4d0208 */ /* 0x000fe40001000000 */
[----:B------:R-:W-:Y:S02]  /*1d70*/  @P0 F2FP.BF16.PACK_AB R67, RZ, R67 ;  /* 0x00000043ff43023e */ /* 0x000fe400000010ff */
[----:B------:R-:W-:-:S02]  /*1d80*/  @P0 LOP3.LUT P2, RZ, R73, 0xff00, RZ, 0xc0, !PT ;  /* 0x0000ff0049ff0812 */ /* 0x000fc4000784c0ff */
[----:B0-----:R-:W-:Y:S02]  /*1d90*/  @P0 PRMT R47, R67, 0x7610, R47 ;  /* 0x00007610432f0816 */ /* 0x001fe4000000002f */
[----:B------:R-:W-:Y:S02]  /*1da0*/  @P0 F2FP.BF16.PACK_AB R113, RZ, R113 ;  /* 0x00000071ff71023e */ /* 0x000fe400000010ff */
[----:B-1----:R-:W-:Y:S02]  /*1db0*/  @P0 FSEL R51, R124, RZ, P4 ;  /* 0x000000ff7c330208 */ /* 0x002fe40002000000 */
[----:B------:R-:W-:Y:S02]  /*1dc0*/  @P0 FSEL R48, R119, RZ, P1 ;  /* 0x000000ff77300208 */ /* 0x000fe40000800000 */
[----:B------:R-:W-:Y:S02]  /*1dd0*/  @P0 F2FP.BF16.PACK_AB R51, RZ, R51 ;  /* 0x00000033ff33023e */ /* 0x000fe400000010ff */
[----:B------:R-:W-:-:S02]  /*1de0*/  @P0 F2FP.BF16.PACK_AB R77, RZ, R77 ;  /* 0x0000004dff4d023e */ /* 0x000fc400000010ff */
[----:B------:R-:W-:Y:S02]  /*1df0*/  @P0 FSEL R50, R116, RZ, P2 ;  /* 0x000000ff74320208 */ /* 0x000fe40001000000 */
[----:B------:R-:W-:Y:S02]  /*1e00*/  @P0 F2FP.BF16.PACK_AB R49, RZ, R48 ;  /* 0x00000030ff31023e */ /* 0x000fe400000010ff */
[----:B------:R-:W-:Y:S02]  /*1e10*/  @P0 PRMT R47, R47, 0x5410, R51 ;  /* 0x000054102f2f0816 */ /* 0x000fe40000000033 */
[----:B------:R-:W-:Y:S02]  /*1e20*/  @P0 F2FP.BF16.PACK_AB R56, RZ, R56 ;  /* 0x00000038ff38023e */ /* 0x000fe400000010ff */
[----:B------:R-:W-:Y:S02]  /*1e30*/  @P0 F2FP.BF16.PACK_AB R69, RZ, R69 ;  /* 0x00000045ff45023e */ /* 0x000fe400000010ff */
[----:B------:R-:W-:-:S02]  /*1e40*/  @P0 F2FP.BF16.PACK_AB R50, RZ, R50 ;  /* 0x00000032ff32023e */ /* 0x000fc400000010ff */
[----:B------:R-:W-:Y:S02]  /*1e50*/  @P0 PRMT R44, R113, 0x7610, R44 ;  /* 0x00007610712c0816 */ /* 0x000fe4000000002c */
[----:B------:R-:W-:Y:S02]  /*1e60*/  @P0 IADD3 R48, P1, R57, c[0x0][0x250], RZ ;  /* 0x0000940039300a10 */ /* 0x000fe40007f3e0ff */
[----:B------:R-:W-:Y:S02]  /*1e70*/  @P0 PRMT R45, R77, 0x7610, R45 ;  /* 0x000076104d2d0816 */ /* 0x000fe4000000002d */
[----:B------:R-:W-:Y:S02]  /*1e80*/  @P0 PRMT R46, R49, 0x7610, R46 ;  /* 0x00007610312e0816 */ /* 0x000fe4000000002e */
[----:B------:R-:W-:Y:S02]  /*1e90*/  MOV R51, c[0x0][0x160] ;  /* 0x0000580000337a02 */ /* 0x000fe40000000f00 */
[----:B------:R-:W-:-:S02]  /*1ea0*/  @P0 IADD3.X R49, R58, c[0x0][0x254], RZ, P1, !PT ;  /* 0x000095003a310a10 */ /* 0x000fc40000ffe4ff */
        /* <DEDUP_REMOVED lines=8> */
.L_x_931:
[----:B------:R-:W-:Y:S05]  /*1f30*/  BSYNC B1 ;  /* 0x0000000000017941 */ /* 0x000fea0003800000 */
.L_x_928:
        /* <DEDUP_REMOVED lines=8> */
[----:B------:R-:W-:Y:S02]  /*1fc0*/  MOV R98, R100 ;  /* 0x0000006400627202 */ /* 0x000fe40000000f00 */
[----:B------:R-:W-:Y:S01]  /*1fd0*/  MOV R100, R102 ;  /* 0x0000006600647202 */ /* 0x000fe20000000f00 */
[----:B------:R-:W-:Y:S01]  /*1fe0*/  IMAD.MOV.U32 R102, RZ, RZ, R104 ;  /* 0x000000ffff667224 */ /* 0x000fe200078e0068 */
        /* <DEDUP_REMOVED lines=8> */
.L_x_927:
[----:B------:R-:W-:Y:S05]  /*2070*/  BSYNC B0 ;  /* 0x0000000000007941 */ /* 0x000fea0003800000 */
.L_x_925:
        /* <DEDUP_REMOVED lines=47> */
[----:B------:R-:W-:Y:S02]  /*2370*/  IADD3.X R3, RZ, RZ, RZ, P0, !PT ;  /* 0x000000ffff037210 */ /* 0x000fe400007fe4ff */
[----:B------:R-:W-:Y:S01]  /*2380*/  STS.128 [R0+0x400], R84 ;  /* 0x0004005400007388 */ /* 0x000fe20000000c00 */
[----:B---3--:R-:W-:Y:S02]  /*2390*/  FADD.FTZ R17, R4, R17 ;  /* 0x0000001104117221 */ /* 0x008fe40000010000 */
[C---:B------:R-:W-:Y:S01]  /*23a0*/  IMAD.SHL.U32 R4, R30.reuse, 0x4, RZ ;  /* 0x000000041e047824 */ /* 0x040fe200078e00ff */
[----:B------:R-:W-:Y:S01]  /*23b0*/  STS.128 [R0+0x410], R88 ;  /* 0x0004105800007388 */ /* 0x000fe20000000c00 */
[----:B----4-:R-:W-:Y:S01]  /*23c0*/  FADD.FTZ R9, R5, R16 ;  /* 0x0000001005097221 */ /* 0x010fe20000010000 */
[----:B------:R-:W-:-:S02]  /*23d0*/  SHF.L.U64.HI R5, R30, 0x2, R3 ;  /* 0x000000021e057819 */ /* 0x000fc40000010203 */
[----:B------:R-:W-:Y:S01]  /*23e0*/  BAR.SYNC.DEFER_BLOCKING 0x0 ;  /* 0x0000000000007b1d */ /* 0x000fe20000010000 */
[C---:B------:R-:W-:Y:S02]  /*23f0*/  IADD3 R2, P0, R4.reuse, c[0x0][0x228], RZ ;  /* 0x00008a0004027a10 */ /* 0x040fe40007f1e0ff */
[----:B------:R-:W-:Y:S02]  /*2400*/  IADD3 R4, P1, R4, c[0x0][0x220], RZ ;  /* 0x0000880004047a10 */ /* 0x000fe40007f3e0ff */
[C---:B------:R-:W-:Y:S02]  /*2410*/  IADD3.X R3, R5.reuse, c[0x0][0x22c], RZ, P0, !PT ;  /* 0x00008b0005037a10 */ /* 0x040fe400007fe4ff */
[----:B------:R-:W-:Y:S01]  /*2420*/  IADD3.X R5, R5, c[0x0][0x224], RZ, P1, !PT ;  /* 0x0000890005057a10 */ /* 0x000fe20000ffe4ff */
        /* <DEDUP_REMOVED lines=41> */
.L_x_929:
[----:B------:R-:W-:Y:S01]  /*26c0*/  HFMA2.MMA R131, -RZ, RZ, 0, 5.9604644775390625e-08 ;  /* 0x00000001ff837435 */ /* 0x000fe200000001ff */
[----:B------:R-:W-:Y:S01]  /*26d0*/  MOV R126, R130 ;  /* 0x00000082007e7202 */ /* 0x000fe20000000f00 */
[----:B------:R-:W-:Y:S01]  /*26e0*/  IMAD.MOV.U32 R133, RZ, RZ, -0x1 ;  /* 0xffffffffff857424 */ /* 0x000fe200078e00ff */
[----:B------:R-:W-:-:S02]  /*26f0*/  MOV R128, 0x1f ;  /* 0x0000001f00807802 */ /* 0x000fc40000000f00 */
[----:B------:R-:W-:Y:S02]  /*2700*/  MOV R48, 0x2720 ;  /* 0x0000272000307802 */ /* 0x000fe40000000f00 */
[----:B-----5:R-:W-:Y:S05]  /*2710*/  CALL.REL.NOINC `($__internal_59_$__cuda_sm70_shflsync_bfly_p) ;  /* 0x0000046000007944 */ /* 0x020fea0003c00000 */
[----:B-1----:R-:W-:Y:S01]  /*2720*/  MOV R125, R126 ;  /* 0x0000007e007d7202 */ /* 0x002fe20000000f00 */
[----:B0-----:R-:W-:Y:S05]  /*2730*/  BRA `(.L_x_933) ;  /* 0xffffe79000007947 */ /* 0x001fea000383ffff */
.L_x_930:
[----:B------:R-:W-:Y:S01]  /*2740*/  HFMA2.MMA R131, -RZ, RZ, 0, 5.9604644775390625e-08 ;  /* 0x00000001ff837435 */ /* 0x000fe200000001ff */
[----:B------:R-:W-:Y:S01]  /*2750*/  MOV R126, R127 ;  /* 0x0000007f007e7202 */ /* 0x000fe20000000f00 */
[----:B------:R-:W-:Y:S01]  /*2760*/  IMAD.MOV.U32 R128, RZ, RZ, 0x1f ;  /* 0x0000001fff807424 */ /* 0x000fe200078e00ff */
[----:B------:R-:W-:Y:S02]  /*2770*/  MOV R133, 0xffffffff ;  /* 0xffffffff00857802 */ /* 0x000fe40000000f00 */
[----:B------:R-:W-:Y:S02]  /*2780*/  MOV R48, 0x27a0 ;  /* 0x000027a000307802 */ /* 0x000fe40000000f00 */
[----:B01---5:R-:W-:Y:S05]  /*2790*/  CALL.REL.NOINC `($__internal_59_$__cuda_sm70_shflsync_bfly_p) ;  /* 0x000003e000007944 */ /* 0x023fea0003c00000 */
[----:B------:R-:W-:Y:S01]  /*27a0*/  FADD.FTZ R130, R130, R125 ;  /* 0x0000007d82827221 */ /* 0x000fe20000010000 */
[----:B0-----:R-:W-:Y:S01]  /*27b0*/  HFMA2.MMA R131, -RZ, RZ, 0, 1.1920928955078125e-07 ;  /* 0x00000002ff837435 */ /* 0x001fe200000001ff */
[----:B-1----:R-:W-:Y:S01]  /*27c0*/  FADD.FTZ R127, R127, R126 ;  /* 0x0000007e7f7f7221 */ /* 0x002fe20000010000 */
[----:B------:R-:W-:Y:S01]  /*27d0*/  MOV R128, 0x1f ;  /* 0x0000001f00807802 */ /* 0x000fe20000000f00 */
[----:B------:R-:W-:Y:S01]  /*27e0*/  IMAD.MOV.U32 R133, RZ, RZ, -0x1 ;  /* 0xffffffffff857424 */ /* 0x000fe200078e00ff */
[----:B------:R-:W-:-:S02]  /*27f0*/  MOV R126, R130 ;  /* 0x00000082007e7202 */ /* 0x000fc40000000f00 */
[----:B------:R-:W-:Y:S02]  /*2800*/  MOV R48, 0x2820 ;  /* 0x0000282000307802 */ /* 0x000fe40000000f00 */
[----:B------:R-:W-:Y:S05]  /*2810*/  CALL.REL.NOINC `($__internal_59_$__cuda_sm70_shflsync_bfly_p) ;  /* 0x0000036000007944 */ /* 0x000fea0003c00000 */
[----:B0-----:R-:W-:Y:S01]  /*2820*/  HFMA2.MMA R128, -RZ, RZ, 0, 1.847743988037109375e-06 ;  /* 0x0000001fff807435 */ /* 0x001fe200000001ff */
[----:B-1----:R-:W-:Y:S01]  /*2830*/  MOV R125, R126 ;  /* 0x0000007e007d7202 */ /* 0x002fe20000000f00 */
[----:B------:R-:W-:Y:S01]  /*2840*/  IMAD.MOV.U32 R131, RZ, RZ, 0x2 ;  /* 0x00000002ff837424 */ /* 0x000fe200078e00ff */
[----:B------:R-:W-:Y:S02]  /*2850*/  MOV R126, R127 ;  /* 0x0000007f007e7202 */ /* 0x000fe40000000f00 */
[----:B------:R-:W-:Y:S02]  /*2860*/  MOV R133, 0xffffffff ;  /* 0xffffffff00857802 */ /* 0x000fe40000000f00 */
[----:B------:R-:W-:Y:S02]  /*2870*/  MOV R48, 0x2890 ;  /* 0x0000289000307802 */ /* 0x000fe40000000f00 */
[----:B------:R-:W-:Y:S05]  /*2880*/  CALL.REL.NOINC `($__internal_59_$__cuda_sm70_shflsync_bfly_p) ;  /* 0x000002f000007944 */ /* 0x000fea0003c00000 */
[----:B------:R-:W-:Y:S01]  /*2890*/  FADD.FTZ R130, R125, R130 ;  /* 0x000000827d827221 */ /* 0x000fe20000010000 */
[----:B0-----:R-:W-:Y:S01]  /*28a0*/  HFMA2.MMA R131, -RZ, RZ, 0, 2.384185791015625e-07 ;  /* 0x00000004ff837435 */ /* 0x001fe200000001ff */
[----:B-1----:R-:W-:Y:S01]  /*28b0*/  FADD.FTZ R127, R127, R126 ;  /* 0x0000007e7f7f7221 */ /* 0x002fe20000010000 */
[----:B------:R-:W-:Y:S01]  /*28c0*/  MOV R133, 0xffffffff ;  /* 0xffffffff00857802 */ /* 0x000fe20000000f00 */
[----:B------:R-:W-:Y:S01]  /*28d0*/  IMAD.MOV.U32 R128, RZ, RZ, 0x1f ;  /* 0x0000001fff807424 */ /* 0x000fe200078e00ff */
[----:B------:R-:W-:-:S02]  /*28e0*/  MOV R126, R130 ;  /* 0x00000082007e7202 */ /* 0x000fc40000000f00 */
[----:B------:R-:W-:Y:S02]  /*28f0*/  MOV R48, 0x2910 ;  /* 0x0000291000307802 */ /* 0x000fe40000000f00 */
[----:B------:R-:W-:Y:S05]  /*2900*/  CALL.REL.NOINC `($__internal_59_$__cuda_sm70_shflsync_bfly_p) ;  /* 0x0000027000007944 */ /* 0x000fea0003c00000 */
[----:B0-----:R-:W-:Y:S01]  /*2910*/  HFMA2.MMA R131, -RZ, RZ, 0, 2.384185791015625e-07 ;  /* 0x00000004ff837435 */ /* 0x001fe200000001ff */
[----:B-1----:R-:W-:Y:S01]  /*2920*/  MOV R125, R126 ;  /* 0x0000007e007d7202 */ /* 0x002fe20000000f00 */
[----:B------:R-:W-:Y:S01]  /*2930*/  IMAD.MOV.U32 R126, RZ, RZ, R127 ;  /* 0x000000ffff7e7224 */ /* 0x000fe200078e007f */
[----:B------:R-:W-:Y:S02]  /*2940*/  MOV R128, 0x1f ;  /* 0x0000001f00807802 */ /* 0x000fe40000000f00 */
[----:B------:R-:W-:Y:S02]  /*2950*/  MOV R133, 0xffffffff ;  /* 0xffffffff00857802 */ /* 0x000fe40000000f00 */
[----:B------:R-:W-:Y:S02]  /*2960*/  MOV R48, 0x2980 ;  /* 0x0000298000307802 */ /* 0x000fe40000000f00 */
[----:B------:R-:W-:Y:S05]  /*2970*/  CALL.REL.NOINC `($__internal_59_$__cuda_sm70_shflsync_bfly_p) ;  /* 0x0000020000007944 */ /* 0x000fea0003c00000 */
[----:B------:R-:W-:Y:S01]  /*2980*/  FADD.FTZ R130, R125, R130 ;  /* 0x000000827d827221 */ /* 0x000fe20000010000 */
[----:B0-----:R-:W-:Y:S01]  /*2990*/  HFMA2.MMA R128, -RZ, RZ, 0, 1.847743988037109375e-06 ;  /* 0x0000001fff807435 */ /* 0x001fe200000001ff */
[----:B-1----:R-:W-:Y:S01]  /*29a0*/  FADD.FTZ R129, R127, R126 ;  /* 0x0000007e7f817221 */ /* 0x002fe20000010000 */
[----:B------:R-:W-:Y:S01]  /*29b0*/  MOV R133, 0xffffffff ;  /* 0xffffffff00857802 */ /* 0x000fe20000000f00 */
[----:B------:R-:W-:Y:S01]  /*29c0*/  IMAD.MOV.U32 R131, RZ, RZ, 0x8 ;  /* 0x00000008ff837424 */ /* 0x000fe200078e00ff */
[----:B------:R-:W-:-:S02]  /*29d0*/  MOV R126, R130 ;  /* 0x00000082007e7202 */ /* 0x000fc40000000f00 */
[----:B------:R-:W-:Y:S02]  /*29e0*/  MOV R48, 0x2a00 ;  /* 0x00002a0000307802 */ /* 0x000fe40000000f00 */
[----:B------:R-:W-:Y:S05]  /*29f0*/  CALL.REL.NOINC `($__internal_59_$__cuda_sm70_shflsync_bfly_p) ;  /* 0x0000018000007944 */ /* 0x000fea0003c00000 */
[----:B0-----:R-:W-:Y:S01]  /*2a00*/  HFMA2.MMA R131, -RZ, RZ, 0, 4.76837158203125e-07 ;  /* 0x00000008ff837435 */ /* 0x001fe200000001ff */
[----:B-1----:R-:W-:Y:S01]  /*2a10*/  IMAD.MOV.U32 R125, RZ, RZ, R126 ;  /* 0x000000ffff7d7224 */ /* 0x002fe200078e007e */
[----:B------:R-:W-:Y:S01]  /*2a20*/  MOV R126, R129 ;  /* 0x00000081007e7202 */ /* 0x000fe20000000f00 */
[----:B------:R-:W-:Y:S01]  /*2a30*/  IMAD.MOV.U32 R133, RZ, RZ, -0x1 ;  /* 0xffffffffff857424 */ /* 0x000fe200078e00ff */
[----:B------:R-:W-:Y:S02]  /*2a40*/  MOV R128, 0x1f ;  /* 0x0000001f00807802 */ /* 0x000fe40000000f00 */
[----:B------:R-:W-:Y:S02]  /*2a50*/  MOV R48, 0x2a70 ;  /* 0x00002a7000307802 */ /* 0x000fe40000000f00 */
[----:B------:R-:W-:Y:S05]  /*2a60*/  CALL.REL.NOINC `($__internal_59_$__cuda_sm70_shflsync_bfly_p) ;  /* 0x0000011000007944 */ /* 0x000fea0003c00000 */
[----:B------:R-:W-:Y:S01]  /*2a70*/  FADD.FTZ R127, R125, R130 ;  /* 0x000000827d7f7221 */ /* 0x000fe20000010000 */
[----:B0-----:R-:W-:Y:S01]  /*2a80*/  HFMA2.MMA R131, -RZ, RZ, 0, 9.5367431640625e-07 ;  /* 0x00000010ff837435 */ /* 0x001fe200000001ff */
[----:B-1----:R-:W-:Y:S01]  /*2a90*/  FADD.FTZ R129, R129, R126 ;  /* 0x0000007e81817221 */ /* 0x002fe20000010000 */
[----:B------:R-:W-:Y:S01]  /*2aa0*/  MOV R128, 0x1f ;  /* 0x0000001f00807802 */ /* 0x000fe20000000f00 */
[----:B------:R-:W-:Y:S01]  /*2ab0*/  IMAD.MOV.U32 R126, RZ, RZ, R127 ;  /* 0x000000ffff7e7224 */ /* 0x000fe200078e007f */
[----:B------:R-:W-:-:S02]  /*2ac0*/  MOV R133, 0xffffffff ;  /* 0xffffffff00857802 */ /* 0x000fc40000000f00 */
[----:B------:R-:W-:Y:S02]  /*2ad0*/  MOV R48, 0x2af0 ;  /* 0x00002af000307802 */ /* 0x000fe40000000f00 */
[----:B------:R-:W-:Y:S05]  /*2ae0*/  CALL.REL.NOINC `($__internal_59_$__cuda_sm70_shflsync_bfly_p) ;  /* 0x0000009000007944 */ /* 0x000fea0003c00000 */
[----:B0-----:R-:W-:Y:S01]  /*2af0*/  HFMA2.MMA R131, -RZ, RZ, 0, 9.5367431640625e-07 ;  /* 0x00000010ff837435 */ /* 0x001fe200000001ff */
[----:B-1----:R-:W-:Y:S01]  /*2b00*/  MOV R130, R126 ;  /* 0x0000007e00827202 */ /* 0x002fe20000000f00 */
[----:B------:R-:W-:Y:S01]  /*2b10*/  IMAD.MOV.U32 R128, RZ, RZ, 0x1f ;  /* 0x0000001fff807424 */ /* 0x000fe200078e00ff */
[----:B------:R-:W-:Y:S02]  /*2b20*/  MOV R126, R129 ;  /* 0x00000081007e7202 */ /* 0x000fe40000000f00 */
[----:B------:R-:W-:Y:S02]  /*2b30*/  MOV R133, 0xffffffff ;  /* 0xffffffff00857802 */ /* 0x000fe40000000f00 */
[----:B------:R-:W-:Y:S02]  /*2b40*/  MOV R48, 0x2b60 ;  /* 0x00002b6000307802 */ /* 0x000fe40000000f00 */
[----:B------:R-:W-:Y:S05]  /*2b50*/  CALL.REL.NOINC `($__internal_59_$__cuda_sm70_shflsync_bfly_p) ;  /* 0x0000002000007944 */ /* 0x000fea0003c00000 */
[----:B-1----:R-:W-:Y:S01]  /*2b60*/  MOV R48, R126 ;  /* 0x0000007e00307202 */ /* 0x002fe20000000f00 */
[----:B0-----:R-:W-:Y:S05]  /*2b70*/  BRA `(.L_x_934) ;  /* 0xffffe47000007947 */ /* 0x001fea000383ffff */
        .weak           $__internal_59_$__cuda_sm70_shflsync_bfly_p
        .type           $__internal_59_$__cuda_sm70_shflsync_bfly_p,@function
        .size           $__internal_59_$__cuda_sm70_shflsync_bfly_p,(.L_x_2005 - $__internal_59_$__cuda_sm70_shflsync_bfly_p)
$__internal_59_$__cuda_sm70_shflsync_bfly_p:
[----:B------:R-:W-:Y:S01]  /*2b80*/  HFMA2.MMA R49, -RZ, RZ, 0, 0 ;  /* 0x00000000ff317435 */ /* 0x000fe200000001ff */
[----:B------:R-:W-:Y:S04]  /*2b90*/  WARPSYNC R133 ;  /* 0x0000008500007348 */ /* 0x000fe80003800000 */
[----:B------:R0:W1:Y:S01]  /*2ba0*/  SHFL.BFLY PT, R126, R126, R131, R128 ;  /* 0x0c0000837e7e7389 */ /* 0x00006200000e0080 */
[----:B------:R-:W-:Y:S05]  /*2bb0*/  RET.REL.NODEC R48 `(_ZN10layer_norm31ln_parallel_residual_bwd_kernelINS_13Kernel_traitsIf13__nv_bfloat16fS2_fjLj512ELj1ELj4ELj1ELj16ENS_18Kernel_traits_baseILj512EfS2_fS2_fjLj128EEEEELb1ELb1ELb1EEEvNS_9BwdParamsE) ;  /* 0xffffd44030007950 */ /* 0x000fea0003c3ffff */
.L_x_935:
        /* <DEDUP_REMOVED lines=12> */
.L_x_2005:


//--------------------- .text._ZN10layer_norm31ln_parallel_residual_bwd_kernelINS_13Kernel_traitsIf6__halfS2_S2_fjLj512ELj1ELj4ELj1ELj16ENS_18Kernel_traits_baseILj512EfS2_S2_S2_fjLj128EEEEELb0ELb0ELb0EEEvNS_9BwdParamsE --------------------------
	.section	.text._ZN10layer_norm31ln_parallel_residual_bwd_kernelINS_13Kernel_traitsIf6__halfS2_S2_fjLj512ELj1ELj4ELj1ELj16ENS_18Kernel_traits_baseILj512EfS2_S2_S2_fjLj128EEEEELb0ELb0ELb0EEEvNS_9BwdParamsE,"ax",@progbits
	.sectioninfo	@"SHI_REGISTERS=168"
	.align	128
        .global         _ZN10layer_norm31ln_parallel_residual_bwd_kernelINS_13Kernel_traitsIf6__halfS2_S2_fjLj512ELj1ELj4ELj1ELj16ENS_18Kernel_traits_baseILj512EfS2_S2_S2_fjLj128EEEEELb0ELb0ELb0EEEvNS_9BwdParamsE
        .type           _ZN10layer_norm31ln_parallel_residual_bwd_kernelINS_13Kernel_traitsIf6__halfS2_S2_fjLj512ELj1ELj4ELj1ELj16ENS_18Kernel_traits_baseILj512EfS2_S2_S2_fjLj128EEEEELb0ELb0ELb0EEEvNS_9BwdParamsE,@function
        .size           _ZN10layer_norm31ln_parallel_residual_bwd_kernelINS_13Kernel_traitsIf6__halfS2_S2_fjLj512ELj1ELj4ELj1ELj16ENS_18Kernel_traits_baseILj512EfS2_S2_S2_fjLj128EEEEELb0ELb0ELb0EEEvNS_9BwdParamsE,(.L_x_2006 - _ZN10layer_norm31ln_parallel_residual_bwd_kernelINS_13Kernel_traitsIf6__halfS2_S2_fjLj512ELj1ELj4ELj1ELj16ENS_18Kernel_traits_baseILj512EfS2_S2_S2_fjLj128EEEEELb0ELb0ELb0EEEvNS_9BwdParamsE)
        .other          _ZN10layer_norm31ln_parallel_residual_bwd_kernelINS_13Kernel_traitsIf6__halfS2_S2_fjLj512ELj1ELj4ELj1ELj16ENS_18Kernel_traits_baseILj512EfS2_S2_S2_fjLj128EEEEELb0ELb0ELb0EEEvNS_9BwdParamsE,@"STO_CUDA_ENTRY STV_DEFAULT"
_ZN10layer_norm31ln_parallel_residual_bwd_kernelINS_13Kernel_traitsIf6__halfS2_S2_fjLj512ELj1ELj4ELj1ELj16ENS_18Kernel_traits_baseILj512EfS2_S2_S2_fjLj128EEEEELb0ELb0ELb0EEEvNS_9BwdParamsE:
.text._ZN10layer_norm31ln_parallel_residual_bwd_kernelINS_13Kernel_traitsIf6__halfS2_S2_fjLj512ELj1ELj4ELj1ELj16ENS_18Kernel_traits_baseILj512EfS2_S2_S2_fjLj128EEEEELb0ELb0ELb0EEEvNS_9BwdParamsE:
        /* <DEDUP_REMOVED lines=66> */
.L_x_948:
        /* <DEDUP_REMOVED lines=30> */
[----:B-----5:R-:W-:Y:S01]  /*0600*/  FSEL R160, R149, RZ, !P0 ;  /* 0x000000ff95a07208 */ /* 0x020fe20004000000 */
[--C-:B--2---:R-:W-:Y:S02]  /*0610*/  HADD2.F32 R11, -RZ, R124.reuse.H0_H0 ;  /* 0x2000007cff0b7230 */ /* 0x104fe40000004100 */
[--C-:B------:R-:W-:Y:S02]  /*0620*/  HADD2.F32 R145, -RZ, R125.reuse.H0_H0 ;  /* 0x2000007dff917230 */ /* 0x100fe40000004100 */
[----:B------:R-:W-:Y:S01]  /*0630*/  HADD2.F32 R137, -RZ, R124.H1_H1 ;  /* 0x3000007cff897230 */ /* 0x000fe20000004100 */
[----:B-1----:R-:W-:Y:S01]  /*0640*/  FADD.FTZ R138, R11, -R160 ;  /* 0x800000a00b8a7221 */ /* 0x002fe20000010000 */
[----:B------:R-:W-:Y:S01]  /*0650*/  HADD2.F32 R125, -RZ, R125.H1_H1 ;  /* 0x3000007dff7d7230 */ /* 0x000fe20000004100 */
[C---:B------:R-:W-:Y:S01]  /*0660*/  FADD.FTZ R154, -R160.reuse, R145 ;  /* 0x00000091a09a7221 */ /* 0x040fe20000010100 */
        /* <DEDUP_REMOVED lines=8> */
[--C-:B----4-:R-:W-:Y:S01]  /*06f0*/  HADD2.F32 R125, -RZ, R132.reuse.H0_H0 ;  /* 0x20000084ff7d7230 */ /* 0x110fe20000004100 */
[C---:B------:R-:W-:Y:S01]  /*0700*/  FADD.FTZ R124, -R160.reuse, R157 ;  /* 0x0000009da07c7221 */ /* 0x040fe20000010100 */
[----:B------:R-:W-:Y:S01]  /*0710*/  HADD2.F32 R132, -RZ, R132.H1_H1 ;  /* 0x30000084ff847230 */ /* 0x000fe20000004100 */
[----:B------:R-:W-:Y:S01]  /*0720*/  FADD.FTZ R160, -R160, R127 ;  /* 0x0000007fa0a07221 */ /* 0x000fe20000010100 */
[--C-:B---3--:R-:W-:Y:S01]  /*0730*/  HADD2.F32 R127, -RZ, R128.reuse.H0_H0 ;  /* 0x20000080ff7f7230 */ /* 0x108fe20000004100 */
[C---:B------:R-:W-:Y:S01]  /*0740*/  FMUL.FTZ R11, R5.reuse, R138 ;  /* 0x0000008a050b7220 */ /* 0x040fe20000410000 */
[----:B------:R-:W-:Y:S01]  /*0750*/  HADD2.F32 R128, -RZ, R128.H1_H1 ;  /* 0x30000080ff807230 */ /* 0x000fe20000004100 */
[----:B------:R-:W-:-:S02]  /*0760*/  FMUL.FTZ R144, R5, R144 ;  /* 0x0000009005907220 */ /* 0x000fc40000410000 */
[-C--:B------:R-:W-:Y:S02]  /*0770*/  FMUL.FTZ R138, R104, R127.reuse ;  /* 0x0000007f688a7220 */ /* 0x080fe40000410000 */
[----:B------:R-:W-:Y:S02]  /*0780*/  FADD.FTZ R32, R32, R127 ;  /* 0x0000007f20207221 */ /* 0x000fe40000010000 */
[----:B------:R-:W-:Y:S01]  /*0790*/  FFMA.FTZ R48, R11, R127, R48 ;  /* 0x0000007f0b307223 */ /* 0x000fe20000010030 */
[----:B------:R-:W-:Y:S01]  /*07a0*/  HADD2.F32 R127, -RZ, R129.H0_H0 ;  /* 0x20000081ff7f7230 */ /* 0x000fe20000004100 */
[----:B------:R-:W-:Y:S02]  /*07b0*/  FMUL.FTZ R139, R105, R128 ;  /* 0x00000080698b7220 */ /* 0x000fe40000410000 */
[----:B------:R-:W-:Y:S02]  /*07c0*/  FADD.FTZ R64, R64, R125 ;  /* 0x0000007d40407221 */ /* 0x000fe40000010000 */
[----:B------:R-:W-:-:S02]  /*07d0*/  FFMA.FTZ R80, R11, R125, R80 ;  /* 0x0000007d0b507223 */ /* 0x000fc40000010050 */
[----:B------:R-:W-:Y:S01]  /*07e0*/  FFMA.FTZ R138, R112, R125, R138 ;  /* 0x0000007d708a7223 */ /* 0x000fe2000001008a */
[----:B------:R-:W-:Y:S01]  /*07f0*/  HADD2.F32 R125, -RZ, R133.H0_H0 ;  /* 0x20000085ff7d7230 */ /* 0x000fe20000004100 */
[----:B------:R-:W-:Y:S02]  /*0800*/  FADD.FTZ R65, R65, R132 ;  /* 0x0000008441417221 */ /* 0x000fe40000010000 */
[-C--:B------:R-:W-:Y:S02]  /*0810*/  FFMA.FTZ R81, R144, R132.reuse, R81 ;  /* 0x0000008490517223 */ /* 0x080fe40000010051 */
[----:B------:R-:W-:Y:S02]  /*0820*/  FFMA.FTZ R139, R113, R132, R139 ;  /* 0x00000084718b7223 */ /* 0x000fe4000001008b */
[----:B------:R-:W-:Y:S01]  /*0830*/  FMUL.FTZ R137, R5, R154 ;  /* 0x0000009a05897220 */ /* 0x000fe20000410000 */
[----:B------:R-:W-:Y:S01]  /*0840*/  HADD2.F32 R154, -RZ, R129.H1_H1 ;  /* 0x30000081ff9a7230 */ /* 0x000fe20000004100 */
[----:B------:R-:W-:-:S02]  /*0850*/  FMUL.FTZ R132, R106, R127 ;  /* 0x0000007f6a847220 */ /* 0x000fc40000410000 */
[----:B------:R-:W-:Y:S02]  /*0860*/  FADD.FTZ R66, R66, R125 ;  /* 0x0000007d42427221 */ /* 0x000fe40000010000 */
[-C--:B------:R-:W-:Y:S02]  /*0870*/  FFMA.FTZ R82, R137, R125.reuse, R82 ;  /* 0x0000007d89527223 */ /* 0x080fe40000010052 */
[----:B------:R-:W-:Y:S01]  /*0880*/  FFMA.FTZ R132, R114, R125, R132 ;  /* 0x0000007d72847223 */ /* 0x000fe20000010084 */
[--C-:B------:R-:W-:Y:S01]  /*0890*/  HADD2.F32 R125, -RZ, R130.reuse.H0_H0 ;  /* 0x20000082ff7d7230 */ /* 0x100fe20000004100 */
[----:B------:R-:W-:Y:S01]  /*08a0*/  FADD.FTZ R33, R33, R128 ;  /* 0x0000008021217221 */ /* 0x000fe20000010000 */
[----:B------:R-:W-:Y:S01]  /*08b0*/  HADD2.F32 R130, -RZ, R130.H1_H1 ;  /* 0x30000082ff827230 */ /* 0x000fe20000004100 */
[----:B------:R-:W-:Y:S01]  /*08c0*/  FFMA.FTZ R49, R144, R128, R49 ;  /* 0x0000008090317223 */ /* 0x000fe20000010031 */
[----:B------:R-:W-:Y:S01]  /*08d0*/  HADD2.F32 R128, -RZ, R133.H1_H1 ;  /* 0x30000085ff807230 */ /* 0x000fe20000004100 */
[C---:B------:R-:W-:Y:S01]  /*08e0*/  FMUL.FTZ R145, R5.reuse, R126 ;  /* 0x0000007e05917220 */ /* 0x040fe20000410000 */
[--C-:B------:R-:W-:Y:S01]  /*08f0*/  HADD2.F32 R133, -RZ, R134.reuse.H0_H0 ;  /* 0x20000086ff857230 */ /* 0x100fe20000004100 */
[----:B------:R-:W-:Y:S01]  /*0900*/  FMUL.FTZ R148, R5, R148 ;  /* 0x0000009405947220 */ /* 0x000fe20000410000 */
[----:B------:R-:W-:Y:S01]  /*0910*/  HADD2.F32 R134, -RZ, R134.H1_H1 ;  /* 0x30000086ff867230 */ /* 0x000fe20000004100 */
[----:B------:R-:W-:-:S02]  /*0920*/  FMUL.FTZ R126, R100, R125 ;  /* 0x0000007d647e7220 */ /* 0x000fc40000410000 */
[----:B------:R-:W-:Y:S02]  /*0930*/  FADD.FTZ R60, R60, R133 ;  /* 0x000000853c3c7221 */ /* 0x000fe40000010000 */
[----:B------:R-:W-:Y:S02]  /*0940*/  FFMA.FTZ R76, R145, R133, R76 ;  /* 0x00000085914c7223 */ /* 0x000fe4000001004c */
[----:B------:R-:W-:Y:S02]  /*0950*/  FADD.FTZ R34, R34, R127 ;  /* 0x0000007f22227221 */ /* 0x000fe40000010000 */
[----:B------:R-:W-:Y:S01]  /*0960*/  FFMA.FTZ R50, R137, R127, R50 ;  /* 0x0000007f89327223 */ /* 0x000fe20000010032 */
[----:B------:R-:W-:Y:S01]  /*0970*/  HADD2.F32 R127, -RZ, R131.H0_H0 ;  /* 0x20000083ff7f7230 */ /* 0x000fe20000004100 */
[----:B------:R-:W-:Y:S02]  /*0980*/  FMUL.FTZ R147, R107, R154 ;  /* 0x0000009a6b937220 */ /* 0x000fe40000410000 */
[----:B------:R-:W-:-:S02]  /*0990*/  FADD.FTZ R35, R35, R154 ;  /* 0x0000009a23237221 */ /* 0x000fc40000010000 */
[----:B------:R-:W-:Y:S02]  /*09a0*/  FFMA.FTZ R51, R148, R154, R51 ;  /* 0x0000009a94337223 */ /* 0x000fe40000010033 */
[----:B------:R-:W-:Y:S01]  /*09b0*/  FFMA.FTZ R133, R108, R133, R126 ;  /* 0x000000856c857223 */ /* 0x000fe2000001007e */
[----:B------:R-:W-:Y:S01]  /*09c0*/  HADD2.F32 R126, -RZ, R131.H1_H1 ;  /* 0x30000083ff7e7230 */ /* 0x000fe20000004100 */
[----:B------:R-:W-:Y:S02]  /*09d0*/  FMUL.FTZ R156, R5, R156 ;  /* 0x0000009c059c7220 */ /* 0x000fe40000410000 */
[----:B------:R-:W-:Y:S02]  /*09e0*/  FMUL.FTZ R154, R101, R130 ;  /* 0x00000082659a7220 */ /* 0x000fe40000410000 */
[----:B------:R-:W-:Y:S02]  /*09f0*/  FADD.FTZ R28, R28, R125 ;  /* 0x0000007d1c1c7221 */ /* 0x000fe40000010000 */
[----:B------:R-:W-:Y:S01]  /*0a00*/  FFMA.FTZ R44, R145, R125, R44 ;  /* 0x0000007d912c7223 */ /* 0x000fe2000001002c */
[--C-:B------:R-:W-:Y:S01]  /*0a10*/  HADD2.F32 R125, -RZ, R135.reuse.H0_H0 ;  /* 0x20000087ff7d7230 */ /* 0x100fe20000004100 */
[----:B------:R-:W-:Y:S01]  /*0a20*/  FMUL.FTZ R153, R5, R124 ;  /* 0x0000007c05997220 */ /* 0x000fe20000410000 */
[----:B------:R-:W-:Y:S01]  /*0a30*/  HADD2.F32 R124, -RZ, R135.H1_H1 ;  /* 0x30000087ff7c7230 */ /* 0x000fe20000004100 */
        /* <DEDUP_REMOVED lines=37> */
.L_x_939:
[----:B-1----:R-:W-:Y:S05]  /*0c90*/  BSYNC B1 ;  /* 0x0000000000017941 */ /* 0x002fea0003800000 */
.L_x_938:
[----:B------:R-:W-:Y:S01]  /*0ca0*/  BSSY B1, `(.L_x_940) ;  /* 0x0000079000017945 */ /* 0x000fe20003800000 */
[----:B------:R-:W-:Y:S05]  /*0cb0*/  @!P4 BRA `(.L_x_941) ;  /* 0x000007700000c947 */ /* 0x000fea0003800000 */
[----:B------:R-:W-:Y:S01]  /*0cc0*/  LEA R140, P0, R159, c[0x0][0x188], 0x4 ;  /* 0x000062009f8c7a11 */ /* 0x000fe200078020ff */
[----:B------:R-:W-:-:S03]  /*0cd0*/  HFMA2.MMA R128, -RZ, RZ, 0, 9.5367431640625e-07 ;  /* 0x00000010ff807435 */ /* 0x000fc600000001ff */
[----:B------:R-:W-:-:S06]  /*0ce0*/  LEA.HI.X R141, R159, c[0x0][0x18c], RZ, 0x4, P0 ;  /* 0x000063009f8d7a11 */ /* 0x000fcc00000f24ff */
        /* <DEDUP_REMOVED lines=11> */
[----:B-----5:R-:W-:Y:S01]  /*0da0*/  FSEL R149, R149, RZ, !P0 ;  /* 0x000000ff95957208 */ /* 0x020fe20004000000 */
[--C-:B--2---:R-:W-:Y:S02]  /*0db0*/  HADD2.F32 R8, -RZ, R140.reuse.H0_H0 ;  /* 0x2000008cff087230 */ /* 0x104fe40000004100 */
[--C-:B------:R-:W-:Y:S02]  /*0dc0*/  HADD2.F32 R9, -RZ, R141.reuse.H0_H0 ;  /* 0x2000008dff097230 */ /* 0x100fe40000004100 */
[----:B------:R-:W-:Y:S01]  /*0dd0*/  HADD2.F32 R140, -RZ, R140.H1_H1 ;  /* 0x3000008cff8c7230 */ /* 0x000fe20000004100 */
[C---:B-1----:R-:W-:Y:S01]  /*0de0*/  FADD.FTZ R6, -R149.reuse, R8 ;  /* 0x0000000895067221 */ /* 0x042fe20000010100 */
[----:B------:R-:W-:Y:S01]  /*0df0*/  HADD2.F32 R10, -RZ, R142.H0_H0 ;  /* 0x2000008eff0a7230 */ /* 0x000fe20000004100 */
[C---:B------:R-:W-:Y:S01]  /*0e00*/  FADD.FTZ R8, -R149.reuse, R9 ;  /* 0x0000000995087221 */ /* 0x040fe20000010100 */
[--C-:B---3--:R-:W-:Y:S01]  /*0e10*/  HADD2.F32 R9, -RZ, R124.reuse.H0_H0 ;  /* 0x2000007cff097230 */ /* 0x108fe20000004100 */
[C---:B------:R-:W-:Y:S01]  /*0e20*/  FADD.FTZ R136, -R149.reuse, R140 ;  /* 0x0000008c95887221 */ /* 0x040fe20000010100 */
[----:B------:R-:W-:Y:S01]  /*0e30*/  HADD2.F32 R124, -RZ, R124.H1_H1 ;  /* 0x3000007cff7c7230 */ /* 0x000fe20000004100 */
[----:B------:R-:W-:Y:S01]  /*0e40*/  FADD.FTZ R140, -R149, R10 ;  /* 0x0000000a958c7221 */ /* 0x000fe20000010100 */
[--C-:B----4-:R-:W-:Y:S01]  /*0e50*/  HADD2.F32 R7, -RZ, R128.reuse.H0_H0 ;  /* 0x20000080ff077230 */ /* 0x110fe20000004100 */
[C---:B------:R-:W-:Y:S01]  /*0e60*/  FMUL.FTZ R6, R5.reuse, R6 ;  /* 0x0000000605067220 */ /* 0x040fe20000410000 */
[----:B------:R-:W-:Y:S01]  /*0e70*/  HADD2.F32 R146, -RZ, R141.H1_H1 ;  /* 0x3000008dff927230 */ /* 0x000fe20000004100 */
[----:B------:R-:W-:Y:S01]  /*0e80*/  FMUL.FTZ R10, R88, R9 ;  /* 0x00000009580a7220 */ /* 0x000fe20000410000 */
[--C-:B------:R-:W-:Y:S01]  /*0e90*/  HADD2.F32 R152, -RZ, R143.reuse.H0_H0 ;  /* 0x2000008fff987230 */ /* 0x100fe20000004100 */
[----:B------:R-:W-:Y:S01]  /*0ea0*/  FADD.FTZ R56, R56, R7 ;  /* 0x0000000738387221 */ /* 0x000fe20000010000 */
[----:B------:R-:W-:Y:S01]  /*0eb0*/  HADD2.F32 R158, -RZ, R143.H1_H1 ;  /* 0x3000008fff9e7230 */ /* 0x000fe20000004100 */
[-C--:B------:R-:W-:Y:S01]  /*0ec0*/  FFMA.FTZ R72, R6, R7.reuse, R72 ;  /* 0x0000000706487223 */ /* 0x080fe20000010048 */
[----:B------:R-:W-:Y:S01]  /*0ed0*/  HADD2.F32 R143, -RZ, R125.H0_H0 ;  /* 0x2000007dff8f7230 */ /* 0x000fe20000004100 */
[----:B------:R-:W-:Y:S01]  /*0ee0*/  FFMA.FTZ R7, R96, R7, R10 ;  /* 0x0000000760077223 */ /* 0x000fe2000001000a */
[----:B------:R-:W-:Y:S01]  /*0ef0*/  HADD2.F32 R10, -RZ, R128.H1_H1 ;  /* 0x30000080ff0a7230 */ /* 0x000fe20000004100 */
[----:B------:R-:W-:Y:S01]  /*0f00*/  FADD.FTZ R24, R24, R9 ;  /* 0x0000000918187221 */ /* 0x000fe20000010000 */
[--C-:B------:R-:W-:Y:S01]  /*0f10*/  HADD2.F32 R141, -RZ, R129.reuse.H0_H0 ;  /* 0x20000081ff8d7230 */ /* 0x100fe20000004100 */
[----:B------:R-:W-:Y:S01]  /*0f20*/  FFMA.FTZ R40, R6, R9, R40 ;  /* 0x0000000906287223 */ /* 0x000fe20000010028 */
[----:B------:R-:W-:Y:S01]  /*0f30*/  HADD2.F32 R150, -RZ, R142.H1_H1 ;  /* 0x3000008eff967230 */ /* 0x000fe20000004100 */
[----:B------:R-:W-:Y:S01]  /*0f40*/  FMUL.FTZ R136, R5, R136 ;  /* 0x0000008805887220 */ /* 0x000fe20000410000 */
[----:B------:R-:W-:Y:S01]  /*0f50*/  HADD2.F32 R142, -RZ, R129.H1_H1 ;  /* 0x30000081ff8e7230 */ /* 0x000fe20000004100 */
[----:B------:R-:W-:Y:S01]  /*0f60*/  FMUL.FTZ R9, R89, R124 ;  /* 0x0000007c59097220 */ /* 0x000fe20000410000 */
[--C-:B------:R-:W-:Y:S01]  /*0f70*/  HADD2.F32 R129, -RZ, R126.reuse.H0_H0 ;  /* 0x2000007eff817230 */ /* 0x100fe20000004100 */
[----:B------:R-:W-:Y:S01]  /*0f80*/  FADD.FTZ R57, R57, R10 ;  /* 0x0000000a39397221 */ /* 0x000fe20000010000 */
[----:B------:R-:W-:Y:S01]  /*0f90*/  HADD2.F32 R126, -RZ, R126.H1_H1 ;  /* 0x3000007eff7e7230 */ /* 0x000fe20000004100 */
[----:B------:R-:W-:-:S02]  /*0fa0*/  FFMA.FTZ R73, R136, R10, R73 ;  /* 0x0000000a88497223 */ /* 0x000fc40000010049 */
[----:B------:R-:W-:Y:S02]  /*0fb0*/  FADD.FTZ R25, R25, R124 ;  /* 0x0000007c19197221 */ /* 0x000fe40000010000 */
[----:B------:R-:W-:Y:S01]  /*0fc0*/  FFMA.FTZ R41, R136, R124, R41 ;  /* 0x0000007c88297223 */ /* 0x000fe20000010029 */
[----:B------:R-:W-:Y:S01]  /*0fd0*/  HADD2.F32 R124, -RZ, R125.H1_H1 ;  /* 0x3000007dff7c7230 */ /* 0x000fe20000004100 */
        /* <DEDUP_REMOVED lines=13> */
[--C-:B------:R-:W-:Y:S01]  /*10b0*/  HADD2.F32 R125, -RZ, R130.reuse.H0_H0 ;  /* 0x20000082ff7d7230 */ /* 0x100fe20000004100 */
[-C--:B------:R-:W-:Y:S01]  /*10c0*/  FMUL.FTZ R140, R84, R129.reuse ;  /* 0x00000081548c7220 */ /* 0x080fe20000410000 */
[----:B------:R-:W-:Y:S01]  /*10d0*/  HADD2.F32 R130, -RZ, R130.H1_H1 ;  /* 0x30000082ff827230 */ /* 0x000fe20000004100 */
[----:B------:R-:W-:Y:S02]  /*10e0*/  FADD.FTZ R20, R20, R129 ;  /* 0x0000008114147221 */ /* 0x000fe40000010000 */
[----:B------:R-:W-:Y:S01]  /*10f0*/  FFMA.FTZ R36, R141, R129, R36 ;  /* 0x000000818d247223 */ /* 0x000fe20000010024 */
[----:B------:R-:W-:Y:S01]  /*1100*/  HADD2.F32 R129, -RZ, R127.H0_H0 ;  /* 0x2000007fff817230 */ /* 0x000fe20000004100 */
[----:B------:R-:W-:-:S02]  /*1110*/  FADD.FTZ R152, -R149, R152 ;  /* 0x0000009895987221 */ /* 0x000fc40000010100 */
[----:B------:R-:W-:Y:S02]  /*1120*/  FADD.FTZ R52, R52, R125 ;  /* 0x0000007d34347221 */ /* 0x000fe40000010000 */
[-C--:B------:R-:W-:Y:S02]  /*1130*/  FFMA.FTZ R68, R141, R125.reuse, R68 ;  /* 0x0000007d8d447223 */ /* 0x080fe40000010044 */
[----:B------:R-:W-:Y:S01]  /*1140*/  FFMA.FTZ R140, R92, R125, R140 ;  /* 0x0000007d5c8c7223 */ /* 0x000fe2000001008c */
[----:B------:R-:W-:Y:S01]  /*1150*/  HADD2.F32 R125, -RZ, R131.H0_H0 ;  /* 0x20000083ff7d7230 */ /* 0x000fe20000004100 */
        /* <DEDUP_REMOVED lines=16> */
[----:B------:R-:W-:Y:S01]  /*1260*/  HADD2.F32 R126, -RZ, R127.H1_H1 ;  /* 0x3000007fff7e7230 */ /* 0x000fe20000004100 */
[----:B------:R-:W-:Y:S02]  /*1270*/  FADD.FTZ R158, -R149, R158 ;  /* 0x0000009e959e7221 */ /* 0x000fe40000010100 */
[----:B------:R-:W-:Y:S02]  /*1280*/  FADD.FTZ R125, R125, R8 ;  /* 0x000000087d7d7221 */ /* 0x000fe40000010000 */
[----:B------:R-:W-:Y:S02]  /*1290*/  FFMA.FTZ R157, R9, R8, R157 ;  /* 0x00000008099d7223 */ /* 0x000fe4000001009d */
[----:B------:R-:W-:Y:S02]  /*12a0*/  FADD.FTZ R27, R27, R124 ;  /* 0x0000007c1b1b7221 */ /* 0x000fe40000010000 */
[----:B------:R-:W-:Y:S01]  /*12b0*/  FFMA.FTZ R43, R146, R124, R43 ;  /* 0x0000007c922b7223 */ /* 0x000fe2000001002b */
[----:B------:R-:W-:Y:S01]  /*12c0*/  HADD2.F32 R124, -RZ, R131.H1_H1 ;  /* 0x30000083ff7c7230 */ /* 0x000fe20000004100 */
        /* <DEDUP_REMOVED lines=22> */
.L_x_941:
[----:B------:R-:W-:Y:S05]  /*1430*/  BSYNC B1 ;  /* 0x0000000000017941 */ /* 0x000fea0003800000 */
.L_x_940:
[----:B------:R-:W-:Y:S05]  /*1440*/  BRA.DIV ~URZ, `(.L_x_942) ;  /* 0x00001e227f007947 */ /* 0x000fea000b800000 */
[----:B------:R1:W2:Y:S02]  /*1450*/  SHFL.BFLY PT, R131, R162, 0x1, 0x1f ;  /* 0x0c201f00a2837f89 */ /* 0x0002a400000e0000 */
.L_x_955:
        /* <DEDUP_REMOVED lines=18> */
.L_x_956:
        /* <DEDUP_REMOVED lines=15> */
[----:B-1----:R-:W-:Y:S01]  /*1670*/  FADD.FTZ R130, R154, -R129 ;  /* 0x800000819a827221 */ /* 0x002fe20000010000 */
[----:B------:R-:W-:Y:S01]  /*1680*/  ISETP.NE.AND.EX P1, PT, RZ, c[0x0][0x254], PT, P1 ;  /* 0x00009500ff007a0c */ /* 0x000fe20003f25310 */
[----:B------:R-:W-:Y:S01]  /*1690*/  FMUL.FTZ R125, R5, R124 ;  /* 0x0000007c057d7220 */ /* 0x000fe20000410000 */
[----:B------:R-:W-:-:S07]  /*16a0*/  ISETP.NE.AND.EX P0, PT, RZ, c[0x0][0x25c], PT, P0 ;  /* 0x00009700ff007a0c */ /* 0x000fce0003f05300 */
[--C-:B------:R-:W-:Y:S02]  /*16b0*/  @P2 HADD2.F32 R124, -RZ, R17.reuse.H0_H0 ;  /* 0x20000011ff7c2230 */ /* 0x100fe40000004100 */
[----:B------:R-:W-:Y:S02]  /*16c0*/  @P2 HADD2.F32 R127, -RZ, R17.H1_H1 ;  /* 0x30000011ff7f2230 */ /* 0x000fe40000004100 */
[----:B------:R-:W-:Y:S01]  /*16d0*/  @P2 HADD2.F32 R129, -RZ, R18.H0_H0 ;  /* 0x20000012ff812230 */ /* 0x000fe20000004100 */
[----:B------:R-:W-:Y:S02]  /*16e0*/  @P2 FADD.FTZ R125, R125, R124 ;  /* 0x0000007c7d7d2221 */ /* 0x000fe40000010000 */
[----:B------:R-:W-:-:S03]  /*16f0*/  FFMA.FTZ R124, R148, R149, R162 ;  /* 0x00000095947c7223 */ /* 0x000fc600000100a2 */
[----:B------:R-:W-:Y:S01]  /*1700*/  @P1 F2FP.PACK_AB R131, RZ, R125 ;  /* 0x0000007dff83123e */ /* 0x000fe200000000ff */
[----:B------:R-:W-:-:S03]  /*1710*/  FADD.FTZ R124, R147, -R124 ;  /* 0x8000007c937c7221 */ /* 0x000fc60000010000 */
[----:B------:R-:W-:Y:S01]  /*1720*/  @P1 PRMT R121, R131, 0x7610, R121 ;  /* 0x0000761083791816 */ /* 0x000fe20000000079 */
[----:B------:R-:W-:Y:S02]  /*1730*/  FMUL.FTZ R128, R5, R124 ;  /* 0x0000007c05807220 */ /* 0x000fe40000410000 */
[----:B------:R-:W-:Y:S02]  /*1740*/  FFMA.FTZ R124, R145, R149, R162 ;  /* 0x00000095917c7223 */ /* 0x000fe400000100a2 */
[----:B------:R-:W-:Y:S02]  /*1750*/  @P2 FADD.FTZ R128, R128, R127 ;  /* 0x0000007f80802221 */ /* 0x000fe40000010000 */
[----:B------:R-:W-:Y:S02]  /*1760*/  FADD.FTZ R124, R133, -R124 ;  /* 0x8000007c857c7221 */ /* 0x000fe40000010000 */
[C---:B------:R-:W-:Y:S01]  /*1770*/  FMUL.FTZ R127, R5.reuse, R130 ;  /* 0x00000082057f7220 */ /* 0x040fe20000410000 */
[----:B------:R-:W-:Y:S01]  /*1780*/  @P0 F2FP.PACK_AB R130, RZ, R125 ;  /* 0x0000007dff82023e */ /* 0x000fe200000000ff */
[----:B------:R-:W-:Y:S01]  /*1790*/  FMUL.FTZ R126, R5, R124 ;  /* 0x0000007c057e7220 */ /* 0x000fe20000410000 */
[----:B------:R-:W-:Y:S01]  /*17a0*/  @P2 HADD2.F32 R124, -RZ, R18.H1_H1 ;  /* 0x30000012ff7c2230 */ /* 0x000fe20000004100 */
[-C--:B------:R-:W-:Y:S01]  /*17b0*/  @P1 F2FP.PACK_AB R157, RZ, R128.reuse ;  /* 0x00000080ff9d123e */ /* 0x080fe200000000ff */
[----:B------:R-:W-:Y:S01]  /*17c0*/  FFMA.FTZ R131, R153, R149, R162 ;  /* 0x0000009599837223 */ /* 0x000fe200000100a2 */
[----:B------:R-:W-:Y:S01]  /*17d0*/  F2FP.PACK_AB R125, R128, R125 ;  /* 0x0000007d807d723e */ /* 0x000fe200000000ff */
[----:B------:R-:W-:Y:S01]  /*17e0*/  @P2 FADD.FTZ R126, R126, R129 ;  /* 0x000000817e7e2221 */ /* 0x000fe20000010000 */
[----:B------:R-:W-:Y:S01]  /*17f0*/  @P0 PRMT R117, R130, 0x7610, R117 ;  /* 0x0000761082750816 */ /* 0x000fe20000000075 */
[----:B------:R-:W-:Y:S01]  /*1800*/  @P2 FADD.FTZ R127, R127, R124 ;  /* 0x0000007c7f7f2221 */ /* 0x000fe20000010000 */
[----:B------:R-:W-:Y:S01]  /*1810*/  @P0 F2FP.PACK_AB R124, RZ, R128 ;  /* 0x00000080ff7c023e */ /* 0x000fe200000000ff */
[----:B------:R-:W-:Y:S01]  /*1820*/  FFMA.FTZ R130, R144, R149, R162 ;  /* 0x0000009590827223 */ /* 0x000fe200000100a2 */
[----:B------:R-:W-:-:S02]  /*1830*/  @P0 F2FP.PACK_AB R128, RZ, R126 ;  /* 0x0000007eff80023e */ /* 0x000fc400000000ff */
[----:B------:R-:W-:Y:S01]  /*1840*/  @P1 F2FP.PACK_AB R161, RZ, R126 ;  /* 0x0000007effa1123e */ /* 0x000fe200000000ff */
[----:B------:R-:W-:Y:S01]  /*1850*/  FADD.FTZ R130, R139, -R130 ;  /* 0x800000828b827221 */ /* 0x000fe20000010000 */
[-C--:B------:R-:W-:Y:S02]  /*1860*/  @P0 F2FP.PACK_AB R129, RZ, R127.reuse ;  /* 0x0000007fff81023e */ /* 0x080fe400000000ff */
[----:B------:R-:W-:Y:S01]  /*1870*/  @P1 F2FP.PACK_AB R159, RZ, R127 ;  /* 0x0000007fff9f123e */ /* 0x000fe200000000ff */
[----:B------:R-:W-:Y:S01]  /*1880*/  FMUL.FTZ R164, R5, R130 ;  /* 0x0000008205a47220 */ /* 0x000fe20000410000 */
[----:B------:R-:W-:Y:S01]  /*1890*/  F2FP.PACK_AB R126, R127, R126 ;  /* 0x0000007e7f7e723e */ /* 0x000fe200000000ff */
[----:B------:R-:W-:Y:S01]  /*18a0*/  FFMA.FTZ R127, R11, R149, R162 ;  /* 0x000000950b7f7223 */ /* 0x000fe200000100a2 */
[----:B------:R-:W-:Y:S01]  /*18b0*/  @P0 PRMT R118, R128, 0x7610, R118 ;  /* 0x0000761080760816 */ /* 0x000fe20000000076 */
[----:B------:R-:W-:Y:S01]  /*18c0*/  FADD.FTZ R130, R134, -R131 ;  /* 0x8000008386827221 */ /* 0x000fe20000010000 */
[----:B------:R-:W-:Y:S01]  /*18d0*/  @P0 PRMT R117, R117, 0x5410, R124 ;  /* 0x0000541075750816 */ /* 0x000fe2000000007c */
[----:B------:R-:W-:Y:S01]  /*18e0*/  FADD.FTZ R128, R138, -R127 ;  /* 0x8000007f8a807221 */ /* 0x000fe20000010000 */
[----:B------:R-:W-:Y:S01]  /*18f0*/  @P2 HADD2.F32 R127, -RZ, R16.H1_H1 ;  /* 0x30000010ff7f2230 */ /* 0x000fe20000004100 */
[----:B------:R-:W-:-:S02]  /*1900*/  @P0 PRMT R118, R118, 0x5410, R129 ;  /* 0x0000541076760816 */ /* 0x000fc40000000081 */
[----:B------:R-:W-:Y:S01]  /*1910*/  FMUL.FTZ R163, R5, R128 ;  /* 0x0000008005a37220 */ /* 0x000fe20000410000 */
[----:B------:R-:W-:Y:S01]  /*1920*/  @P2 HADD2.F32 R128, -RZ, R16.H0_H0 ;  /* 0x20000010ff802230 */ /* 0x000fe20000004100 */
[----:B------:R-:W-:Y:S01]  /*1930*/  @P2 FADD.FTZ R164, R164, R127 ;  /* 0x0000007fa4a42221 */ /* 0x000fe20000010000 */
[----:B------:R-:W-:Y:S01]  /*1940*/  @P2 HADD2.F32 R127, -RZ, R19.H0_H0 ;  /* 0x20000013ff7f2230 */ /* 0x000fe20000004100 */
[----:B------:R-:W-:Y:S02]  /*1950*/  MOV R129, 0x10 ;  /* 0x0000001000817802 */ /* 0x000fe40000000f00 */
[----:B------:R-:W-:Y:S01]  /*1960*/  @P2 FADD.FTZ R163, R163, R128 ;  /* 0x00000080a3a32221 */ /* 0x000fe20000010000 */
[----:B------:R-:W-:Y:S01]  /*1970*/  @P1 PRMT R122, R161, 0x7610, R122 ;  /* 0x00007610a17a1816 */ /* 0x000fe2000000007a */
[----:B------:R-:W-:Y:S01]  /*1980*/  FMUL.FTZ R128, R5, R130 ;  /* 0x0000008205807220 */ /* 0x000fe20000410000 */
[----:B------:R-:W-:Y:S01]  /*1990*/  @P1 F2FP.PACK_AB R161, RZ, R164 ;  /* 0x000000a4ffa1123e */ /* 0x000fe200000000ff */
[----:B------:R-:W-:Y:S01]  /*19a0*/  FFMA.FTZ R130, R160, R149, R162 ;  /* 0x00000095a0827223 */ /* 0x000fe200000100a2 */
[-C--:B------:R-:W-:Y:S01]  /*19b0*/  @P1 F2FP.PACK_AB R131, RZ, R163.reuse ;  /* 0x000000a3ff83123e */ /* 0x080fe200000000ff */
[----:B------:R-:W-:Y:S01]  /*19c0*/  @P2 FADD.FTZ R128, R128, R127 ;  /* 0x0000007f80802221 */ /* 0x000fe20000010000 */
[----:B------:R-:W-:Y:S01]  /*19d0*/  F2FP.PACK_AB R124, R164, R163 ;  /* 0x000000a3a47c723e */ /* 0x000fe200000000ff */
[----:B------:R-:W-:Y:S01]  /*19e0*/  FADD.FTZ R130, R135, -R130 ;  /* 0x8000008287827221 */ /* 0x000fe20000010000 */
[----:B------:R-:W-:-:S02]  /*19f0*/  @P1 PRMT R120, R131, 0x7610, R120 ;  /* 0x0000761083781816 */ /* 0x000fc40000000078 */
[----:B------:R-:W-:Y:S01]  /*1a00*/  @P1 F2FP.PACK_AB R165, RZ, R128 ;  /* 0x00000080ffa5123e */ /* 0x000fe200000000ff */
[----:B------:R-:W-:Y:S01]  /*1a10*/  FMUL.FTZ R127, R5, R130 ;  /* 0x00000082057f7220 */ /* 0x000fe20000410000 */
[----:B------:R-:W-:Y:S01]  /*1a20*/  @P2 HADD2.F32 R130, -RZ, R19.H1_H1 ;  /* 0x30000013ff822230 */ /* 0x000fe20000004100 */
[----:B------:R-:W-:Y:S02]  /*1a30*/  @P1 PRMT R121, R121, 0x5410, R157 ;  /* 0x0000541079791816 */ /* 0x000fe4000000009d */
[----:B------:R-:W-:Y:S02]  /*1a40*/  @P1 PRMT R123, R165, 0x7610, R123 ;  /* 0x00007610a57b1816 */ /* 0x000fe4000000007b */
[----:B------:R-:W-:Y:S01]  /*1a50*/  @P2 FADD.FTZ R127, R127, R130 ;  /* 0x000000827f7f2221 */ /* 0x000fe20000010000 */
[----:B------:R-:W-:Y:S02]  /*1a60*/  ISETP.NE.U32.AND P2, PT, RZ, c[0x0][0x258], PT ;  /* 0x00009600ff007a0c */ /* 0x000fe40003f45070 */
[----:B------:R-:W-:-:S02]  /*1a70*/  @P0 F2FP.PACK_AB R130, RZ, R163 ;  /* 0x000000a3ff82023e */ /* 0x000fc400000000ff */
[----:B------:R-:W-:Y:S02]  /*1a80*/  ISETP.NE.AND.EX P2, PT, RZ, c[0x0][0x25c], PT, P2 ;  /* 0x00009700ff007a0c */ /* 0x000fe40003f45320 */
[----:B------:R-:W-:Y:S02]  /*1a90*/  @P0 PRMT R116, R130, 0x7610, R116 ;  /* 0x0000761082740816 */ /* 0x000fe40000000074 */
[----:B------:R-:W-:Y:S02]  /*1aa0*/  @P0 F2FP.PACK_AB R130, RZ, R128 ;  /* 0x00000080ff82023e */ /* 0x000fe400000000ff */
[----:B------:R-:W-:Y:S02]  /*1ab0*/  @P0 F2FP.PACK_AB R131, RZ, R127 ;  /* 0x0000007fff83023e */ /* 0x000fe400000000ff */
[----:B------:R-:W-:Y:S02]  /*1ac0*/  @P0 PRMT R119, R130, 0x7610, R119 ;  /* 0x0000761082770816 */ /* 0x000fe40000000077 */
[----:B------:R-:W-:-:S02]  /*1ad0*/  @P0 F2FP.PACK_AB R130, RZ, R164 ;  /* 0x000000a4ff82023e */ /* 0x000fc400000000ff */
[----:B------:R-:W-:Y:S02]  /*1ae0*/  @P0 PRMT R119, R119, 0x5410, R131 ;  /* 0x0000541077770816 */ /* 0x000fe40000000083 */
[----:B------:R-:W-:Y:S01]  /*1af0*/  @P0 PRMT R116, R116, 0x5410, R130 ;  /* 0x0000541074740816 */ /* 0x000fe20000000082 */
[----:B------:R-:W-:Y:S01]  /*1b00*/  @P2 IMAD.WIDE.U32 R130, R0, R129, c[0x0][0x258] ;  /* 0x0000960000822625 */ /* 0x000fe200078e0081 */
[----:B------:R-:W-:Y:S02]  /*1b10*/  @P1 PRMT R122, R122, 0x5410, R159 ;  /* 0x000054107a7a1816 */ /* 0x000fe4000000009f */
[----:B------:R-:W-:Y:S02]  /*1b20*/  @P1 PRMT R120, R120, 0x5410, R161 ;  /* 0x0000541078781816 */ /* 0x000fe400000000a1 */
[----:B------:R0:W-:Y:S02]  /*1b30*/  @P2 STG.E.128 [R130.64], R116 ;  /* 0x0000007482002986 */ /* 0x0001e4000c101d04 */
[----:B0-----:R-:W-:-:S02]  /*1b40*/  @P1 F2FP.PACK_AB R131, RZ, R127 ;  /* 0x0000007fff83123e */ /* 0x001fc400000000ff */
[C---:B------:R-:W-:Y:S02]  /*1b50*/  @P1 LEA R130, P0, R0.reuse, c[0x0][0x250], 0x4 ;  /* 0x0000940000821a11 */ /* 0x040fe400078020ff */
[----:B------:R-:W-:Y:S01]  /*1b60*/  F2FP.PACK_AB R127, R127, R128 ;  /* 0x000000807f7f723e */ /* 0x000fe200000000ff */
[C---:B------:R-:W-:Y:S01]  /*1b70*/  IMAD.WIDE.U32 R128, R0.reuse, R129, c[0x0][0x248] ;  /* 0x0000920000807625 */ /* 0x040fe200078e0081 */
[----:B------:R-:W-:Y:S02]  /*1b80*/  @P1 PRMT R123, R123, 0x5410, R131 ;  /* 0x000054107b7b1816 */ /* 0x000fe40000000083 */
[C---:B------:R-:W-:Y:S02]  /*1b90*/  @P1 LEA.HI.X R131, R0.reuse, c[0x0][0x254], RZ, 0x4, P0 ;  /* 0x0000950000831a11 */ /* 0x040fe400000f24ff */
[----:B------:R0:W-:Y:S01]  /*1ba0*/  STG.E.128 [R128.64], R124 ;  /* 0x0000007c80007986 */ /* 0x0001e2000c101d04 */
[----:B------:R-:W-:-:S03]  /*1bb0*/  IADD3 R0, R0, 0x20, RZ ;  /* 0x0000002000007810 */ /* 0x000fc60007ffe0ff */
[----:B------:R0:W-:Y:S04]  /*1bc0*/  @P1 STG.E.128 [R130.64], R120 ;  /* 0x0000007882001986 */ /* 0x0001e8000c101d04 */
.L_x_945:
[----:B------:R-:W-:Y:S05]  /*1bd0*/  BSYNC B1 ;  /* 0x0000000000017941 */ /* 0x000fea0003800000 */
.L_x_944:
        /* <DEDUP_REMOVED lines=15> */
[----:B------:R-:W-:Y:S01]  /*1cd0*/  @P0 HADD2.F32 R130, -RZ, R13.H0_H0 ;  /* 0x2000000dff820230 */ /* 0x000fe20000004100 */
[-CC-:B------:R-:W-:Y:S02]  /*1ce0*/  FFMA.FTZ R124, R6, R149.reuse, R162.reuse ;  /* 0x00000095067c7223 */ /* 0x180fe400000100a2 */
[----:B------:R-:W-:-:S02]  /*1cf0*/  FFMA.FTZ R164, R150, R149, R162 ;  /* 0x0000009596a47223 */ /* 0x000fc400000100a2 */
[-CC-:B------:R-:W-:Y:S02]  /*1d00*/  FFMA.FTZ R157, R151, R149.reuse, R162.reuse ;  /* 0x00000095979d7223 */ /* 0x180fe400000100a2 */
[----:B------:R-:W-:Y:S02]  /*1d10*/  FFMA.FTZ R149, R158, R149, R162 ;  /* 0x000000959e957223 */ /* 0x000fe400000100a2 */
[----:B------:R-:W-:Y:S01]  /*1d20*/  FADD.FTZ R162, R140, -R131 ;  /* 0x800000838ca27221 */ /* 0x000fe20000010000 */
[--C-:B------:R-:W-:Y:S01]  /*1d30*/  @P0 HADD2.F32 R131, -RZ, R14.reuse.H1_H1 ;  /* 0x3000000eff830230 */ /* 0x100fe20000004100 */
[----:B------:R-:W-:Y:S01]  /*1d40*/  @P0 FADD.FTZ R125, R125, R130 ;  /* 0x000000827d7d0221 */ /* 0x000fe20000010000 */
[----:B------:R-:W-:Y:S01]  /*1d50*/  @P0 HADD2.F32 R130, -RZ, R14.H0_H0 ;  /* 0x2000000eff820230 */ /* 0x000fe20000004100 */
[----:B------:R-:W-:Y:S02]  /*1d60*/  FMUL.FTZ R163, R5, R162 ;  /* 0x000000a205a37220 */ /* 0x000fe40000410000 */
[----:B------:R-:W-:-:S02]  /*1d70*/  FADD.FTZ R124, R7, -R124 ;  /* 0x8000007c077c7221 */ /* 0x000fc40000010000 */
[----:B------:R-:W-:Y:S02]  /*1d80*/  FADD.FTZ R164, R143, -R164 ;  /* 0x800000a48fa47221 */ /* 0x000fe40000010000 */
[----:B------:R-:W-:Y:S02]  /*1d90*/  FADD.FTZ R157, R152, -R157 ;  /* 0x8000009d989d7221 */ /* 0x000fe40000010000 */
[----:B------:R-:W-:Y:S02]  /*1da0*/  FADD.FTZ R129, R155, -R149 ;  /* 0x800000959b817221 */ /* 0x000fe40000010000 */
[----:B------:R-:W-:Y:S01]  /*1db0*/  @P0 FADD.FTZ R163, R163, R130 ;  /* 0x00000082a3a30221 */ /* 0x000fe20000010000 */
[----:B------:R-:W-:Y:S01]  /*1dc0*/  @P0 HADD2.F32 R130, -RZ, R12.H0_H0 ;  /* 0x2000000cff820230 */ /* 0x000fe20000004100 */
[C---:B------:R-:W-:Y:S02]  /*1dd0*/  FMUL.FTZ R127, R5.reuse, R124 ;  /* 0x0000007c057f7220 */ /* 0x040fe40000410000 */
[----:B------:R-:W-:-:S02]  /*1de0*/  FMUL.FTZ R124, R5, R126 ;  /* 0x0000007e057c7220 */ /* 0x000fc40000410000 */
[C---:B------:R-:W-:Y:S01]  /*1df0*/  FMUL.FTZ R126, R5.reuse, R164 ;  /* 0x000000a4057e7220 */ /* 0x040fe20000410000 */
[----:B------:R-:W-:Y:S01]  /*1e00*/  @P0 HADD2.F32 R164, -RZ, R15.H0_H0 ;  /* 0x2000000fffa40230 */ /* 0x000fe20000004100 */
[C---:B------:R-:W-:Y:S02]  /*1e10*/  FMUL.FTZ R149, R5.reuse, R157 ;  /* 0x0000009d05957220 */ /* 0x040fe40000410000 */
[----:B------:R-:W-:Y:S01]  /*1e20*/  FMUL.FTZ R162, R5, R129 ;  /* 0x0000008105a27220 */ /* 0x000fe20000410000 */
[----:B------:R-:W-:Y:S01]  /*1e30*/  @P0 HADD2.F32 R5, -RZ, R13.H1_H1 ;  /* 0x3000000dff050230 */ /* 0x000fe20000004100 */
[----:B------:R-:W-:Y:S01]  /*1e40*/  @P0 FADD.FTZ R127, R127, R130 ;  /* 0x000000827f7f0221 */ /* 0x000fe20000010000 */
[----:B------:R-:W-:Y:S01]  /*1e50*/  @P1 F2FP.PACK_AB R129, RZ, R125 ;  /* 0x0000007dff81123e */ /* 0x000fe200000000ff */
[----:B------:R-:W-:Y:S01]  /*1e60*/  @P0 FADD.FTZ R126, R126, R131 ;  /* 0x000000837e7e0221 */ /* 0x000fe20000010000 */
[----:B------:R-:W-:Y:S01]  /*1e70*/  @P0 HADD2.F32 R131, -RZ, R15.H1_H1 ;  /* 0x3000000fff830230 */ /* 0x000fe20000004100 */
[----:B------:R-:W-:Y:S01]  /*1e80*/  @P0 FADD.FTZ R128, R128, R5 ;  /* 0x0000000580800221 */ /* 0x000fe20000010000 */
[----:B------:R-:W-:Y:S01]  /*1e90*/  @P1 F2FP.PACK_AB R5, RZ, R127 ;  /* 0x0000007fff05123e */ /* 0x000fe200000000ff */
[----:B------:R-:W-:Y:S01]  /*1ea0*/  @P0 FADD.FTZ R149, R149, R164 ;  /* 0x000000a495950221 */ /* 0x000fe20000010000 */
[----:B------:R-:W-:Y:S01]  /*1eb0*/  @P1 PRMT R117, R129, 0x7610, R117 ;  /* 0x0000761081751816 */ /* 0x000fe20000000075 */
[----:B------:R-:W-:Y:S01]  /*1ec0*/  @P0 FADD.FTZ R162, R162, R131 ;  /* 0x00000083a2a20221 */ /* 0x000fe20000010000 */
[----:B------:R-:W-:Y:S01]  /*1ed0*/  @P1 PRMT R116, R5, 0x7610, R116 ;  /* 0x0000761005741816 */ /* 0x000fe20000000074 */
[----:B------:R-:W-:Y:S01]  /*1ee0*/  @P0 HADD2.F32 R5, -RZ, R12.H1_H1 ;  /* 0x3000000cff050230 */ /* 0x000fe20000004100 */
[----:B------:R-:W-:-:S02]  /*1ef0*/  @P1 F2FP.PACK_AB R129, RZ, R128 ;  /* 0x00000080ff81123e */ /* 0x000fc400000000ff */
[----:B------:R-:W-:Y:S02]  /*1f00*/  @P1 F2FP.PACK_AB R157, RZ, R149 ;  /* 0x00000095ff9d123e */ /* 0x000fe400000000ff */
[----:B------:R-:W-:Y:S01]  /*1f10*/  @P0 FADD.FTZ R124, R124, R5 ;  /* 0x000000057c7c0221 */ /* 0x000fe20000010000 */
[----:B------:R-:W-:Y:S02]  /*1f20*/  ISETP.NE.U32.AND P0, PT, RZ, c[0x0][0x258], PT ;  /* 0x00009600ff007a0c */ /* 0x000fe40003f05070 */
[----:B------:R-:W-:Y:S02]  /*1f30*/  @P1 PRMT R117, R117, 0x5410, R129 ;  /* 0x0000541075751816 */ /* 0x000fe40000000081 */
[----:B------:R-:W-:Y:S02]  /*1f40*/  ISETP.NE.AND.EX P2, PT, RZ, c[0x0][0x25c], PT, P0 ;  /* 0x00009700ff007a0c */ /* 0x000fe40003f45300 */
[----:B------:R-:W-:Y:S02]  /*1f50*/  @P1 PRMT R119, R157, 0x7610, R119 ;  /* 0x000076109d771816 */ /* 0x000fe40000000077 */
[----:B------:R-:W-:-:S02]  /*1f60*/  @P1 F2FP.PACK_AB R129, RZ, R162 ;  /* 0x000000a2ff81123e */ /* 0x000fc400000000ff */
[----:B------:R-:W-:Y:S02]  /*1f70*/  ISETP.NE.U32.AND P0, PT, RZ, c[0x0][0x250], PT ;  /* 0x00009400ff007a0c */ /* 0x000fe40003f05070 */
[----:B------:R-:W-:Y:S01]  /*1f80*/  @P1 PRMT R119, R119, 0x5410, R129 ;  /* 0x0000541077771816 */ /* 0x000fe20000000081 */
[----:B------:R-:W-:Y:S01]  /*1f90*/  HFMA2.MMA R129, -RZ, RZ, 0, 9.5367431640625e-07 ;  /* 0x00000010ff817435 */ /* 0x000fe200000001ff */
[----:B------:R-:W-:Y:S02]  /*1fa0*/  ISETP.NE.AND.EX P0, PT, RZ, c[0x0][0x254], PT, P0 ;  /* 0x00009500ff007a0c */ /* 0x000fe40003f05300 */
[----:B------:R-:W-:Y:S02]  /*1fb0*/  @P1 F2FP.PACK_AB R130, RZ, R163 ;  /* 0x000000a3ff82123e */ /* 0x000fe400000000ff */
[----:B------:R-:W-:Y:S02]  /*1fc0*/  @P1 F2FP.PACK_AB R5, RZ, R124 ;  /* 0x0000007cff05123e */ /* 0x000fe400000000ff */
[----:B------:R-:W-:-:S02]  /*1fd0*/  @P1 PRMT R118, R130, 0x7610, R118 ;  /* 0x0000761082761816 */ /* 0x000fc40000000076 */
[-C--:B------:R-:W-:Y:S02]  /*1fe0*/  @P1 F2FP.PACK_AB R130, RZ, R126.reuse ;  /* 0x0000007eff82123e */ /* 0x080fe400000000ff */
[----:B------:R-:W-:Y:S02]  /*1ff0*/  @P1 PRMT R116, R116, 0x5410, R5 ;  /* 0x0000541074741816 */ /* 0x000fe40000000005 */
[----:B------:R-:W-:Y:S01]  /*2000*/  @P1 PRMT R118, R118, 0x5410, R130 ;  /* 0x0000541076761816 */ /* 0x000fe20000000082 */
[----:B------:R-:W-:Y:S01]  /*2010*/  @P2 IMAD.WIDE.U32 R130, R0, R129, c[0x0][0x258] ;  /* 0x0000960000822625 */ /* 0x000fe200078e0081 */
[----:B------:R-:W-:Y:S02]  /*2020*/  @P0 F2FP.PACK_AB R161, RZ, R126 ;  /* 0x0000007effa1023e */ /* 0x000fe400000000ff */
[-C--:B------:R-:W-:Y:S02]  /*2030*/  @P0 F2FP.PACK_AB R159, RZ, R163.reuse ;  /* 0x000000a3ff9f023e */ /* 0x080fe400000000ff */
[----:B------:R-:W-:Y:S01]  /*2040*/  F2FP.PACK_AB R126, R126, R163 ;  /* 0x000000a37e7e723e */ /* 0x000fe200000000ff */
[----:B------:R0:W-:Y:S01]  /*2050*/  @P2 STG.E.128 [R130.64], R116 ;  /* 0x0000007482002986 */ /* 0x0001e2000c101d04 */
[----:B------:R-:W-:-:S02]  /*2060*/  @P0 F2FP.PACK_AB R5, RZ, R124 ;  /* 0x0000007cff05023e */ /* 0x000fc400000000ff */
[-C--:B------:R-:W-:Y:S02]  /*2070*/  @P0 F2FP.PACK_AB R163, RZ, R127.reuse ;  /* 0x0000007fffa3023e */ /* 0x080fe400000000ff */
[----:B------:R-:W-:Y:S02]  /*2080*/  F2FP.PACK_AB R124, R124, R127 ;  /* 0x0000007f7c7c723e */ /* 0x000fe400000000ff */
[-C--:B------:R-:W-:Y:S02]  /*2090*/  F2FP.PACK_AB R127, R162, R149.reuse ;  /* 0x00000095a27f723e */ /* 0x080fe400000000ff */
[----:B------:R-:W-:Y:S02]  /*20a0*/  @P0 F2FP.PACK_AB R149, RZ, R149 ;  /* 0x00000095ff95023e */ /* 0x000fe400000000ff */
[----:B------:R-:W-:Y:S02]  /*20b0*/  @P0 F2FP.PACK_AB R157, RZ, R128 ;  /* 0x00000080ff9d023e */ /* 0x000fe400000000ff */
[----:B------:R-:W-:-:S02]  /*20c0*/  @P0 F2FP.PACK_AB R162, RZ, R162 ;  /* 0x000000a2ffa2023e */ /* 0x000fc400000000ff */
[----:B------:R-:W-:Y:S02]  /*20d0*/  @P0 PRMT R122, R159, 0x7610, R122 ;  /* 0x000076109f7a0816 */ /* 0x000fe4000000007a */
[----:B------:R-:W-:Y:S02]  /*20e0*/  @P0 PRMT R120, R163, 0x7610, R120 ;  /* 0x00007610a3780816 */ /* 0x000fe40000000078 */
[----:B0-----:R-:W-:Y:S02]  /*20f0*/  @P0 F2FP.PACK_AB R131, RZ, R125 ;  /* 0x0000007dff83023e */ /* 0x001fe400000000ff */
[----:B------:R-:W-:Y:S02]  /*2100*/  @P0 PRMT R123, R149, 0x7610, R123 ;  /* 0x00007610957b0816 */ /* 0x000fe4000000007b */
[----:B------:R-:W-:Y:S02]  /*2110*/  @P0 PRMT R121, R131, 0x7610, R121 ;  /* 0x0000761083790816 */ /* 0x000fe40000000079 */
[----:B------:R-:W-:-:S02]  /*2120*/  @P0 LEA R130, P1, R0, c[0x0][0x250], 0x4 ;  /* 0x0000940000820a11 */ /* 0x000fc400078220ff */
[----:B------:R-:W-:Y:S01]  /*2130*/  F2FP.PACK_AB R125, R128, R125 ;  /* 0x0000007d807d723e */ /* 0x000fe200000000ff */
        /* <DEDUP_REMOVED lines=8> */
.L_x_947:
[----:B------:R-:W-:Y:S05]  /*21c0*/  BSYNC B1 ;  /* 0x0000000000017941 */ /* 0x000fea0003800000 */
.L_x_946:
[----:B------:R-:W-:-:S04]  /*21d0*/  MOV R0, c[0x0][0x160] ;  /* 0x0000580000007a02 */ /* 0x000fc80000000f00 */
[----:B------:R-:W-:-:S04]  /*21e0*/  LEA R3, R0, R3, 0x2 ;  /* 0x0000000300037211 */ /* 0x000fc800078e10ff */
[----:B------:R-:W-:-:S13]  /*21f0*/  ISETP.GE.AND P0, PT, R3, c[0x0][0x164], PT ;  /* 0x0000590003007a0c */ /* 0x000fda0003f06270 */
[----:B01----:R-:W-:Y:S01]  /*2200*/  @P0 CALL.REL.NOINC `(.L_x_937) ;  /* 0x0000001000000944 */ /* 0x003fe20003c00000 */
[----:B------:R-:W-:Y:S05]  /*2210*/  BRA `(.L_x_948) ;  /* 0xffffe20000007947 */ /* 0x000fea000383ffff */
.L_x_937:
[----:B0-----:R-:W-:Y:S05]  /*2220*/  BSYNC B0 ;  /* 0x0000000000007941 */ /* 0x001fea0003800000 */
.L_x_936:
        /* <DEDUP_REMOVED lines=176> */
[----:B--23--:R-:W-:Y:S02]  /*2d30*/  MOV R4, R22 ;  /* 0x0000001600047202 */ /* 0x00cfe40000000f00 */
        /* <DEDUP_REMOVED lines=19> */
.L_x_950:
[----:B---3--:R-:W-:Y:S05]  /*2e70*/  BSYNC B0 ;  /* 0x0000000000007941 */ /* 0x008fea0003800000 */
.L_x_949:
        /* <DEDUP_REMOVED lines=23> */
.L_x_952:
[----:B------:R-:W-:Y:S05]  /*2ff0*/  BSYNC B0 ;  /* 0x0000000000007941 */ /* 0x000fea0003800000 */
.L_x_951:
        /* <DEDUP_REMOVED lines=23> */
.L_x_954:
[----:B------:R-:W-:Y:S05]  /*3170*/  BSYNC B0 ;  /* 0x0000000000007941 */ /* 0x000fea0003800000 */
.L_x_953:
        /* <DEDUP_REMOVED lines=15> */
.L_x_942:
[----:B------:R-:W-:Y:S01]  /*3270*/  HFMA2.MMA R128, -RZ, RZ, 0, 5.9604644775390625e-08 ;  /* 0x00000001ff807435 */ /* 0x000fe200000001ff */
[----:B------:R-:W-:Y:S02]  /*3280*/  MOV R129, R162 ;  /* 0x000000a200817202 */ /* 0x000fe40000000f00 */
[----:B------:R-:W-:Y:S02]  /*3290*/  MOV R127, 0x1f ;  /* 0x0000001f007f7802 */ /* 0x000fe40000000f00 */
[----:B------:R-:W-:-:S02]  /*32a0*/  MOV R126, 0xffffffff ;  /* 0xffffffff007e7802 */ /* 0x000fc40000000f00 */
[----:B------:R-:W-:Y:S02]  /*32b0*/  MOV R124, 0x32d0 ;  /* 0x000032d0007c7802 */ /* 0x000fe40000000f00 */
[----:B0----5:R-:W-:Y:S05]  /*32c0*/  CALL.REL.NOINC `($__internal_60_$__cuda_sm70_shflsync_bfly_p) ;  /* 0x0000046000007944 */ /* 0x021fea0003c00000 */
[----:B-1----:R-:W-:Y:S01]  /*32d0*/  MOV R131, R126 ;  /* 0x0000007e00837202 */ /* 0x002fe20000000f00 */
[----:B0-----:R-:W-:Y:S05]  /*32e0*/  BRA `(.L_x_955) ;  /* 0xffffe17000007947 */ /* 0x001fea000383ffff */
.L_x_943:
[----:B------:R-:W-:Y:S01]  /*32f0*/  HFMA2.MMA R128, -RZ, RZ, 0, 5.9604644775390625e-08 ;  /* 0x00000001ff807435 */ /* 0x000fe200000001ff */
[----:B------:R-:W-:Y:S02]  /*3300*/  MOV R129, R157 ;  /* 0x0000009d00817202 */ /* 0x000fe40000000f00 */
[----:B------:R-:W-:Y:S02]  /*3310*/  MOV R127, 0x1f ;  /* 0x0000001f007f7802 */ /* 0x000fe40000000f00 */
[----:B------:R-:W-:Y:S02]  /*3320*/  MOV R126, 0xffffffff ;  /* 0xffffffff007e7802 */ /* 0x000fe40000000f00 */
[----:B------:R-:W-:Y:S02]  /*3330*/  MOV R124, 0x3350 ;  /* 0x00003350007c7802 */ /* 0x000fe40000000f00 */
[----:B012--5:R-:W-:Y:S05]  /*3340*/  CALL.REL.NOINC `($__internal_60_$__cuda_sm70_shflsync_bfly_p) ;  /* 0x000003e000007944 */ /* 0x027fea0003c00000 */
[----:B------:R-:W-:Y:S01]  /*3350*/  FADD.FTZ R131, R131, R162 ;  /* 0x000000a283837221 */ /* 0x000fe20000010000 */
[----:B0-----:R-:W-:Y:S01]  /*3360*/  HFMA2.MMA R128, -RZ, RZ, 0, 1.1920928955078125e-07 ;  /* 0x00000002ff807435 */ /* 0x001fe200000001ff */
[----:B-1----:R-:W-:Y:S01]  /*3370*/  FADD.FTZ R157, R157, R126 ;  /* 0x0000007e9d9d7221 */ /* 0x002fe20000010000 */
[----:B------:R-:W-:-:S02]  /*3380*/  MOV R127, 0x1f ;  /* 0x0000001f007f7802 */ /* 0x000fc40000000f00 */
[----:B------:R-:W-:Y:S02]  /*3390*/  MOV R126, 0xffffffff ;  /* 0xffffffff007e7802 */ /* 0x000fe40000000f00 */
[----:B------:R-:W-:Y:S02]  /*33a0*/  MOV R129, R131 ;  /* 0x0000008300817202 */ /* 0x000fe40000000f00 */
[----:B------:R-:W-:Y:S02]  /*33b0*/  MOV R124, 0x33d0 ;  /* 0x000033d0007c7802 */ /* 0x000fe40000000f00 */
[----:B------:R-:W-:Y:S05]  /*33c0*/  CALL.REL.NOINC `($__internal_60_$__cuda_sm70_shflsync_bfly_p) ;  /* 0x0000036000007944 */ /* 0x000fea0003c00000 */
[----:B0-----:R-:W-:Y:S01]  /*33d0*/  HFMA2.MMA R128, -RZ, RZ, 0, 1.1920928955078125e-07 ;  /* 0x00000002ff807435 */ /* 0x001fe200000001ff */
[----:B-1----:R-:W-:Y:S02]  /*33e0*/  MOV R130, R126 ;  /* 0x0000007e00827202 */ /* 0x002fe40000000f00 */
[----:B------:R-:W-:Y:S02]  /*33f0*/  MOV R129, R157 ;  /* 0x0000009d00817202 */ /* 0x000fe40000000f00 */
[----:B------:R-:W-:Y:S02]  /*3400*/  MOV R127, 0x1f ;  /* 0x0000001f007f7802 */ /* 0x000fe40000000f00 */
[----:B------:R-:W-:-:S02]  /*3410*/  MOV R126, 0xffffffff ;  /* 0xffffffff007e7802 */ /* 0x000fc40000000f00 */
[----:B------:R-:W-:Y:S02]  /*3420*/  MOV R124, 0x3440 ;  /* 0x00003440007c7802 */ /* 0x000fe40000000f00 */
[----:B------:R-:W-:Y:S05]  /*3430*/  CALL.REL.NOINC `($__internal_60_$__cuda_sm70_shflsync_bfly_p) ;  /* 0x000002f000007944 */ /* 0x000fea0003c00000 */
[----:B------:R-:W-:Y:S01]  /*3440*/  FADD.FTZ R131, R130, R131 ;  /* 0x0000008382837221 */ /* 0x000fe20000010000 */
[----:B0-----:R-:W-:Y:S01]  /*3450*/  HFMA2.MMA R128, -RZ, RZ, 0, 2.384185791015625e-07 ;  /* 0x00000004ff807435 */ /* 0x001fe200000001ff */
[----:B-1----:R-:W-:Y:S01]  /*3460*/  FADD.FTZ R157, R157, R126 ;  /* 0x0000007e9d9d7221 */ /* 0x002fe20000010000 */
[----:B------:R-:W-:Y:S02]  /*3470*/  MOV R127, 0x1f ;  /* 0x0000001f007f7802 */ /* 0x000fe40000000f00 */
[----:B------:R-:W-:Y:S02]  /*3480*/  MOV R126, 0xffffffff ;  /* 0xffffffff007e7802 */ /* 0x000fe40000000f00 */
[----:B------:R-:W-:Y:S02]  /*3490*/  MOV R129, R131 ;  /* 0x0000008300817202 */ /* 0x000fe40000000f00 */
[----:B------:R-:W-:Y:S02]  /*34a0*/  MOV R124, 0x34c0 ;  /* 0x000034c0007c7802 */ /* 0x000fe40000000f00 */
[----:B------:R-:W-:Y:S05]  /*34b0*/  CALL.REL.NOINC `($__internal_60_$__cuda_sm70_shflsync_bfly_p) ;  /* 0x0000027000007944 */ /* 0x000fea0003c00000 */
[----:B0-----:R-:W-:Y:S01]  /*34c0*/  HFMA2.MMA R128, -RZ, RZ, 0, 2.384185791015625e-07 ;  /* 0x00000004ff807435 */ /* 0x001fe200000001ff */
[----:B-1----:R-:W-:-:S02]  /*34d0*/  MOV R130, R126 ;  /* 0x0000007e00827202 */ /* 0x002fc40000000f00 */
[----:B------:R-:W-:Y:S02]  /*34e0*/  MOV R129, R157 ;  /* 0x0000009d00817202 */ /* 0x000fe40000000f00 */
[----:B------:R-:W-:Y:S02]  /*34f0*/  MOV R127, 0x1f ;  /* 0x0000001f007f7802 */ /* 0x000fe40000000f00 */
[----:B------:R-:W-:Y:S02]  /*3500*/  MOV R126, 0xffffffff ;  /* 0xffffffff007e7802 */ /* 0x000fe40000000f00 */
[----:B------:R-:W-:Y:S02]  /*3510*/  MOV R124, 0x3530 ;  /* 0x00003530007c7802 */ /* 0x000fe40000000f00 */
[----:B------:R-:W-:Y:S05]  /*3520*/  CALL.REL.NOINC `($__internal_60_$__cuda_sm70_shflsync_bfly_p) ;  /* 0x0000020000007944 */ /* 0x000fea0003c00000 */
[----:B------:R-:W-:Y:S01]  /*3530*/  FADD.FTZ R131, R130, R131 ;  /* 0x0000008382837221 */ /* 0x000fe20000010000 */
[----:B0-----:R-:W-:Y:S01]  /*3540*/  HFMA2.MMA R128, -RZ, RZ, 0, 4.76837158203125e-07 ;  /* 0x00000008ff807435 */ /* 0x001fe200000001ff */
[----:B-1----:R-:W-:Y:S01]  /*3550*/  FADD.FTZ R157, R157, R126 ;  /* 0x0000007e9d9d7221 */ /* 0x002fe20000010000 */
[----:B------:R-:W-:Y:S02]  /*3560*/  MOV R127, 0x1f ;  /* 0x0000001f007f7802 */ /* 0x000fe40000000f00 */
[----:B------:R-:W-:-:S02]  /*3570*/  MOV R126, 0xffffffff ;  /* 0xffffffff007e7802 */ /* 0x000fc40000000f00 */
[----:B------:R-:W-:Y:S02]  /*3580*/  MOV R129, R131 ;  /* 0x0000008300817202 */ /* 0x000fe40000000f00 */
[----:B------:R-:W-:Y:S02]  /*3590*/  MOV R124, 0x35b0 ;  /* 0x000035b0007c7802 */ /* 0x000fe40000000f00 */
[----:B------:R-:W-:Y:S05]  /*35a0*/  CALL.REL.NOINC `($__internal_60_$__cuda_sm70_shflsync_bfly_p) ;  /* 0x0000018000007944 */ /* 0x000fea0003c00000 */
[----:B0-----:R-:W-:Y:S01]  /*35b0*/  HFMA2.MMA R128, -RZ, RZ, 0, 4.76837158203125e-07 ;  /* 0x00000008ff807435 */ /* 0x001fe200000001ff */
[----:B-1----:R-:W-:Y:S02]  /*35c0*/  MOV R130, R126 ;  /* 0x0000007e00827202 */ /* 0x002fe40000000f00 */
[----:B------:R-:W-:Y:S02]  /*35d0*/  MOV R129, R157 ;  /* 0x0000009d00817202 */ /* 0x000fe40000000f00 */
[----:B------:R-:W-:Y:S02]  /*35e0*/  MOV R127, 0x1f ;  /* 0x0000001f007f7802 */ /* 0x000fe40000000f00 */
[----:B------:R-:W-:Y:S02]  /*35f0*/  MOV R126, 0xffffffff ;  /* 0xffffffff007e7802 */ /* 0x000fe40000000f00 */
[----:B------:R-:W-:-:S02]  /*3600*/  MOV R124, 0x3620 ;  /* 0x00003620007c7802 */ /* 0x000fc40000000f00 */
[----:B------:R-:W-:Y:S05]  /*3610*/  CALL.REL.NOINC `($__internal_60_$__cuda_sm70_shflsync_bfly_p) ;  /* 0x0000011000007944 */ /* 0x000fea0003c00000 */
[----:B------:R-:W-:Y:S01]  /*3620*/  FADD.FTZ R130, R130, R131 ;  /* 0x0000008382827221 */ /* 0x000fe20000010000 */
[----:B0-----:R-:W-:Y:S01]  /*3630*/  HFMA2.MMA R128, -RZ, RZ, 0, 9.5367431640625e-07 ;  /* 0x00000010ff807435 */ /* 0x001fe200000001ff */
[----:B-1----:R-:W-:Y:S01]  /*3640*/  FADD.FTZ R131, R157, R126 ;  /* 0x0000007e9d837221 */ /* 0x002fe20000010000 */
[----:B------:R-:W-:-:S02]  /*3650*/  MOV R127, 0x1f ;  /* 0x0000001f007f7802 */ /* 0x000fc40000000f00 */
[----:B------:R-:W-:Y:S02]  /*3660*/  MOV R126, 0xffffffff ;  /* 0xffffffff007e7802 */ /* 0x000fe40000000f00 */
[----:B------:R-:W-:Y:S02]  /*3670*/  MOV R129, R130 ;  /* 0x0000008200817202 */ /* 0x000fe40000000f00 */
[----:B------:R-:W-:Y:S02]  /*3680*/  MOV R124, 0x36a0 ;  /* 0x000036a0007c7802 */ /* 0x000fe40000000f00 */
[----:B------:R-:W-:Y:S05]  /*3690*/  CALL.REL.NOINC `($__internal_60_$__cuda_sm70_shflsync_bfly_p) ;  /* 0x0000009000007944 */ /* 0x000fea0003c00000 */
[----:B0-----:R-:W-:Y:S01]  /*36a0*/  HFMA2.MMA R128, -RZ, RZ, 0, 9.5367431640625e-07 ;  /* 0x00000010ff807435 */ /* 0x001fe200000001ff */
[----:B-1----:R-:W-:Y:S02]  /*36b0*/  MOV R149, R126 ;  /* 0x0000007e00957202 */ /* 0x002fe40000000f00 */
[----:B------:R-:W-:Y:S02]  /*36c0*/  MOV R129, R131 ;  /* 0x0000008300817202 */ /* 0x000fe40000000f00 */
[----:B------:R-:W-:Y:S02]  /*36d0*/  MOV R127, 0x1f ;  /* 0x0000001f007f7802 */ /* 0x000fe40000000f00 */
[----:B------:R-:W-:-:S02]  /*36e0*/  MOV R126, 0xffffffff ;  /* 0xffffffff007e7802 */ /* 0x000fc40000000f00 */
[----:B------:R-:W-:Y:S02]  /*36f0*/  MOV R124, 0x3710 ;  /* 0x00003710007c7802 */ /* 0x000fe40000000f00 */
[----:B------:R-:W-:Y:S05]  /*3700*/  CALL.REL.NOINC `($__internal_60_$__cuda_sm70_shflsync_bfly_p) ;  /* 0x0000002000007944 */ /* 0x000fea0003c00000 */
[----:B-1----:R-:W-:Y:S01]  /*3710*/  MOV R124, R126 ;  /* 0x0000007e007c7202 */ /* 0x002fe20000000f00 */
[----:B0-----:R-:W-:Y:S05]  /*3720*/  BRA `(.L_x_956) ;  /* 0xffffde5000007947 */ /* 0x001fea000383ffff */
        .weak           $__internal_60_$__cuda_sm70_shflsync_bfly_p
        .type           $__internal_60_$__cuda_sm70_shflsync_bfly_p,@function
        .size           $__internal_60_$__cuda_sm70_shflsync_bfly_p,(.L_x_2006 - $__internal_60_$__cuda_sm70_shflsync_bfly_p)
$__internal_60_$__cuda_sm70_shflsync_bfly_p:
[----:B------:R-:W-:Y:S01]  /*3730*/  HFMA2.MMA R125, -RZ, RZ, 0, 0 ;  /* 0x00000000ff7d7435 */ /* 0x000fe200000001ff */
[----:B------:R-:W-:Y:S04]  /*3740*/  WARPSYNC R126 ;  /* 0x0000007e00007348 */ /* 0x000fe80003800000 */
[----:B------:R0:W1:Y:S01]  /*3750*/  SHFL.BFLY PT, R126, R129, R128, R127 ;  /* 0x0c000080817e7389 */ /* 0x00006200000e007f */
[----:B------:R-:W-:Y:S05]  /*3760*/  RET.REL.NODEC R124 `(_ZN10layer_norm31ln_parallel_residual_bwd_kernelINS_13Kernel_traitsIf6__halfS2_S2_fjLj512ELj1ELj4ELj1ELj16ENS_18Kernel_traits_baseILj512EfS2_S2_S2_fjLj128EEEEELb0ELb0ELb0EEEvNS_9BwdParamsE) ;  /* 0xffffc8907c007950 */ /* 0x000fea0003c3ffff */
.L_x_957:
        /* <DEDUP_REMOVED lines=9> */
.L_x_2006:


//--------------------- .text._ZN10layer_norm31ln_parallel_residual_bwd_kernelINS_13Kernel_traitsIf6__halfS2_S2_fjLj512ELj1ELj4ELj1ELj16ENS_18Kernel_traits_baseILj512EfS2_S2_S2_fjLj128EEEEELb0ELb0ELb1EEEvNS_9BwdParamsE --------------------------
	.section	.text._ZN10layer_norm31ln_parallel_residual_bwd_kernelINS_13Kernel_traitsIf6__halfS2_S2_fjLj512ELj1ELj4ELj1ELj16ENS_18Kernel_traits_baseILj512EfS2_S2_S2_fjLj128EEEEELb0ELb0ELb1EEEvNS_9BwdParamsE,"ax",@progbits
	.sectioninfo	@"SHI_REGISTERS=168"
	.align	128
        .global         _ZN10layer_norm31ln_parallel_residual_bwd_kernelINS_13Kernel_traitsIf6__halfS2_S2_fjLj512ELj1ELj4ELj1ELj16ENS_18Kernel_traits_baseILj512EfS2_S2_S2_fjLj128EEEEELb0ELb0ELb1EEEvNS_9BwdParamsE
        .type           _ZN10layer_norm31ln_parallel_residual_bwd_kernelINS_13Kernel_traitsIf6__halfS2_S2_fjLj512ELj1ELj4ELj1ELj16ENS_18Kernel_traits_baseILj512EfS2_S2_S2_fjLj128EEEEELb0ELb0ELb1EEEvNS_9BwdParamsE,@function
        .size           _ZN10layer_norm31ln_parallel_residual_bwd_kernelINS_13Kernel_traitsIf6__halfS2_S2_fjLj512ELj1ELj4ELj1ELj16ENS_18Kernel_traits_baseILj512EfS2_S2_S2_fjLj128EEEEELb0ELb0ELb1EEEvNS_9BwdParamsE,(.L_x_2007 - _ZN10layer_norm31ln_parallel_residual_bwd_kernelINS_13Kernel_traitsIf6__halfS2_S2_fjLj512ELj1ELj4ELj1ELj16ENS_18Kernel_traits_baseILj512EfS2_S2_S2_fjLj128EEEEELb0ELb0ELb1EEEvNS_9BwdParamsE)
        .other          _ZN10layer_norm31ln_parallel_residual_bwd_kernelINS_13Kernel_traitsIf6__halfS2_S2_fjLj512ELj1ELj4ELj1ELj16ENS_18Kernel_traits_baseILj512EfS2_S2_S2_fjLj128EEEEELb0ELb0ELb1EEEvNS_9BwdParamsE,@"STO_CUDA_ENTRY STV_DEFAULT"
_ZN10layer_norm31ln_parallel_residual_bwd_kernelINS_13Kernel_traitsIf6__halfS2_S2_fjLj512ELj1ELj4ELj1ELj16ENS_18Kernel_traits_baseILj512EfS2_S2_S2_fjLj128EEEEELb0ELb0ELb1EEEvNS_9BwdParamsE:
.text._ZN10layer_norm31ln_parallel_residual_bwd_kernelINS_13Kernel_traitsIf6__halfS2_S2_fjLj512ELj1ELj4ELj1ELj16ENS_18Kernel_traits_baseILj512EfS2_S2_S2_fjLj128EEEEELb0ELb0ELb1EEEvNS_9BwdParamsE:
        /* <DEDUP_REMOVED lines=42> */
.L_x_959:
        /* <DEDUP_REMOVED lines=49> */
.L_x_965:
        /* <DEDUP_REMOVED lines=9> */
[C---:B------:R-:W-:Y:S01]  /*0640*/  SHF.L.U32 R147, R121.reuse, 0x4, RZ ;  /* 0x0000000479937819 */ /* 0x040fe200000006ff */
[-C--:B------:R-:W-:Y:S01]  /*0650*/  IMAD.WIDE.U32 R80, R121, R92.reuse, c[0x0][0x210] ;  /* 0x0000840079507625 */ /* 0x080fe200078e005c */
[----:B------:R-:W-:Y:S02]  /*0660*/  SHF.R.U32.HI R146, RZ, 0x1c, R121 ;  /* 0x0000001cff927819 */ /* 0x000fe40000011679 */
[----:B------:R-:W-:Y:S01]  /*0670*/  IADD3 R72, P0, R147, c[0x0][0x188], RZ ;  /* 0x0000620093487a10 */ /* 0x000fe20007f1e0ff */
[----:B------:R-:W-:Y:S02]  /*0680*/  IMAD.WIDE.U32 R76, R121, R92, c[0x0][0x208] ;  /* 0x00008200794c7625 */ /* 0x000fe400078e005c */
[----:B------:R-:W3:Y:S01]  /*0690*/  LDG.E.128 R80, [R80.64] ;  /* 0x0000000450507981 */ /* 0x000ee2000c1e1d00 */
[----:B------:R-:W-:Y:S01]  /*06a0*/  IADD3.X R73, R146, c[0x0][0x18c], RZ, P0, !PT ;  /* 0x0000630092497a10 */ /* 0x000fe200007fe4ff */
[----:B------:R-:W-:-:S02]  /*06b0*/  IMAD.WIDE R118, R143, R118, c[0x0][0x1a8] ;  /* 0x00006a008f767625 */ /* 0x000fc400078e0276 */
[----:B------:R-:W4:Y:S04]  /*06c0*/  LDG.E.128 R76, [R76.64] ;  /* 0x000000044c4c7981 */ /* 0x000f28000c1e1d00 */
[----:B------:R-:W3:Y:S04]  /*06d0*/  LDG.E.128 R72, [R72.64] ;  /* 0x0000000448487981 */ /* 0x000ee8000c1e1d00 */
[----:B------:R1:W4:Y:S01]  /*06e0*/  LDG.E R148, [R118.64] ;  /* 0x0000000476947981 */ /* 0x000322000c1e1900 */
[----:B------:R-:W-:-:S04]  /*06f0*/  IADD3 R151, R121, 0x20, RZ ;  /* 0x0000002079977810 */ /* 0x000fc80007ffe0ff */
[----:B------:R-:W-:Y:S02]  /*0700*/  SHF.L.U32 R144, R151, 0x4, RZ ;  /* 0x0000000497907819 */ /* 0x000fe400000006ff */
[----:B------:R-:W-:Y:S02]  /*0710*/  SHF.R.U32.HI R145, RZ, 0x1c, R151 ;  /* 0x0000001cff917819 */ /* 0x000fe40000011697 */
[----:B------:R-:W-:-:S04]  /*0720*/  IADD3 R84, P0, R144, c[0x0][0x188], RZ ;  /* 0x0000620090547a10 */ /* 0x000fc80007f1e0ff */
[----:B------:R-:W-:Y:S01]  /*0730*/  IADD3.X R85, R145, c[0x0][0x18c], RZ, P0, !PT ;  /* 0x0000630091557a10 */ /* 0x000fe200007fe4ff */
[----:B------:R-:W-:-:S05]  /*0740*/  IMAD.WIDE.U32 R88, R151, R92, c[0x0][0x210] ;  /* 0x0000840097587625 */ /* 0x000fca00078e005c */
[----:B0-----:R-:W4:Y:S01]  /*0750*/  LDG.E.128 R84, [R84.64] ;  /* 0x0000000454547981 */ /* 0x001f22000c1e1d00 */
[----:B------:R-:W-:-:S03]  /*0760*/  IMAD.WIDE.U32 R92, R151, R92, c[0x0][0x208] ;  /* 0x00008200975c7625 */ /* 0x000fc600078e005c */
[----:B------:R-:W4:Y:S04]  /*0770*/  LDG.E.128 R88, [R88.64] ;  /* 0x0000000458587981 */ /* 0x000f28000c1e1d00 */
[----:B------:R-:W4:Y:S01]  /*0780*/  LDG.E.128 R92, [R92.64] ;  /* 0x000000045c5c7981 */ /* 0x000f22000c1e1d00 */
[----:B------:R-:W-:-:S04]  /*0790*/  ISETP.NE.U32.AND P0, PT, RZ, c[0x0][0x218], PT ;  /* 0x00008600ff007a0c */ /* 0x000fc80003f05070 */
[----:B------:R-:W-:-:S13]  /*07a0*/  ISETP.NE.AND.EX P0, PT, RZ, c[0x0][0x21c], PT, P0 ;  /* 0x00008700ff007a0c */ /* 0x000fda0003f05300 */
[----:B-1----:R-:W-:-:S04]  /*07b0*/  @P0 LEA R118, P1, R121, c[0x0][0x218], 0x4 ;  /* 0x0000860079760a11 */ /* 0x002fc800078220ff */
[----:B------:R-:W-:Y:S02]  /*07c0*/  @P0 LEA.HI.X R119, R121, c[0x0][0x21c], RZ, 0x4, P1 ;  /* 0x0000870079770a11 */ /* 0x000fe400008f24ff */
[----:B------:R-:W-:Y:S02]  /*07d0*/  ISETP.NE.AND P1, PT, R142, RZ, PT ;  /* 0x000000ff8e00720c */ /* 0x000fe40003f25270 */
[C---:B------:R-:W-:Y:S01]  /*07e0*/  @P0 LEA R120, P2, R151.reuse, c[0x0][0x218], 0x4 ;  /* 0x0000860097780a11 */ /* 0x040fe200078420ff */
[----:B-----5:R0:W5:Y:S03]  /*07f0*/  @P0 LDG.E.128 R56, [R118.64] ;  /* 0x0000000476380981 */ /* 0x020166000c1e1d00 */
[----:B------:R-:W-:-:S05]  /*0800*/  @P0 LEA.HI.X R121, R151, c[0x0][0x21c], RZ, 0x4, P2 ;  /* 0x0000870097790a11 */ /* 0x000fca00010f24ff */
[----:B------:R1:W5:Y:S01]  /*0810*/  @P0 LDG.E.128 R60, [R120.64] ;  /* 0x00000004783c0981 */ /* 0x000362000c1e1d00 */
[----:B--2---:R-:W-:Y:S01]  /*0820*/  FSEL R149, R149, RZ, !P1 ;  /* 0x000000ff95957208 */ /* 0x004fe20004800000 */
[--C-:B---3--:R-:W-:Y:S02]  /*0830*/  HADD2.F32 R150, -RZ, R72.reuse.H0_H0 ;  /* 0x20000048ff967230 */ /* 0x108fe40000004100 */
[----:B------:R-:W-:-:S03]  /*0840*/  HADD2.F32 R72, -RZ, R72.H1_H1 ;  /* 0x30000048ff487230 */ /* 0x000fc60000004100 */
[----:B------:R-:W-:Y:S01]  /*0850*/  FADD.FTZ R151, R150, -R149 ;  /* 0x8000009596977221 */ /* 0x000fe20000010000 */
[----:B------:R-:W-:Y:S01]  /*0860*/  HADD2.F32 R150, -RZ, R80.H1_H1 ;  /* 0x30000050ff967230 */ /* 0x000fe20000004100 */
[----:B0-----:R-:W-:Y:S01]  /*0870*/  FADD.FTZ R119, -R149, R72 ;  /* 0x0000004895777221 */ /* 0x001fe20000010100 */
[--C-:B----4-:R-:W-:Y:S02]  /*0880*/  HADD2.F32 R153, -RZ, R76.reuse.H0_H0 ;  /* 0x2000004cff997230 */ /* 0x110fe40000004100 */
[----:B------:R-:W-:Y:S01]  /*0890*/  HADD2.F32 R76, -RZ, R76.H1_H1 ;  /* 0x3000004cff4c7230 */ /* 0x000fe20000004100 */
[----:B------:R-:W-:Y:S02]  /*08a0*/  FMUL.FTZ R118, R148, R119 ;  /* 0x0000007794767220 */ /* 0x000fe40000410000 */
[----:B------:R-:W-:Y:S02]  /*08b0*/  FMUL.FTZ R72, R37, R150 ;  /* 0x0000009625487220 */ /* 0x000fe40000410000 */
[----:B------:R-:W-:-:S02]  /*08c0*/  FADD.FTZ R136, R76, R136 ;  /* 0x000000884c887221 */ /* 0x000fc40000010000 */
[-C--:B------:R-:W-:Y:S02]  /*08d0*/  FFMA.FTZ R137, R118, R76.reuse, R137 ;  /* 0x0000004c76897223 */ /* 0x080fe40000010089 */
[----:B------:R-:W-:Y:S01]  /*08e0*/  FFMA.FTZ R76, R53, R76, R72 ;  /* 0x0000004c354c7223 */ /* 0x000fe20000010048 */
[----:B------:R-:W-:Y:S01]  /*08f0*/  HADD2.F32 R72, -RZ, R73.H0_H0 ;  /* 0x20000049ff487230 */ /* 0x000fe20000004100 */
[----:B-1----:R-:W-:-:S04]  /*0900*/  FMUL.FTZ R120, R148, R151 ;  /* 0x0000009794787220 */ /* 0x002fc80000410000 */
[C---:B------:R-:W-:Y:S01]  /*0910*/  FADD.FTZ R119, -R149.reuse, R72 ;  /* 0x0000004895777221 */ /* 0x040fe20000010100 */
[----:B------:R-:W-:Y:S02]  /*0920*/  HADD2.F32 R72, -RZ, R73.H1_H1 ;  /* 0x30000049ff487230 */ /* 0x000fe40000004100 */
[--C-:B------:R-:W-:Y:S01]  /*0930*/  HADD2.F32 R151, -RZ, R81.reuse.H0_H0 ;  /* 0x20000051ff977230 */ /* 0x100fe20000004100 */
[----:B------:R-:W-:Y:S02]  /*0940*/  FADD.FTZ R134, R150, R134 ;  /* 0x0000008696867221 */ /* 0x000fe40000010000 */
[----:B------:R-:W-:Y:S01]  /*0950*/  FADD.FTZ R73, -R149, R72 ;  /* 0x0000004895497221 */ /* 0x000fe20000010100 */
[----:B------:R-:W-:Y:S01]  /*0960*/  HADD2.F32 R72, -RZ, R81.H1_H1 ;  /* 0x30000051ff487230 */ /* 0x000fe20000004100 */
[----:B------:R-:W-:Y:S01]  /*0970*/  FFMA.FTZ R135, R118, R150, R135 ;  /* 0x0000009676877223 */ /* 0x000fe20000010087 */
[--C-:B------:R-:W-:Y:S01]  /*0980*/  HADD2.F32 R121, -RZ, R77.reuse.H0_H0 ;  /* 0x2000004dff797230 */ /* 0x100fe20000004100 */
[----:B------:R-:W-:Y:S01]  /*0990*/  FMUL.FTZ R150, R148, R119 ;  /* 0x0000007794967220 */ /* 0x000fe20000410000 */
[----:B------:R-:W-:Y:S01]  /*09a0*/  HADD2.F32 R156, -RZ, R74.H0_H0 ;  /* 0x2000004aff9c7230 */ /* 0x000fe20000004100 */
[----:B------:R-:W-:Y:S01]  /*09b0*/  FMUL.FTZ R119, R38, R151 ;  /* 0x0000009726777220 */ /* 0x000fe20000410000 */
[----:B------:R-:W-:Y:S01]  /*09c0*/  HADD2.F32 R77, -RZ, R77.H1_H1 ;  /* 0x3000004dff4d7230 */ /* 0x000fe20000004100 */
[----:B------:R-:W-:-:S02]  /*09d0*/  FMUL.FTZ R154, R148, R73 ;  /* 0x00000049949a7220 */ /* 0x000fc40000410000 */
[----:B------:R-:W-:Y:S02]  /*09e0*/  FMUL.FTZ R152, R39, R72 ;  /* 0x0000004827987220 */ /* 0x000fe40000410000 */
[----:B------:R-:W-:Y:S02]  /*09f0*/  FADD.FTZ R132, R121, R132 ;  /* 0x0000008479847221 */ /* 0x000fe40000010000 */
[-C--:B------:R-:W-:Y:S02]  /*0a00*/  FFMA.FTZ R133, R150, R121.reuse, R133 ;  /* 0x0000007996857223 */ /* 0x080fe40000010085 */
[----:B------:R-:W-:Y:S01]  /*0a10*/  FFMA.FTZ R119, R54, R121, R119 ;  /* 0x0000007936777223 */ /* 0x000fe20000010077 */
[----:B------:R-:W-:Y:S01]  /*0a20*/  HADD2.F32 R121, -RZ, R82.H0_H0 ;  /* 0x20000052ff797230 */ /* 0x000fe20000004100 */
[----:B------:R-:W-:Y:S01]  /*0a30*/  FADD.FTZ R73, -R149, R156 ;  /* 0x0000009c95497221 */ /* 0x000fe20000010100 */
[----:B------:R-:W-:Y:S01]  /*0a40*/  HADD2.F32 R74, -RZ, R74.H1_H1 ;  /* 0x3000004aff4a7230 */ /* 0x000fe20000004100 */
[----:B------:R-:W-:-:S02]  /*0a50*/  FADD.FTZ R128, R77, R128 ;  /* 0x000000804d807221 */ /* 0x000fc40000010000 */
[-C--:B------:R-:W-:Y:S02]  /*0a60*/  FFMA.FTZ R129, R154, R77.reuse, R129 ;  /* 0x0000004d9a817223 */ /* 0x080fe40000010081 */
[----:B------:R-:W-:Y:S01]  /*0a70*/  FFMA.FTZ R81, R55, R77, R152 ;  /* 0x0000004d37517223 */ /* 0x000fe20000010098 */
[----:B------:R-:W-:Y:S01]  /*0a80*/  HADD2.F32 R77, -RZ, R78.H0_H0 ;  /* 0x2000004eff4d7230 */ /* 0x000fe20000004100 */
[----:B------:R-:W-:Y:S02]  /*0a90*/  FADD.FTZ R126, R72, R126 ;  /* 0x0000007e487e7221 */ /* 0x000fe40000010000 */
[----:B------:R-:W-:Y:S02]  /*0aa0*/  FFMA.FTZ R127, R154, R72, R127 ;  /* 0x000000489a7f7223 */ /* 0x000fe4000001007f */
[----:B------:R-:W-:Y:S02]  /*0ab0*/  FMUL.FTZ R152, R148, R73 ;  /* 0x0000004994987220 */ /* 0x000fe40000410000 */
[----:B------:R-:W-:-:S02]  /*0ac0*/  FMUL.FTZ R72, R32, R121 ;  /* 0x0000007920487220 */ /* 0x000fc40000410000 */
[----:B------:R-:W-:Y:S02]  /*0ad0*/  FADD.FTZ R73, -R149, R74 ;  /* 0x0000004a95497221 */ /* 0x000fe40000010100 */
[----:B------:R-:W-:Y:S02]  /*0ae0*/  FADD.FTZ R124, R77, R124 ;  /* 0x0000007c4d7c7221 */ /* 0x000fe40000010000 */
[-C--:B------:R-:W-:Y:S02]  /*0af0*/  FFMA.FTZ R125, R152, R77.reuse, R125 ;  /* 0x0000004d987d7223 */ /* 0x080fe4000001007d */
[----:B------:R-:W-:Y:S01]  /*0b00*/  FFMA.FTZ R77, R48, R77, R72 ;  /* 0x0000004d304d7223 */ /* 0x000fe20000010048 */
[----:B------:R-:W-:Y:S01]  /*0b10*/  HADD2.F32 R72, -RZ, R82.H1_H1 ;  /* 0x30000052ff487230 */ /* 0x000fe20000004100 */
[----:B------:R-:W-:Y:S01]  /*0b20*/  FMUL.FTZ R156, R148, R73 ;  /* 0x00000049949c7220 */ /* 0x000fe20000410000 */
[----:B------:R-:W-:Y:S02]  /*0b30*/  HADD2.F32 R74, -RZ, R75.H0_H0 ;  /* 0x2000004bff4a7230 */ /* 0x000fe40000004100 */
[----:B------:R-:W-:Y:S01]  /*0b40*/  HADD2.F32 R78, -RZ, R78.H1_H1 ;  /* 0x3000004eff4e7230 */ /* 0x000fe20000004100 */
[----:B------:R-:W-:-:S02]  /*0b50*/  FMUL.FTZ R82, R33, R72 ;  /* 0x0000004821527220 */ /* 0x000fc40000410000 */
[----:B------:R-:W-:Y:S02]  /*0b60*/  FADD.FTZ R114, R72, R114 ;  /* 0x0000007248727221 */ /* 0x000fe40000010000 */
[----:B------:R-:W-:Y:S01]  /*0b70*/  FFMA.FTZ R115, R156, R72, R115 ;  /* 0x000000489c737223 */ /* 0x000fe20000010073 */
[----:B------:R-:W-:Y:S01]  /*0b80*/  HADD2.F32 R72, -RZ, R75.H1_H1 ;  /* 0x3000004bff487230 */ /* 0x000fe20000004100 */
[----:B------:R-:W-:Y:S02]  /*0b90*/  FADD.FTZ R73, -R149, R74 ;  /* 0x0000004a95497221 */ /* 0x000fe40000010100 */
[----:B------:R-:W-:Y:S02]  /*0ba0*/  FADD.FTZ R130, R151, R130 ;  /* 0x0000008297827221 */ /* 0x000fe40000010000 */
[----:B------:R-:W-:Y:S01]  /*0bb0*/  FFMA.FTZ R131, R150, R151, R131 ;  /* 0x0000009796837223 */ /* 0x000fe20000010083 */
[----:B------:R-:W-:Y:S01]  /*0bc0*/  HADD2.F32 R151, -RZ, R83.H0_H0 ;  /* 0x20000053ff977230 */ /* 0x000fe20000004100 */
[----:B------:R-:W-:-:S02]  /*0bd0*/  FADD.FTZ R116, R78, R116 ;  /* 0x000000744e747221 */ /* 0x000fc40000010000 */
[-C--:B------:R-:W-:Y:S02]  /*0be0*/  FFMA.FTZ R117, R156, R78.reuse, R117 ;  /* 0x0000004e9c757223 */ /* 0x080fe40000010075 */
[----:B------:R-:W-:Y:S01]  /*0bf0*/  FFMA.FTZ R82, R49, R78, R82 ;  /* 0x0000004e31527223 */ /* 0x000fe20000010052 */
[----:B------:R-:W-:Y:S01]  /*0c00*/  HADD2.F32 R83, -RZ, R83.H1_H1 ;  /* 0x30000053ff537230 */ /* 0x000fe20000004100 */
[C---:B------:R-:W-:Y:S02]  /*0c10*/  FMUL.FTZ R78, R148.reuse, R73 ;  /* 0x00000049944e7220 */ /* 0x040fe40000410000 */
[----:B------:R-:W-:Y:S01]  /*0c20*/  FADD.FTZ R73, -R149, R72 ;  /* 0x0000004895497221 */ /* 0x000fe20000010100 */
[----:B------:R-:W-:Y:S01]  /*0c30*/  HADD2.F32 R75, -RZ, R79.H1_H1 ;  /* 0x3000004fff4b7230 */ /* 0x000fe20000004100 */
[----:B------:R-:W-:Y:S02]  /*0c40*/  FMUL.FTZ R72, R35, R83 ;  /* 0x0000005323487220 */ /* 0x000fe40000410000 */
[----:B------:R-:W-:Y:S01]  /*0c50*/  FMUL.FTZ R158, R148, R73 ;  /* 0x00000049949e7220 */ /* 0x000fe20000410000 */
[----:B------:R-:W-:Y:S01]  /*0c60*/  HADD2.F32 R155, -RZ, R80.H0_H0 ;  /* 0x20000050ff9b7230 */ /* 0x000fe20000004100 */
[----:B------:R-:W-:-:S02]  /*0c70*/  FADD.FTZ R108, R75, R108 ;  /* 0x0000006c4b6c7221 */ /* 0x000fc40000010000 */
[-C--:B------:R-:W-:Y:S02]  /*0c80*/  FFMA.FTZ R109, R158, R75.reuse, R109 ;  /* 0x0000004b9e6d7223 */ /* 0x080fe4000001006d */
[----:B------:R-:W-:Y:S01]  /*0c90*/  FFMA.FTZ R75, R51, R75, R72 ;  /* 0x0000004b334b7223 */ /* 0x000fe20000010048 */
[--C-:B------:R-:W-:Y:S01]  /*0ca0*/  HADD2.F32 R72, -RZ, R84.reuse.H0_H0 ;  /* 0x20000054ff487230 */ /* 0x100fe20000004100 */
[----:B------:R-:W-:Y:S01]  /*0cb0*/  FMUL.FTZ R80, R36, R155 ;  /* 0x0000009b24507220 */ /* 0x000fe20000410000 */
[----:B------:R-:W-:Y:S01]  /*0cc0*/  HADD2.F32 R84, -RZ, R84.H1_H1 ;  /* 0x30000054ff547230 */ /* 0x000fe20000004100 */
[----:B------:R-:W-:Y:S02]  /*0cd0*/  FADD.FTZ R122, R121, R122 ;  /* 0x0000007a797a7221 */ /* 0x000fe40000010000 */
[----:B------:R-:W-:Y:S01]  /*0ce0*/  FFMA.FTZ R123, R152, R121, R123 ;  /* 0x00000079987b7223 */ /* 0x000fe2000001007b */
[----:B------:R-:W-:Y:S01]  /*0cf0*/  HADD2.F32 R121, -RZ, R79.H0_H0 ;  /* 0x2000004fff797230 */ /* 0x000fe20000004100 */
[----:B------:R-:W-:Y:S01]  /*0d00*/  FADD.FTZ R79, -R149, R72 ;  /* 0x00000048954f7221 */ /* 0x000fe20000010100 */
[--C-:B------:R-:W-:Y:S01]  /*0d10*/  HADD2.F32 R164, -RZ, R86.reuse.H0_H0 ;  /* 0x20000056ffa47230 */ /* 0x100fe20000004100 */
[----:B------:R-:W-:Y:S01]  /*0d20*/  FADD.FTZ R140, R153, R140 ;  /* 0x0000008c998c7221 */ /* 0x000fe20000010000 */
[--C-:B------:R-:W-:Y:S01]  /*0d30*/  HADD2.F32 R160, -RZ, R85.reuse.H0_H0 ;  /* 0x20000055ffa07230 */ /* 0x100fe20000004100 */
[-C--:B------:R-:W-:Y:S01]  /*0d40*/  FFMA.FTZ R141, R120, R153.reuse, R141 ;  /* 0x00000099788d7223 */ /* 0x080fe2000001008d */
[----:B------:R-:W-:Y:S01]  /*0d50*/  HADD2.F32 R162, -RZ, R85.H1_H1 ;  /* 0x30000055ffa27230 */ /* 0x000fe20000004100 */
[----:B------:R-:W-:Y:S01]  /*0d60*/  FFMA.FTZ R80, R52, R153, R80 ;  /* 0x0000009934507223 */ /* 0x000fe20000010050 */
[----:B------:R-:W-:Y:S01]  /*0d70*/  HADD2.F32 R86, -RZ, R86.H1_H1 ;  /* 0x30000056ff567230 */ /* 0x000fe20000004100 */
[----:B------:R-:W-:Y:S01]  /*0d80*/  FMUL.FTZ R74, R34, R151 ;  /* 0x00000097224a7220 */ /* 0x000fe20000410000 */
[--C-:B------:R-:W-:Y:S01]  /*0d90*/  HADD2.F32 R73, -RZ, R87.reuse.H0_H0 ;  /* 0x20000057ff497230 */ /* 0x100fe20000004100 */
[----:B------:R-:W-:Y:S01]  /*0da0*/  FADD.FTZ R138, R155, R138 ;  /* 0x0000008a9b8a7221 */ /* 0x000fe20000010000 */
[----:B------:R-:W-:Y:S01]  /*0db0*/  HADD2.F32 R153, -RZ, R87.H1_H1 ;  /* 0x30000057ff997230 */ /* 0x000fe20000004100 */
[----:B------:R-:W-:Y:S01]  /*0dc0*/  FFMA.FTZ R139, R120, R155, R139 ;  /* 0x0000009b788b7223 */ /* 0x000fe2000001008b */
[--C-:B------:R-:W-:Y:S01]  /*0dd0*/  HADD2.F32 R155, -RZ, R88.reuse.H0_H0 ;  /* 0x20000058ff9b7230 */ /* 0x100fe20000004100 */
[----:B------:R-:W-:Y:S01]  /*0de0*/  FADD.FTZ R85, -R149, R84 ;  /* 0x0000005495557221 */ /* 0x000fe20000010100 */
[----:B------:R-:W-:Y:S01]  /*0df0*/  HADD2.F32 R72, -RZ, R88.H1_H1 ;  /* 0x30000058ff487230 */ /* 0x000fe20000004100 */
[----:B------:R-:W-:-:S02]  /*0e00*/  FMUL.FTZ R84, R148, R79 ;  /* 0x0000004f94547220 */ /* 0x000fc40000410000 */
[----:B------:R-:W-:Y:S02]  /*0e10*/  FADD.FTZ R112, R121, R112 ;  /* 0x0000007079707221 */ /* 0x000fe40000010000 */
[-C--:B------:R-:W-:Y:S02]  /*0e20*/  FFMA.FTZ R113, R78, R121.reuse, R113 ;  /* 0x000000794e717223 */ /* 0x080fe40000010071 */
[----:B------:R-:W-:Y:S02]  /*0e30*/  FFMA.FTZ R74, R50, R121, R74 ;  /* 0x00000079324a7223 */ /* 0x000fe4000001004a */
[----:B------:R-:W-:Y:S02]  /*0e40*/  FADD.FTZ R110, R151, R110 ;  /* 0x0000006e976e7221 */ /* 0x000fe40000010000 */
[----:B------:R-:W-:Y:S02]  /*0e50*/  FFMA.FTZ R111, R78, R151, R111 ;  /* 0x000000974e6f7223 */ /* 0x000fe4000001006f */
[----:B------:R-:W-:-:S02]  /*0e60*/  FADD.FTZ R106, R83, R106 ;  /* 0x0000006a536a7221 */ /* 0x000fc40000010000 */
[----:B------:R-:W-:Y:S02]  /*0e70*/  FFMA.FTZ R107, R158, R83, R107 ;  /* 0x000000539e6b7223 */ /* 0x000fe4000001006b */
[C---:B------:R-:W-:Y:S02]  /*0e80*/  FADD.FTZ R83, -R149.reuse, R160 ;  /* 0x000000a095537221 */ /* 0x040fe40000010100 */
[C---:B------:R-:W-:Y:S02]  /*0e90*/  FADD.FTZ R151, -R149.reuse, R162 ;  /* 0x000000a295977221 */ /* 0x040fe40000010100 */
[C---:B------:R-:W-:Y:S02]  /*0ea0*/  FADD.FTZ R87, -R149.reuse, R164 ;  /* 0x000000a495577221 */ /* 0x040fe40000010100 */
[C---:B------:R-:W-:Y:S02]  /*0eb0*/  FADD.FTZ R121, -R149.reuse, R86 ;  /* 0x0000005695797221 */ /* 0x040fe40000010100 */
[----:B------:R-:W-:-:S02]  /*0ec0*/  FADD.FTZ R73, -R149, R73 ;  /* 0x0000004995497221 */ /* 0x000fc40000010100 */
[----:B------:R-:W-:Y:S01]  /*0ed0*/  FADD.FTZ R149, -R149, R153 ;  /* 0x0000009995957221 */ /* 0x000fe20000010100 */
[--C-:B------:R-:W-:Y:S01]  /*0ee0*/  HADD2.F32 R153, -RZ, R92.reuse.H0_H0 ;  /* 0x2000005cff997230 */ /* 0x100fe20000004100 */
[-C--:B------:R-:W-:Y:S01]  /*0ef0*/  FMUL.FTZ R79, R28, R155.reuse ;  /* 0x0000009b1c4f7220 */ /* 0x080fe20000410000 */
[----:B------:R-:W-:Y:S01]  /*0f00*/  HADD2.F32 R92, -RZ, R92.H1_H1 ;  /* 0x3000005cff5c7230 */ /* 0x000fe20000004100 */
[----:B------:R-:W-:Y:S02]  /*0f10*/  FADD.FTZ R102, R155, R102 ;  /* 0x000000669b667221 */ /* 0x000fe40000010000 */
[----:B------:R-:W-:Y:S01]  /*0f20*/  FFMA.FTZ R103, R84, R155, R103 ;  /* 0x0000009b54677223 */ /* 0x000fe20000010067 */
[--C-:B------:R-:W-:Y:S01]  /*0f30*/  HADD2.F32 R155, -RZ, R89.reuse.H0_H0 ;  /* 0x20000059ff9b7230 */ /* 0x100fe20000004100 */
[----:B------:R-:W-:Y:S01]  /*0f40*/  FMUL.FTZ R88, R148, R85 ;  /* 0x0000005594587220 */ /* 0x000fe20000410000 */
[----:B------:R-:W-:Y:S01]  /*0f50*/  HADD2.F32 R89, -RZ, R89.H1_H1 ;  /* 0x30000059ff597230 */ /* 0x000fe20000004100 */
[----:B------:R-:W-:-:S02]  /*0f60*/  FMUL.FTZ R85, R29, R72 ;  /* 0x000000481d557220 */ /* 0x000fc40000410000 */
[----:B------:R-:W-:Y:S01]  /*0f70*/  FMUL.FTZ R160, R148, R151 ;  /* 0x0000009794a07220 */ /* 0x000fe20000410000 */
[----:B------:R-:W-:Y:S01]  /*0f80*/  HADD2.F32 R151, -RZ, R90.H0_H0 ;  /* 0x2000005aff977230 */ /* 0x000fe20000004100 */
[----:B------:R-:W-:Y:S02]  /*0f90*/  FADD.FTZ R104, R153, R104 ;  /* 0x0000006899687221 */ /* 0x000fe40000010000 */
[-C--:B------:R-:W-:Y:S02]  /*0fa0*/  FFMA.FTZ R105, R84, R153.reuse, R105 ;  /* 0x0000009954697223 */ /* 0x080fe40000010069 */
[----:B------:R-:W-:Y:S01]  /*0fb0*/  FFMA.FTZ R79, R44, R153, R79 ;  /* 0x000000992c4f7223 */ /* 0x000fe2000001004f */
[----:B------:R-:W-:Y:S01]  /*0fc0*/  HADD2.F32 R153, -RZ, R93.H0_H0 ;  /* 0x2000005dff997230 */ /* 0x000fe20000004100 */
[----:B------:R-:W-:Y:S02]  /*0fd0*/  FADD.FTZ R100, R92, R100 ;  /* 0x000000645c647221 */ /* 0x000fe40000010000 */
[----:B------:R-:W-:-:S02]  /*0fe0*/  FFMA.FTZ R101, R88, R92, R101 ;  /* 0x0000005c58657223 */ /* 0x000fc40000010065 */
[----:B------:R-:W-:Y:S01]  /*0ff0*/  FFMA.FTZ R85, R45, R92, R85 ;  /* 0x0000005c2d557223 */ /* 0x000fe20000010055 */
[----:B------:R-:W-:Y:S01]  /*1000*/  HADD2.F32 R92, -RZ, R93.H1_H1 ;  /* 0x3000005dff5c7230 */ /* 0x000fe20000004100 */
[----:B------:R-:W-:Y:S02]  /*1010*/  FADD.FTZ R99, R72, R99 ;  /* 0x0000006348637221 */ /* 0x000fe40000010000 */
[----:B------:R-:W-:Y:S01]  /*1020*/  FFMA.FTZ R98, R88, R72, R98 ;  /* 0x0000004858627223 */ /* 0x000fe20000010062 */
[----:B------:R-:W-:Y:S01]  /*1030*/  HADD2.F32 R93, -RZ, R94.H0_H0 ;  /* 0x2000005eff5d7230 */ /* 0x000fe20000004100 */
[-C--:B------:R-:W-:Y:S02]  /*1040*/  FMUL.FTZ R72, R31, R89.reuse ;  /* 0x000000591f487220 */ /* 0x080fe40000410000 */
[----:B------:R-:W-:Y:S02]  /*1050*/  FADD.FTZ R18, R89, R18 ;  /* 0x0000001259127221 */ /* 0x000fe40000010000 */
[----:B------:R-:W-:Y:S01]  /*1060*/  FFMA.FTZ R19, R160, R89, R19 ;  /* 0x00000059a0137223 */ /* 0x000fe20000010013 */
[----:B------:R-:W-:Y:S01]  /*1070*/  HADD2.F32 R90, -RZ, R90.H1_H1 ;  /* 0x3000005aff5a7230 */ /* 0x000fe20000004100 */
[----:B------:R-:W-:-:S02]  /*1080*/  FMUL.FTZ R89, R148, R87 ;  /* 0x0000005794597220 */ /* 0x000fc40000410000 */
[----:B------:R-:W-:Y:S01]  /*1090*/  FMUL.FTZ R87, R24, R151 ;  /* 0x0000009718577220 */ /* 0x000fe20000410000 */
[----:B------:R-:W-:Y:S01]  /*10a0*/  HADD2.F32 R94, -RZ, R94.H1_H1 ;  /* 0x3000005eff5e7230 */ /* 0x000fe20000004100 */
[----:B------:R-:W-:Y:S02]  /*10b0*/  FADD.FTZ R20, R92, R20 ;  /* 0x000000145c147221 */ /* 0x000fe40000010000 */
[-C--:B------:R-:W-:Y:S02]  /*10c0*/  FFMA.FTZ R21, R160, R92.reuse, R21 ;  /* 0x0000005ca0157223 */ /* 0x080fe40000010015 */
[----:B------:R-:W-:Y:S02]  /*10d0*/  FFMA.FTZ R92, R47, R92, R72 ;  /* 0x0000005c2f5c7223 */ /* 0x000fe40000010048 */
[----:B------:R-:W-:Y:S02]  /*10e0*/  FADD.FTZ R12, R93, R12 ;  /* 0x0000000c5d0c7221 */ /* 0x000fe40000010000 */
[----:B------:R-:W-:-:S02]  /*10f0*/  FFMA.FTZ R16, R89, R93, R16 ;  /* 0x0000005d59107223 */ /* 0x000fc40000010010 */
[----:B------:R-:W-:Y:S02]  /*1100*/  FFMA.FTZ R87, R40, R93, R87 ;  /* 0x0000005d28577223 */ /* 0x000fe40000010057 */
[C---:B------:R-:W-:Y:S02]  /*1110*/  FMUL.FTZ R162, R148.reuse, R121 ;  /* 0x0000007994a27220 */ /* 0x040fe40000410000 */
[----:B------:R-:W-:Y:S02]  /*1120*/  FMUL.FTZ R72, R25, R90 ;  /* 0x0000005a19487220 */ /* 0x000fe40000410000 */
[C---:B------:R-:W-:Y:S01]  /*1130*/  FMUL.FTZ R93, R148.reuse, R73 ;  /* 0x00000049945d7220 */ /* 0x040fe20000410000 */
[----:B------:R-:W-:Y:S01]  /*1140*/  HADD2.F32 R73, -RZ, R91.H1_H1 ;  /* 0x3000005bff497230 */ /* 0x000fe20000004100 */
[----:B------:R-:W-:Y:S02]  /*1150*/  FMUL.FTZ R164, R148, R149 ;  /* 0x0000009594a47220 */ /* 0x000fe40000410000 */
[----:B------:R-:W-:-:S02]  /*1160*/  FADD.FTZ R13, R94, R13 ;  /* 0x0000000d5e0d7221 */ /* 0x000fc40000010000 */
[-C--:B------:R-:W-:Y:S02]  /*1170*/  FFMA.FTZ R17, R162, R94.reuse, R17 ;  /* 0x0000005ea2117223 */ /* 0x080fe40000010011 */
[----:B------:R-:W-:Y:S02]  /*1180*/  FADD.FTZ R2, R151, R2 ;  /* 0x0000000297027221 */ /* 0x000fe40000010000 */
[----:B------:R-:W-:Y:S01]  /*1190*/  FFMA.FTZ R8, R89, R151, R8 ;  /* 0x0000009759087223 */ /* 0x000fe20000010008 */
[----:B------:R-:W-:Y:S01]  /*11a0*/  HADD2.F32 R151, -RZ, R91.H0_H0 ;  /* 0x2000005bff977230 */ /* 0x000fe20000004100 */
[----:B------:R-:W-:Y:S01]  /*11b0*/  FFMA.FTZ R94, R41, R94, R72 ;  /* 0x0000005e295e7223 */ /* 0x000fe20000010048 */
[--C-:B------:R-:W-:Y:S01]  /*11c0*/  HADD2.F32 R72, -RZ, R95.reuse.H1_H1 ;  /* 0x3000005fff487230 */ /* 0x100fe20000004100 */
[----:B------:R-:W-:Y:S01]  /*11d0*/  FMUL.FTZ R91, R27, R73 ;  /* 0x000000491b5b7220 */ /* 0x000fe20000410000 */
[----:B------:R-:W-:Y:S01]  /*11e0*/  HADD2.F32 R121, -RZ, R95.H0_H0 ;  /* 0x2000005fff797230 */ /* 0x000fe20000004100 */
[----:B------:R-:W-:-:S02]  /*11f0*/  FADD.FTZ R3, R73, R3 ;  /* 0x0000000349037221 */ /* 0x000fc40000010000 */
        /* <DEDUP_REMOVED lines=49> */
[----:B------:R-:W-:Y:S02]  /*1510*/  FADD.FTZ R155, R72, R91 ;  /* 0x0000005b489b7221 */ /* 0x000fe40000010000 */
[----:B------:R-:W-:Y:S01]  /*1520*/  FFMA.FTZ R95, R164, R91, R73 ;  /* 0x0000005ba45f7223 */ /* 0x000fe20000010049 */
[----:B------:R-:W-:Y:S05]  /*1530*/  BRA.DIV ~URZ, `(.L_x_962) ;  /* 0x00001c527f007947 */ /* 0x000fea000b800000 */
[----:B------:R0:W1:Y:S02]  /*1540*/  SHFL.BFLY PT, R157, R155, 0x1, 0x1f ;  /* 0x0c201f009b9d7f89 */ /* 0x00006400000e0000 */
.L_x_966:
        /* <DEDUP_REMOVED lines=18> */
.L_x_967:
[----:B--2---:R-:W-:Y:S01]  /*1670*/  FADD.FTZ R155, R155, R95 ;  /* 0x0000005f9b9b7221 */ /* 0x004fe20000010000 */
[----:B------:R-:W-:Y:S01]  /*1680*/  ISETP.NE.U32.AND P2, PT, RZ, c[0x0][0x250], PT ;  /* 0x00009400ff007a0c */ /* 0x000fe20003f45070 */
[----:B-1----:R-:W-:Y:S02]  /*1690*/  FADD.FTZ R72, R72, R157 ;  /* 0x0000009d48487221 */ /* 0x002fe40000010000 */
[----:B------:R-:W-:Y:S01]  /*16a0*/  FMUL.FTZ R73, R155, c[0x0][0x1e0] ;  /* 0x000078009b497a20 */ /* 0x000fe20000410000 */
[----:B------:R-:W-:Y:S01]  /*16b0*/  ISETP.NE.AND.EX P2, PT, RZ, c[0x0][0x254], PT, P2 ;  /* 0x00009500ff007a0c */ /* 0x000fe20003f45320 */
[----:B------:R-:W-:-:S03]  /*16c0*/  FMUL.FTZ R72, R72, c[0x0][0x1e0] ;  /* 0x0000780048487a20 */ /* 0x000fc60000410000 */
[----:B------:R-:W-:Y:S02]  /*16d0*/  FSEL R73, R73, RZ, !P1 ;  /* 0x000000ff49497208 */ /* 0x000fe40004800000 */
[----:B------:R-:W-:-:S03]  /*16e0*/  ISETP.NE.U32.AND P1, PT, RZ, c[0x0][0x258], PT ;  /* 0x00009600ff007a0c */ /* 0x000fc60003f25070 */
[-CC-:B------:R-:W-:Y:S01]  /*16f0*/  FFMA.FTZ R150, R150, R72.reuse, R73.reuse ;  /* 0x0000004896967223 */ /* 0x180fe20000010049 */
[----:B------:R-:W-:Y:S01]  /*1700*/  ISETP.NE.AND.EX P1, PT, RZ, c[0x0][0x25c], PT, P1 ;  /* 0x00009700ff007a0c */ /* 0x000fe20003f25310 */
[-CC-:B------:R-:W-:Y:S02]  /*1710*/  FFMA.FTZ R151, R78, R72.reuse, R73.reuse ;  /* 0x000000484e977223 */ /* 0x180fe40000010049 */
[-CC-:B------:R-:W-:Y:S02]  /*1720*/  FFMA.FTZ R152, R152, R72.reuse, R73.reuse ;  /* 0x0000004898987223 */ /* 0x180fe40000010049 */
[-CC-:B------:R-:W-:Y:S02]  /*1730*/  FFMA.FTZ R78, R89, R72.reuse, R73.reuse ;  /* 0x00000048594e7223 */ /* 0x180fe40000010049 */
[-CC-:B0-----:R-:W-:Y:S02]  /*1740*/  FFMA.FTZ R95, R120, R72.reuse, R73.reuse ;  /* 0x00000048785f7223 */ /* 0x181fe40000010049 */
        /* <DEDUP_REMOVED lines=11> */
[----:B------:R-:W-:Y:S02]  /*1800*/  FADD.FTZ R73, R119, -R150 ;  /* 0x8000009677497221 */ /* 0x000fe40000010000 */
[----:B------:R-:W-:-:S02]  /*1810*/  FADD.FTZ R119, R77, -R152 ;  /* 0x800000984d777221 */ /* 0x000fc40000010000 */
[----:B------:R-:W-:Y:S02]  /*1820*/  FADD.FTZ R151, R74, -R151 ;  /* 0x800000974a977221 */ /* 0x000fe40000010000 */
[----:B------:R-:W-:Y:S02]  /*1830*/  FADD.FTZ R85, R85, -R88 ;  /* 0x8000005855557221 */ /* 0x000fe40000010000 */
[----:B------:R-:W-:Y:S01]  /*1840*/  FADD.FTZ R95, R80, -R95 ;  /* 0x8000005f505f7221 */ /* 0x000fe20000010000 */
[----:B-----5:R-:W-:Y:S01]  /*1850*/  @P0 HADD2.F32 R80, -RZ, R59.H0_H0 ;  /* 0x2000003bff500230 */ /* 0x020fe20000004100 */
[----:B------:R-:W-:Y:S01]  /*1860*/  FADD.FTZ R88, R91, -R72 ;  /* 0x800000485b587221 */ /* 0x000fe20000010000 */
[----:B------:R-:W-:Y:S01]  /*1870*/  @P0 HADD2.F32 R91, -RZ, R58.H0_H0 ;  /* 0x2000003aff5b0230 */ /* 0x000fe20000004100 */
[----:B------:R-:W-:Y:S02]  /*1880*/  FADD.FTZ R155, R75, -R158 ;  /* 0x8000009e4b9b7221 */ /* 0x000fe40000010000 */
[----:B------:R-:W-:-:S02]  /*1890*/  FMUL.FTZ R74, R148, R119 ;  /* 0x00000077944a7220 */ /* 0x000fc40000410000 */
[----:B------:R-:W-:Y:S02]  /*18a0*/  FMUL.FTZ R75, R148, R151 ;  /* 0x00000097944b7220 */ /* 0x000fe40000410000 */
[----:B------:R-:W-:Y:S02]  /*18b0*/  FADD.FTZ R121, R76, -R121 ;  /* 0x800000794c797221 */ /* 0x000fe40000010000 */
[----:B------:R-:W-:Y:S02]  /*18c0*/  FADD.FTZ R81, R81, -R154 ;  /* 0x8000009a51517221 */ /* 0x000fe40000010000 */
[----:B------:R-:W-:Y:S01]  /*18d0*/  @P0 FADD.FTZ R75, R75, R80 ;  /* 0x000000504b4b0221 */ /* 0x000fe20000010000 */
[----:B------:R-:W-:Y:S01]  /*18e0*/  @P0 HADD2.F32 R80, -RZ, R56.H1_H1 ;  /* 0x30000038ff500230 */ /* 0x000fe20000004100 */
[----:B------:R-:W-:Y:S01]  /*18f0*/  @P0 FADD.FTZ R74, R74, R91 ;  /* 0x0000005b4a4a0221 */ /* 0x000fe20000010000 */
[----:B------:R-:W-:Y:S01]  /*1900*/  @P0 HADD2.F32 R91, -RZ, R57.H1_H1 ;  /* 0x30000039ff5b0230 */ /* 0x000fe20000004100 */
[----:B------:R-:W-:Y:S01]  /*1910*/  FADD.FTZ R149, R82, -R149 ;  /* 0x8000009552957221 */ /* 0x000fe20000010000 */
[----:B------:R-:W-:Y:S01]  /*1920*/  @P2 F2FP.PACK_AB R150, RZ, R75 ;  /* 0x0000004bff96223e */ /* 0x000fe200000000ff */
[----:B------:R-:W-:-:S02]  /*1930*/  FADD.FTZ R157, R79, -R84 ;  /* 0x800000544f9d7221 */ /* 0x000fc40000010000 */
[----:B------:R-:W-:Y:S01]  /*1940*/  FADD.FTZ R159, R83, -R86 ;  /* 0x80000056539f7221 */ /* 0x000fe20000010000 */
[----:B------:R-:W-:Y:S01]  /*1950*/  @P2 PRMT R71, R150, 0x7610, R71 ;  /* 0x0000761096472816 */ /* 0x000fe20000000047 */
[----:B------:R-:W-:Y:S02]  /*1960*/  FADD.FTZ R153, R92, -R153 ;  /* 0x800000995c997221 */ /* 0x000fe40000010000 */
[----:B------:R-:W-:Y:S02]  /*1970*/  FADD.FTZ R161, R87, -R78 ;  /* 0x8000004e57a17221 */ /* 0x000fe40000010000 */
[----:B------:R-:W-:Y:S02]  /*1980*/  FADD.FTZ R163, R94, -R89 ;  /* 0x800000595ea37221 */ /* 0x000fe40000010000 */
[----:B------:R-:W-:Y:S01]  /*1990*/  FADD.FTZ R165, R90, -R93 ;  /* 0x8000005d5aa57221 */ /* 0x000fe20000010000 */
[----:B------:R-:W-:Y:S01]  /*19a0*/  @P0 HADD2.F32 R90, -RZ, R58.H1_H1 ;  /* 0x3000003aff5a0230 */ /* 0x000fe20000004100 */
[C---:B------:R-:W-:Y:S01]  /*19b0*/  FMUL.FTZ R77, R148.reuse, R121 ;  /* 0x00000079944d7220 */ /* 0x040fe20000410000 */
[----:B------:R-:W-:Y:S01]  /*19c0*/  @P0 HADD2.F32 R93, -RZ, R59.H1_H1 ;  /* 0x3000003bff5d0230 */ /* 0x000fe20000004100 */
[C---:B------:R-:W-:Y:S01]  /*19d0*/  FMUL.FTZ R76, R148.reuse, R81 ;  /* 0x00000051944c7220 */ /* 0x040fe20000410000 */
[----:B------:R-:W-:Y:S01]  /*19e0*/  @P0 HADD2.F32 R81, -RZ, R56.H0_H0 ;  /* 0x20000038ff510230 */ /* 0x000fe20000004100 */
[C---:B------:R-:W-:Y:S01]  /*19f0*/  FMUL.FTZ R86, R148.reuse, R85 ;  /* 0x0000005594567220 */ /* 0x040fe20000410000 */
[----:B------:R-:W-:Y:S01]  /*1a00*/  @P2 F2FP.PACK_AB R121, RZ, R74 ;  /* 0x0000004aff79223e */ /* 0x000fe200000000ff */
[----:B------:R-:W-:-:S02]  /*1a10*/  FMUL.FTZ R72, R148, R95 ;  /* 0x0000005f94487220 */ /* 0x000fc40000410000 */
[C---:B------:R-:W-:Y:S01]  /*1a20*/  FMUL.FTZ R73, R148.reuse, R73 ;  /* 0x0000004994497220 */ /* 0x040fe20000410000 */
[----:B------:R-:W-:Y:S01]  /*1a30*/  @P2 PRMT R70, R121, 0x7610, R70 ;  /* 0x0000761079462816 */ /* 0x000fe20000000046 */
[C---:B------:R-:W-:Y:S02]  /*1a40*/  FMUL.FTZ R79, R148.reuse, R149 ;  /* 0x00000095944f7220 */ /* 0x040fe40000410000 */
[C---:B------:R-:W-:Y:S02]  /*1a50*/  FMUL.FTZ R78, R148.reuse, R155 ;  /* 0x0000009b944e7220 */ /* 0x040fe40000410000 */
[C---:B------:R-:W-:Y:S02]  /*1a60*/  FMUL.FTZ R83, R148.reuse, R157 ;  /* 0x0000009d94537220 */ /* 0x040fe40000410000 */
[C---:B------:R-:W-:Y:S02]  /*1a70*/  FMUL.FTZ R84, R148.reuse, R159 ;  /* 0x0000009f94547220 */ /* 0x040fe40000410000 */
[----:B------:R-:W-:-:S02]  /*1a80*/  FMUL.FTZ R87, R148, R153 ;  /* 0x0000009994577220 */ /* 0x000fc40000410000 */
[C---:B------:R-:W-:Y:S02]  /*1a90*/  FMUL.FTZ R89, R148.reuse, R161 ;  /* 0x000000a194597220 */ /* 0x040fe40000410000 */
[C---:B------:R-:W-:Y:S02]  /*1aa0*/  FMUL.FTZ R82, R148.reuse, R163 ;  /* 0x000000a394527220 */ /* 0x040fe40000410000 */
[C---:B------:R-:W-:Y:S02]  /*1ab0*/  FMUL.FTZ R85, R148.reuse, R165 ;  /* 0x000000a594557220 */ /* 0x040fe40000410000 */
[----:B------:R-:W-:Y:S01]  /*1ac0*/  FMUL.FTZ R148, R148, R88 ;  /* 0x0000005894947220 */ /* 0x000fe20000410000 */
[----:B------:R-:W-:Y:S01]  /*1ad0*/  @P0 HADD2.F32 R88, -RZ, R57.H0_H0 ;  /* 0x20000039ff580230 */ /* 0x000fe20000004100 */
[----:B------:R-:W-:Y:S01]  /*1ae0*/  @P0 FADD.FTZ R76, R76, R91 ;  /* 0x0000005b4c4c0221 */ /* 0x000fe20000010000 */
[--C-:B------:R-:W-:Y:S01]  /*1af0*/  @P0 HADD2.F32 R91, -RZ, R61.reuse.H0_H0 ;  /* 0x2000003dff5b0230 */ /* 0x100fe20000004100 */
[----:B------:R-:W-:Y:S01]  /*1b00*/  @P0 FADD.FTZ R77, R77, R80 ;  /* 0x000000504d4d0221 */ /* 0x000fe20000010000 */
[--C-:B------:R-:W-:Y:S01]  /*1b10*/  @P0 HADD2.F32 R80, -RZ, R60.reuse.H0_H0 ;  /* 0x2000003cff500230 */ /* 0x100fe20000004100 */
[----:B------:R-:W-:Y:S01]  /*1b20*/  @P0 FADD.FTZ R72, R72, R81 ;  /* 0x0000005148480221 */ /* 0x000fe20000010000 */
[----:B------:R-:W-:Y:S01]  /*1b30*/  @P0 HADD2.F32 R81, -RZ, R60.H1_H1 ;  /* 0x3000003cff510230 */ /* 0x000fe20000004100 */
[----:B------:R-:W-:Y:S01]  /*1b40*/  @P0 FADD.FTZ R73, R73, R88 ;  /* 0x0000005849490221 */ /* 0x000fe20000010000 */
[--C-:B------:R-:W-:Y:S01]  /*1b50*/  @P0 HADD2.F32 R88, -RZ, R62.reuse.H0_H0 ;  /* 0x2000003eff580230 */ /* 0x100fe20000004100 */
        /* <DEDUP_REMOVED lines=8> */
[----:B------:R-:W-:Y:S01]  /*1be0*/  @P0 FADD.FTZ R78, R78, R93 ;  /* 0x0000005d4e4e0221 */ /* 0x000fe20000010000 */
[----:B------:R-:W-:Y:S01]  /*1bf0*/  @P1 F2FP.PACK_AB R93, RZ, R75 ;  /* 0x0000004bff5d123e */ /* 0x000fe200000000ff */
[----:B------:R-:W-:Y:S01]  /*1c00*/  @P0 FADD.FTZ R87, R87, R80 ;  /* 0x0000005057570221 */ /* 0x000fe20000010000 */
[----:B------:R-:W-:Y:S01]  /*1c10*/  @P1 F2FP.PACK_AB R80, RZ, R72 ;  /* 0x00000048ff50123e */ /* 0x000fe200000000ff */
[----:B------:R-:W-:Y:S01]  /*1c20*/  @P0 FADD.FTZ R89, R89, R88 ;  /* 0x0000005859590221 */ /* 0x000fe20000010000 */
[-C--:B------:R-:W-:Y:S01]  /*1c30*/  @P1 F2FP.PACK_AB R88, RZ, R73.reuse ;  /* 0x00000049ff58123e */ /* 0x080fe200000000ff */
[----:B------:R-:W-:Y:S01]  /*1c40*/  @P0 FADD.FTZ R148, R148, R91 ;  /* 0x0000005b94940221 */ /* 0x000fe20000010000 */
[----:B------:R-:W-:Y:S01]  /*1c50*/  @P1 F2FP.PACK_AB R91, RZ, R74 ;  /* 0x0000004aff5b123e */ /* 0x000fe200000000ff */
[----:B------:R-:W-:Y:S01]  /*1c60*/  @P0 FADD.FTZ R85, R85, R90 ;  /* 0x0000005a55550221 */ /* 0x000fe20000010000 */
[----:B------:R-:W-:Y:S01]  /*1c70*/  @P2 F2FP.PACK_AB R119, RZ, R73 ;  /* 0x00000049ff77223e */ /* 0x000fe200000000ff */
[----:B------:R-:W-:Y:S01]  /*1c80*/  @P0 FADD.FTZ R82, R82, R81 ;  /* 0x0000005152520221 */ /* 0x000fe20000010000 */
[----:B------:R-:W-:-:S02]  /*1c90*/  @P2 F2FP.PACK_AB R95, RZ, R72 ;  /* 0x00000048ff5f223e */ /* 0x000fc400000000ff */
[-C--:B------:R-:W-:Y:S02]  /*1ca0*/  @P1 F2FP.PACK_AB R90, RZ, R76.reuse ;  /* 0x0000004cff5a123e */ /* 0x080fe400000000ff */
[----:B------:R-:W-:Y:S02]  /*1cb0*/  @P2 F2FP.PACK_AB R120, RZ, R76 ;  /* 0x0000004cff78223e */ /* 0x000fe400000000ff */
[----:B------:R-:W-:Y:S02]  /*1cc0*/  F2FP.PACK_AB R73, R76, R73 ;  /* 0x000000494c49723e */ /* 0x000fe400000000ff */
[-C--:B------:R-:W-:Y:S02]  /*1cd0*/  @P1 F2FP.PACK_AB R94, RZ, R78.reuse ;  /* 0x0000004eff5e123e */ /* 0x080fe400000000ff */
[----:B------:R-:W-:Y:S02]  /*1ce0*/  @P2 F2FP.PACK_AB R151, RZ, R78 ;  /* 0x0000004eff97223e */ /* 0x000fe400000000ff */
[----:B------:R-:W-:-:S02]  /*1cf0*/  @P1 F2FP.PACK_AB R92, RZ, R79 ;  /* 0x0000004fff5c123e */ /* 0x000fc400000000ff */
[----:B------:R-:W-:Y:S02]  /*1d00*/  @P1 F2FP.PACK_AB R81, RZ, R77 ;  /* 0x0000004dff51123e */ /* 0x000fe400000000ff */
[----:B------:R-:W-:Y:S02]  /*1d10*/  F2FP.PACK_AB R75, R78, R75 ;  /* 0x0000004b4e4b723e */ /* 0x000fe400000000ff */
[----:B------:R-:W-:Y:S02]  /*1d20*/  @P1 PRMT R67, R93, 0x7610, R67 ;  /* 0x000076105d431816 */ /* 0x000fe40000000043 */
[----:B------:R-:W-:Y:S02]  /*1d30*/  @P1 PRMT R66, R91, 0x7610, R66 ;  /* 0x000076105b421816 */ /* 0x000fe40000000042 */
[----:B------:R-:W-:Y:S02]  /*1d40*/  @P1 PRMT R65, R88, 0x7610, R65 ;  /* 0x0000761058411816 */ /* 0x000fe40000000041 */
[----:B------:R-:W-:-:S02]  /*1d50*/  @P1 PRMT R64, R80, 0x7610, R64 ;  /* 0x0000761050401816 */ /* 0x000fc40000000040 */
[C---:B------:R-:W-:Y:S02]  /*1d60*/  @P1 IADD3 R76, P0, R147.reuse, c[0x0][0x258], RZ ;  /* 0x00009600934c1a10 */ /* 0x040fe40007f1e0ff */
[----:B------:R-:W-:Y:S02]  /*1d70*/  IADD3 R78, P3, R147, c[0x0][0x248], RZ ;  /* 0x00009200934e7a10 */ /* 0x000fe40007f7e0ff */
[----:B------:R-:W-:Y:S02]  /*1d80*/  @P2 F2FP.PACK_AB R149, RZ, R79 ;  /* 0x0000004fff95223e */ /* 0x000fe400000000ff */
[----:B------:R-:W-:Y:S02]  /*1d90*/  @P2 F2FP.PACK_AB R118, RZ, R77 ;  /* 0x0000004dff76223e */ /* 0x000fe400000000ff */
[----:B------:R-:W-:Y:S02]  /*1da0*/  @P2 PRMT R69, R119, 0x7610, R69 ;  /* 0x0000761077452816 */ /* 0x000fe40000000045 */
[----:B------:R-:W-:-:S02]  /*1db0*/  @P2 PRMT R68, R95, 0x7610, R68 ;  /* 0x000076105f442816 */ /* 0x000fc40000000044 */
[----:B------:R-:W-:Y:S02]  /*1dc0*/  @P2 IADD3 R80, P4, R147, c[0x0][0x250], RZ ;  /* 0x0000940093502a10 */ /* 0x000fe40007f9e0ff */
[----:B------:R-:W-:Y:S02]  /*1dd0*/  F2FP.PACK_AB R72, R77, R72 ;  /* 0x000000484d48723e */ /* 0x000fe400000000ff */
[----:B------:R-:W-:Y:S02]  /*1de0*/  F2FP.PACK_AB R74, R79, R74 ;  /* 0x0000004a4f4a723e */ /* 0x000fe400000000ff */
[----:B------:R-:W-:Y:S02]  /*1df0*/  @P1 PRMT R67, R67, 0x5410, R94 ;  /* 0x0000541043431816 */ /* 0x000fe4000000005e */
[----:B------:R-:W-:Y:S02]  /*1e00*/  @P1 PRMT R66, R66, 0x5410, R92 ;  /* 0x0000541042421816 */ /* 0x000fe4000000005c */
[----:B------:R-:W-:-:S02]  /*1e10*/  @P1 PRMT R65, R65, 0x5410, R90 ;  /* 0x0000541041411816 */ /* 0x000fc4000000005a */
[----:B------:R-:W-:Y:S02]  /*1e20*/  @P1 IADD3.X R77, R146, c[0x0][0x25c], RZ, P0, !PT ;  /* 0x00009700924d1a10 */ /* 0x000fe400007fe4ff */
[----:B------:R-:W-:Y:S02]  /*1e30*/  @P1 PRMT R64, R64, 0x5410, R81 ;  /* 0x0000541040401816 */ /* 0x000fe40000000051 */
[----:B------:R-:W-:Y:S02]  /*1e40*/  IADD3.X R79, R146, c[0x0][0x24c], RZ, P3, !PT ;  /* 0x00009300924f7a10 */ /* 0x000fe40001ffe4ff */
[----:B------:R-:W-:Y:S01]  /*1e50*/  @P2 PRMT R71, R71, 0x5410, R151 ;  /* 0x0000541047472816 */ /* 0x000fe20000000097 */
[----:B------:R0:W-:Y:S01]  /*1e60*/  @P1 STG.E.128 [R76.64], R64 ;  /* 0x000000404c001986 */ /* 0x0001e2000c101d04 */
[----:B------:R-:W-:Y:S02]  /*1e70*/  @P2 PRMT R70, R70, 0x5410, R149 ;  /* 0x0000541046462816 */ /* 0x000fe40000000095 */
[----:B------:R-:W-:Y:S01]  /*1e80*/  @P2 PRMT R69, R69, 0x5410, R120 ;  /* 0x0000541045452816 */ /* 0x000fe20000000078 */
[----:B------:R1:W-:Y:S01]  /*1e90*/  STG.E.128 [R78.64], R72 ;  /* 0x000000484e007986 */ /* 0x0003e2000c101d04 */
[----:B------:R-:W-:-:S02]  /*1ea0*/  @P2 PRMT R68, R68, 0x5410, R118 ;  /* 0x0000541044442816 */ /* 0x000fc40000000076 */
[----:B------:R-:W-:Y:S02]  /*1eb0*/  @P2 IADD3.X R81, R146, c[0x0][0x254], RZ, P4, !PT ;  /* 0x0000950092512a10 */ /* 0x000fe400027fe4ff */
[----:B------:R-:W-:Y:S02]  /*1ec0*/  @P1 F2FP.PACK_AB R90, RZ, R89 ;  /* 0x00000059ff5a123e */ /* 0x000fe400000000ff */
[----:B------:R-:W-:Y:S01]  /*1ed0*/  @P1 F2FP.PACK_AB R92, RZ, R85 ;  /* 0x00000055ff5c123e */ /* 0x000fe200000000ff */
[----:B------:R2:W-:Y:S01]  /*1ee0*/  @P2 STG.E.128 [R80.64], R68 ;  /* 0x0000004450002986 */ /* 0x0005e2000c101d04 */
[----:B------:R-:W-:Y:S02]  /*1ef0*/  @P1 F2FP.PACK_AB R88, RZ, R87 ;  /* 0x00000057ff58123e */ /* 0x000fe400000000ff */
[----:B------:R-:W-:Y:S02]  /*1f00*/  @P1 F2FP.PACK_AB R91, RZ, R82 ;  /* 0x00000052ff5b123e */ /* 0x000fe400000000ff */
[----:B------:R-:W-:-:S02]  /*1f10*/  @P1 F2FP.PACK_AB R93, RZ, R148 ;  /* 0x00000094ff5d123e */ /* 0x000fc400000000ff */
[----:B0-----:R-:W-:Y:S02]  /*1f20*/  @P1 F2FP.PACK_AB R77, RZ, R83 ;  /* 0x00000053ff4d123e */ /* 0x001fe400000000ff */
[----:B------:R-:W-:Y:S02]  /*1f30*/  @P1 PRMT R66, R90, 0x7610, R66 ;  /* 0x000076105a421816 */ /* 0x000fe40000000042 */
[----:B-1----:R-:W-:Y:S02]  /*1f40*/  @P1 F2FP.PACK_AB R79, RZ, R86 ;  /* 0x00000056ff4f123e */ /* 0x002fe400000000ff */
[----:B------:R-:W-:Y:S02]  /*1f50*/  @P1 PRMT R64, R77, 0x7610, R64 ;  /* 0x000076104d401816 */ /* 0x000fe40000000040 */
[----:B------:R-:W-:Y:S02]  /*1f60*/  @P1 IADD3 R78, P0, R144, c[0x0][0x258], RZ ;  /* 0x00009600904e1a10 */ /* 0x000fe40007f1e0ff */
[----:B------:R-:W-:-:S02]  /*1f70*/  @P1 PRMT R67, R92, 0x7610, R67 ;  /* 0x000076105c431816 */ /* 0x000fc40000000043 */
[-C--:B--2---:R-:W-:Y:S02]  /*1f80*/  @P1 F2FP.PACK_AB R81, RZ, R84.reuse ;  /* 0x00000054ff51123e */ /* 0x084fe400000000ff */
[----:B------:R-:W-:Y:S02]  /*1f90*/  F2FP.PACK_AB R75, R148, R85 ;  /* 0x00000055944b723e */ /* 0x000fe400000000ff */
[----:B------:R-:W-:Y:S02]  /*1fa0*/  @P1 PRMT R65, R81, 0x7610, R65 ;  /* 0x0000761051411816 */ /* 0x000fe40000000041 */
[----:B------:R-:W-:Y:S02]  /*1fb0*/  F2FP.PACK_AB R74, R82, R89 ;  /* 0x00000059524a723e */ /* 0x000fe400000000ff */
[----:B------:R-:W-:Y:S02]  /*1fc0*/  F2FP.PACK_AB R73, R87, R84 ;  /* 0x000000545749723e */ /* 0x000fe400000000ff */
[----:B------:R-:W-:-:S02]  /*1fd0*/  F2FP.PACK_AB R72, R86, R83 ;  /* 0x000000535648723e */ /* 0x000fc400000000ff */
[----:B------:R-:W-:Y:S02]  /*1fe0*/  IADD3 R76, P3, R144, c[0x0][0x248], RZ ;  /* 0x00009200904c7a10 */ /* 0x000fe40007f7e0ff */
[----:B------:R-:W-:Y:S02]  /*1ff0*/  @P2 F2FP.PACK_AB R85, RZ, R85 ;  /* 0x00000055ff55223e */ /* 0x000fe400000000ff */
[----:B------:R-:W-:Y:S02]  /*2000*/  @P2 F2FP.PACK_AB R89, RZ, R89 ;  /* 0x00000059ff59223e */ /* 0x000fe400000000ff */
[----:B------:R-:W-:Y:S02]  /*2010*/  @P2 F2FP.PACK_AB R84, RZ, R84 ;  /* 0x00000054ff54223e */ /* 0x000fe400000000ff */
[----:B------:R-:W-:Y:S02]  /*2020*/  @P2 F2FP.PACK_AB R83, RZ, R83 ;  /* 0x00000053ff53223e */ /* 0x000fe400000000ff */
[----:B------:R-:W-:-:S02]  /*2030*/  @P1 PRMT R64, R64, 0x5410, R79 ;  /* 0x0000541040401816 */ /* 0x000fc4000000004f */
[----:B------:R-:W-:Y:S02]  /*2040*/  @P1 IADD3.X R79, R145, c[0x0][0x25c], RZ, P0, !PT ;  /* 0x00009700914f1a10 */ /* 0x000fe400007fe4ff */
[----:B------:R-:W-:Y:S02]  /*2050*/  @P1 PRMT R65, R65, 0x5410, R88 ;  /* 0x0000541041411816 */ /* 0x000fe40000000058 */
[----:B------:R-:W-:Y:S02]  /*2060*/  @P1 PRMT R66, R66, 0x5410, R91 ;  /* 0x0000541042421816 */ /* 0x000fe4000000005b */
[----:B------:R-:W-:Y:S02]  /*2070*/  @P1 PRMT R67, R67, 0x5410, R93 ;  /* 0x0000541043431816 */ /* 0x000fe4000000005d */
[----:B------:R-:W-:Y:S02]  /*2080*/  IADD3.X R77, R145, c[0x0][0x24c], RZ, P3, !PT ;  /* 0x00009300914d7a10 */ /* 0x000fe40001ffe4ff */
[----:B------:R-:W-:Y:S01]  /*2090*/  @P2 F2FP.PACK_AB R148, RZ, R148 ;  /* 0x00000094ff94223e */ /* 0x000fe200000000ff */
[----:B------:R-:W-:Y:S01]  /*20a0*/  @P1 STG.E.128 [R78.64], R64 ;  /* 0x000000404e001986 */ /* 0x000fe2000c101d04 */
[----:B------:R-:W-:-:S02]  /*20b0*/  @P2 F2FP.PACK_AB R82, RZ, R82 ;  /* 0x00000052ff52223e */ /* 0x000fc400000000ff */
[----:B------:R-:W-:Y:S01]  /*20c0*/  @P2 F2FP.PACK_AB R87, RZ, R87 ;  /* 0x00000057ff57223e */ /* 0x000fe200000000ff */
[----:B------:R0:W-:Y:S01]  /*20d0*/  STG.E.128 [R76.64], R72 ;  /* 0x000000484c007986 */ /* 0x0001e2000c101d04 */
[----:B------:R-:W-:Y:S02]  /*20e0*/  @P2 F2FP.PACK_AB R86, RZ, R86 ;  /* 0x00000056ff56223e */ /* 0x000fe400000000ff */
[----:B------:R-:W-:Y:S02]  /*20f0*/  @P2 PRMT R71, R85, 0x7610, R71 ;  /* 0x0000761055472816 */ /* 0x000fe40000000047 */
[----:B------:R-:W-:Y:S02]  /*2100*/  @P2 IADD3 R144, P0, R144, c[0x0][0x250], RZ ;  /* 0x0000940090902a10 */ /* 0x000fe40007f1e0ff */
[----:B------:R-:W-:Y:S02]  /*2110*/  @P2 PRMT R70, R89, 0x7610, R70 ;  /* 0x0000761059462816 */ /* 0x000fe40000000046 */
[----:B------:R-:W-:-:S02]  /*2120*/  @P2 PRMT R69, R84, 0x7610, R69 ;  /* 0x0000761054452816 */ /* 0x000fc40000000045 */
[----:B------:R-:W-:Y:S02]  /*2130*/  @P2 PRMT R68, R83, 0x7610, R68 ;  /* 0x0000761053442816 */ /* 0x000fe40000000044 */
[----:B------:R-:W-:Y:S02]  /*2140*/  @P2 IADD3.X R145, R145, c[0x0][0x254], RZ, P0, !PT ;  /* 0x0000950091912a10 */ /* 0x000fe400007fe4ff */
[----:B------:R-:W-:Y:S02]  /*2150*/  @P2 PRMT R71, R71, 0x5410, R148 ;  /* 0x0000541047472816 */ /* 0x000fe40000000094 */
[----:B------:R-:W-:Y:S02]  /*2160*/  @P2 PRMT R70, R70, 0x5410, R82 ;  /* 0x0000541046462816 */ /* 0x000fe40000000052 */
[----:B------:R-:W-:Y:S02]  /*2170*/  @P2 PRMT R69, R69, 0x5410, R87 ;  /* 0x0000541045452816 */ /* 0x000fe40000000057 */
[----:B------:R-:W-:-:S02]  /*2180*/  @P2 PRMT R68, R68, 0x5410, R86 ;  /* 0x0000541044442816 */ /* 0x000fc40000000056 */
[----:B0-----:R-:W-:-:S03]  /*2190*/  MOV R72, c[0x0][0x160] ;  /* 0x0000580000487a02 */ /* 0x001fc60000000f00 */
[----:B------:R0:W-:Y:S01]  /*21a0*/  @P2 STG.E.128 [R144.64], R68 ;  /* 0x0000004490002986 */ /* 0x0001e2000c101d04 */
[----:B------:R-:W-:-:S04]  /*21b0*/  LEA R143, R72, R143, 0x2 ;  /* 0x0000008f488f7211 */ /* 0x000fc800078e10ff */
[----:B------:R-:W-:-:S13]  /*21c0*/  ISETP.GE.AND P0, PT, R143, c[0x0][0x164], PT ;  /* 0x000059008f007a0c */ /* 0x000fda0003f06270 */
[----:B0-----:R-:W-:Y:S01]  /*21d0*/  @P0 CALL.REL.NOINC `(.L_x_964) ;  /* 0x0000001000000944 */ /* 0x001fe20003c00000 */
[----:B------:R-:W-:Y:S05]  /*21e0*/  BRA `(.L_x_965) ;  /* 0xffffe3c000007947 */ /* 0x000fea000383ffff */
.L_x_964:
[----:B------:R-:W-:Y:S05]  /*21f0*/  BSYNC B1 ;  /* 0x0000000000017941 */ /* 0x000fea0003800000 */
.L_x_961:
        /* <DEDUP_REMOVED lines=60> */
.L_x_960:
[----:B------:R-:W-:Y:S05]  /*25c0*/  BSYNC B0 ;  /* 0x0000000000007941 */ /* 0x000fea0003800000 */
.L_x_958:
        /* <DEDUP_REMOVED lines=129> */
[C---:B------:R-:W-:Y:S02]  /*2de0*/  SHF.L.U64.HI R20, R4.reuse, 0x2, R3 ;  /* 0x0000000204147819 */ /* 0x040fe40000010203 */
[----:B------:R-:W-:-:S04]  /*2df0*/  SHF.L.U32 R4, R4, 0x2, RZ ;  /* 0x0000000204047819 */ /* 0x000fc800000006ff */
        /* <DEDUP_REMOVED lines=57> */
.L_x_962:
[----:B------:R-:W-:Y:S01]  /*3190*/  HFMA2.MMA R151, -RZ, RZ, 0, 5.9604644775390625e-08 ;  /* 0x00000001ff977435 */ /* 0x000fe200000001ff */
[----:B------:R-:W-:-:S02]  /*31a0*/  MOV R153, R155 ;  /* 0x0000009b00997202 */ /* 0x000fc40000000f00 */
[----:B------:R-:W-:Y:S02]  /*31b0*/  MOV R149, 0x1f ;  /* 0x0000001f00957802 */ /* 0x000fe40000000f00 */
[----:B------:R-:W-:Y:S02]  /*31c0*/  MOV R121, 0xffffffff ;  /* 0xffffffff00797802 */ /* 0x000fe40000000f00 */
[----:B------:R-:W-:Y:S02]  /*31d0*/  MOV R72, 0x31f0 ;  /* 0x000031f000487802 */ /* 0x000fe40000000f00 */
[----:B-----5:R-:W-:Y:S05]  /*31e0*/  CALL.REL.NOINC `($__internal_61_$__cuda_sm70_shflsync_bfly_p) ;  /* 0x0000046000007944 */ /* 0x020fea0003c00000 */
[----:B-1----:R-:W-:Y:S01]  /*31f0*/  MOV R157, R121 ;  /* 0x00000079009d7202 */ /* 0x002fe20000000f00 */
[----:B0-----:R-:W-:Y:S05]  /*3200*/  BRA `(.L_x_966) ;  /* 0xffffe34000007947 */ /* 0x001fea000383ffff */
.L_x_963:
[----:B------:R-:W-:Y:S01]  /*3210*/  HFMA2.MMA R151, -RZ, RZ, 0, 5.9604644775390625e-08 ;  /* 0x00000001ff977435 */ /* 0x000fe200000001ff */
[----:B------:R-:W-:Y:S02]  /*3220*/  MOV R153, R95 ;  /* 0x0000005f00997202 */ /* 0x000fe40000000f00 */
[----:B------:R-:W-:Y:S02]  /*3230*/  MOV R149, 0x1f ;  /* 0x0000001f00957802 */ /* 0x000fe40000000f00 */
[----:B------:R-:W-:-:S02]  /*3240*/  MOV R121, 0xffffffff ;  /* 0xffffffff00797802 */ /* 0x000fc40000000f00 */
[----:B------:R-:W-:Y:S02]  /*3250*/  MOV R72, 0x3270 ;  /* 0x0000327000487802 */ /* 0x000fe40000000f00 */
[----:B01---5:R-:W-:Y:S05]  /*3260*/  CALL.REL.NOINC `($__internal_61_$__cuda_sm70_shflsync_bfly_p) ;  /* 0x000003e000007944 */ /* 0x023fea0003c00000 */
[----:B------:R-:W-:Y:S01]  /*3270*/  FADD.FTZ R155, R155, R157 ;  /* 0x0000009d9b9b7221 */ /* 0x000fe20000010000 */
[----:B0-----:R-:W-:Y:S01]  /*3280*/  HFMA2.MMA R151, -RZ, RZ, 0, 1.1920928955078125e-07 ;  /* 0x00000002ff977435 */ /* 0x001fe200000001ff */
[----:B-1----:R-:W-:Y:S01]  /*3290*/  FADD.FTZ R95, R95, R121 ;  /* 0x000000795f5f7221 */ /* 0x002fe20000010000 */
[----:B------:R-:W-:Y:S02]  /*32a0*/  MOV R149, 0x1f ;  /* 0x0000001f00957802 */ /* 0x000fe40000000f00 */
[----:B------:R-:W-:Y:S02]  /*32b0*/  MOV R121, 0xffffffff ;  /* 0xffffffff00797802 */ /* 0x000fe40000000f00 */
[----:B------:R-:W-:Y:S02]  /*32c0*/  MOV R153, R155 ;  /* 0x0000009b00997202 */ /* 0x000fe40000000f00 */
[----:B------:R-:W-:Y:S02]  /*32d0*/  MOV R72, 0x32f0 ;  /* 0x000032f000487802 */ /* 0x000fe40000000f00 */
[----:B------:R-:W-:Y:S05]  /*32e0*/  CALL.REL.NOINC `($__internal_61_$__cuda_sm70_shflsync_bfly_p) ;  /* 0x0000036000007944 */ /* 0x000fea0003c00000 */
[----:B0-----:R-:W-:Y:S01]  /*32f0*/  HFMA2.MMA R151, -RZ, RZ, 0, 1.1920928955078125e-07 ;  /* 0x00000002ff977435 */ /* 0x001fe200000001ff */
[----:B-1----:R-:W-:-:S02]  /*3300*/  MOV R157, R121 ;  /* 0x00000079009d7202 */ /* 0x002fc40000000f00 */
[----:B------:R-:W-:Y:S02]  /*3310*/  MOV R153, R95 ;  /* 0x0000005f00997202 */ /* 0x000fe40000000f00 */
[----:B------:R-:W-:Y:S02]  /*3320*/  MOV R149, 0x1f ;  /* 0x0000001f00957802 */ /* 0x000fe40000000f00 */
[----:B------:R-:W-:Y:S02]  /*3330*/  MOV R121, 0xffffffff ;  /* 0xffffffff00797802 */ /* 0x000fe40000000f00 */
[----:B------:R-:W-:Y:S02]  /*3340*/  MOV R72, 0x3360 ;  /* 0x0000336000487802 */ /* 0x000fe40000000f00 */
[----:B------:R-:W-:Y:S05]  /*3350*/  CALL.REL.NOINC `($__internal_61_$__cuda_sm70_shflsync_bfly_p) ;  /* 0x000002f000007944 */ /* 0x000fea0003c00000 */
[----:B------:R-:W-:Y:S01]  /*3360*/  FADD.FTZ R155, R157, R155 ;  /* 0x0000009b9d9b7221 */ /* 0x000fe20000010000 */
[----:B0-----:R-:W-:Y:S01]  /*3370*/  HFMA2.MMA R151, -RZ, RZ, 0, 2.384185791015625e-07 ;  /* 0x00000004ff977435 */ /* 0x001fe200000001ff */
[----:B-1----:R-:W-:Y:S01]  /*3380*/  FADD.FTZ R95, R95, R121 ;  /* 0x000000795f5f7221 */ /* 0x002fe20000010000 */
[----:B------:R-:W-:Y:S02]  /*3390*/  MOV R149, 0x1f ;  /* 0x0000001f00957802 */ /* 0x000fe40000000f00 */
[----:B------:R-:W-:-:S02]  /*33a0*/  MOV R121, 0xffffffff ;  /* 0xffffffff00797802 */ /* 0x000fc40000000f00 */
[----:B------:R-:W-:Y:S02]  /*33b0*/  MOV R153, R155 ;  /* 0x0000009b00997202 */ /* 0x000fe40000000f00 */
[----:B------:R-:W-:Y:S02]  /*33c0*/  MOV R72, 0x33e0 ;  /* 0x000033e000487802 */ /* 0x000fe40000000f00 */
[----:B------:R-:W-:Y:S05]  /*33d0*/  CALL.REL.NOINC `($__internal_61_$__cuda_sm70_shflsync_bfly_p) ;  /* 0x0000027000007944 */ /* 0x000fea0003c00000 */
[----:B0-----:R-:W-:Y:S01]  /*33e0*/  HFMA2.MMA R151, -RZ, RZ, 0, 2.384185791015625e-07 ;  /* 0x00000004ff977435 */ /* 0x001fe200000001ff */
[----:B-1----:R-:W-:Y:S02]  /*33f0*/  MOV R157, R121 ;  /* 0x00000079009d7202 */ /* 0x002fe40000000f00 */
[----:B------:R-:W-:Y:S02]  /*3400*/  MOV R153, R95 ;  /* 0x0000005f00997202 */ /* 0x000fe40000000f00 */
[----:B------:R-:W-:Y:S02]  /*3410*/  MOV R149, 0x1f ;  /* 0x0000001f00957802 */ /* 0x000fe40000000f00 */
[----:B------:R-:W-:Y:S02]  /*3420*/  MOV R121, 0xffffffff ;  /* 0xffffffff00797802 */ /* 0x000fe40000000f00 */
[----:B------:R-:W-:-:S02]  /*3430*/  MOV R72, 0x3450 ;  /* 0x0000345000487802 */ /* 0x000fc40000000f00 */
[----:B------:R-:W-:Y:S05]  /*3440*/  CALL.REL.NOINC `($__internal_61_$__cuda_sm70_shflsync_bfly_p) ;  /* 0x0000020000007944 */ /* 0x000fea0003c00000 */
[----:B------:R-:W-:Y:S01]  /*3450*/  FADD.FTZ R157, R157, R155 ;  /* 0x0000009b9d9d7221 */ /* 0x000fe20000010000 */
[----:B0-----:R-:W-:Y:S01]  /*3460*/  HFMA2.MMA R151, -RZ, RZ, 0, 4.76837158203125e-07 ;  /* 0x00000008ff977435 */ /* 0x001fe200000001ff */
[----:B-1----:R-:W-:Y:S01]  /*3470*/  FADD.FTZ R155, R95, R121 ;  /* 0x000000795f9b7221 */ /* 0x002fe20000010000 */
[----:B------:R-:W-:-:S02]  /*3480*/  MOV R149, 0x1f ;  /* 0x0000001f00957802 */ /* 0x000fc40000000f00 */
[----:B------:R-:W-:Y:S02]  /*3490*/  MOV R121, 0xffffffff ;  /* 0xffffffff00797802 */ /* 0x000fe40000000f00 */
[----:B------:R-:W-:Y:S02]  /*34a0*/  MOV R153, R157 ;  /* 0x0000009d00997202 */ /* 0x000fe40000000f00 */
[----:B------:R-:W-:Y:S02]  /*34b0*/  MOV R72, 0x34d0 ;  /* 0x000034d000487802 */ /* 0x000fe40000000f00 */
[----:B------:R-:W-:Y:S05]  /*34c0*/  CALL.REL.NOINC `($__internal_61_$__cuda_sm70_shflsync_bfly_p) ;  /* 0x0000018000007944 */ /* 0x000fea0003c00000 */
[----:B0-----:R-:W-:Y:S01]  /*34d0*/  HFMA2.MMA R151, -RZ, RZ, 0, 4.76837158203125e-07 ;  /* 0x00000008ff977435 */ /* 0x001fe200000001ff */
[----:B-1----:R-:W-:Y:S02]  /*34e0*/  MOV R95, R121 ;  /* 0x00000079005f7202 */ /* 0x002fe40000000f00 */
[----:B------:R-:W-:Y:S02]  /*34f0*/  MOV R153, R155 ;  /* 0x0000009b00997202 */ /* 0x000fe40000000f00 */
[----:B------:R-:W-:Y:S02]  /*3500*/  MOV R149, 0x1f ;  /* 0x0000001f00957802 */ /* 0x000fe40000000f00 */
[----:B------:R-:W-:-:S02]  /*3510*/  MOV R121, 0xffffffff ;  /* 0xffffffff00797802 */ /* 0x000fc40000000f00 */
[----:B------:R-:W-:Y:S02]  /*3520*/  MOV R72, 0x3540 ;  /* 0x0000354000487802 */ /* 0x000fe40000000f00 */
[----:B------:R-:W-:Y:S05]  /*3530*/  CALL.REL.NOINC `($__internal_61_$__cuda_sm70_shflsync_bfly_p) ;  /* 0x0000011000007944 */ /* 0x000fea0003c00000 */
[----:B------:R-:W-:Y:S01]  /*3540*/  FADD.FTZ R95, R95, R157 ;  /* 0x0000009d5f5f7221 */ /* 0x000fe20000010000 */
[----:B0-----:R-:W-:Y:S01]  /*3550*/  HFMA2.MMA R151, -RZ, RZ, 0, 9.5367431640625e-07 ;  /* 0x00000010ff977435 */ /* 0x001fe200000001ff */
[----:B-1----:R-:W-:Y:S01]  /*3560*/  FADD.FTZ R157, R155, R121 ;  /* 0x000000799b9d7221 */ /* 0x002fe20000010000 */
[----:B------:R-:W-:Y:S02]  /*3570*/  MOV R149, 0x1f ;  /* 0x0000001f00957802 */ /* 0x000fe40000000f00 */
[----:B------:R-:W-:Y:S02]  /*3580*/  MOV R121, 0xffffffff ;  /* 0xffffffff00797802 */ /* 0x000fe40000000f00 */
[----:B------:R-:W-:Y:S02]  /*3590*/  MOV R153, R95 ;  /* 0x0000005f00997202 */ /* 0x000fe40000000f00 */
[----:B------:R-:W-:Y:S02]  /*35a0*/  MOV R72, 0x35c0 ;  /* 0x000035c000487802 */ /* 0x000fe40000000f00 */
[----:B------:R-:W-:Y:S05]  /*35b0*/  CALL.REL.NOINC `($__internal_61_$__cuda_sm70_shflsync_bfly_p) ;  /* 0x0000009000007944 */ /* 0x000fea0003c00000 */
[----:B0-----:R-:W-:Y:S01]  /*35c0*/  HFMA2.MMA R151, -RZ, RZ, 0, 9.5367431640625e-07 ;  /* 0x00000010ff977435 */ /* 0x001fe200000001ff */
[----:B-1----:R-:W-:-:S02]  /*35d0*/  MOV R155, R121 ;  /* 0x00000079009b7202 */ /* 0x002fc40000000f00 */
[----:B------:R-:W-:Y:S02]  /*35e0*/  MOV R153, R157 ;  /* 0x0000009d00997202 */ /* 0x000fe40000000f00 */
[----:B------:R-:W-:Y:S02]  /*35f0*/  MOV R149, 0x1f ;  /* 0x0000001f00957802 */ /* 0x000fe40000000f00 */
[----:B------:R-:W-:Y:S02]  /*3600*/  MOV R121, 0xffffffff ;  /* 0xffffffff00797802 */ /* 0x000fe40000000f00 */
[----:B------:R-:W-:Y:S02]  /*3610*/  MOV R72, 0x3630 ;  /* 0x0000363000487802 */ /* 0x000fe40000000f00 */
[----:B------:R-:W-:Y:S05]  /*3620*/  CALL.REL.NOINC `($__internal_61_$__cuda_sm70_shflsync_bfly_p) ;  /* 0x0000002000007944 */ /* 0x000fea0003c00000 */
[----:B-1----:R-:W-:Y:S01]  /*3630*/  MOV R72, R121 ;  /* 0x0000007900487202 */ /* 0x002fe20000000f00 */
[----:B0-----:R-:W-:Y:S05]  /*3640*/  BRA `(.L_x_967) ;  /* 0xffffe02000007947 */ /* 0x001fea000383ffff */
        .weak           $__internal_61_$__cuda_sm70_shflsync_bfly_p
        .type           $__internal_61_$__cuda_sm70_shflsync_bfly_p,@function
        .size           $__internal_61_$__cuda_sm70_shflsync_bfly_p,(.L_x_2007 - $__internal_61_$__cuda_sm70_shflsync_bfly_p)
$__internal_61_$__cuda_sm70_shflsync_bfly_p:
[----:B------:R-:W-:Y:S01]  /*3650*/  HFMA2.MMA R73, -RZ, RZ, 0, 0 ;  /* 0x00000000ff497435 */ /* 0x000fe200000001ff */
[----:B------:R-:W-:Y:S04]  /*3660*/  WARPSYNC R121 ;  /* 0x0000007900007348 */ /* 0x000fe80003800000 */
[----:B------:R0:W1:Y:S01]  /*3670*/  SHFL.BFLY PT, R121, R153, R151, R149 ;  /* 0x0c00009799797389 */ /* 0x00006200000e0095 */
[----:B------:R-:W-:Y:S05]  /*3680*/  RET.REL.NODEC R72 `(_ZN10layer_norm31ln_parallel_residual_bwd_kernelINS_13Kernel_traitsIf6__halfS2_S2_fjLj512ELj1ELj4ELj1ELj16ENS_18Kernel_traits_baseILj512EfS2_S2_S2_fjLj128EEEEELb0ELb0ELb1EEEvNS_9BwdParamsE) ;  /* 0xffffc97048007950 */ /* 0x000fea0003c3ffff */
.L_x_968:
        /* <DEDUP_REMOVED lines=15> */
.L_x_2007:


//--------------------- .text._ZN10layer_norm31ln_parallel_residual_bwd_kernelINS_13Kernel_traitsIf6__halfS2_S2_fjLj512ELj1ELj4ELj1ELj16ENS_18Kernel_traits_baseILj512EfS2_S2_S2_fjLj128EEEEELb0ELb1ELb0EEEvNS_9BwdParamsE --------------------------
	.section	.text._ZN10layer_norm31ln_parallel_residual_bwd_kernelINS_13Kernel_traitsIf6__halfS2_S2_fjLj512ELj1ELj4ELj1ELj16ENS_18Kernel_traits_baseILj512EfS2_S2_S2_fjLj128EEEEELb0ELb1ELb0EEEvNS_9BwdParamsE,"ax",@progbits
	.sectioninfo	@"SHI_REGISTERS=127"
	.align	128
        .global         _ZN10layer_norm31ln_parallel_residual_bwd_kernelINS_13Kernel_traitsIf6__halfS2_S2_fjLj512ELj1ELj4ELj1ELj16ENS_18Kernel_traits_baseILj512EfS2_S2_S2_fjLj128EEEEELb0ELb1ELb0EEEvNS_9BwdParamsE
        .type           _ZN10layer_norm31ln_parallel_residual_bwd_kernelINS_13Kernel_traitsIf6__halfS2_S2_fjLj512ELj1ELj4ELj1ELj16ENS_18Kernel_traits_baseILj512EfS2_S2_S2_fjLj128EEEEELb0ELb1ELb0EEEvNS_9BwdParamsE,@function
        .size           _ZN10layer_norm31ln_parallel_residual_bwd_kernelINS_13Kernel_traitsIf6__halfS2_S2_fjLj512ELj1ELj4ELj1ELj16ENS_18Kernel_traits_baseILj512EfS2_S2_S2_fjLj128EEEEELb0ELb1ELb0EEEvNS_9BwdParamsE,(.L_x_2008 - _ZN10layer_norm31ln_parallel_residual_bwd_kernelINS_13Kernel_traitsIf6__halfS2_S2_fjLj512ELj1ELj4ELj1ELj16ENS_18Kernel_traits_baseILj512EfS2_S2_S2_fjLj128EEEEELb0ELb1ELb0EEEvNS_9BwdParamsE)
        .other          _ZN10layer_norm31ln_parallel_residual_bwd_kernelINS_13Kernel_traitsIf6__halfS2_S2_fjLj512ELj1ELj4ELj1ELj16ENS_18Kernel_traits_baseILj512EfS2_S2_S2_fjLj128EEEEELb0ELb1ELb0EEEvNS_9BwdParamsE,@"STO_CUDA_ENTRY STV_DEFAULT"
_ZN10layer_norm31ln_parallel_residual_bwd_kernelINS_13Kernel_traitsIf6__halfS2_S2_fjLj512ELj1ELj4ELj1ELj16ENS_18Kernel_traits_baseILj512EfS2_S2_S2_fjLj128EEEEELb0ELb1ELb0EEEvNS_9BwdParamsE:
.text._ZN10layer_norm31ln_parallel_residual_bwd_kernelINS_13Kernel_traitsIf6__halfS2_S2_fjLj512ELj1ELj4ELj1ELj16ENS_18Kernel_traits_baseILj512EfS2_S2_S2_fjLj128EEEEELb0ELb1ELb0EEEvNS_9BwdParamsE:
        /* <DEDUP_REMOVED lines=44> */
.L_x_981:
        /* <DEDUP_REMOVED lines=8> */
[----:B------:R-:W-:-:S02]  /*0340*/  MOV R96, RZ ;  /* 0x000000ff00607202 */ /* 0x000fc40000000f00 */
        /* <DEDUP_REMOVED lines=22> */
[C---:B0-----:R-:W-:Y:S01]  /*04b0*/  FADD.FTZ R6, -R94.reuse, R5 ;  /* 0x000000055e067221 */ /* 0x041fe20000010100 */
[----:B------:R-:W-:Y:S02]  /*04c0*/  HADD2.F32 R97, -RZ, R13.H1_H1 ;  /* 0x3000000dff617230 */ /* 0x000fe40000004100 */
[--C-:B---3--:R-:W-:Y:S01]  /*04d0*/  HADD2.F32 R13, -RZ, R8.reuse.H0_H0 ;  /* 0x20000008ff0d7230 */ /* 0x108fe20000004100 */
[C---:B-----5:R-:W-:Y:S01]  /*04e0*/  FMUL.FTZ R5, R93.reuse, R6 ;  /* 0x000000065d057220 */ /* 0x060fe20000410000 */
[----:B------:R-:W-:Y:S01]  /*04f0*/  HADD2.F32 R12, -RZ, R8.H1_H1 ;  /* 0x30000008ff0c7230 */ /* 0x000fe20000004100 */
[----:B------:R-:W-:Y:S01]  /*0500*/  FADD.FTZ R8, -R94, R91 ;  /* 0x0000005b5e087221 */ /* 0x000fe20000010100 */
[----:B------:R-:W-:Y:S01]  /*0510*/  HADD2.F32 R99, -RZ, R14.H0_H0 ;  /* 0x2000000eff637230 */ /* 0x000fe20000004100 */
[----:B------:R-:W-:Y:S01]  /*0520*/  FADD.FTZ R32, R32, R13 ;  /* 0x0000000d20207221 */ /* 0x000fe20000010000 */
[--C-:B------:R-:W-:Y:S01]  /*0530*/  HADD2.F32 R113, -RZ, R10.reuse.H0_H0 ;  /* 0x2000000aff717230 */ /* 0x100fe20000004100 */
[----:B------:R-:W-:Y:S01]  /*0540*/  FMUL.FTZ R6, R93, R8 ;  /* 0x000000085d067220 */ /* 0x000fe20000410000 */
[----:B------:R-:W-:Y:S01]  /*0550*/  HADD2.F32 R90, -RZ, R10.H1_H1 ;  /* 0x3000000aff5a7230 */ /* 0x000fe20000004100 */
[----:B------:R-:W-:Y:S01]  /*0560*/  FADD.FTZ R10, -R94, R95 ;  /* 0x0000005f5e0a7221 */ /* 0x000fe20000010100 */
[----:B------:R-:W-:Y:S01]  /*0570*/  HADD2.F32 R115, -RZ, R14.H1_H1 ;  /* 0x3000000eff737230 */ /* 0x000fe20000004100 */
[----:B------:R-:W-:Y:S01]  /*0580*/  FADD.FTZ R33, R33, R12 ;  /* 0x0000000c21217221 */ /* 0x000fe20000010000 */
[--C-:B------:R-:W-:Y:S01]  /*0590*/  HADD2.F32 R89, -RZ, R15.reuse.H0_H0 ;  /* 0x2000000fff597230 */ /* 0x100fe20000004100 */
[-C--:B------:R-:W-:Y:S01]  /*05a0*/  FFMA.FTZ R49, R6, R12.reuse, R49 ;  /* 0x0000000c06317223 */ /* 0x080fe20000010031 */
[----:B------:R-:W-:Y:S01]  /*05b0*/  HADD2.F32 R81, -RZ, R15.H1_H1 ;  /* 0x3000000fff517230 */ /* 0x000fe20000004100 */
[----:B------:R-:W-:Y:S01]  /*05c0*/  FMUL.FTZ R7, R65, R12 ;  /* 0x0000000c41077220 */ /* 0x000fe20000410000 */
[--C-:B------:R-:W-:Y:S01]  /*05d0*/  HADD2.F32 R15, -RZ, R9.reuse.H0_H0 ;  /* 0x20000009ff0f7230 */ /* 0x100fe20000004100 */
[C---:B------:R-:W-:Y:S01]  /*05e0*/  FADD.FTZ R12, -R94.reuse, R97 ;  /* 0x000000615e0c7221 */ /* 0x040fe20000010100 */
[----:B------:R-:W-:Y:S01]  /*05f0*/  HADD2.F32 R14, -RZ, R9.H1_H1 ;  /* 0x30000009ff0e7230 */ /* 0x000fe20000004100 */
[----:B------:R-:W-:Y:S01]  /*0600*/  FADD.FTZ R82, -R94, R99 ;  /* 0x000000635e527221 */ /* 0x000fe20000010100 */
[--C-:B------:R-:W-:Y:S01]  /*0610*/  HADD2.F32 R83, -RZ, R11.reuse.H0_H0 ;  /* 0x2000000bff537230 */ /* 0x100fe20000004100 */
[----:B------:R-:W-:Y:S01]  /*0620*/  FMUL.FTZ R8, R64, R13 ;  /* 0x0000000d40087220 */ /* 0x000fe20000410000 */
[----:B------:R-:W-:Y:S01]  /*0630*/  HADD2.F32 R80, -RZ, R11.H1_H1 ;  /* 0x3000000bff507230 */ /* 0x000fe20000004100 */
[C---:B------:R-:W-:Y:S01]  /*0640*/  FMUL.FTZ R9, R93.reuse, R10 ;  /* 0x0000000a5d097220 */ /* 0x040fe20000410000 */
[----:B------:R-:W-:Y:S01]  /*0650*/  IADD3 R97, R0, 0x20, RZ ;  /* 0x0000002000617810 */ /* 0x000fe20007ffe0ff */
[----:B------:R-:W-:-:S02]  /*0660*/  FMUL.FTZ R10, R93, R12 ;  /* 0x0000000c5d0a7220 */ /* 0x000fc40000410000 */
        /* <DEDUP_REMOVED lines=21> */
[----:B------:R-:W-:Y:S02]  /*07c0*/  FADD.FTZ R91, R90, R13 ;  /* 0x0000000d5a5b7221 */ /* 0x000fe40000010000 */
[----:B------:R-:W-:Y:S02]  /*07d0*/  FFMA.FTZ R82, R10, R13, R82 ;  /* 0x0000000d0a527223 */ /* 0x000fe40000010052 */
[----:B------:R-:W-:-:S02]  /*07e0*/  FMUL.FTZ R89, R93, R92 ;  /* 0x0000005c5d597220 */ /* 0x000fc40000410000 */
[----:B------:R-:W-:Y:S02]  /*07f0*/  FADD.FTZ R92, R91, R14 ;  /* 0x0000000e5b5c7221 */ /* 0x000fe40000010000 */
[----:B------:R-:W-:Y:S02]  /*0800*/  FFMA.FTZ R82, R11, R14, R82 ;  /* 0x0000000e0b527223 */ /* 0x000fe40000010052 */
        /* <DEDUP_REMOVED lines=9> */
[----:B------:R-:W-:-:S02]  /*08a0*/  FADD.FTZ R28, R28, R113 ;  /* 0x000000711c1c7221 */ /* 0x000fc40000010000 */
[----:B------:R-:W-:Y:S02]  /*08b0*/  FFMA.FTZ R44, R11, R113, R44 ;  /* 0x000000710b2c7223 */ /* 0x000fe4000001002c */
[----:B------:R-:W-:Y:S02]  /*08c0*/  FADD.FTZ R30, R30, R83 ;  /* 0x000000531e1e7221 */ /* 0x000fe40000010000 */
[----:B------:R-:W-:Y:S02]  /*08d0*/  FFMA.FTZ R46, R89, R83, R46 ;  /* 0x00000053592e7223 */ /* 0x000fe4000001002e */
[----:B------:R-:W-:Y:S02]  /*08e0*/  FADD.FTZ R31, R31, R80 ;  /* 0x000000501f1f7221 */ /* 0x000fe40000010000 */
[C---:B------:R-:W-:Y:S02]  /*08f0*/  FFMA.FTZ R47, R92.reuse, R80, R47 ;  /* 0x000000505c2f7223 */ /* 0x040fe4000001002f */
[----:B------:R-:W-:-:S02]  /*0900*/  FFMA.FTZ R96, R92, R91, R82 ;  /* 0x0000005b5c607223 */ /* 0x000fc40000010052 */
.L_x_972:
[----:B-1----:R-:W-:Y:S05]  /*0910*/  BSYNC B1 ;  /* 0x0000000000017941 */ /* 0x002fea0003800000 */
.L_x_971:
        /* <DEDUP_REMOVED lines=14> */
[--C-:B------:R-:W-:Y:S02]  /*0a00*/  HADD2.F32 R97, -RZ, R80.reuse.H0_H0 ;  /* 0x20000050ff617230 */ /* 0x100fe40000004100 */
[----:B------:R-:W-:Y:S01]  /*0a10*/  HADD2.F32 R101, -RZ, R80.H1_H1 ;  /* 0x30000050ff657230 */ /* 0x000fe20000004100 */
[C---:B------:R-:W-:Y:S01]  /*0a20*/  FADD.FTZ R102, -R94.reuse, R103 ;  /* 0x000000675e667221 */ /* 0x040fe20000010100 */
[----:B------:R-:W-:Y:S02]  /*0a30*/  HADD2.F32 R81, -RZ, R81.H1_H1 ;  /* 0x30000051ff517230 */ /* 0x000fe40000004100 */
        /* <DEDUP_REMOVED lines=8> */
[--C-:B---3--:R-:W-:Y:S01]  /*0ac0*/  HADD2.F32 R98, -RZ, R84.reuse.H1_H1 ;  /* 0x30000054ff627230 */ /* 0x108fe20000004100 */
[C---:B------:R-:W-:Y:S01]  /*0ad0*/  FADD.FTZ R110, -R94.reuse, R107 ;  /* 0x0000006b5e6e7221 */ /* 0x040fe20000010100 */
[--C-:B------:R-:W-:Y:S01]  /*0ae0*/  HADD2.F32 R97, -RZ, R85.reuse.H0_H0 ;  /* 0x20000055ff617230 */ /* 0x100fe20000004100 */
[C---:B------:R-:W-:Y:S01]  /*0af0*/  FADD.FTZ R80, -R94.reuse, R109 ;  /* 0x0000006d5e507221 */ /* 0x040fe20000010100 */
[----:B------:R-:W-:Y:S01]  /*0b00*/  HADD2.F32 R106, -RZ, R85.H1_H1 ;  /* 0x30000055ff6a7230 */ /* 0x000fe20000004100 */
[----:B------:R-:W-:Y:S01]  /*0b10*/  FADD.FTZ R94, -R94, R83 ;  /* 0x000000535e5e7221 */ /* 0x000fe20000010100 */
[----:B------:R-:W-:Y:S01]  /*0b20*/  HADD2.F32 R83, -RZ, R84.H0_H0 ;  /* 0x20000054ff537230 */ /* 0x000fe20000004100 */
[C---:B-----5:R-:W-:Y:S01]  /*0b30*/  FMUL.FTZ R84, R93.reuse, R100 ;  /* 0x000000645d547220 */ /* 0x060fe20000410000 */
[--C-:B------:R-:W-:Y:S01]  /*0b40*/  HADD2.F32 R99, -RZ, R86.reuse.H0_H0 ;  /* 0x20000056ff637230 */ /* 0x100fe20000004100 */
[----:B------:R-:W-:Y:S01]  /*0b50*/  FMUL.FTZ R85, R93, R82 ;  /* 0x000000525d557220 */ /* 0x000fe20000410000 */
[----:B------:R-:W-:Y:S01]  /*0b60*/  HADD2.F32 R112, -RZ, R86.H1_H1 ;  /* 0x30000056ff707230 */ /* 0x000fe20000004100 */
[----:B------:R-:W-:Y:S01]  /*0b70*/  FMUL.FTZ R86, R56, R83 ;  /* 0x0000005338567220 */ /* 0x000fe20000410000 */
[--C-:B------:R-:W-:Y:S01]  /*0b80*/  HADD2.F32 R81, -RZ, R87.reuse.H0_H0 ;  /* 0x20000057ff517230 */ /* 0x100fe20000004100 */
[----:B------:R-:W-:Y:S01]  /*0b90*/  FADD.FTZ R25, R25, R98 ;  /* 0x0000006219197221 */ /* 0x000fe20000010000 */
[----:B------:R-:W-:Y:S01]  /*0ba0*/  HADD2.F32 R82, -RZ, R87.H1_H1 ;  /* 0x30000057ff527230 */ /* 0x000fe20000004100 */
        /* <DEDUP_REMOVED lines=44> */
.L_x_974:
[----:B------:R-:W-:Y:S05]  /*0e70*/  BSYNC B1 ;  /* 0x0000000000017941 */ /* 0x000fea0003800000 */
.L_x_973:
[----:B------:R-:W-:Y:S05]  /*0e80*/  BRA.DIV ~URZ, `(.L_x_975) ;  /* 0x000016427f007947 */ /* 0x000fea000b800000 */
[----:B------:R0:W1:Y:S02]  /*0e90*/  SHFL.BFLY PT, R82, R95, 0x1, 0x1f ;  /* 0x0c201f005f527f89 */ /* 0x00006400000e0000 */
.L_x_982:
        /* <DEDUP_REMOVED lines=18> */
.L_x_983:
        /* <DEDUP_REMOVED lines=14> */
[--C-:B------:R-:W-:Y:S01]  /*10a0*/  FFMA.FTZ R83, R5, R112, R113.reuse ;  /* 0x0000007005537223 */ /* 0x100fe20000010071 */
[----:B------:R-:W-:Y:S01]  /*10b0*/  ISETP.NE.AND.EX P1, PT, RZ, c[0x0][0x25c], PT, P1 ;  /* 0x00009700ff007a0c */ /* 0x000fe20003f25310 */
[----:B-----5:R-:W-:Y:S01]  /*10c0*/  FMUL.FTZ R81, R93, R80 ;  /* 0x000000505d517220 */ /* 0x020fe20000410000 */
[----:B------:R-:W-:Y:S01]  /*10d0*/  ISETP.NE.AND.EX P2, PT, RZ, c[0x0][0x254], PT, P2 ;  /* 0x00009500ff007a0c */ /* 0x000fe20003f45320 */
[----:B------:R-:W-:-:S02]  /*10e0*/  FFMA.FTZ R80, R10, R112, R113 ;  /* 0x000000700a507223 */ /* 0x000fc40000010071 */
[----:B-1----:R-:W-:Y:S02]  /*10f0*/  FFMA.FTZ R96, R88, R112, R113 ;  /* 0x0000007058607223 */ /* 0x002fe40000010071 */
[----:B------:R-:W-:Y:S02]  /*1100*/  FADD.FTZ R94, R14, -R95 ;  /* 0x8000005f0e5e7221 */ /* 0x000fe40000010000 */
        /* <DEDUP_REMOVED lines=11> */
[C---:B------:R-:W-:Y:S02]  /*11c0*/  FMUL.FTZ R80, R93.reuse, R80 ;  /* 0x000000505d507220 */ /* 0x040fe40000410000 */
[----:B------:R-:W-:Y:S01]  /*11d0*/  FMUL.FTZ R118, R93, R96 ;  /* 0x000000605d767220 */ /* 0x000fe20000410000 */
[----:B------:R-:W-:Y:S01]  /*11e0*/  @P1 F2FP.PACK_AB R96, RZ, R81 ;  /* 0x00000051ff60123e */ /* 0x000fe200000000ff */
[----:B------:R-:W-:Y:S02]  /*11f0*/  FFMA.FTZ R114, R6, R112, R113 ;  /* 0x0000007006727223 */ /* 0x000fe40000010071 */
[----:B------:R-:W-:Y:S01]  /*1200*/  @P0 FADD.FTZ R80, R80, R83 ;  /* 0x0000005350500221 */ /* 0x000fe20000010000 */
[----:B------:R-:W-:Y:S01]  /*1210*/  @P1 PRMT R73, R96, 0x7610, R73 ;  /* 0x0000761060491816 */ /* 0x000fe20000000049 */
[----:B------:R-:W-:-:S02]  /*1220*/  @P0 FADD.FTZ R82, R82, R95 ;  /* 0x0000005f52520221 */ /* 0x000fc40000010000 */
[--C-:B------:R-:W-:Y:S01]  /*1230*/  FFMA.FTZ R83, R89, R112, R113.reuse ;  /* 0x0000007059537223 */ /* 0x100fe20000010071 */
[----:B------:R-:W-:Y:S01]  /*1240*/  @P1 F2FP.PACK_AB R121, RZ, R80 ;  /* 0x00000050ff79123e */ /* 0x000fe200000000ff */
[----:B------:R-:W-:Y:S01]  /*1250*/  FFMA.FTZ R122, R92, R112, R113 ;  /* 0x000000705c7a7223 */ /* 0x000fe20000010071 */
[-C--:B------:R-:W-:Y:S01]  /*1260*/  @P1 F2FP.PACK_AB R116, RZ, R82.reuse ;  /* 0x00000052ff74123e */ /* 0x080fe200000000ff */
[----:B------:R-:W-:Y:S01]  /*1270*/  @P0 FADD.FTZ R117, R117, R94 ;  /* 0x0000005e75750221 */ /* 0x000fe20000010000 */
[-C--:B------:R-:W-:Y:S01]  /*1280*/  @P2 F2FP.PACK_AB R94, RZ, R81.reuse ;  /* 0x00000051ff5e223e */ /* 0x080fe200000000ff */
[----:B------:R-:W-:Y:S01]  /*1290*/  @P0 FADD.FTZ R118, R118, R97 ;  /* 0x0000006176760221 */ /* 0x000fe20000010000 */
[----:B------:R-:W-:Y:S01]  /*12a0*/  @P2 F2FP.PACK_AB R115, RZ, R82 ;  /* 0x00000052ff73223e */ /* 0x000fe200000000ff */
[----:B------:R-:W-:Y:S01]  /*12b0*/  FADD.FTZ R114, R7, -R114 ;  /* 0x8000007207727221 */ /* 0x000fe20000010000 */
[----:B------:R-:W-:Y:S01]  /*12c0*/  F2FP.PACK_AB R81, R82, R81 ;  /* 0x000000515251723e */ /* 0x000fe200000000ff */
[----:B------:R-:W-:Y:S01]  /*12d0*/  FADD.FTZ R120, R90, -R83 ;  /* 0x800000535a787221 */ /* 0x000fe20000010000 */
[-C--:B------:R-:W-:Y:S01]  /*12e0*/  @P1 F2FP.PACK_AB R97, RZ, R117.reuse ;  /* 0x00000075ff61123e */ /* 0x080fe200000000ff */
[----:B------:R-:W-:Y:S01]  /*12f0*/  FADD.FTZ R122, R91, -R122 ;  /* 0x8000007a5b7a7221 */ /* 0x000fe20000010000 */
[-C--:B------:R-:W-:Y:S01]  /*1300*/  @P2 F2FP.PACK_AB R95, RZ, R117.reuse ;  /* 0x00000075ff5f223e */ /* 0x080fe200000000ff */
[C---:B------:R-:W-:Y:S01]  /*1310*/  FMUL.FTZ R123, R93.reuse, R114 ;  /* 0x000000725d7b7220 */ /* 0x040fe20000410000 */
[-C--:B------:R-:W-:Y:S01]  /*1320*/  @P1 F2FP.PACK_AB R99, RZ, R118.reuse ;  /* 0x00000076ff63123e */ /* 0x080fe200000000ff */
[--C-:B------:R-:W-:Y:S01]  /*1330*/  @P0 HADD2.F32 R114, -RZ, R19.reuse.H1_H1 ;  /* 0x30000013ff720230 */ /* 0x100fe20000004100 */
[----:B------:R-:W-:Y:S01]  /*1340*/  @P2 F2FP.PACK_AB R98, RZ, R118 ;  /* 0x00000076ff62223e */ /* 0x000fe200000000ff */
[C---:B------:R-:W-:Y:S01]  /*1350*/  FMUL.FTZ R120, R93.reuse, R120 ;  /* 0x000000785d787220 */ /* 0x040fe20000410000 */
[----:B------:R-:W-:Y:S01]  /*1360*/  F2FP.PACK_AB R82, R118, R117 ;  /* 0x000000757652723e */ /* 0x000fe200000000ff */
[----:B------:R-:W-:Y:S01]  /*1370*/  @P0 HADD2.F32 R118, -RZ, R16.H1_H1 ;  /* 0x30000010ff760230 */ /* 0x000fe20000004100 */
[----:B------:R-:W-:Y:S01]  /*1380*/  FMUL.FTZ R83, R93, R122 ;  /* 0x0000007a5d537220 */ /* 0x000fe20000410000 */
[----:B------:R-:W-:Y:S01]  /*1390*/  @P0 HADD2.F32 R117, -RZ, R19.H0_H0 ;  /* 0x20000013ff750230 */ /* 0x000fe20000004100 */
[----:B------:R-:W-:-:S02]  /*13a0*/  @P2 F2FP.PACK_AB R119, RZ, R80 ;  /* 0x00000050ff77223e */ /* 0x000fc400000000ff */
[----:B------:R-:W-:Y:S01]  /*13b0*/  @P0 FADD.FTZ R123, R123, R118 ;  /* 0x000000767b7b0221 */ /* 0x000fe20000010000 */
[----:B------:R-:W-:Y:S01]  /*13c0*/  @P1 PRMT R74, R97, 0x7610, R74 ;  /* 0x00007610614a1816 */ /* 0x000fe2000000004a */
[----:B------:R-:W-:Y:S01]  /*13d0*/  @P0 FADD.FTZ R120, R120, R117 ;  /* 0x0000007578780221 */ /* 0x000fe20000010000 */
[----:B------:R-:W-:Y:S01]  /*13e0*/  @P2 PRMT R78, R95, 0x7610, R78 ;  /* 0x000076105f4e2816 */ /* 0x000fe2000000004e */
[----:B------:R-:W-:Y:S01]  /*13f0*/  @P0 FADD.FTZ R83, R83, R114 ;  /* 0x0000007253530221 */ /* 0x000fe20000010000 */
[----:B------:R-:W-:Y:S02]  /*1400*/  ISETP.NE.U32.AND P0, PT, RZ, c[0x0][0x258], PT ;  /* 0x00009600ff007a0c */ /* 0x000fe40003f05070 */
[-C--:B------:R-:W-:Y:S02]  /*1410*/  @P1 F2FP.PACK_AB R117, RZ, R123.reuse ;  /* 0x0000007bff75123e */ /* 0x080fe400000000ff */
[----:B------:R-:W-:Y:S02]  /*1420*/  ISETP.NE.AND.EX P0, PT, RZ, c[0x0][0x25c], PT, P0 ;  /* 0x00009700ff007a0c */ /* 0x000fe40003f05300 */
[----:B------:R-:W-:-:S02]  /*1430*/  @P2 F2FP.PACK_AB R118, RZ, R123 ;  /* 0x0000007bff76223e */ /* 0x000fc400000000ff */
[----:B------:R-:W-:Y:S02]  /*1440*/  F2FP.PACK_AB R80, R123, R80 ;  /* 0x000000507b50723e */ /* 0x000fe400000000ff */
[-C--:B------:R-:W-:Y:S02]  /*1450*/  @P1 F2FP.PACK_AB R123, RZ, R120.reuse ;  /* 0x00000078ff7b123e */ /* 0x080fe400000000ff */
[----:B------:R-:W-:Y:S02]  /*1460*/  @P2 F2FP.PACK_AB R124, RZ, R120 ;  /* 0x00000078ff7c223e */ /* 0x000fe400000000ff */
[----:B------:R-:W-:Y:S02]  /*1470*/  @P1 PRMT R74, R74, 0x5410, R99 ;  /* 0x000054104a4a1816 */ /* 0x000fe40000000063 */
[----:B------:R-:W-:Y:S02]  /*1480*/  MOV R99, 0x10 ;  /* 0x0000001000637802 */ /* 0x000fe40000000f00 */
[----:B------:R-:W-:-:S02]  /*1490*/  @P1 F2FP.PACK_AB R122, RZ, R83 ;  /* 0x00000053ff7a123e */ /* 0x000fc400000000ff */
[----:B------:R-:W-:Y:S01]  /*14a0*/  @P1 PRMT R72, R121, 0x7610, R72 ;  /* 0x0000761079481816 */ /* 0x000fe20000000048 */
[----:B------:R-:W-:Y:S01]  /*14b0*/  @P0 IMAD.WIDE.U32 R96, R0, R99, c[0x0][0x258] ;  /* 0x0000960000600625 */ /* 0x000fe200078e0063 */
[----:B------:R-:W-:Y:S02]  /*14c0*/  @P1 PRMT R75, R123, 0x7610, R75 ;  /* 0x000076107b4b1816 */ /* 0x000fe4000000004b */
[----:B------:R-:W-:Y:S02]  /*14d0*/  @P2 PRMT R77, R94, 0x7610, R77 ;  /* 0x000076105e4d2816 */ /* 0x000fe4000000004d */
[----:B------:R-:W-:Y:S02]  /*14e0*/  @P2 F2FP.PACK_AB R114, RZ, R83 ;  /* 0x00000053ff72223e */ /* 0x000fe400000000ff */
[----:B------:R-:W-:Y:S02]  /*14f0*/  @P2 PRMT R76, R119, 0x7610, R76 ;  /* 0x00007610774c2816 */ /* 0x000fe4000000004c */
[----:B------:R-:W-:-:S02]  /*1500*/  @P2 PRMT R79, R124, 0x7610, R79 ;  /* 0x000076107c4f2816 */ /* 0x000fc4000000004f */
[----:B------:R-:W-:Y:S02]  /*1510*/  @P2 LEA R94, P5, R0, c[0x0][0x250], 0x4 ;  /* 0x00009400005e2a11 */ /* 0x000fe400078a20ff */
[----:B------:R-:W-:Y:S02]  /*1520*/  @P1 PRMT R73, R73, 0x5410, R116 ;  /* 0x0000541049491816 */ /* 0x000fe40000000074 */
[----:B------:R-:W-:Y:S01]  /*1530*/  @P2 PRMT R78, R78, 0x5410, R98 ;  /* 0x000054104e4e2816 */ /* 0x000fe20000000062 */
[----:B------:R-:W-:Y:S01]  /*1540*/  IMAD.WIDE.U32 R98, R0, R99, c[0x0][0x248] ;  /* 0x0000920000627625 */ /* 0x000fe200078e0063 */
[----:B------:R-:W-:Y:S02]  /*1550*/  @P1 PRMT R72, R72, 0x5410, R117 ;  /* 0x0000541048481816 */ /* 0x000fe40000000075 */
[----:B------:R-:W-:Y:S02]  /*1560*/  @P1 PRMT R75, R75, 0x5410, R122 ;  /* 0x000054104b4b1816 */ /* 0x000fe4000000007a */
[----:B------:R-:W-:-:S02]  /*1570*/  F2FP.PACK_AB R83, R83, R120 ;  /* 0x000000785353723e */ /* 0x000fc400000000ff */
[----:B------:R-:W-:Y:S01]  /*1580*/  @P2 PRMT R77, R77, 0x5410, R115 ;  /* 0x000054104d4d2816 */ /* 0x000fe20000000073 */
[----:B------:R0:W-:Y:S01]  /*1590*/  @P0 STG.E.128 [R96.64], R72 ;  /* 0x0000004860000986 */ /* 0x0001e2000c101d04 */
[----:B------:R-:W-:Y:S02]  /*15a0*/  @P2 PRMT R76, R76, 0x5410, R118 ;  /* 0x000054104c4c2816 */ /* 0x000fe40000000076 */
[C---:B------:R-:W-:Y:S01]  /*15b0*/  @P2 LEA.HI.X R95, R0.reuse, c[0x0][0x254], RZ, 0x4, P5 ;  /* 0x00009500005f2a11 */ /* 0x040fe200028f24ff */
[----:B------:R0:W-:Y:S01]  /*15c0*/  STG.E.128 [R98.64], R80 ;  /* 0x0000005062007986 */ /* 0x0001e2000c101d04 */
[----:B------:R-:W-:Y:S02]  /*15d0*/  @P2 PRMT R79, R79, 0x5410, R114 ;  /* 0x000054104f4f2816 */ /* 0x000fe40000000072 */
[----:B------:R-:W-:-:S03]  /*15e0*/  IADD3 R0, R0, 0x20, RZ ;  /* 0x0000002000007810 */ /* 0x000fc60007ffe0ff */
[----:B------:R0:W-:Y:S04]  /*15f0*/  @P2 STG.E.128 [R94.64], R76 ;  /* 0x0000004c5e002986 */ /* 0x0001e8000c101d04 */
.L_x_978:
[----:B------:R-:W-:Y:S05]  /*1600*/  BSYNC B1 ;  /* 0x0000000000017941 */ /* 0x000fea0003800000 */
.L_x_977:
        /* <DEDUP_REMOVED lines=9> */
[-CC-:B-1----:R-:W-:Y:S01]  /*16a0*/  FFMA.FTZ R96, R100, R112.reuse, R113.reuse ;  /* 0x0000007064607223 */ /* 0x182fe20000010071 */
        /* <DEDUP_REMOVED lines=10> */
[----:B------:R-:W-:Y:S01]  /*1750*/  FADD.FTZ R98, R104, -R95 ;  /* 0x8000005f68627221 */ /* 0x000fe20000010000 */
[----:B------:R-:W-:Y:S01]  /*1760*/  @P0 HADD2.F32 R95, -RZ, R70.H1_H1 ;  /* 0x30000046ff5f0230 */ /* 0x000fe20000004100 */
[----:B------:R-:W-:Y:S02]  /*1770*/  FADD.FTZ R114, R107, -R114 ;  /* 0x800000726b727221 */ /* 0x000fe40000010000 */
[----:B------:R-:W-:Y:S01]  /*1780*/  FADD.FTZ R112, R108, -R97 ;  /* 0x800000616c707221 */ /* 0x000fe20000010000 */
[----:B------:R-:W-:Y:S01]  /*1790*/  @P0 HADD2.F32 R97, -RZ, R71.H1_H1 ;  /* 0x30000047ff610230 */ /* 0x000fe20000004100 */
[----:B------:R-:W-:Y:S02]  /*17a0*/  FADD.FTZ R118, R110, -R113 ;  /* 0x800000716e767221 */ /* 0x000fe40000010000 */
[----:B-----5:R-:W-:-:S02]  /*17b0*/  FMUL.FTZ R117, R93, R82 ;  /* 0x000000525d757220 */ /* 0x020fc40000410000 */
[C---:B------:R-:W-:Y:S02]  /*17c0*/  FMUL.FTZ R80, R93.reuse, R80 ;  /* 0x000000505d507220 */ /* 0x040fe40000410000 */
[C---:B------:R-:W-:Y:S01]  /*17d0*/  FMUL.FTZ R81, R93.reuse, R94 ;  /* 0x0000005e5d517220 */ /* 0x040fe20000410000 */
[----:B------:R-:W-:Y:S01]  /*17e0*/  @P0 HADD2.F32 R94, -RZ, R69.H0_H0 ;  /* 0x20000045ff5e0230 */ /* 0x000fe20000004100 */
[C---:B------:R-:W-:Y:S01]  /*17f0*/  FMUL.FTZ R116, R93.reuse, R96 ;  /* 0x000000605d747220 */ /* 0x040fe20000410000 */
[----:B------:R-:W-:Y:S01]  /*1800*/  @P0 HADD2.F32 R96, -RZ, R70.H0_H0 ;  /* 0x20000046ff600230 */ /* 0x000fe20000004100 */
[C---:B------:R-:W-:Y:S02]  /*1810*/  FMUL.FTZ R119, R93.reuse, R98 ;  /* 0x000000625d777220 */ /* 0x040fe40000410000 */
[C---:B------:R-:W-:Y:S02]  /*1820*/  FMUL.FTZ R82, R93.reuse, R114 ;  /* 0x000000725d527220 */ /* 0x040fe40000410000 */
[----:B------:R-:W-:-:S02]  /*1830*/  FMUL.FTZ R83, R93, R112 ;  /* 0x000000705d537220 */ /* 0x000fc40000410000 */
[----:B------:R-:W-:Y:S01]  /*1840*/  FMUL.FTZ R118, R93, R118 ;  /* 0x000000765d767220 */ /* 0x000fe20000410000 */
[----:B------:R-:W-:Y:S01]  /*1850*/  @P0 HADD2.F32 R93, -RZ, R69.H1_H1 ;  /* 0x30000045ff5d0230 */ /* 0x000fe20000004100 */
        /* <DEDUP_REMOVED lines=11> */
[----:B------:R-:W-:Y:S01]  /*1910*/  @P1 PRMT R74, R95, 0x7610, R74 ;  /* 0x000076105f4a1816 */ /* 0x000fe2000000004a */
[----:B------:R-:W-:Y:S01]  /*1920*/  @P0 FADD.FTZ R83, R83, R96 ;  /* 0x0000006053530221 */ /* 0x000fe20000010000 */
[-C--:B------:R-:W-:Y:S01]  /*1930*/  @P1 F2FP.PACK_AB R98, RZ, R82.reuse ;  /* 0x00000052ff62123e */ /* 0x080fe200000000ff */
[----:B------:R-:W-:Y:S01]  /*1940*/  @P0 FADD.FTZ R118, R118, R97 ;  /* 0x0000006176760221 */ /* 0x000fe20000010000 */
[----:B------:R-:W-:Y:S01]  /*1950*/  ISETP.NE.U32.AND P0, PT, RZ, c[0x0][0x258], PT ;  /* 0x00009600ff007a0c */ /* 0x000fe20003f05070 */
[----:B------:R-:W-:Y:S01]  /*1960*/  HFMA2.MMA R95, -RZ, RZ, 0, 9.5367431640625e-07 ;  /* 0x00000010ff5f7435 */ /* 0x000fe200000001ff */
[----:B------:R-:W-:-:S02]  /*1970*/  @P2 F2FP.PACK_AB R97, RZ, R82 ;  /* 0x00000052ff61223e */ /* 0x000fc400000000ff */
[----:B------:R-:W-:Y:S02]  /*1980*/  ISETP.NE.AND.EX P0, PT, RZ, c[0x0][0x25c], PT, P0 ;  /* 0x00009700ff007a0c */ /* 0x000fe40003f05300 */
[-C--:B------:R-:W-:Y:S02]  /*1990*/  @P2 F2FP.PACK_AB R115, RZ, R119.reuse ;  /* 0x00000077ff73223e */ /* 0x080fe400000000ff */
[----:B------:R-:W-:Y:S02]  /*19a0*/  F2FP.PACK_AB R82, R82, R119 ;  /* 0x000000775252723e */ /* 0x000fe400000000ff */
[----:B------:R-:W-:Y:S02]  /*19b0*/  @P1 F2FP.PACK_AB R96, RZ, R81 ;  /* 0x00000051ff60123e */ /* 0x000fe400000000ff */
[----:B------:R-:W-:Y:S02]  /*19c0*/  @P1 F2FP.PACK_AB R114, RZ, R80 ;  /* 0x00000050ff72123e */ /* 0x000fe400000000ff */
[----:B------:R-:W-:-:S02]  /*19d0*/  @P1 F2FP.PACK_AB R119, RZ, R83 ;  /* 0x00000053ff77123e */ /* 0x000fc400000000ff */
[----:B------:R-:W-:Y:S02]  /*19e0*/  @P2 F2FP.PACK_AB R113, RZ, R80 ;  /* 0x00000050ff71223e */ /* 0x000fe400000000ff */
[----:B------:R-:W-:Y:S02]  /*19f0*/  @P2 F2FP.PACK_AB R121, RZ, R83 ;  /* 0x00000053ff79223e */ /* 0x000fe400000000ff */
[-C--:B------:R-:W-:Y:S02]  /*1a00*/  @P2 F2FP.PACK_AB R99, RZ, R116.reuse ;  /* 0x00000074ff63223e */ /* 0x080fe400000000ff */
        /* <DEDUP_REMOVED lines=30> */
.L_x_980:
[----:B------:R-:W-:Y:S05]  /*1bf0*/  BSYNC B1 ;  /* 0x0000000000017941 */ /* 0x000fea0003800000 */
.L_x_979:
[----:B------:R-:W-:-:S04]  /*1c00*/  MOV R0, c[0x0][0x160] ;  /* 0x0000580000007a02 */ /* 0x000fc80000000f00 */
[----:B------:R-:W-:-:S04]  /*1c10*/  LEA R3, R0, R3, 0x2 ;  /* 0x0000000300037211 */ /* 0x000fc800078e10ff */
[----:B------:R-:W-:-:S13]  /*1c20*/  ISETP.GE.AND P0, PT, R3, c[0x0][0x164], PT ;  /* 0x0000590003007a0c */ /* 0x000fda0003f06270 */
[----:B01---5:R-:W-:Y:S01]  /*1c30*/  @P0 CALL.REL.NOINC `(.L_x_970) ;  /* 0x0000001000000944 */ /* 0x023fe20003c00000 */
[----:B------:R-:W-:Y:S05]  /*1c40*/  BRA `(.L_x_981) ;  /* 0xffffe67000007947 */ /* 0x000fea000383ffff */
.L_x_970:
[----:B0-----:R-:W-:Y:S05]  /*1c50*/  BSYNC B0 ;  /* 0x0000000000007941 */ /* 0x001fea0003800000 */
.L_x_969:
        /* <DEDUP_REMOVED lines=135> */
.L_x_975:
[----:B------:R-:W-:Y:S01]  /*24d0*/  HFMA2.MMA R99, -RZ, RZ, 0, 1.847743988037109375e-06 ;  /* 0x0000001fff637435 */ /* 0x000fe200000001ff */
[----:B------:R-:W-:Y:S01]  /*24e0*/  MOV R83, R95 ;  /* 0x0000005f00537202 */ /* 0x000fe20000000f00 */
[----:B------:R-:W-:Y:S01]  /*24f0*/  IMAD.MOV.U32 R98, RZ, RZ, 0x1 ;  /* 0x00000001ff627424 */ /* 0x000fe200078e00ff */
[----:B------:R-:W-:-:S02]  /*2500*/  MOV R112, 0xffffffff ;  /* 0xffffffff00707802 */ /* 0x000fc40000000f00 */
[----:B------:R-:W-:Y:S02]  /*2510*/  MOV R80, 0x2530 ;  /* 0x0000253000507802 */ /* 0x000fe40000000f00 */
[----:B-----5:R-:W-:Y:S05]  /*2520*/  CALL.REL.NOINC `($__internal_62_$__cuda_sm70_shflsync_bfly_p) ;  /* 0x0000046000007944 */ /* 0x020fea0003c00000 */
[----:B-1----:R-:W-:Y:S01]  /*2530*/  MOV R82, R83 ;  /* 0x0000005300527202 */ /* 0x002fe20000000f00 */
[----:B0-----:R-:W-:Y:S05]  /*2540*/  BRA `(.L_x_982) ;  /* 0xffffe95000007947 */ /* 0x001fea000383ffff */
.L_x_976:
[----:B------:R-:W-:Y:S01]  /*2550*/  HFMA2.MMA R98, -RZ, RZ, 0, 5.9604644775390625e-08 ;  /* 0x00000001ff627435 */ /* 0x000fe200000001ff */
[----:B------:R-:W-:Y:S02]  /*2560*/  MOV R83, R96 ;  /* 0x0000006000537202 */ /* 0x000fe40000000f00 */
[----:B------:R-:W-:Y:S02]  /*2570*/  MOV R99, 0x1f ;  /* 0x0000001f00637802 */ /* 0x000fe40000000f00 */
[----:B------:R-:W-:Y:S02]  /*2580*/  MOV R112, 0xffffffff ;  /* 0xffffffff00707802 */ /* 0x000fe40000000f00 */
[----:B------:R-:W-:Y:S02]  /*2590*/  MOV R80, 0x25b0 ;  /* 0x000025b000507802 */ /* 0x000fe40000000f00 */
[----:B01---5:R-:W-:Y:S05]  /*25a0*/  CALL.REL.NOINC `($__internal_62_$__cuda_sm70_shflsync_bfly_p) ;  /* 0x000003e000007944 */ /* 0x023fea0003c00000 */
[----:B------:R-:W-:Y:S01]  /*25b0*/  FADD.FTZ R95, R82, R95 ;  /* 0x0000005f525f7221 */ /* 0x000fe20000010000 */
[----:B0-----:R-:W-:Y:S01]  /*25c0*/  HFMA2.MMA R98, -RZ, RZ, 0, 1.1920928955078125e-07 ;  /* 0x00000002ff627435 */ /* 0x001fe200000001ff */
[----:B-1----:R-:W-:Y:S01]  /*25d0*/  FADD.FTZ R96, R96, R83 ;  /* 0x0000005360607221 */ /* 0x002fe20000010000 */
[----:B------:R-:W-:-:S02]  /*25e0*/  MOV R99, 0x1f ;  /* 0x0000001f00637802 */ /* 0x000fc40000000f00 */
[----:B------:R-:W-:Y:S02]  /*25f0*/  MOV R112, 0xffffffff ;  /* 0xffffffff00707802 */ /* 0x000fe40000000f00 */
[----:B------:R-:W-:Y:S02]  /*2600*/  MOV R83, R95 ;  /* 0x0000005f00537202 */ /* 0x000fe40000000f00 */
[----:B------:R-:W-:Y:S02]  /*2610*/  MOV R80, 0x2630 ;  /* 0x0000263000507802 */ /* 0x000fe40000000f00 */
[----:B------:R-:W-:Y:S05]  /*2620*/  CALL.REL.NOINC `($__internal_62_$__cuda_sm70_shflsync_bfly_p) ;  /* 0x0000036000007944 */ /* 0x000fea0003c00000 */
[----:B0-----:R-:W-:Y:S01]  /*2630*/  HFMA2.MMA R98, -RZ, RZ, 0, 1.1920928955078125e-07 ;  /* 0x00000002ff627435 */ /* 0x001fe200000001ff */
[----:B-1----:R-:W-:Y:S02]  /*2640*/  MOV R82, R83 ;  /* 0x0000005300527202 */ /* 0x002fe40000000f00 */
[----:B------:R-:W-:Y:S02]  /*2650*/  MOV R83, R96 ;  /* 0x0000006000537202 */ /* 0x000fe40000000f00 */
[----:B------:R-:W-:Y:S02]  /*2660*/  MOV R99, 0x1f ;  /* 0x0000001f00637802 */ /* 0x000fe40000000f00 */
[----:B------:R-:W-:-:S02]  /*2670*/  MOV R112, 0xffffffff ;  /* 0xffffffff00707802 */ /* 0x000fc40000000f00 */
[----:B------:R-:W-:Y:S02]  /*2680*/  MOV R80, 0x26a0 ;  /* 0x000026a000507802 */ /* 0x000fe40000000f00 */
[----:B------:R-:W-:Y:S05]  /*2690*/  CALL.REL.NOINC `($__internal_62_$__cuda_sm70_shflsync_bfly_p) ;  /* 0x000002f000007944 */ /* 0x000fea0003c00000 */
[----:B------:R-:W-:Y:S01]  /*26a0*/  FADD.FTZ R95, R82, R95 ;  /* 0x0000005f525f7221 */ /* 0x000fe20000010000 */
[----:B0-----:R-:W-:Y:S01]  /*26b0*/  HFMA2.MMA R98, -RZ, RZ, 0, 2.384185791015625e-07 ;  /* 0x00000004ff627435 */ /* 0x001fe200000001ff */
[----:B-1----:R-:W-:Y:S01]  /*26c0*/  FADD.FTZ R96, R96, R83 ;  /* 0x0000005360607221 */ /* 0x002fe20000010000 */
[----:B------:R-:W-:Y:S02]  /*26d0*/  MOV R99, 0x1f ;  /* 0x0000001f00637802 */ /* 0x000fe40000000f00 */
[----:B------:R-:W-:Y:S02]  /*26e0*/  MOV R112, 0xffffffff ;  /* 0xffffffff00707802 */ /* 0x000fe40000000f00 */
[----:B------:R-:W-:Y:S02]  /*26f0*/  MOV R83, R95 ;  /* 0x0000005f00537202 */ /* 0x000fe40000000f00 */
[----:B------:R-:W-:Y:S02]  /*2700*/  MOV R80, 0x2720 ;  /* 0x0000272000507802 */ /* 0x000fe40000000f00 */
[----:B------:R-:W-:Y:S05]  /*2710*/  CALL.REL.NOINC `($__internal_62_$__cuda_sm70_shflsync_bfly_p) ;  /* 0x0000027000007944 */ /* 0x000fea0003c00000 */
[----:B0-----:R-:W-:Y:S01]  /*2720*/  HFMA2.MMA R99, -RZ, RZ, 0, 1.847743988037109375e-06 ;  /* 0x0000001fff637435 */ /* 0x001fe200000001ff */
[----:B-1----:R-:W-:Y:S01]  /*2730*/  MOV R82, R83 ;  /* 0x0000005300527202 */ /* 0x002fe20000000f00 */
[----:B------:R-:W-:Y:S01]  /*2740*/  IMAD.MOV.U32 R98, RZ, RZ, 0x4 ;  /* 0x00000004ff627424 */ /* 0x000fe200078e00ff */
[----:B------:R-:W-:-:S02]  /*2750*/  MOV R83, R96 ;  /* 0x0000006000537202 */ /* 0x000fc40000000f00 */
[----:B------:R-:W-:Y:S02]  /*2760*/  MOV R112, 0xffffffff ;  /* 0xffffffff00707802 */ /* 0x000fe40000000f00 */
[----:B------:R-:W-:Y:S02]  /*2770*/  MOV R80, 0x2790 ;  /* 0x0000279000507802 */ /* 0x000fe40000000f00 */
[----:B------:R-:W-:Y:S05]  /*2780*/  CALL.REL.NOINC `($__internal_62_$__cuda_sm70_shflsync_bfly_p) ;  /* 0x0000020000007944 */ /* 0x000fea0003c00000 */
[----:B------:R-:W-:Y:S01]  /*2790*/  FADD.FTZ R95, R82, R95 ;  /* 0x0000005f525f7221 */ /* 0x000fe20000010000 */
[----:B0-----:R-:W-:Y:S01]  /*27a0*/  HFMA2.MMA R98, -RZ, RZ, 0, 4.76837158203125e-07 ;  /* 0x00000008ff627435 */ /* 0x001fe200000001ff */
[----:B-1----:R-:W-:Y:S01]  /*27b0*/  FADD.FTZ R96, R96, R83 ;  /* 0x0000005360607221 */ /* 0x002fe20000010000 */
[----:B------:R-:W-:Y:S02]  /*27c0*/  MOV R99, 0x1f ;  /* 0x0000001f00637802 */ /* 0x000fe40000000f00 */
[----:B------:R-:W-:Y:S02]  /*27d0*/  MOV R112, 0xffffffff ;  /* 0xffffffff00707802 */ /* 0x000fe40000000f00 */
[----:B------:R-:W-:Y:S02]  /*27e0*/  MOV R83, R95 ;  /* 0x0000005f00537202 */ /* 0x000fe40000000f00 */
[----:B------:R-:W-:-:S02]  /*27f0*/  MOV R80, 0x2810 ;  /* 0x0000281000507802 */ /* 0x000fc40000000f00 */
[----:B------:R-:W-:Y:S05]  /*2800*/  CALL.REL.NOINC `($__internal_62_$__cuda_sm70_shflsync_bfly_p) ;  /* 0x0000018000007944 */ /* 0x000fea0003c00000 */
[----:B0-----:R-:W-:Y:S01]  /*2810*/  HFMA2.MMA R98, -RZ, RZ, 0, 4.76837158203125e-07 ;  /* 0x00000008ff627435 */ /* 0x001fe200000001ff */
[----:B-1----:R-:W-:-:S02]  /*2820*/  MOV R82, R83 ;  /* 0x0000005300527202 */ /* 0x002fc40000000f00 */
[----:B------:R-:W-:Y:S02]  /*2830*/  MOV R83, R96 ;  /* 0x0000006000537202 */ /* 0x000fe40000000f00 */
[----:B------:R-:W-:Y:S02]  /*2840*/  MOV R99, 0x1f ;  /* 0x0000001f00637802 */ /* 0x000fe40000000f00 */
[----:B------:R-:W-:Y:S02]  /*2850*/  MOV R112, 0xffffffff ;  /* 0xffffffff00707802 */ /* 0x000fe40000000f00 */
[----:B------:R-:W-:Y:S02]  /*2860*/  MOV R80, 0x2880 ;  /* 0x0000288000507802 */ /* 0x000fe40000000f00 */
[----:B------:R-:W-:Y:S05]  /*2870*/  CALL.REL.NOINC `($__internal_62_$__cuda_sm70_shflsync_bfly_p) ;  /* 0x0000011000007944 */ /* 0x000fea0003c00000 */
[----:B------:R-:W-:Y:S01]  /*2880*/  FADD.FTZ R94, R82, R95 ;  /* 0x0000005f525e7221 */ /* 0x000fe20000010000 */
[----:B0-----:R-:W-:Y:S01]  /*2890*/  HFMA2.MMA R98, -RZ, RZ, 0, 9.5367431640625e-07 ;  /* 0x00000010ff627435 */ /* 0x001fe200000001ff */
[----:B-1----:R-:W-:Y:S01]  /*28a0*/  FADD.FTZ R96, R96, R83 ;  /* 0x0000005360607221 */ /* 0x002fe20000010000 */
[----:B------:R-:W-:Y:S02]  /*28b0*/  MOV R99, 0x1f ;  /* 0x0000001f00637802 */ /* 0x000fe40000000f00 */
[----:B------:R-:W-:-:S02]  /*28c0*/  MOV R112, 0xffffffff ;  /* 0xffffffff00707802 */ /* 0x000fc40000000f00 */
[----:B------:R-:W-:Y:S02]  /*28d0*/  MOV R83, R94 ;  /* 0x0000005e00537202 */ /* 0x000fe40000000f00 */
[----:B------:R-:W-:Y:S02]  /*28e0*/  MOV R80, 0x2900 ;  /* 0x0000290000507802 */ /* 0x000fe40000000f00 */
[----:B------:R-:W-:Y:S05]  /*28f0*/  CALL.REL.NOINC `($__internal_62_$__cuda_sm70_shflsync_bfly_p) ;  /* 0x0000009000007944 */ /* 0x000fea0003c00000 */
[----:B0-----:R-:W-:Y:S01]  /*2900*/  HFMA2.MMA R98, -RZ, RZ, 0, 9.5367431640625e-07 ;  /* 0x00000010ff627435 */ /* 0x001fe200000001ff */
[----:B-1----:R-:W-:Y:S02]  /*2910*/  MOV R97, R83 ;  /* 0x0000005300617202 */ /* 0x002fe40000000f00 */
[----:B------:R-:W-:Y:S02]  /*2920*/  MOV R83, R96 ;  /* 0x0000006000537202 */ /* 0x000fe40000000f00 */
[----:B------:R-:W-:Y:S02]  /*2930*/  MOV R99, 0x1f ;  /* 0x0000001f00637802 */ /* 0x000fe40000000f00 */
[----:B------:R-:W-:Y:S02]  /*2940*/  MOV R112, 0xffffffff ;  /* 0xffffffff00707802 */ /* 0x000fe40000000f00 */
[----:B------:R-:W-:-:S02]  /*2950*/  MOV R80, 0x2970 ;  /* 0x0000297000507802 */ /* 0x000fc40000000f00 */
[----:B------:R-:W-:Y:S05]  /*2960*/  CALL.REL.NOINC `($__internal_62_$__cuda_sm70_shflsync_bfly_p) ;  /* 0x0000002000007944 */ /* 0x000fea0003c00000 */
[----:B-1----:R-:W-:Y:S01]  /*2970*/  MOV R81, R83 ;  /* 0x0000005300517202 */ /* 0x002fe20000000f00 */
[----:B0-----:R-:W-:Y:S05]  /*2980*/  BRA `(.L_x_983) ;  /* 0xffffe63000007947 */ /* 0x001fea000383ffff */
        .weak           $__internal_62_$__cuda_sm70_shflsync_bfly_p
        .type           $__internal_62_$__cuda_sm70_shflsync_bfly_p,@function
        .size           $__internal_62_$__cuda_sm70_shflsync_bfly_p,(.L_x_2008 - $__internal_62_$__cuda_sm70_shflsync_bfly_p)
$__internal_62_$__cuda_sm70_shflsync_bfly_p:
[----:B------:R-:W-:Y:S01]  /*2990*/  HFMA2.MMA R81, -RZ, RZ, 0, 0 ;  /* 0x00000000ff517435 */ /* 0x000fe200000001ff */
[----:B------:R-:W-:Y:S04]  /*29a0*/  WARPSYNC R112 ;  /* 0x0000007000007348 */ /* 0x000fe80003800000 */
[----:B------:R0:W1:Y:S01]  /*29b0*/  SHFL.BFLY PT, R83, R83, R98, R99 ;  /* 0x0c00006253537389 */ /* 0x00006200000e0063 */
[----:B------:R-:W-:Y:S05]  /*29c0*/  RET.REL.NODEC R80 `(_ZN10layer_norm31ln_parallel_residual_bwd_kernelINS_13Kernel_traitsIf6__halfS2_S2_fjLj512ELj1ELj4ELj1ELj16ENS_18Kernel_traits_baseILj512EfS2_S2_S2_fjLj128EEEEELb0ELb1ELb0EEEvNS_9BwdParamsE) ;  /* 0xffffd63050007950 */ /* 0x000fea0003c3ffff */
.L_x_984:
        /* <DEDUP_REMOVED lines=11> */
.L_x_2008:


//--------------------- .text._ZN10layer_norm31ln_parallel_residual_bwd_kernelINS_13Kernel_traitsIf6__halfS2_S2_fjLj512ELj1ELj4ELj1ELj16ENS_18Kernel_traits_baseILj512EfS2_S2_S2_fjLj128EEEEELb0ELb1ELb1EEEvNS_9BwdParamsE --------------------------
	.section	.text._ZN10layer_norm31ln_parallel_residual_bwd_kernelINS_13Kernel_traitsIf6__halfS2_S2_fjLj512ELj1ELj4ELj1ELj16ENS_18Kernel_traits_baseILj512EfS2_S2_S2_fjLj128EEEEELb0ELb1ELb1EEEvNS_9BwdParamsE,"ax",@progbits
	.sectioninfo	@"SHI_REGISTERS=122"
	.align	128
        .global         _ZN10layer_norm31ln_parallel_residual_bwd_kernelINS_13Kernel_traitsIf6__halfS2_S2_fjLj512ELj1ELj4ELj1ELj16ENS_18Kernel_traits_baseILj512EfS2_S2_S2_fjLj128EEEEELb0ELb1ELb1EEEvNS_9BwdParamsE
        .type           _ZN10layer_norm31ln_parallel_residual_bwd_kernelINS_13Kernel_traitsIf6__halfS2_S2_fjLj512ELj1ELj4ELj1ELj16ENS_18Kernel_traits_baseILj512EfS2_S2_S2_fjLj128EEEEELb0ELb1ELb1EEEvNS_9BwdParamsE,@function
        .size           _ZN10layer_norm31ln_parallel_residual_bwd_kernelINS_13Kernel_traitsIf6__halfS2_S2_fjLj512ELj1ELj4ELj1ELj16ENS_18Kernel_traits_baseILj512EfS2_S2_S2_fjLj128EEEEELb0ELb1ELb1EEEvNS_9BwdParamsE,(.L_x_2009 - _ZN10layer_norm31ln_parallel_residual_bwd_kernelINS_13Kernel_traitsIf6__halfS2_S2_fjLj512ELj1ELj4ELj1ELj16ENS_18Kernel_traits_baseILj512EfS2_S2_S2_fjLj128EEEEELb0ELb1ELb1EEEvNS_9BwdParamsE)
        .other          _ZN10layer_norm31ln_parallel_residual_bwd_kernelINS_13Kernel_traitsIf6__halfS2_S2_fjLj512ELj1ELj4ELj1ELj16ENS_18Kernel_traits_baseILj512EfS2_S2_S2_fjLj128EEEEELb0ELb1ELb1EEEvNS_9BwdParamsE,@"STO_CUDA_ENTRY STV_DEFAULT"
_ZN10layer_norm31ln_parallel_residual_bwd_kernelINS_13Kernel_traitsIf6__halfS2_S2_fjLj512ELj1ELj4ELj1ELj16ENS_18Kernel_traits_baseILj512EfS2_S2_S2_fjLj128EEEEELb0ELb1ELb1EEEvNS_9BwdParamsE:
.text._ZN10layer_norm31ln_parallel_residual_bwd_kernelINS_13Kernel_traitsIf6__halfS2_S2_fjLj512ELj1ELj4ELj1ELj16ENS_18Kernel_traits_baseILj512EfS2_S2_S2_fjLj128EEEEELb0ELb1ELb1EEEvNS_9BwdParamsE:
        /* <DEDUP_REMOVED lines=26> */
.L_x_986:
        /* <DEDUP_REMOVED lines=26> */
.L_x_992:
[----:B------:R-:W-:Y:S01]  /*0340*/  IMAD R2, R86, c[0x0][0x168], RZ ;  /* 0x00005a0056027a24 */ /* 0x000fe200078e02ff */
[----:B------:R-:W-:Y:S01]  /*0350*/  HFMA2.MMA R52, -RZ, RZ, 0, 9.5367431640625e-07 ;  /* 0x00000010ff347435 */ /* 0x000fe200000001ff */
[----:B------:R-:W-:-:S03]  /*0360*/  LOP3.LUT R36, R0, 0x1f, RZ, 0xc0, !PT ;  /* 0x0000001f00247812 */ /* 0x000fc600078ec0ff */
        /* <DEDUP_REMOVED lines=8> */
[-C--:B------:R-:W-:Y:S02]  /*03f0*/  IMAD.WIDE.U32 R40, R89, R52.reuse, c[0x0][0x208] ;  /* 0x0000820059287625 */ /* 0x080fe400078e0034 */
[----:B------:R-:W3:Y:S02]  /*0400*/  LDG.E.128 R36, [R36.64] ;  /* 0x0000000424247981 */ /* 0x000ee4000c1e1d00 */
[----:B------:R-:W-:Y:S02]  /*0410*/  IMAD.WIDE.U32 R44, R44, R52, c[0x0][0x188] ;  /* 0x000062002c2c7625 */ /* 0x000fe400078e0034 */
[----:B------:R-:W4:Y:S02]  /*0420*/  LDG.E.128 R40, [R40.64] ;  /* 0x0000000428287981 */ /* 0x000f24000c1e1d00 */
[----:B------:R-:W-:-:S02]  /*0430*/  IMAD.WIDE R90, R86, R91, c[0x0][0x1a8] ;  /* 0x00006a00565a7625 */ /* 0x000fc400078e025b */
[----:B------:R-:W2:Y:S04]  /*0440*/  LDG.E.128 R44, [R44.64] ;  /* 0x000000042c2c7981 */ /* 0x000ea8000c1e1d00 */
[----:B------:R-:W2:Y:S01]  /*0450*/  LDG.E R90, [R90.64] ;  /* 0x000000045a5a7981 */ /* 0x000ea2000c1e1900 */
        /* <DEDUP_REMOVED lines=10> */
[--C-:B---3--:R-:W-:Y:S02]  /*0500*/  HADD2.F32 R113, -RZ, R39.reuse.H0_H0 ;  /* 0x20000027ff717230 */ /* 0x108fe40000004100 */
[----:B------:R-:W-:Y:S02]  /*0510*/  HADD2.F32 R111, -RZ, R39.H1_H1 ;  /* 0x30000027ff6f7230 */ /* 0x000fe40000004100 */
[----:B----4-:R-:W-:-:S02]  /*0520*/  HADD2.F32 R39, -RZ, R40.H0_H0 ;  /* 0x20000028ff277230 */ /* 0x010fc40000004100 */
[----:B------:R-:W-:Y:S01]  /*0530*/  HADD2.F32 R98, -RZ, R40.H1_H1 ;  /* 0x30000028ff627230 */ /* 0x000fe20000004100 */
[----:B--2---:R-:W-:Y:S01]  /*0540*/  FSEL R40, R93, RZ, !P0 ;  /* 0x000000ff5d287208 */ /* 0x004fe20004000000 */
[--C-:B------:R-:W-:Y:S02]  /*0550*/  HADD2.F32 R95, -RZ, R36.reuse.H0_H0 ;  /* 0x20000024ff5f7230 */ /* 0x100fe40000004100 */
[----:B------:R-:W-:Y:S02]  /*0560*/  HADD2.F32 R36, -RZ, R36.H1_H1 ;  /* 0x30000024ff247230 */ /* 0x000fe40000004100 */
[--C-:B------:R-:W-:Y:S02]  /*0570*/  HADD2.F32 R105, -RZ, R41.reuse.H0_H0 ;  /* 0x20000029ff697230 */ /* 0x100fe40000004100 */
[----:B------:R-:W-:Y:S01]  /*0580*/  HADD2.F32 R92, -RZ, R41.H1_H1 ;  /* 0x30000029ff5c7230 */ /* 0x000fe20000004100 */
[----:B------:R-:W-:Y:S01]  /*0590*/  FADD.FTZ R41, -R40, R95 ;  /* 0x0000005f28297221 */ /* 0x000fe20000010100 */
[----:B------:R-:W-:-:S02]  /*05a0*/  HADD2.F32 R96, -RZ, R37.H0_H0 ;  /* 0x20000025ff607230 */ /* 0x000fc40000004100 */
[----:B------:R-:W-:Y:S02]  /*05b0*/  HADD2.F32 R37, -RZ, R37.H1_H1 ;  /* 0x30000025ff257230 */ /* 0x000fe40000004100 */
[--C-:B------:R-:W-:Y:S02]  /*05c0*/  HADD2.F32 R97, -RZ, R38.reuse.H0_H0 ;  /* 0x20000026ff617230 */ /* 0x100fe40000004100 */
[----:B------:R-:W-:Y:S02]  /*05d0*/  HADD2.F32 R115, -RZ, R38.H1_H1 ;  /* 0x30000026ff737230 */ /* 0x000fe40000004100 */
[--C-:B------:R-:W-:Y:S02]  /*05e0*/  HADD2.F32 R101, -RZ, R43.reuse.H0_H0 ;  /* 0x2000002bff657230 */ /* 0x100fe40000004100 */
[----:B------:R-:W-:Y:S01]  /*05f0*/  HADD2.F32 R94, -RZ, R43.H1_H1 ;  /* 0x3000002bff5e7230 */ /* 0x000fe20000004100 */
[----:B------:R-:W-:Y:S01]  /*0600*/  FADD.FTZ R43, -R40, R36 ;  /* 0x00000024282b7221 */ /* 0x000fe20000010100 */
[--C-:B------:R-:W-:Y:S01]  /*0610*/  HADD2.F32 R38, -RZ, R47.reuse.H1_H1 ;  /* 0x3000002fff267230 */ /* 0x100fe20000004100 */
[----:B------:R-:W-:Y:S01]  /*0620*/  FMUL.FTZ R36, R90, R41 ;  /* 0x000000295a247220 */ /* 0x000fe20000410000 */
[----:B0-----:R-:W-:Y:S01]  /*0630*/  HADD2.F32 R3, -RZ, R47.H0_H0 ;  /* 0x2000002fff037230 */ /* 0x001fe20000004100 */
[----:B------:R-:W-:-:S02]  /*0640*/  FADD.FTZ R47, -R40, R37 ;  /* 0x00000025282f7221 */ /* 0x000fc40000010100 */
[----:B------:R-:W-:Y:S02]  /*0650*/  FADD.FTZ R37, -R40, R38 ;  /* 0x0000002628257221 */ /* 0x000fe40000010100 */
[----:B------:R-:W-:Y:S02]  /*0660*/  FADD.FTZ R84, R39, R84 ;  /* 0x0000005427547221 */ /* 0x000fe40000010000 */
[----:B------:R-:W-:Y:S02]  /*0670*/  FMUL.FTZ R38, R90, R43 ;  /* 0x0000002b5a267220 */ /* 0x000fe40000410000 */
[-C--:B------:R-:W-:Y:S01]  /*0680*/  FFMA.FTZ R85, R36, R39.reuse, R85 ;  /* 0x0000002724557223 */ /* 0x080fe20000010055 */
[--C-:B------:R-:W-:Y:S01]  /*0690*/  HADD2.F32 R109, -RZ, R44.reuse.H0_H0 ;  /* 0x2000002cff6d7230 */ /* 0x100fe20000004100 */
[----:B------:R-:W-:Y:S01]  /*06a0*/  FMUL.FTZ R39, R16, R39 ;  /* 0x0000002710277220 */ /* 0x000fe20000410000 */
[----:B------:R-:W-:Y:S02]  /*06b0*/  HADD2.F32 R107, -RZ, R44.H1_H1 ;  /* 0x3000002cff6b7230 */ /* 0x000fe40000004100 */
[----:B------:R-:W-:-:S02]  /*06c0*/  HADD2.F32 R103, -RZ, R45.H0_H0 ;  /* 0x2000002dff677230 */ /* 0x000fc40000004100 */
[----:B------:R-:W-:Y:S02]  /*06d0*/  HADD2.F32 R2, -RZ, R45.H1_H1 ;  /* 0x3000002dff027230 */ /* 0x000fe40000004100 */
[--C-:B------:R-:W-:Y:S02]  /*06e0*/  HADD2.F32 R93, -RZ, R46.reuse.H0_H0 ;  /* 0x2000002eff5d7230 */ /* 0x100fe40000004100 */
[----:B-1----:R-:W-:Y:S01]  /*06f0*/  HADD2.F32 R53, -RZ, R46.H1_H1 ;  /* 0x3000002eff357230 */ /* 0x002fe20000004100 */
[----:B------:R-:W-:Y:S02]  /*0700*/  FADD.FTZ R45, -R40, R96 ;  /* 0x00000060282d7221 */ /* 0x000fe40000010100 */
[----:B------:R-:W-:Y:S02]  /*0710*/  FADD.FTZ R82, R98, R82 ;  /* 0x0000005262527221 */ /* 0x000fe40000010000 */
[-C--:B------:R-:W-:Y:S02]  /*0720*/  FFMA.FTZ R83, R38, R98.reuse, R83 ;  /* 0x0000006226537223 */ /* 0x080fe40000010053 */
[----:B------:R-:W-:-:S02]  /*0730*/  FMUL.FTZ R41, R17, R98 ;  /* 0x0000006211297220 */ /* 0x000fc40000410000 */
[----:B------:R-:W-:Y:S02]  /*0740*/  FADD.FTZ R98, RZ, R39 ;  /* 0x00000027ff627221 */ /* 0x000fe40000010000 */
[----:B------:R-:W-:Y:S02]  /*0750*/  FFMA.FTZ R100, R36, R39, RZ ;  /* 0x0000002724647223 */ /* 0x000fe400000100ff */
[C---:B------:R-:W-:Y:S02]  /*0760*/  FADD.FTZ R117, -R40.reuse, R97 ;  /* 0x0000006128757221 */ /* 0x040fe40000010100 */
[C---:B------:R-:W-:Y:S02]  /*0770*/  FADD.FTZ R115, -R40.reuse, R115 ;  /* 0x0000007328737221 */ /* 0x040fe40000010100 */
        /* <DEDUP_REMOVED lines=13> */
[--C-:B------:R-:W-:Y:S02]  /*0850*/  HADD2.F32 R91, -RZ, R42.reuse.H0_H0 ;  /* 0x2000002aff5b7230 */ /* 0x100fe40000004100 */
[----:B------:R-:W-:Y:S01]  /*0860*/  HADD2.F32 R52, -RZ, R42.H1_H1 ;  /* 0x3000002aff347230 */ /* 0x000fe20000004100 */
[----:B------:R-:W-:-:S02]  /*0870*/  FMUL.FTZ R42, R90, R47 ;  /* 0x0000002f5a2a7220 */ /* 0x000fc40000410000 */
[----:B------:R-:W-:Y:S02]  /*0880*/  FMUL.FTZ R47, R19, R92 ;  /* 0x0000005c132f7220 */ /* 0x000fe40000410000 */
[----:B------:R-:W-:Y:S02]  /*0890*/  FADD.FTZ R98, R98, R45 ;  /* 0x0000002d62627221 */ /* 0x000fe40000010000 */
[C---:B------:R-:W-:Y:S02]  /*08a0*/  FFMA.FTZ R100, R40.reuse, R45, R100 ;  /* 0x0000002d28647223 */ /* 0x040fe40000010064 */
[----:B------:R-:W-:Y:S02]  /*08b0*/  FADD.FTZ R80, R105, R80 ;  /* 0x0000005069507221 */ /* 0x000fe40000010000 */
[----:B------:R-:W-:Y:S02]  /*08c0*/  FFMA.FTZ R81, R40, R105, R81 ;  /* 0x0000006928517223 */ /* 0x000fe40000010051 */
[----:B------:R-:W-:-:S02]  /*08d0*/  FMUL.FTZ R43, R90, R117 ;  /* 0x000000755a2b7220 */ /* 0x000fc40000410000 */
[----:B------:R-:W-:Y:S02]  /*08e0*/  FMUL.FTZ R105, R90, R109 ;  /* 0x0000006d5a697220 */ /* 0x000fe40000410000 */
[----:B------:R-:W-:Y:S02]  /*08f0*/  FMUL.FTZ R46, R12, R91 ;  /* 0x0000005b0c2e7220 */ /* 0x000fe40000410000 */
[----:B------:R-:W-:Y:S02]  /*0900*/  FADD.FTZ R109, R98, R47 ;  /* 0x0000002f626d7221 */ /* 0x000fe40000010000 */
[----:B------:R-:W-:Y:S01]  /*0910*/  FFMA.FTZ R100, R42, R47, R100 ;  /* 0x0000002f2a647223 */ /* 0x000fe20000010064 */
[--C-:B------:R-:W-:Y:S01]  /*0920*/  HADD2.F32 R99, -RZ, R49.reuse.H0_H0 ;  /* 0x20000031ff637230 */ /* 0x100fe20000004100 */
[----:B------:R-:W-:Y:S01]  /*0930*/  FADD.FTZ R64, R91, R64 ;  /* 0x000000405b407221 */ /* 0x000fe20000010000 */
[--C-:B------:R-:W-:Y:S01]  /*0940*/  HADD2.F32 R119, -RZ, R48.reuse.H0_H0 ;  /* 0x20000030ff777230 */ /* 0x100fe20000004100 */
[----:B------:R-:W-:Y:S01]  /*0950*/  FFMA.FTZ R76, R43, R91, R76 ;  /* 0x0000005b2b4c7223 */ /* 0x000fe2000001004c */
[----:B------:R-:W-:Y:S01]  /*0960*/  HADD2.F32 R96, -RZ, R48.H1_H1 ;  /* 0x30000030ff607230 */ /* 0x000fe20000004100 */
[C---:B------:R-:W-:Y:S01]  /*0970*/  FMUL.FTZ R103, R90.reuse, R103 ;  /* 0x000000675a677220 */ /* 0x040fe20000410000 */
[----:B------:R-:W-:Y:S01]  /*0980*/  HADD2.F32 R48, -RZ, R49.H1_H1 ;  /* 0x30000031ff307230 */ /* 0x000fe20000004100 */
[----:B------:R-:W-:-:S02]  /*0990*/  FMUL.FTZ R44, R90, R115 ;  /* 0x000000735a2c7220 */ /* 0x000fc40000410000 */
[----:B------:R-:W-:Y:S02]  /*09a0*/  FMUL.FTZ R91, R13, R52 ;  /* 0x000000340d5b7220 */ /* 0x000fe40000410000 */
[----:B------:R-:W-:Y:S02]  /*09b0*/  FADD.FTZ R102, R109, R46 ;  /* 0x0000002e6d667221 */ /* 0x000fe40000010000 */
[----:B------:R-:W-:Y:S01]  /*09c0*/  FFMA.FTZ R100, R43, R46, R100 ;  /* 0x0000002e2b647223 */ /* 0x000fe20000010064 */
[--C-:B------:R-:W-:Y:S01]  /*09d0*/  HADD2.F32 R49, -RZ, R51.reuse.H0_H0 ;  /* 0x20000033ff317230 */ /* 0x100fe20000004100 */
[----:B------:R-:W-:Y:S01]  /*09e0*/  FADD.FTZ R78, R92, R78 ;  /* 0x0000004e5c4e7221 */ /* 0x000fe20000010000 */
[----:B------:R-:W-:Y:S01]  /*09f0*/  HADD2.F32 R2, -RZ, R51.H1_H1 ;  /* 0x30000033ff027230 */ /* 0x000fe20000004100 */
[----:B------:R-:W-:Y:S02]  /*0a00*/  FFMA.FTZ R79, R42, R92, R79 ;  /* 0x0000005c2a4f7223 */ /* 0x000fe4000001004f */
[----:B------:R-:W-:-:S02]  /*0a10*/  FMUL.FTZ R51, R90, R113 ;  /* 0x000000715a337220 */ /* 0x000fc40000410000 */
        /* <DEDUP_REMOVED lines=8> */
[----:B------:R-:W-:Y:S02]  /*0aa0*/  FADD.FTZ R62, R101, R62 ;  /* 0x0000003e653e7221 */ /* 0x000fe40000010000 */
[----:B------:R-:W-:Y:S02]  /*0ab0*/  FMUL.FTZ R52, R90, R111 ;  /* 0x0000006f5a347220 */ /* 0x000fe40000410000 */
        /* <DEDUP_REMOVED lines=16> */
[----:B------:R-:W-:Y:S02]  /*0bc0*/  FADD.FTZ R99, R99, R96 ;  /* 0x0000006063637221 */ /* 0x000fe40000010000 */
[----:B------:R-:W-:Y:S01]  /*0bd0*/  FFMA.FTZ R102, R107, R96, R102 ;  /* 0x000000606b667223 */ /* 0x000fe20000010066 */
[----:B------:R-:W-:Y:S01]  /*0be0*/  HADD2.F32 R95, -RZ, R50.H0_H0 ;  /* 0x20000032ff5f7230 */ /* 0x000fe20000004100 */
[----:B------:R-:W-:Y:S02]  /*0bf0*/  FADD.FTZ R59, R48, R59 ;  /* 0x0000003b303b7221 */ /* 0x000fe40000010000 */
[----:B------:R-:W-:-:S02]  /*0c00*/  FFMA.FTZ R71, R97, R48, R71 ;  /* 0x0000003061477223 */ /* 0x000fc40000010047 */
[----:B------:R-:W-:Y:S02]  /*0c10*/  FMUL.FTZ R48, R11, R48 ;  /* 0x000000300b307220 */ /* 0x000fe40000410000 */
[----:B------:R-:W-:Y:S02]  /*0c20*/  FADD.FTZ R99, R99, R98 ;  /* 0x0000006263637221 */ /* 0x000fe40000010000 */
[----:B------:R-:W-:Y:S01]  /*0c30*/  FFMA.FTZ R102, R103, R98, R102 ;  /* 0x0000006267667223 */ /* 0x000fe20000010066 */
[----:B------:R-:W-:Y:S01]  /*0c40*/  HADD2.F32 R50, -RZ, R50.H1_H1 ;  /* 0x30000032ff327230 */ /* 0x000fe20000004100 */
[C---:B------:R-:W-:Y:S02]  /*0c50*/  FMUL.FTZ R93, R90.reuse, R93 ;  /* 0x0000005d5a5d7220 */ /* 0x040fe40000410000 */
        /* <DEDUP_REMOVED lines=29> */
.L_x_993:
        /* <DEDUP_REMOVED lines=18> */
.L_x_994:
        /* <DEDUP_REMOVED lines=11> */
[-CC-:B------:R-:W-:Y:S01]  /*1000*/  FFMA.FTZ R2, R44, R106.reuse, R3.reuse ;  /* 0x0000006a2c027223 */ /* 0x180fe20000010003 */
[----:B------:R-:W-:Y:S01]  /*1010*/  LEA.HI.SX32 R44, R108, R37, 0x1d ;  /* 0x000000256c2c7211 */ /* 0x000fe200078feaff */
[-CC-:B------:R-:W-:Y:S01]  /*1020*/  FFMA.FTZ R93, R93, R106.reuse, R3.reuse ;  /* 0x0000006a5d5d7223 */ /* 0x180fe20000010003 */
[----:B------:R-:W-:Y:S01]  /*1030*/  ISETP.NE.AND.EX P0, PT, RZ, c[0x0][0x25c], PT, P0 ;  /* 0x00009700ff007a0c */ /* 0x000fe20003f05300 */
[-C--:B------:R-:W-:Y:S02]  /*1040*/  FFMA.FTZ R43, R43, R106.reuse, R3 ;  /* 0x0000006a2b2b7223 */ /* 0x080fe40000010003 */
[----:B------:R-:W-:Y:S02]  /*1050*/  FADD.FTZ R51, R92, -R51 ;  /* 0x800000335c337221 */ /* 0x000fe40000010000 */
[----:B------:R-:W-:-:S02]  /*1060*/  FFMA.FTZ R36, R36, R106, R3 ;  /* 0x0000006a24247223 */ /* 0x000fc40000010003 */
[-CC-:B------:R-:W-:Y:S02]  /*1070*/  FFMA.FTZ R40, R40, R106.reuse, R3.reuse ;  /* 0x0000006a28287223 */ /* 0x180fe40000010003 */
[-CC-:B------:R-:W-:Y:S02]  /*1080*/  FFMA.FTZ R42, R42, R106.reuse, R3.reuse ;  /* 0x0000006a2a2a7223 */ /* 0x180fe40000010003 */
[----:B------:R-:W-:Y:S01]  /*1090*/  FADD.FTZ R37, R91, -R2 ;  /* 0x800000025b257221 */ /* 0x000fe20000010000 */
[----:B-----5:R-:W-:Y:S01]  /*10a0*/  @P1 HADD2.F32 R2, -RZ, R23.H0_H0 ;  /* 0x20000017ff021230 */ /* 0x020fe20000004100 */
        /* <DEDUP_REMOVED lines=9> */
[----:B0-----:R-:W-:Y:S02]  /*1140*/  FADD.FTZ R99, R100, -R93 ;  /* 0x8000005d64637221 */ /* 0x001fe40000010000 */
[----:B------:R-:W-:Y:S02]  /*1150*/  FADD.FTZ R3, R46, -R43 ;  /* 0x8000002b2e037221 */ /* 0x000fe40000010000 */
[----:B------:R-:W-:Y:S02]  /*1160*/  FMUL.FTZ R93, R90, R51 ;  /* 0x000000335a5d7220 */ /* 0x000fe40000410000 */
[----:B------:R-:W-:Y:S01]  /*1170*/  FADD.FTZ R39, R39, -R36 ;  /* 0x8000002427277221 */ /* 0x000fe20000010000 */
[----:B------:R-:W-:Y:S01]  /*1180*/  @P1 HADD2.F32 R36, -RZ, R22.H0_H0 ;  /* 0x20000016ff241230 */ /* 0x000fe20000004100 */
[----:B------:R-:W-:Y:S02]  /*1190*/  FADD.FTZ R45, R45, -R40 ;  /* 0x800000282d2d7221 */ /* 0x000fe40000010000 */
[----:B------:R-:W-:-:S02]  /*11a0*/  FADD.FTZ R47, R47, -R42 ;  /* 0x8000002a2f2f7221 */ /* 0x000fc40000010000 */
[C---:B------:R-:W-:Y:S01]  /*11b0*/  FMUL.FTZ R91, R90.reuse, R3 ;  /* 0x000000035a5b7220 */ /* 0x040fe20000410000 */
[----:B------:R-:W-:Y:S01]  /*11c0*/  @P1 HADD2.F32 R3, -RZ, R20.H0_H0 ;  /* 0x20000014ff031230 */ /* 0x000fe20000004100 */
[----:B------:R-:W-:Y:S01]  /*11d0*/  FMUL.FTZ R92, R90, R37 ;  /* 0x000000255a5c7220 */ /* 0x000fe20000410000 */
[--C-:B------:R-:W-:Y:S01]  /*11e0*/  @P1 HADD2.F32 R37, -RZ, R21.reuse.H0_H0 ;  /* 0x20000015ff251230 */ /* 0x100fe20000004100 */
[----:B------:R-:W-:Y:S01]  /*11f0*/  @P1 FADD.FTZ R93, R93, R2 ;  /* 0x000000025d5d1221 */ /* 0x000fe20000010000 */
[----:B------:R-:W-:Y:S01]  /*1200*/  @P1 HADD2.F32 R2, -RZ, R21.H1_H1 ;  /* 0x30000015ff021230 */ /* 0x000fe20000004100 */
[----:B------:R-:W-:Y:S02]  /*1210*/  FADD.FTZ R101, R101, -R52 ;  /* 0x8000003465657221 */ /* 0x000fe40000010000 */
[----:B------:R-:W-:Y:S02]  /*1220*/  FADD.FTZ R109, R50, -R53 ;  /* 0x80000035326d7221 */ /* 0x000fe40000010000 */
[C---:B------:R-:W-:Y:S01]  /*1230*/  FMUL.FTZ R42, R90.reuse, R39 ;  /* 0x000000275a2a7220 */ /* 0x040fe20000410000 */
[----:B------:R-:W-:Y:S01]  /*1240*/  @P1 HADD2.F32 R39, -RZ, R22.H1_H1 ;  /* 0x30000016ff271230 */ /* 0x000fe20000004100 */
[----:B------:R-:W-:-:S02]  /*1250*/  FMUL.FTZ R52, R90, R45 ;  /* 0x0000002d5a347220 */ /* 0x000fc40000410000 */
[----:B------:R-:W-:Y:S02]  /*1260*/  FMUL.FTZ R53, R90, R47 ;  /* 0x0000002f5a357220 */ /* 0x000fe40000410000 */
[----:B------:R-:W-:Y:S01]  /*1270*/  FADD.FTZ R41, R41, -R38 ;  /* 0x8000002629297221 */ /* 0x000fe20000010000 */
[----:B------:R-:W-:Y:S01]  /*1280*/  @P1 HADD2.F32 R38, -RZ, R27.H0_H0 ;  /* 0x2000001bff261230 */ /* 0x000fe20000004100 */
[----:B------:R-:W-:Y:S02]  /*1290*/  FADD.FTZ R105, R94, -R105 ;  /* 0x800000695e697221 */ /* 0x000fe40000010000 */
[----:B------:R-:W-:Y:S01]  /*12a0*/  FADD.FTZ R107, R96, -R107 ;  /* 0x8000006b606b7221 */ /* 0x000fe20000010000 */
[----:B------:R-:W-:Y:S01]  /*12b0*/  HFMA2.MMA R96, -RZ, RZ, 0, 9.5367431640625e-07 ;  /* 0x00000010ff607435 */ /* 0x000fe200000001ff */
        /* <DEDUP_REMOVED lines=9> */
[----:B------:R-:W-:-:S02]  /*1350*/  FADD.FTZ R97, R48, -R97 ;  /* 0x8000006130617221 */ /* 0x000fc40000010000 */
[C---:B------:R-:W-:Y:S02]  /*1360*/  FMUL.FTZ R43, R90.reuse, R41 ;  /* 0x000000295a2b7220 */ /* 0x040fe40000410000 */
[C---:B------:R-:W-:Y:S02]  /*1370*/  FMUL.FTZ R45, R90.reuse, R105 ;  /* 0x000000695a2d7220 */ /* 0x040fe40000410000 */
[C---:B------:R-:W-:Y:S02]  /*1380*/  FMUL.FTZ R50, R90.reuse, R107 ;  /* 0x0000006b5a327220 */ /* 0x040fe40000410000 */
[----:B------:R-:W-:Y:S02]  /*1390*/  FMUL.FTZ R48, R90, R103 ;  /* 0x000000675a307220 */ /* 0x000fe40000410000 */
[----:B------:R-:W-:Y:S01]  /*13a0*/  FADD.FTZ R111, R102, -R95 ;  /* 0x8000005f666f7221 */ /* 0x000fe20000010000 */
[----:B------:R-:W-:Y:S01]  /*13b0*/  @P1 HADD2.F32 R95, -RZ, R23.H1_H1 ;  /* 0x30000017ff5f1230 */ /* 0x000fe20000004100 */
        /* <DEDUP_REMOVED lines=9> */
[C---:B------:R-:W-:Y:S02]  /*1450*/  FMUL.FTZ R94, R90.reuse, R101 ;  /* 0x000000655a5e7220 */ /* 0x040fe40000410000 */
[C---:B------:R-:W-:Y:S01]  /*1460*/  FMUL.FTZ R49, R90.reuse, R97 ;  /* 0x000000615a317220 */ /* 0x040fe20000410000 */
[----:B------:R-:W-:Y:S01]  /*1470*/  @P0 F2FP.PACK_AB R97, RZ, R53 ;  /* 0x00000035ff61023e */ /* 0x000fe200000000ff */
[----:B------:R-:W-:-:S02]  /*1480*/  FMUL.FTZ R46, R90, R99 ;  /* 0x000000635a2e7220 */ /* 0x000fc40000410000 */
[C---:B------:R-:W-:Y:S02]  /*1490*/  FMUL.FTZ R47, R90.reuse, R109 ;  /* 0x0000006d5a2f7220 */ /* 0x040fe40000410000 */
[C---:B------:R-:W-:Y:S02]  /*14a0*/  FMUL.FTZ R51, R90.reuse, R111 ;  /* 0x0000006f5a337220 */ /* 0x040fe40000410000 */
[----:B------:R-:W-:Y:S02]  /*14b0*/  FMUL.FTZ R90, R90, R113 ;  /* 0x000000715a5a7220 */ /* 0x000fe40000410000 */
[----:B------:R-:W-:Y:S01]  /*14c0*/  @P1 FADD.FTZ R94, R94, R95 ;  /* 0x0000005f5e5e1221 */ /* 0x000fe20000010000 */
[----:B------:R-:W-:Y:S01]  /*14d0*/  @P0 F2FP.PACK_AB R95, RZ, R43 ;  /* 0x0000002bff5f023e */ /* 0x000fe200000000ff */
        /* <DEDUP_REMOVED lines=26> */
[----:B------:R-:W-:Y:S01]  /*1680*/  @P0 STG.E.128 [R40.64], R28 ;  /* 0x0000001c28000986 */ /* 0x000fe2000c101d04 */
[----:B------:R-:W-:-:S02]  /*1690*/  F2FP.PACK_AB R37, R53, R52 ;  /* 0x000000343525723e */ /* 0x000fc400000000ff */
[-C--:B------:R-:W-:Y:S02]  /*16a0*/  F2FP.PACK_AB R36, R43, R42.reuse ;  /* 0x0000002a2b24723e */ /* 0x080fe400000000ff */
[----:B------:R-:W-:Y:S02]  /*16b0*/  @P1 F2FP.PACK_AB R95, RZ, R93 ;  /* 0x0000005dff5f123e */ /* 0x000fe400000000ff */
[----:B------:R-:W-:Y:S01]  /*16c0*/  @P1 F2FP.PACK_AB R93, RZ, R91 ;  /* 0x0000005bff5d123e */ /* 0x000fe200000000ff */
[----:B------:R0:W-:Y:S01]  /*16d0*/  STG.E.128 [R2.64], R36 ;  /* 0x0000002402007986 */ /* 0x0001e2000c101d04 */
[----:B------:R-:W-:Y:S02]  /*16e0*/  @P1 F2FP.PACK_AB R42, RZ, R42 ;  /* 0x0000002aff2a123e */ /* 0x000fe400000000ff */
[----:B------:R-:W-:Y:S02]  /*16f0*/  @P1 F2FP.PACK_AB R91, RZ, R52 ;  /* 0x00000034ff5b123e */ /* 0x000fe400000000ff */
[----:B------:R-:W-:-:S02]  /*1700*/  @P1 F2FP.PACK_AB R43, RZ, R43 ;  /* 0x0000002bff2b123e */ /* 0x000fc400000000ff */
[----:B------:R-:W-:Y:S02]  /*1710*/  @P1 PRMT R32, R42, 0x7610, R32 ;  /* 0x000076102a201816 */ /* 0x000fe40000000020 */
[----:B------:R-:W-:Y:S02]  /*1720*/  @P1 F2FP.PACK_AB R94, RZ, R94 ;  /* 0x0000005eff5e123e */ /* 0x000fe400000000ff */
[----:B------:R-:W-:Y:S02]  /*1730*/  @P1 F2FP.PACK_AB R92, RZ, R92 ;  /* 0x0000005cff5c123e */ /* 0x000fe400000000ff */
[----:B------:R-:W-:Y:S02]  /*1740*/  @P1 F2FP.PACK_AB R53, RZ, R53 ;  /* 0x00000035ff35123e */ /* 0x000fe400000000ff */
[----:B------:R-:W-:Y:S02]  /*1750*/  @P1 PRMT R35, R95, 0x7610, R35 ;  /* 0x000076105f231816 */ /* 0x000fe40000000023 */
[----:B------:R-:W-:-:S02]  /*1760*/  @P1 PRMT R34, R93, 0x7610, R34 ;  /* 0x000076105d221816 */ /* 0x000fc40000000022 */
[----:B0-----:R-:W-:Y:S02]  /*1770*/  @P0 F2FP.PACK_AB R37, RZ, R51 ;  /* 0x00000033ff25023e */ /* 0x001fe400000000ff */
[----:B------:R-:W-:Y:S02]  /*1780*/  @P0 F2FP.PACK_AB R3, RZ, R48 ;  /* 0x00000030ff03023e */ /* 0x000fe400000000ff */
[----:B------:R-:W-:Y:S02]  /*1790*/  @P0 F2FP.PACK_AB R38, RZ, R90 ;  /* 0x0000005aff26023e */ /* 0x000fe400000000ff */
[----:B------:R-:W-:Y:S02]  /*17a0*/  @P0 F2FP.PACK_AB R36, RZ, R49 ;  /* 0x00000031ff24023e */ /* 0x000fe400000000ff */
[----:B------:R-:W-:Y:S02]  /*17b0*/  @P1 PRMT R33, R91, 0x7610, R33 ;  /* 0x000076105b211816 */ /* 0x000fe40000000021 */
[----:B------:R-:W-:-:S02]  /*17c0*/  @P0 PRMT R31, R37, 0x7610, R31 ;  /* 0x00007610251f0816 */ /* 0x000fc4000000001f */
[----:B------:R-:W-:Y:S02]  /*17d0*/  @P0 PRMT R29, R3, 0x7610, R29 ;  /* 0x00007610031d0816 */ /* 0x000fe4000000001d */
[----:B------:R-:W-:Y:S02]  /*17e0*/  @P0 F2FP.PACK_AB R41, RZ, R46 ;  /* 0x0000002eff29023e */ /* 0x000fe400000000ff */
[----:B------:R-:W-:Y:S02]  /*17f0*/  @P0 F2FP.PACK_AB R2, RZ, R45 ;  /* 0x0000002dff02023e */ /* 0x000fe400000000ff */
[----:B------:R-:W-:Y:S01]  /*1800*/  @P1 PRMT R32, R32, 0x5410, R43 ;  /* 0x0000541020201816 */ /* 0x000fe2000000002b */
[----:B------:R-:W-:Y:S01]  /*1810*/  @P1 IMAD.WIDE.U32 R42, R89, R96, c[0x0][0x250] ;  /* 0x00009400592a1625 */ /* 0x000fe200078e0060 */
[----:B------:R-:W-:Y:S02]  /*1820*/  @P1 PRMT R35, R35, 0x5410, R94 ;  /* 0x0000541023231816 */ /* 0x000fe4000000005e */
[----:B------:R-:W-:-:S02]  /*1830*/  @P1 PRMT R34, R34, 0x5410, R92 ;  /* 0x0000541022221816 */ /* 0x000fc4000000005c */
[----:B------:R-:W-:Y:S02]  /*1840*/  @P1 PRMT R33, R33, 0x5410, R53 ;  /* 0x0000541021211816 */ /* 0x000fe40000000035 */
[----:B------:R-:W-:Y:S02]  /*1850*/  @P0 PRMT R31, R31, 0x5410, R38 ;  /* 0x000054101f1f0816 */ /* 0x000fe40000000026 */
[----:B------:R-:W-:Y:S01]  /*1860*/  @P0 PRMT R29, R29, 0x5410, R36 ;  /* 0x000054101d1d0816 */ /* 0x000fe20000000024 */
[----:B------:R0:W-:Y:S01]  /*1870*/  @P1 STG.E.128 [R42.64], R32 ;  /* 0x000000202a001986 */ /* 0x0001e2000c101d04 */
[----:B------:R-:W-:Y:S02]  /*1880*/  F2FP.PACK_AB R38, R47, R46 ;  /* 0x0000002e2f26723e */ /* 0x000fe400000000ff */
[----:B------:R-:W-:Y:S02]  /*1890*/  F2FP.PACK_AB R39, R90, R51 ;  /* 0x000000335a27723e */ /* 0x000fe400000000ff */
[----:B------:R-:W-:-:S02]  /*18a0*/  F2FP.PACK_AB R37, R49, R48 ;  /* 0x000000303125723e */ /* 0x000fc400000000ff */
[----:B------:R-:W-:Y:S02]  /*18b0*/  F2FP.PACK_AB R36, R50, R45 ;  /* 0x0000002d3224723e */ /* 0x000fe400000000ff */
[----:B------:R-:W-:Y:S02]  /*18c0*/  @P0 F2FP.PACK_AB R40, RZ, R47 ;  /* 0x0000002fff28023e */ /* 0x000fe400000000ff */
[----:B------:R-:W-:Y:S02]  /*18d0*/  @P0 F2FP.PACK_AB R52, RZ, R50 ;  /* 0x00000032ff34023e */ /* 0x000fe400000000ff */
[----:B------:R-:W-:Y:S02]  /*18e0*/  @P0 PRMT R30, R41, 0x7610, R30 ;  /* 0x00007610291e0816 */ /* 0x000fe4000000001e */
[----:B------:R-:W-:Y:S01]  /*18f0*/  @P0 PRMT R28, R2, 0x7610, R28 ;  /* 0x00007610021c0816 */ /* 0x000fe2000000001c */
[----:B------:R-:W-:Y:S01]  /*1900*/  @P0 IMAD.WIDE.U32 R2, R88, R96, c[0x0][0x258] ;  /* 0x0000960058020625 */ /* 0x000fe200078e0060 */
[----:B------:R-:W-:-:S02]  /*1910*/  @P1 F2FP.PACK_AB R46, RZ, R46 ;  /* 0x0000002eff2e123e */ /* 0x000fc400000000ff */
[----:B------:R-:W-:Y:S01]  /*1920*/  @P1 F2FP.PACK_AB R51, RZ, R51 ;  /* 0x00000033ff33123e */ /* 0x000fe200000000ff */
[----:B------:R-:W-:Y:S01]  /*1930*/  @P1 IMAD.WIDE.U32 R88, R88, R96, c[0x0][0x250] ;  /* 0x0000940058581625 */ /* 0x000fe200078e0060 */
[----:B------:R-:W-:Y:S02]  /*1940*/  @P1 F2FP.PACK_AB R48, RZ, R48 ;  /* 0x00000030ff30123e */ /* 0x000fe400000000ff */
[----:B------:R-:W-:Y:S02]  /*1950*/  @P1 F2FP.PACK_AB R45, RZ, R45 ;  /* 0x0000002dff2d123e */ /* 0x000fe400000000ff */
[----:B------:R-:W-:Y:S02]  /*1960*/  IADD3 R41, R44, 0x20, RZ ;  /* 0x000000202c297810 */ /* 0x000fe40007ffe0ff */
[----:B------:R-:W-:Y:S02]  /*1970*/  @P0 PRMT R30, R30, 0x5410, R40 ;  /* 0x000054101e1e0816 */ /* 0x000fe40000000028 */
[----:B------:R-:W-:Y:S01]  /*1980*/  @P0 PRMT R28, R28, 0x5410, R52 ;  /* 0x000054101c1c0816 */ /* 0x000fe20000000034 */
[----:B------:R-:W-:Y:S01]  /*1990*/  IMAD.WIDE.U32 R40, R41, R96, c[0x0][0x248] ;  /* 0x0000920029287625 */ /* 0x000fe200078e0060 */
[----:B------:R-:W-:-:S02]  /*19a0*/  @P1 F2FP.PACK_AB R47, RZ, R47 ;  /* 0x0000002fff2f123e */ /* 0x000fc400000000ff */
[----:B------:R-:W-:Y:S01]  /*19b0*/  @P1 F2FP.PACK_AB R90, RZ, R90 ;  /* 0x0000005aff5a123e */ /* 0x000fe200000000ff */
[----:B------:R1:W-:Y:S01]  /*19c0*/  @P0 STG.E.128 [R2.64], R28 ;  /* 0x0000001c02000986 */ /* 0x0003e2000c101d04 */
[----:B------:R-:W-:Y:S02]  /*19d0*/  @P1 F2FP.PACK_AB R49, RZ, R49 ;  /* 0x00000031ff31123e */ /* 0x000fe400000000ff */
[----:B------:R-:W-:Y:S01]  /*19e0*/  @P1 F2FP.PACK_AB R50, RZ, R50 ;  /* 0x00000032ff32123e */ /* 0x000fe200000000ff */
        /* <DEDUP_REMOVED lines=15> */
.L_x_991:
[----:B------:R-:W-:Y:S05]  /*1ae0*/  BSYNC B1 ;  /* 0x0000000000017941 */ /* 0x000fea0003800000 */
.L_x_988:
        /* <DEDUP_REMOVED lines=22> */
.L_x_987:
[----:B------:R-:W-:Y:S05]  /*1c50*/  BSYNC B0 ;  /* 0x0000000000007941 */ /* 0x000fea0003800000 */
.L_x_985:
        /* <DEDUP_REMOVED lines=100> */
.L_x_989:
[----:B------:R-:W-:Y:S02]  /*22a0*/  MOV R106, R110 ;  /* 0x0000006e006a7202 */ /* 0x000fe40000000f00 */
[----:B------:R-:W-:-:S02]  /*22b0*/  MOV R111, 0x1 ;  /* 0x00000001006f7802 */ /* 0x000fc40000000f00 */
[----:B------:R-:W-:Y:S02]  /*22c0*/  MOV R108, 0x1f ;  /* 0x0000001f006c7802 */ /* 0x000fe40000000f00 */
[----:B------:R-:W-:Y:S02]  /*22d0*/  MOV R113, 0xffffffff ;  /* 0xffffffff00717802 */ /* 0x000fe40000000f00 */
[----:B------:R-:W-:Y:S02]  /*22e0*/  MOV R2, 0x2300 ;  /* 0x0000230000027802 */ /* 0x000fe40000000f00 */
[----:B-----5:R-:W-:Y:S05]  /*22f0*/  CALL.REL.NOINC `($__internal_63_$__cuda_sm70_shflsync_bfly_p) ;  /* 0x0000046000007944 */ /* 0x020fea0003c00000 */
[----:B-1----:R-:W-:Y:S01]  /*2300*/  MOV R37, R106 ;  /* 0x0000006a00257202 */ /* 0x002fe20000000f00 */
[----:B0-----:R-:W-:Y:S05]  /*2310*/  BRA `(.L_x_993) ;  /* 0xffffeb1000007947 */ /* 0x001fea000383ffff */
.L_x_990:
[----:B------:R-:W-:Y:S01]  /*2320*/  HFMA2.MMA R111, -RZ, RZ, 0, 5.9604644775390625e-08 ;  /* 0x00000001ff6f7435 */ /* 0x000fe200000001ff */
[----:B------:R-:W-:Y:S02]  /*2330*/  MOV R106, R99 ;  /* 0x00000063006a7202 */ /* 0x000fe40000000f00 */
[----:B------:R-:W-:Y:S02]  /*2340*/  MOV R108, 0x1f ;  /* 0x0000001f006c7802 */ /* 0x000fe40000000f00 */
[----:B------:R-:W-:-:S02]  /*2350*/  MOV R113, 0xffffffff ;  /* 0xffffffff00717802 */ /* 0x000fc40000000f00 */
[----:B------:R-:W-:Y:S02]  /*2360*/  MOV R2, 0x2380 ;  /* 0x0000238000027802 */ /* 0x000fe40000000f00 */
[----:B01---5:R-:W-:Y:S05]  /*2370*/  CALL.REL.NOINC `($__internal_63_$__cuda_sm70_shflsync_bfly_p) ;  /* 0x000003e000007944 */ /* 0x023fea0003c00000 */
[----:B------:R-:W-:Y:S01]  /*2380*/  FADD.FTZ R110, R110, R37 ;  /* 0x000000256e6e7221 */ /* 0x000fe20000010000 */
[----:B0-----:R-:W-:Y:S01]  /*2390*/  HFMA2.MMA R111, -RZ, RZ, 0, 1.1920928955078125e-07 ;  /* 0x00000002ff6f7435 */ /* 0x001fe200000001ff */
[----:B-1----:R-:W-:Y:S01]  /*23a0*/  FADD.FTZ R99, R99, R106 ;  /* 0x0000006a63637221 */ /* 0x002fe20000010000 */
[----:B------:R-:W-:Y:S02]  /*23b0*/  MOV R108, 0x1f ;  /* 0x0000001f006c7802 */ /* 0x000fe40000000f00 */
[----:B------:R-:W-:Y:S02]  /*23c0*/  MOV R113, 0xffffffff ;  /* 0xffffffff00717802 */ /* 0x000fe40000000f00 */
[----:B------:R-:W-:Y:S02]  /*23d0*/  MOV R106, R110 ;  /* 0x0000006e006a7202 */ /* 0x000fe40000000f00 */
[----:B------:R-:W-:Y:S02]  /*23e0*/  MOV R2, 0x2400 ;  /* 0x0000240000027802 */ /* 0x000fe40000000f00 */
[----:B------:R-:W-:Y:S05]  /*23f0*/  CALL.REL.NOINC `($__internal_63_$__cuda_sm70_shflsync_bfly_p) ;  /* 0x0000036000007944 */ /* 0x000fea0003c00000 */
[----:B0-----:R-:W-:Y:S01]  /*2400*/  HFMA2.MMA R111, -RZ, RZ, 0, 1.1920928955078125e-07 ;  /* 0x00000002ff6f7435 */ /* 0x001fe200000001ff */
[----:B-1----:R-:W-:-:S02]  /*2410*/  MOV R37, R106 ;  /* 0x0000006a00257202 */ /* 0x002fc40000000f00 */
[----:B------:R-:W-:Y:S02]  /*2420*/  MOV R106, R99 ;  /* 0x00000063006a7202 */ /* 0x000fe40000000f00 */
[----:B------:R-:W-:Y:S02]  /*2430*/  MOV R108, 0x1f ;  /* 0x0000001f006c7802 */ /* 0x000fe40000000f00 */
[----:B------:R-:W-:Y:S02]  /*2440*/  MOV R113, 0xffffffff ;  /* 0xffffffff00717802 */ /* 0x000fe40000000f00 */
[----:B------:R-:W-:Y:S02]  /*2450*/  MOV R2, 0x2470 ;  /* 0x0000247000027802 */ /* 0x000fe40000000f00 */
[----:B------:R-:W-:Y:S05]  /*2460*/  CALL.REL.NOINC `($__internal_63_$__cuda_sm70_shflsync_bfly_p) ;  /* 0x000002f000007944 */ /* 0x000fea0003c00000 */
[----:B------:R-:W-:Y:S01]  /*2470*/  FADD.FTZ R110, R37, R110 ;  /* 0x0000006e256e7221 */ /* 0x000fe20000010000 */
[----:B0-----:R-:W-:Y:S01]  /*2480*/  HFMA2.MMA R111, -RZ, RZ, 0, 2.384185791015625e-07 ;  /* 0x00000004ff6f7435 */ /* 0x001fe200000001ff */
[----:B-1----:R-:W-:Y:S01]  /*2490*/  FADD.FTZ R99, R99, R106 ;  /* 0x0000006a63637221 */ /* 0x002fe20000010000 */
[----:B------:R-:W-:Y:S02]  /*24a0*/  MOV R108, 0x1f ;  /* 0x0000001f006c7802 */ /* 0x000fe40000000f00 */
[----:B------:R-:W-:-:S02]  /*24b0*/  MOV R113, 0xffffffff ;  /* 0xffffffff00717802 */ /* 0x000fc40000000f00 */
[----:B------:R-:W-:Y:S02]  /*24c0*/  MOV R106, R110 ;  /* 0x0000006e006a7202 */ /* 0x000fe40000000f00 */
[----:B------:R-:W-:Y:S02]  /*24d0*/  MOV R2, 0x24f0 ;  /* 0x000024f000027802 */ /* 0x000fe40000000f00 */
[----:B------:R-:W-:Y:S05]  /*24e0*/  CALL.REL.NOINC `($__internal_63_$__cuda_sm70_shflsync_bfly_p) ;  /* 0x0000027000007944 */ /* 0x000fea0003c00000 */
[----:B0-----:R-:W-:Y:S01]  /*24f0*/  HFMA2.MMA R111, -RZ, RZ, 0, 2.384185791015625e-07 ;  /* 0x00000004ff6f7435 */ /* 0x001fe200000001ff */
[----:B-1----:R-:W-:Y:S02]  /*2500*/  MOV R37, R106 ;  /* 0x0000006a00257202 */ /* 0x002fe40000000f00 */
[----:B------:R-:W-:Y:S02]  /*2510*/  MOV R106, R99 ;  /* 0x00000063006a7202 */ /* 0x000fe40000000f00 */
[----:B------:R-:W-:Y:S02]  /*2520*/  MOV R108, 0x1f ;  /* 0x0000001f006c7802 */ /* 0x000fe40000000f00 */
[----:B------:R-:W-:Y:S02]  /*2530*/  MOV R113, 0xffffffff ;  /* 0xffffffff00717802 */ /* 0x000fe40000000f00 */
[----:B------:R-:W-:-:S02]  /*2540*/  MOV R2, 0x2560 ;  /* 0x0000256000027802 */ /* 0x000fc40000000f00 */
[----:B------:R-:W-:Y:S05]  /*2550*/  CALL.REL.NOINC `($__internal_63_$__cuda_sm70_shflsync_bfly_p) ;  /* 0x0000020000007944 */ /* 0x000fea0003c00000 */
[----:B------:R-:W-:Y:S01]  /*2560*/  FADD.FTZ R110, R37, R110 ;  /* 0x0000006e256e7221 */ /* 0x000fe20000010000 */
[----:B0-----:R-:W-:Y:S01]  /*2570*/  HFMA2.MMA R111, -RZ, RZ, 0, 4.76837158203125e-07 ;  /* 0x00000008ff6f7435 */ /* 0x001fe200000001ff */
[----:B-1----:R-:W-:Y:S01]  /*2580*/  FADD.FTZ R109, R99, R106 ;  /* 0x0000006a636d7221 */ /* 0x002fe20000010000 */
[----:B------:R-:W-:-:S02]  /*2590*/  MOV R108, 0x1f ;  /* 0x0000001f006c7802 */ /* 0x000fc40000000f00 */
[----:B------:R-:W-:Y:S02]  /*25a0*/  MOV R113, 0xffffffff ;  /* 0xffffffff00717802 */ /* 0x000fe40000000f00 */
[----:B------:R-:W-:Y:S02]  /*25b0*/  MOV R106, R110 ;  /* 0x0000006e006a7202 */ /* 0x000fe40000000f00 */
[----:B------:R-:W-:Y:S02]  /*25c0*/  MOV R2, 0x25e0 ;  /* 0x000025e000027802 */ /* 0x000fe40000000f00 */
[----:B------:R-:W-:Y:S05]  /*25d0*/  CALL.REL.NOINC `($__internal_63_$__cuda_sm70_shflsync_bfly_p) ;  /* 0x0000018000007944 */ /* 0x000fea0003c00000 */
[----:B0-----:R-:W-:Y:S01]  /*25e0*/  HFMA2.MMA R111, -RZ, RZ, 0, 4.76837158203125e-07 ;  /* 0x00000008ff6f7435 */ /* 0x001fe200000001ff */
[----:B-1----:R-:W-:Y:S02]  /*25f0*/  MOV R37, R106 ;  /* 0x0000006a00257202 */ /* 0x002fe40000000f00 */
[----:B------:R-:W-:Y:S02]  /*2600*/  MOV R106, R109 ;  /* 0x0000006d006a7202 */ /* 0x000fe40000000f00 */
[----:B------:R-:W-:Y:S02]  /*2610*/  MOV R108, 0x1f ;  /* 0x0000001f006c7802 */ /* 0x000fe40000000f00 */
[----:B------:R-:W-:-:S02]  /*2620*/  MOV R113, 0xffffffff ;  /* 0xffffffff00717802 */ /* 0x000fc40000000f00 */
[----:B------:R-:W-:Y:S02]  /*2630*/  MOV R2, 0x2650 ;  /* 0x0000265000027802 */ /* 0x000fe40000000f00 */
[----:B------:R-:W-:Y:S05]  /*2640*/  CALL.REL.NOINC `($__internal_63_$__cuda_sm70_shflsync_bfly_p) ;  /* 0x0000011000007944 */ /* 0x000fea0003c00000 */
[----:B------:R-:W-:Y:S01]  /*2650*/  FADD.FTZ R99, R37, R110 ;  /* 0x0000006e25637221 */ /* 0x000fe20000010000 */
[----:B0-----:R-:W-:Y:S01]  /*2660*/  HFMA2.MMA R111, -RZ, RZ, 0, 9.5367431640625e-07 ;  /* 0x00000010ff6f7435 */ /* 0x001fe200000001ff */
[----:B-1----:R-:W-:Y:S01]  /*2670*/  FADD.FTZ R109, R109, R106 ;  /* 0x0000006a6d6d7221 */ /* 0x002fe20000010000 */
[----:B------:R-:W-:Y:S02]  /*2680*/  MOV R108, 0x1f ;  /* 0x0000001f006c7802 */ /* 0x000fe40000000f00 */
[----:B------:R-:W-:Y:S02]  /*2690*/  MOV R113, 0xffffffff ;  /* 0xffffffff00717802 */ /* 0x000fe40000000f00 */
[----:B------:R-:W-:Y:S02]  /*26a0*/  MOV R106, R99 ;  /* 0x00000063006a7202 */ /* 0x000fe40000000f00 */
[----:B------:R-:W-:Y:S02]  /*26b0*/  MOV R2, 0x26d0 ;  /* 0x000026d000027802 */ /* 0x000fe40000000f00 */
[----:B------:R-:W-:Y:S05]  /*26c0*/  CALL.REL.NOINC `($__internal_63_$__cuda_sm70_shflsync_bfly_p) ;  /* 0x0000009000007944 */ /* 0x000fea0003c00000 */
[----:B0-----:R-:W-:Y:S01]  /*26d0*/  HFMA2.MMA R111, -RZ, RZ, 0, 9.5367431640625e-07 ;  /* 0x00000010ff6f7435 */ /* 0x001fe200000001ff */
[----:B-1----:R-:W-:-:S02]  /*26e0*/  MOV R110, R106 ;  /* 0x0000006a006e7202 */ /* 0x002fc40000000f00 */
[----:B------:R-:W-:Y:S02]  /*26f0*/  MOV R106, R109 ;  /* 0x0000006d006a7202 */ /* 0x000fe40000000f00 */
[----:B------:R-:W-:Y:S02]  /*2700*/  MOV R108, 0x1f ;  /* 0x0000001f006c7802 */ /* 0x000fe40000000f00 */
[----:B------:R-:W-:Y:S02]  /*2710*/  MOV R113, 0xffffffff ;  /* 0xffffffff00717802 */ /* 0x000fe40000000f00 */
[----:B------:R-:W-:Y:S02]  /*2720*/  MOV R2, 0x2740 ;  /* 0x0000274000027802 */ /* 0x000fe40000000f00 */
[----:B------:R-:W-:Y:S05]  /*2730*/  CALL.REL.NOINC `($__internal_63_$__cuda_sm70_shflsync_bfly_p) ;  /* 0x0000002000007944 */ /* 0x000fea0003c00000 */
[----:B-1----:R-:W-:Y:S01]  /*2740*/  MOV R2, R106 ;  /* 0x0000006a00027202 */ /* 0x002fe20000000f00 */
[----:B0-----:R-:W-:Y:S05]  /*2750*/  BRA `(.L_x_994) ;  /* 0xffffe7f000007947 */ /* 0x001fea000383ffff */
        .weak           $__internal_63_$__cuda_sm70_shflsync_bfly_p
        .type           $__internal_63_$__cuda_sm70_shflsync_bfly_p,@function
        .size           $__internal_63_$__cuda_sm70_shflsync_bfly_p,(.L_x_2009 - $__internal_63_$__cuda_sm70_shflsync_bfly_p)
$__internal_63_$__cuda_sm70_shflsync_bfly_p:
[----:B------:R-:W-:Y:S01]  /*2760*/  HFMA2.MMA R3, -RZ, RZ, 0, 0 ;  /* 0x00000000ff037435 */ /* 0x000fe200000001ff */
[----:B------:R-:W-:Y:S04]  /*2770*/  WARPSYNC R113 ;  /* 0x0000007100007348 */ /* 0x000fe80003800000 */
[----:B------:R0:W1:Y:S01]  /*2780*/  SHFL.BFLY PT, R106, R106, R111, R108 ;  /* 0x0c00006f6a6a7389 */ /* 0x00006200000e006c */
[----:B------:R-:W-:Y:S05]  /*2790*/  RET.REL.NODEC R2 `(_ZN10layer_norm31ln_parallel_residual_bwd_kernelINS_13Kernel_traitsIf6__halfS2_S2_fjLj512ELj1ELj4ELj1ELj16ENS_18Kernel_traits_baseILj512EfS2_S2_S2_fjLj128EEEEELb0ELb1ELb1EEEvNS_9BwdParamsE) ;  /* 0xffffd86002007950 */ /* 0x000fea0003c3ffff */
.L_x_995:
        /* <DEDUP_REMOVED lines=14> */
.L_x_2009:


//--------------------- .text._ZN10layer_norm31ln_parallel_residual_bwd_kernelINS_13Kernel_traitsIf6__halfS2_S2_fjLj512ELj1ELj4ELj1ELj16ENS_18Kernel_traits_baseILj512EfS2_S2_S2_fjLj128EEEEELb1ELb0ELb0EEEvNS_9BwdParamsE --------------------------
	.section	.text._ZN10layer_norm31ln_parallel_residual_bwd_kernelINS_13Kernel_traitsIf6__halfS2_S2_fjLj512ELj1ELj4ELj1ELj16ENS_18Kernel_traits_baseILj512EfS2_S2_S2_fjLj128EEEEELb1ELb0ELb0EEEvNS_9BwdParamsE,"ax",@progbits
	.sectioninfo	@"SHI_REGISTERS=185"
	.align	128
        .global         _ZN10layer_norm31ln_parallel_residual_bwd_kernelINS_13Kernel_traitsIf6__halfS2_S2_fjLj512ELj1ELj4ELj1ELj16ENS_18Kernel_traits_baseILj512EfS2_S2_S2_fjLj128EEEEELb1ELb0ELb0EEEvNS_9BwdParamsE
        .type           _ZN10layer_norm31ln_parallel_residual_bwd_kernelINS_13Kernel_traitsIf6__halfS2_S2_fjLj512ELj1ELj4ELj1ELj16ENS_18Kernel_traits_baseILj512EfS2_S2_S2_fjLj128EEEEELb1ELb0ELb0EEEvNS_9BwdParamsE,@function
        .size           _ZN10layer_norm31ln_parallel_residual_bwd_kernelINS_13Kernel_traitsIf6__halfS2_S2_fjLj512ELj1ELj4ELj1ELj16ENS_18Kernel_traits_baseILj512EfS2_S2_S2_fjLj128EEEEELb1ELb0ELb0EEEvNS_9BwdParamsE,(.L_x_2010 - _ZN10layer_norm31ln_parallel_residual_bwd_kernelINS_13Kernel_traitsIf6__halfS2_S2_fjLj512ELj1ELj4ELj1ELj16ENS_18Kernel_traits_baseILj512EfS2_S2_S2_fjLj128EEEEELb1ELb0ELb0EEEvNS_9BwdParamsE)
        .other          _ZN10layer_norm31ln_parallel_residual_bwd_kernelINS_13Kernel_traitsIf6__halfS2_S2_fjLj512ELj1ELj4ELj1ELj16ENS_18Kernel_traits_baseILj512EfS2_S2_S2_fjLj128EEEEELb1ELb0ELb0EEEvNS_9BwdParamsE,@"STO_CUDA_ENTRY STV_DEFAULT"
_ZN10layer_norm31ln_parallel_residual_bwd_kernelINS_13Kernel_traitsIf6__halfS2_S2_fjLj512ELj1ELj4ELj1ELj16ENS_18Kernel_traits_baseILj512EfS2_S2_S2_fjLj128EEEEELb1ELb0ELb0EEEvNS_9BwdParamsE:
.text._ZN10layer_norm31ln_parallel_residual_bwd_kernelINS_13Kernel_traitsIf6__halfS2_S2_fjLj512ELj1ELj4ELj1ELj16ENS_18Kernel_traits_baseILj512EfS2_S2_S2_fjLj128EEEEELb1ELb0ELb0EEEvNS_9BwdParamsE:
        /* <DEDUP_REMOVED lines=65> */
[----:B------:R-:W-:-:S07]  /*0410*/  HFMA2.MMA R69, -RZ, RZ, 0, 0 ;  /* 0x00000000ff457435 */ /* 0x000fce00000001ff */
.L_x_1008:
[----:B------:R-:W-:-:S05]  /*0420*/  MOV R119, 0x4 ;  /* 0x0000000400777802 */ /* 0x000fca0000000f00 */
        /* <DEDUP_REMOVED lines=37> */
[----:B------:R0:W5:Y:S01]  /*0680*/  @P1 LDG.E.128 R4, [R154.64] ;  /* 0x000000049a041981 */ /* 0x000162000c1e1d00 */
[--C-:B---3--:R-:W-:Y:S02]  /*0690*/  HADD2.F32 R158, -RZ, R116.reuse.H0_H0 ;  /* 0x20000074ff9e7230 */ /* 0x108fe40000004100 */
[--C-:B-1----:R-:W-:Y:S02]  /*06a0*/  HADD2.F32 R156, -RZ, R119.reuse.H0_H0 ;  /* 0x20000077ff9c7230 */ /* 0x102fe40000004100 */
[----:B0-----:R-:W-:Y:S02]  /*06b0*/  HADD2.F32 R154, -RZ, R119.H1_H1 ;  /* 0x30000077ff9a7230 */ /* 0x001fe40000004100 */
[----:B------:R-:W-:Y:S02]  /*06c0*/  HADD2.F32 R116, -RZ, R116.H1_H1 ;  /* 0x30000074ff747230 */ /* 0x000fe40000004100 */
[--C-:B----4-:R-:W-:Y:S02]  /*06d0*/  HADD2.F32 R119, -RZ, R132.reuse.H0_H0 ;  /* 0x20000084ff777230 */ /* 0x110fe40000004100 */
[----:B------:R-:W-:-:S02]  /*06e0*/  HADD2.F32 R132, -RZ, R132.H1_H1 ;  /* 0x30000084ff847230 */ /* 0x000fc40000004100 */
[--C-:B------:R-:W-:Y:S02]  /*06f0*/  HADD2.F32 R160, -RZ, R117.reuse.H0_H0 ;  /* 0x20000075ffa07230 */ /* 0x100fe40000004100 */
[----:B------:R-:W-:Y:S02]  /*0700*/  HADD2.F32 R162, -RZ, R117.H1_H1 ;  /* 0x30000075ffa27230 */ /* 0x000fe40000004100 */
[--C-:B------:R-:W-:Y:S01]  /*0710*/  HADD2.F32 R164, -RZ, R118.reuse.H0_H0 ;  /* 0x20000076ffa47230 */ /* 0x100fe20000004100 */
[----:B------:R-:W-:Y:S01]  /*0720*/  FADD.FTZ R157, -R159, R116 ;  /* 0x000000749f9d7221 */ /* 0x000fe20000010100 */
[----:B------:R-:W-:Y:S02]  /*0730*/  HADD2.F32 R118, -RZ, R118.H1_H1 ;  /* 0x30000076ff767230 */ /* 0x000fe40000004100 */
[--C-:B--2---:R-:W-:Y:S01]  /*0740*/  HADD2.F32 R117, -RZ, R128.reuse.H0_H0 ;  /* 0x20000080ff757230 */ /* 0x104fe20000004100 */
[----:B------:R-:W-:Y:S01]  /*0750*/  FMUL.FTZ R116, R93, R132 ;  /* 0x000000845d747220 */ /* 0x000fe20000410000 */
[----:B------:R-:W-:-:S02]  /*0760*/  HADD2.F32 R128, -RZ, R128.H1_H1 ;  /* 0x30000080ff807230 */ /* 0x000fc40000004100 */
[--C-:B------:R-:W-:Y:S02]  /*0770*/  HADD2.F32 R169, -RZ, R130.reuse.H0_H0 ;  /* 0x20000082ffa97230 */ /* 0x100fe40000004100 */
[----:B------:R-:W-:Y:S01]  /*0780*/  HADD2.F32 R166, -RZ, R130.H1_H1 ;  /* 0x30000082ffa67230 */ /* 0x000fe20000004100 */
[----:B------:R-:W-:Y:S01]  /*0790*/  FADD.FTZ R155, R158, -R159 ;  /* 0x8000009f9e9b7221 */ /* 0x000fe20000010000 */
[----:B------:R-:W-:Y:S01]  /*07a0*/  HADD2.F32 R130, -RZ, R133.H1_H1 ;  /* 0x30000085ff827230 */ /* 0x000fe20000004100 */
[C---:B------:R-:W-:Y:S02]  /*07b0*/  FADD.FTZ R179, -R159.reuse, R154 ;  /* 0x0000009a9fb37221 */ /* 0x040fe40000010100 */
[C---:B------:R-:W-:Y:S02]  /*07c0*/  FADD.FTZ R175, -R159.reuse, R156 ;  /* 0x0000009c9faf7221 */ /* 0x040fe40000010100 */
[----:B------:R-:W-:Y:S01]  /*07d0*/  FMUL.FTZ R154, R92, R119 ;  /* 0x000000775c9a7220 */ /* 0x000fe20000410000 */
[--C-:B------:R-:W-:Y:S01]  /*07e0*/  HADD2.F32 R163, -RZ, R129.reuse.H0_H0 ;  /* 0x20000081ffa37230 */ /* 0x100fe20000004100 */
[C---:B------:R-:W-:Y:S01]  /*07f0*/  FADD.FTZ R171, -R159.reuse, R118 ;  /* 0x000000769fab7221 */ /* 0x040fe20000010100 */
[----:B------:R-:W-:Y:S01]  /*0800*/  HADD2.F32 R118, -RZ, R129.H1_H1 ;  /* 0x30000081ff767230 */ /* 0x000fe20000004100 */
[----:B------:R-:W-:Y:S01]  /*0810*/  FMUL.FTZ R156, R136, R157 ;  /* 0x0000009d889c7220 */ /* 0x000fe20000410000 */
[----:B------:R-:W-:Y:S01]  /*0820*/  HADD2.F32 R129, -RZ, R133.H0_H0 ;  /* 0x20000085ff817230 */ /* 0x000fe20000004100 */
[----:B------:R-:W-:-:S02]  /*0830*/  FADD.FTZ R161, -R159, R160 ;  /* 0x000000a09fa17221 */ /* 0x000fc40000010100 */
[----:B------:R-:W-:Y:S02]  /*0840*/  FFMA.FTZ R157, R101, R128, R116 ;  /* 0x00000080659d7223 */ /* 0x000fe40000010074 */
[----:B------:R-:W-:Y:S02]  /*0850*/  FMUL.FTZ R155, R136, R155 ;  /* 0x0000009b889b7220 */ /* 0x000fe40000410000 */
[----:B------:R-:W-:Y:S02]  /*0860*/  FMUL.FTZ R116, R95, R130 ;  /* 0x000000825f747220 */ /* 0x000fe40000410000 */
[----:B------:R-:W-:Y:S02]  /*0870*/  FFMA.FTZ R154, R100, R117, R154 ;  /* 0x00000075649a7223 */ /* 0x000fe4000001009a */
[C---:B------:R-:W-:Y:S02]  /*0880*/  FADD.FTZ R165, -R159.reuse, R162 ;  /* 0x000000a29fa57221 */ /* 0x040fe40000010100 */
[----:B------:R-:W-:-:S02]  /*0890*/  FADD.FTZ R167, -R159, R164 ;  /* 0x000000a49fa77221 */ /* 0x000fc40000010100 */
[----:B------:R-:W-:Y:S02]  /*08a0*/  FMUL.FTZ R159, R136, R161 ;  /* 0x000000a1889f7220 */ /* 0x000fe40000410000 */
[----:B------:R-:W-:Y:S02]  /*08b0*/  FADD.FTZ R52, R52, R117 ;  /* 0x0000007534347221 */ /* 0x000fe40000010000 */
[----:B------:R-:W-:Y:S02]  /*08c0*/  FFMA.FTZ R68, R155, R117, R68 ;  /* 0x000000759b447223 */ /* 0x000fe40000010044 */
[----:B------:R-:W-:Y:S02]  /*08d0*/  FFMA.FTZ R161, R103, R118, R116 ;  /* 0x0000007667a17223 */ /* 0x000fe40000010074 */
[----:B------:R-:W-:Y:S02]  /*08e0*/  FMUL.FTZ R158, R94, R129 ;  /* 0x000000815e9e7220 */ /* 0x000fe40000410000 */
[----:B------:R-:W-:-:S02]  /*08f0*/  FADD.FTZ R116, RZ, R154 ;  /* 0x0000009aff747221 */ /* 0x000fc40000010000 */
[C---:B------:R-:W-:Y:S01]  /*0900*/  FFMA.FTZ R117, R155.reuse, R154, RZ ;  /* 0x0000009a9b757223 */ /* 0x040fe200000100ff */
[--C-:B------:R-:W-:Y:S01]  /*0910*/  HADD2.F32 R177, -RZ, R131.reuse.H0_H0 ;  /* 0x20000083ffb17230 */ /* 0x100fe20000004100 */
[----:B------:R-:W-:Y:S01]  /*0920*/  FADD.FTZ R20, R20, R119 ;  /* 0x0000007714147221 */ /* 0x000fe20000010000 */
[----:B------:R-:W-:Y:S01]  /*0930*/  HADD2.F32 R170, -RZ, R131.H1_H1 ;  /* 0x30000083ffaa7230 */ /* 0x000fe20000004100 */
[----:B------:R-:W-:Y:S01]  /*0940*/  FFMA.FTZ R36, R155, R119, R36 ;  /* 0x000000779b247223 */ /* 0x000fe20000010024 */
[--C-:B------:R-:W-:Y:S01]  /*0950*/  HADD2.F32 R131, -RZ, R134.reuse.H0_H0 ;  /* 0x20000086ff837230 */ /* 0x100fe20000004100 */
[----:B------:R-:W-:Y:S02]  /*0960*/  FFMA.FTZ R158, R102, R163, R158 ;  /* 0x000000a3669e7223 */ /* 0x000fe4000001009e */
[----:B------:R-:W-:Y:S02]  /*0970*/  FADD.FTZ R119, R116, R157 ;  /* 0x0000009d74777221 */ /* 0x000fe40000010000 */
[----:B------:R-:W-:Y:S01]  /*0980*/  FFMA.FTZ R117, R156, R157, R117 ;  /* 0x0000009d9c757223 */ /* 0x000fe20000010075 */
[----:B------:R-:W-:Y:S01]  /*0990*/  HADD2.F32 R134, -RZ, R134.H1_H1 ;  /* 0x30000086ff867230 */ /* 0x000fe20000004100 */
[----:B------:R-:W-:-:S02]  /*09a0*/  FMUL.FTZ R160, R136, R165 ;  /* 0x000000a588a07220 */ /* 0x000fc40000410000 */
[----:B------:R-:W-:Y:S02]  /*09b0*/  FMUL.FTZ R162, R88, R131 ;  /* 0x0000008358a27220 */ /* 0x000fe40000410000 */
[----:B------:R-:W-:Y:S02]  /*09c0*/  FADD.FTZ R116, R119, R158 ;  /* 0x0000009e77747221 */ /* 0x000fe40000010000 */
[C---:B------:R-:W-:Y:S01]  /*09d0*/  FFMA.FTZ R117, R159.reuse, R158, R117 ;  /* 0x0000009e9f757223 */ /* 0x040fe20000010075 */
[----:B------:R-:W-:Y:S01]  /*09e0*/  HADD2.F32 R133, -RZ, R135.H0_H0 ;  /* 0x20000087ff857230 */ /* 0x000fe20000004100 */
[----:B------:R-:W-:Y:S02]  /*09f0*/  FADD.FTZ R54, R54, R163 ;  /* 0x000000a336367221 */ /* 0x000fe40000010000 */
[----:B------:R-:W-:Y:S02]  /*0a00*/  FFMA.FTZ R70, R159, R163, R70 ;  /* 0x000000a39f467223 */ /* 0x000fe40000010046 */
[----:B------:R-:W-:-:S02]  /*0a10*/  FMUL.FTZ R165, R89, R134 ;  /* 0x0000008659a57220 */ /* 0x000fc40000410000 */
[C---:B------:R-:W-:Y:S02]  /*0a20*/  FMUL.FTZ R164, R136.reuse, R171 ;  /* 0x000000ab88a47220 */ /* 0x040fe40000410000 */
[----:B------:R-:W-:Y:S02]  /*0a30*/  FMUL.FTZ R163, R136, R167 ;  /* 0x000000a788a37220 */ /* 0x000fe40000410000 */
[----:B------:R-:W-:Y:S02]  /*0a40*/  FFMA.FTZ R162, R96, R169, R162 ;  /* 0x000000a960a27223 */ /* 0x000fe400000100a2 */
[----:B------:R-:W-:Y:S02]  /*0a50*/  FADD.FTZ R119, R116, R161 ;  /* 0x000000a174777221 */ /* 0x000fe40000010000 */
[----:B------:R-:W-:Y:S01]  /*0a60*/  FFMA.FTZ R117, R160, R161, R117 ;  /* 0x000000a1a0757223 */ /* 0x000fe20000010075 */
[----:B------:R-:W-:Y:S01]  /*0a70*/  HADD2.F32 R172, -RZ, R135.H1_H1 ;  /* 0x30000087ffac7230 */ /* 0x000fe20000004100 */
[----:B------:R-:W-:-:S02]  /*0a80*/  FADD.FTZ R49, R49, R166 ;  /* 0x000000a631317221 */ /* 0x000fc40000010000 */
[-C--:B------:R-:W-:Y:S02]  /*0a90*/  FFMA.FTZ R165, R97, R166.reuse, R165 ;  /* 0x000000a661a57223 */ /* 0x080fe400000100a5 */
[----:B------:R-:W-:Y:S02]  /*0aa0*/  FFMA.FTZ R65, R164, R166, R65 ;  /* 0x000000a6a4417223 */ /* 0x000fe40000010041 */
[----:B------:R-:W-:Y:S02]  /*0ab0*/  FMUL.FTZ R166, R90, R133 ;  /* 0x000000855aa67220 */ /* 0x000fe40000410000 */
        /* <DEDUP_REMOVED lines=38> */
.L_x_999:
[----:B-1----:R-:W-:Y:S05]  /*0d20*/  BSYNC B1 ;  /* 0x0000000000017941 */ /* 0x002fea0003800000 */
.L_x_998:
        /* <DEDUP_REMOVED lines=27> */
[----:B--2---:R-:W-:Y:S02]  /*0ee0*/  HADD2.F32 R139, -RZ, R135.H0_H0 ;  /* 0x20000087ff8b7230 */ /* 0x004fe40000004100 */
[--C-:B---3--:R-:W-:Y:S02]  /*0ef0*/  HADD2.F32 R143, -RZ, R116.reuse.H0_H0 ;  /* 0x20000074ff8f7230 */ /* 0x108fe40000004100 */
[----:B------:R-:W-:Y:S02]  /*0f00*/  HADD2.F32 R142, -RZ, R116.H1_H1 ;  /* 0x30000074ff8e7230 */ /* 0x000fe40000004100 */
[----:B------:R-:W-:Y:S02]  /*0f10*/  HADD2.F32 R116, -RZ, R132.H0_H0 ;  /* 0x20000084ff747230 */ /* 0x000fe40000004100 */
[----:B------:R-:W-:-:S02]  /*0f20*/  HADD2.F32 R145, -RZ, R117.H0_H0 ;  /* 0x20000075ff917230 */ /* 0x000fc40000004100 */
[----:B------:R-:W-:Y:S02]  /*0f30*/  HADD2.F32 R146, -RZ, R117.H1_H1 ;  /* 0x30000075ff927230 */ /* 0x000fe40000004100 */
[--C-:B------:R-:W-:Y:S02]  /*0f40*/  HADD2.F32 R149, -RZ, R118.reuse.H0_H0 ;  /* 0x20000076ff957230 */ /* 0x100fe40000004100 */
[----:B------:R-:W-:Y:S02]  /*0f50*/  HADD2.F32 R150, -RZ, R118.H1_H1 ;  /* 0x30000076ff967230 */ /* 0x000fe40000004100 */
[--C-:B----4-:R-:W-:Y:S02]  /*0f60*/  HADD2.F32 R147, -RZ, R129.reuse.H0_H0 ;  /* 0x20000081ff937230 */ /* 0x110fe40000004100 */
[----:B------:R-:W-:Y:S02]  /*0f70*/  HADD2.F32 R148, -RZ, R129.H1_H1 ;  /* 0x30000081ff947230 */ /* 0x000fe40000004100 */
[----:B------:R-:W-:-:S02]  /*0f80*/  HADD2.F32 R132, -RZ, R132.H1_H1 ;  /* 0x30000084ff847230 */ /* 0x000fc40000004100 */
[----:B------:R-:W-:Y:S02]  /*0f90*/  HADD2.F32 R117, -RZ, R128.H0_H0 ;  /* 0x20000080ff757230 */ /* 0x000fe40000004100 */
[--C-:B------:R-:W-:Y:S02]  /*0fa0*/  HADD2.F32 R118, -RZ, R133.reuse.H0_H0 ;  /* 0x20000085ff767230 */ /* 0x100fe40000004100 */
[--C-:B------:R-:W-:Y:S02]  /*0fb0*/  HADD2.F32 R129, -RZ, R134.reuse.H0_H0 ;  /* 0x20000086ff817230 */ /* 0x100fe40000004100 */
[----:B------:R-:W-:Y:S02]  /*0fc0*/  HADD2.F32 R133, -RZ, R133.H1_H1 ;  /* 0x30000085ff857230 */ /* 0x000fe40000004100 */
[----:B------:R-:W-:Y:S02]  /*0fd0*/  HADD2.F32 R134, -RZ, R134.H1_H1 ;  /* 0x30000086ff867230 */ /* 0x000fe40000004100 */
[----:B-1----:R-:W-:-:S02]  /*0fe0*/  HADD2.F32 R140, -RZ, R135.H1_H1 ;  /* 0x30000087ff8c7230 */ /* 0x002fc40000004100 */
[--C-:B------:R-:W-:Y:S02]  /*0ff0*/  HADD2.F32 R175, -RZ, R119.reuse.H0_H0 ;  /* 0x20000077ffaf7230 */ /* 0x100fe40000004100 */
[----:B------:R-:W-:Y:S01]  /*1000*/  HADD2.F32 R172, -RZ, R119.H1_H1 ;  /* 0x30000077ffac7230 */ /* 0x000fe20000004100 */
[C---:B------:R-:W-:Y:S01]  /*1010*/  FADD.FTZ R119, -R153.reuse, R132 ;  /* 0x0000008499777221 */ /* 0x040fe20000010100 */
[----:B------:R-:W-:Y:S01]  /*1020*/  HADD2.F32 R128, -RZ, R128.H1_H1 ;  /* 0x30000080ff807230 */ /* 0x000fe20000004100 */
[----:B------:R-:W-:Y:S01]  /*1030*/  FMUL.FTZ R138, R76, R117 ;  /* 0x000000754c8a7220 */ /* 0x000fe20000410000 */
[--C-:B------:R-:W-:Y:S01]  /*1040*/  HADD2.F32 R177, -RZ, R131.reuse.H0_H0 ;  /* 0x20000083ffb17230 */ /* 0x100fe20000004100 */
[C---:B------:R-:W-:Y:S01]  /*1050*/  FADD.FTZ R137, -R153.reuse, R116 ;  /* 0x0000007499897221 */ /* 0x040fe20000010100 */
[----:B------:R-:W-:Y:S01]  /*1060*/  HADD2.F32 R174, -RZ, R131.H1_H1 ;  /* 0x30000083ffae7230 */ /* 0x000fe20000004100 */
[C---:B------:R-:W-:Y:S02]  /*1070*/  FADD.FTZ R141, -R153.reuse, R118 ;  /* 0x00000076998d7221 */ /* 0x040fe40000010100 */
[----:B------:R-:W-:-:S02]  /*1080*/  FADD.FTZ R133, -R153, R133 ;  /* 0x0000008599857221 */ /* 0x000fc40000010100 */
[C---:B------:R-:W-:Y:S02]  /*1090*/  FADD.FTZ R129, -R153.reuse, R129 ;  /* 0x0000008199817221 */ /* 0x040fe40000010100 */
[C---:B------:R-:W-:Y:S02]  /*10a0*/  FADD.FTZ R131, -R153.reuse, R134 ;  /* 0x0000008699837221 */ /* 0x040fe40000010100 */
[C---:B------:R-:W-:Y:S02]  /*10b0*/  FADD.FTZ R135, -R153.reuse, R139 ;  /* 0x0000008b99877221 */ /* 0x040fe40000010100 */
[----:B------:R-:W-:Y:S02]  /*10c0*/  FADD.FTZ R153, -R153, R140 ;  /* 0x0000008c99997221 */ /* 0x000fe40000010100 */
[----:B------:R-:W-:Y:S02]  /*10d0*/  FMUL.FTZ R139, R77, R128 ;  /* 0x000000804d8b7220 */ /* 0x000fe40000410000 */
[----:B------:R-:W-:-:S02]  /*10e0*/  FMUL.FTZ R140, R136, R119 ;  /* 0x00000077888c7220 */ /* 0x000fc40000410000 */
[----:B------:R-:W-:Y:S02]  /*10f0*/  FMUL.FTZ R137, R136, R137 ;  /* 0x0000008988897220 */ /* 0x000fe40000410000 */
[----:B------:R-:W-:Y:S02]  /*1100*/  FFMA.FTZ R138, R84, R143, R138 ;  /* 0x0000008f548a7223 */ /* 0x000fe4000001008a */
[----:B------:R-:W-:Y:S02]  /*1110*/  FADD.FTZ R45, R45, R142 ;  /* 0x0000008e2d2d7221 */ /* 0x000fe40000010000 */
[-C--:B------:R-:W-:Y:S02]  /*1120*/  FFMA.FTZ R139, R85, R142.reuse, R139 ;  /* 0x0000008e558b7223 */ /* 0x080fe4000001008b */
[----:B------:R-:W-:Y:S02]  /*1130*/  FFMA.FTZ R61, R140, R142, R61 ;  /* 0x0000008e8c3d7223 */ /* 0x000fe4000001003d */
[----:B------:R-:W-:-:S02]  /*1140*/  FMUL.FTZ R142, R78, R147 ;  /* 0x000000934e8e7220 */ /* 0x000fc40000410000 */
[----:B------:R-:W-:Y:S02]  /*1150*/  FADD.FTZ R116, R171, R138 ;  /* 0x0000008aab747221 */ /* 0x000fe40000010000 */
[C---:B------:R-:W-:Y:S01]  /*1160*/  FFMA.FTZ R170, R137.reuse, R138, R170 ;  /* 0x0000008a89aa7223 */ /* 0x040fe200000100aa */
[----:B------:R-:W-:Y:S01]  /*1170*/  HADD2.F32 R151, -RZ, R130.H0_H0 ;  /* 0x20000082ff977230 */ /* 0x000fe20000004100 */
[----:B------:R-:W-:Y:S02]  /*1180*/  FADD.FTZ R44, R44, R143 ;  /* 0x0000008f2c2c7221 */ /* 0x000fe40000010000 */
[C---:B------:R-:W-:Y:S02]  /*1190*/  FFMA.FTZ R60, R137.reuse, R143, R60 ;  /* 0x0000008f893c7223 */ /* 0x040fe4000001003c */
[----:B------:R-:W-:Y:S02]  /*11a0*/  FADD.FTZ R12, R12, R117 ;  /* 0x000000750c0c7221 */ /* 0x000fe40000010000 */
[----:B------:R-:W-:-:S02]  /*11b0*/  FFMA.FTZ R28, R137, R117, R28 ;  /* 0x00000075891c7223 */ /* 0x000fc4000001001c */
[----:B------:R-:W-:Y:S02]  /*11c0*/  FMUL.FTZ R143, R79, R148 ;  /* 0x000000944f8f7220 */ /* 0x000fe40000410000 */
        /* <DEDUP_REMOVED lines=30> */
[----:B------:R-:W-:-:S02]  /*13b0*/  FADD.FTZ R40, R40, R149 ;  /* 0x0000009528287221 */ /* 0x000fc40000010000 */
[C---:B------:R-:W-:Y:S02]  /*13c0*/  FFMA.FTZ R56, R145.reuse, R149, R56 ;  /* 0x0000009591387223 */ /* 0x040fe40000010038 */
[----:B------:R-:W-:Y:S02]  /*13d0*/  FADD.FTZ R8, R8, R151 ;  /* 0x0000009708087221 */ /* 0x000fe40000010000 */
[----:B------:R-:W-:Y:S02]  /*13e0*/  FFMA.FTZ R24, R145, R151, R24 ;  /* 0x0000009791187223 */ /* 0x000fe40000010018 */
[----:B------:R-:W-:Y:S02]  /*13f0*/  FMUL.FTZ R149, R136, R135 ;  /* 0x0000008788957220 */ /* 0x000fe40000410000 */
        /* <DEDUP_REMOVED lines=22> */
.L_x_1001:
[----:B------:R-:W-:Y:S05]  /*1560*/  BSYNC B1 ;  /* 0x0000000000017941 */ /* 0x000fea0003800000 */
.L_x_1000:
[----:B------:R-:W-:Y:S05]  /*1570*/  BRA.DIV ~URZ, `(.L_x_1002) ;  /* 0x000023827f007947 */ /* 0x000fea000b800000 */
[----:B------:R1:W2:Y:S02]  /*1580*/  SHFL.BFLY PT, R118, R171, 0x1, 0x1f ;  /* 0x0c201f00ab767f89 */ /* 0x0002a400000e0000 */
.L_x_1015:
        /* <DEDUP_REMOVED lines=18> */
.L_x_1016:
[----:B---3--:R-:W-:Y:S01]  /*16b0*/  FADD.FTZ R131, R131, R128 ;  /* 0x0000008083837221 */ /* 0x008fe20000010000 */
[----:B------:R-:W-:Y:S01]  /*16c0*/  BSSY B1, `(.L_x_1004) ;  /* 0x000008e000017945 */ /* 0x000fe20003800000 */
[----:B--2---:R-:W-:Y:S02]  /*16d0*/  FADD.FTZ R117, R117, R130 ;  /* 0x0000008275757221 */ /* 0x004fe40000010000 */
[----:B------:R-:W-:Y:S02]  /*16e0*/  FMUL.FTZ R174, R131, c[0x0][0x1e0] ;  /* 0x0000780083ae7a20 */ /* 0x000fe40000410000 */
[----:B-1----:R-:W-:Y:S01]  /*16f0*/  FMUL.FTZ R128, R117, c[0x0][0x1e0] ;  /* 0x0000780075807a20 */ /* 0x002fe20000410000 */
[----:B------:R-:W-:Y:S05]  /*1700*/  @!P3 BRA `(.L_x_1005) ;  /* 0x000008900000b947 */ /* 0x000fea0003800000 */
[----:B------:R-:W-:Y:S02]  /*1710*/  ISETP.NE.U32.AND P6, PT, RZ, c[0x0][0x218], PT ;  /* 0x00008600ff007a0c */ /* 0x000fe40003fc5070 */
[----:B0-----:R-:W-:Y:S02]  /*1720*/  ISETP.NE.AND P1, PT, R173, RZ, PT ;  /* 0x000000ffad00720c */ /* 0x001fe40003f25270 */
[----:B------:R-:W-:-:S02]  /*1730*/  ISETP.NE.AND.EX P6, PT, RZ, c[0x0][0x21c], PT, P6 ;  /* 0x00008700ff007a0c */ /* 0x000fc40003fc5360 */
[----:B------:R-:W-:Y:S02]  /*1740*/  ISETP.NE.U32.AND P0, PT, RZ, c[0x0][0x250], PT ;  /* 0x00009400ff007a0c */ /* 0x000fe40003f05070 */
[----:B------:R-:W-:Y:S02]  /*1750*/  FSEL R135, R174, RZ, !P1 ;  /* 0x000000ffae877208 */ /* 0x000fe40004800000 */
[----:B------:R-:W-:Y:S02]  /*1760*/  ISETP.NE.AND.EX P0, PT, RZ, c[0x0][0x254], PT, P0 ;  /* 0x00009500ff007a0c */ /* 0x000fe40003f05300 */
[----:B------:R-:W-:Y:S01]  /*1770*/  MOV R118, R124 ;  /* 0x0000007c00767202 */ /* 0x000fe20000000f00 */
[-CC-:B------:R-:W-:Y:S01]  /*1780*/  FFMA.FTZ R117, R155, R128.reuse, R135.reuse ;  /* 0x000000809b757223 */ /* 0x180fe20000010087 */
[----:B------:R-:W-:Y:S01]  /*1790*/  ISETP.NE.U32.AND P1, PT, RZ, c[0x0][0x258], PT ;  /* 0x00009600ff007a0c */ /* 0x000fe20003f25070 */
[-C--:B------:R-:W-:Y:S01]  /*17a0*/  FFMA.FTZ R129, R159, R128.reuse, R135 ;  /* 0x000000809f817223 */ /* 0x080fe20000010087 */
[----:B------:R-:W-:Y:S01]  /*17b0*/  LOP3.LUT P2, RZ, R118, 0xff, RZ, 0xc0, !PT ;  /* 0x000000ff76ff7812 */ /* 0x000fe2000784c0ff */
[----:B------:R-:W-:Y:S01]  /*17c0*/  FADD.FTZ R117, R154, -R117 ;  /* 0x800000759a757221 */ /* 0x000fe20000010000 */
[--C-:B-----5:R-:W-:Y:S01]  /*17d0*/  @P6 HADD2.F32 R116, -RZ, R4.reuse.H0_H0 ;  /* 0x20000004ff746230 */ /* 0x120fe20000004100 */
[----:B------:R-:W-:Y:S01]  /*17e0*/  FFMA.FTZ R130, R160, R128, R135 ;  /* 0x00000080a0827223 */ /* 0x000fe20000010087 */
[----:B------:R-:W-:Y:S01]  /*17f0*/  @P6 HADD2.F32 R131, -RZ, R5.H0_H0 ;  /* 0x20000005ff836230 */ /* 0x000fe20000004100 */
[----:B------:R-:W-:Y:S01]  /*1800*/  FMUL.FTZ R117, R136, R117 ;  /* 0x0000007588757220 */ /* 0x000fe20000410000 */
[----:B------:R-:W-:Y:S01]  /*1810*/  @P6 HADD2.F32 R118, -RZ, R4.H1_H1 ;  /* 0x30000004ff766230 */ /* 0x000fe20000004100 */
[----:B------:R-:W-:Y:S01]  /*1820*/  @P0 MOV R119, R2 ;  /* 0x0000000200770202 */ /* 0x000fe20000000f00 */
[----:B------:R-:W-:Y:S01]  /*1830*/  FADD.FTZ R129, R158, -R129 ;  /* 0x800000819e817221 */ /* 0x000fe20000010000 */
[----:B------:R-:W-:Y:S01]  /*1840*/  ISETP.NE.AND.EX P1, PT, RZ, c[0x0][0x25c], PT, P1 ;  /* 0x00009700ff007a0c */ /* 0x000fe20003f25310 */
[----:B------:R-:W-:Y:S01]  /*1850*/  @P6 FADD.FTZ R117, R117, R116 ;  /* 0x0000007475756221 */ /* 0x000fe20000010000 */
[----:B------:R-:W-:Y:S01]  /*1860*/  @P0 LOP3.LUT P5, RZ, R119, 0xff, RZ, 0xc0, !PT ;  /* 0x000000ff77ff0812 */ /* 0x000fe200078ac0ff */
[----:B------:R-:W-:Y:S01]  /*1870*/  FFMA.FTZ R116, R156, R128, R135 ;  /* 0x000000809c747223 */ /* 0x000fe20000010087 */
[----:B------:R-:W-:Y:S01]  /*1880*/  @P6 HADD2.F32 R132, -RZ, R6.H1_H1 ;  /* 0x30000006ff846230 */ /* 0x000fe20000004100 */
[----:B------:R-:W-:Y:S01]  /*1890*/  FADD.FTZ R133, R161, -R130 ;  /* 0x80000082a1857221 */ /* 0x000fe20000010000 */
[----:B------:R-:W-:Y:S01]  /*18a0*/  @P6 HADD2.F32 R171, -RZ, R7.H0_H0 ;  /* 0x20000007ffab6230 */ /* 0x000fe20000004100 */
[----:B------:R-:W-:Y:S01]  /*18b0*/  FADD.FTZ R119, R157, -R116 ;  /* 0x800000749d777221 */ /* 0x000fe20000010000 */
[----:B------:R-:W-:Y:S01]  /*18c0*/  @P6 HADD2.F32 R116, -RZ, R5.H1_H1 ;  /* 0x30000005ff746230 */ /* 0x000fe20000004100 */
[C---:B------:R-:W-:Y:S01]  /*18d0*/  FMUL.FTZ R130, R136.reuse, R129 ;  /* 0x0000008188827220 */ /* 0x040fe20000410000 */
[----:B------:R-:W-:Y:S01]  /*18e0*/  @P6 HADD2.F32 R172, -RZ, R7.H1_H1 ;  /* 0x30000007ffac6230 */ /* 0x000fe20000004100 */
[----:B------:R-:W-:-:S02]  /*18f0*/  FMUL.FTZ R119, R136, R119 ;  /* 0x0000007788777220 */ /* 0x000fc40000410000 */
[-C--:B------:R-:W-:Y:S02]  /*1900*/  FFMA.FTZ R129, R163, R128.reuse, R135 ;  /* 0x00000080a3817223 */ /* 0x080fe40000010087 */
[----:B------:R-:W-:Y:S02]  /*1910*/  FMUL.FTZ R133, R136, R133 ;  /* 0x0000008588857220 */ /* 0x000fe40000410000 */
[----:B------:R-:W-:Y:S02]  /*1920*/  @P6 FADD.FTZ R130, R130, R131 ;  /* 0x0000008382826221 */ /* 0x000fe40000010000 */
[----:B------:R-:W-:Y:S02]  /*1930*/  @P6 FADD.FTZ R119, R119, R118 ;  /* 0x0000007677776221 */ /* 0x000fe40000010000 */
[-CC-:B------:R-:W-:Y:S02]  /*1940*/  FFMA.FTZ R131, R167, R128.reuse, R135.reuse ;  /* 0x00000080a7837223 */ /* 0x180fe40000010087 */
[----:B------:R-:W-:-:S02]  /*1950*/  FFMA.FTZ R118, R164, R128, R135 ;  /* 0x00000080a4767223 */ /* 0x000fc40000010087 */
[----:B------:R-:W-:Y:S02]  /*1960*/  FFMA.FTZ R134, R168, R128, R135 ;  /* 0x00000080a8867223 */ /* 0x000fe40000010087 */
[----:B------:R-:W-:Y:S02]  /*1970*/  FADD.FTZ R129, R162, -R129 ;  /* 0x80000081a2817221 */ /* 0x000fe40000010000 */
[----:B------:R-:W-:Y:S01]  /*1980*/  @P6 FADD.FTZ R133, R133, R116 ;  /* 0x0000007485856221 */ /* 0x000fe20000010000 */
[----:B------:R-:W-:Y:S01]  /*1990*/  @P6 HADD2.F32 R116, -RZ, R6.H0_H0 ;  /* 0x20000006ff746230 */ /* 0x000fe20000004100 */
[----:B------:R-:W-:Y:S02]  /*19a0*/  FADD.FTZ R153, R166, -R131 ;  /* 0x80000083a6997221 */ /* 0x000fe40000010000 */
[----:B------:R-:W-:Y:S01]  /*19b0*/  FADD.FTZ R135, R165, -R118 ;  /* 0x80000076a5877221 */ /* 0x000fe20000010000 */
[----:B------:R-:W-:Y:S01]  /*19c0*/  @P1 F2FP.PACK_AB R118, RZ, R130 ;  /* 0x00000082ff76123e */ /* 0x000fe200000000ff */
[----:B------:R-:W-:-:S02]  /*19d0*/  FADD.FTZ R175, R169, -R134 ;  /* 0x80000086a9af7221 */ /* 0x000fc40000010000 */
[C---:B------:R-:W-:Y:S01]  /*19e0*/  FMUL.FTZ R131, R136.reuse, R129 ;  /* 0x0000008188837220 */ /* 0x040fe20000410000 */
[----:B------:R-:W-:Y:S01]  /*19f0*/  @P1 F2FP.PACK_AB R129, RZ, R119 ;  /* 0x00000077ff81123e */ /* 0x000fe200000000ff */
[----:B------:R-:W-:Y:S01]  /*1a00*/  FMUL.FTZ R135, R136, R135 ;  /* 0x0000008788877220 */ /* 0x000fe20000410000 */
[----:B------:R-:W-:Y:S01]  /*1a10*/  @P1 PRMT R109, R118, 0x7610, R109 ;  /* 0x00007610766d1816 */ /* 0x000fe2000000006d */
[C---:B------:R-:W-:Y:S02]  /*1a20*/  FMUL.FTZ R170, R136.reuse, R153 ;  /* 0x0000009988aa7220 */ /* 0x040fe40000410000 */
[----:B------:R-:W-:Y:S02]  /*1a30*/  FMUL.FTZ R175, R136, R175 ;  /* 0x000000af88af7220 */ /* 0x000fe40000410000 */
[----:B------:R-:W-:Y:S01]  /*1a40*/  @P6 FADD.FTZ R131, R131, R116 ;  /* 0x0000007483836221 */ /* 0x000fe20000010000 */
[----:B------:R-:W-:Y:S01]  /*1a50*/  @P1 F2FP.PACK_AB R116, RZ, R117 ;  /* 0x00000075ff74123e */ /* 0x000fe200000000ff */
[----:B------:R-:W-:-:S02]  /*1a60*/  FMUL.FTZ R176, R117, c[0x0][0x1e8] ;  /* 0x00007a0075b07a20 */ /* 0x000fc40000410000 */
[----:B------:R-:W-:Y:S01]  /*1a70*/  @P6 FADD.FTZ R135, R135, R132 ;  /* 0x0000008487876221 */ /* 0x000fe20000010000 */
[----:B------:R-:W-:Y:S01]  /*1a80*/  @P1 PRMT R108, R116, 0x7610, R108 ;  /* 0x00007610746c1816 */ /* 0x000fe2000000006c */
[----:B------:R-:W-:Y:S01]  /*1a90*/  @P6 FADD.FTZ R170, R170, R171 ;  /* 0x000000abaaaa6221 */ /* 0x000fe20000010000 */
[----:B------:R-:W-:Y:S01]  /*1aa0*/  FSEL R116, R176, RZ, P2 ;  /* 0x000000ffb0747208 */ /* 0x000fe20001000000 */
[----:B------:R-:W-:Y:S01]  /*1ab0*/  @P6 FADD.FTZ R175, R175, R172 ;  /* 0x000000acafaf6221 */ /* 0x000fe20000010000 */
[C---:B------:R-:W-:Y:S01]  /*1ac0*/  LOP3.LUT P6, RZ, R124.reuse, 0xff00, RZ, 0xc0, !PT ;  /* 0x0000ff007cff7812 */ /* 0x040fe200078cc0ff */
[----:B------:R-:W-:Y:S01]  /*1ad0*/  FMUL.FTZ R177, R119, c[0x0][0x1e8] ;  /* 0x00007a0077b17a20 */ /* 0x000fe20000410000 */
[----:B------:R-:W-:Y:S01]  /*1ae0*/  LOP3.LUT P2, RZ, R124, 0xff0000, RZ, 0xc0, !PT ;  /* 0x00ff00007cff7812 */ /* 0x000fe2000784c0ff */
        /* <DEDUP_REMOVED lines=28> */
[----:B------:R-:W-:Y:S01]  /*1cb0*/  F2FP.PACK_AB R117, R130, R117 ;  /* 0x000000758275723e */ /* 0x000fe200000000ff */
[----:B------:R-:W-:Y:S01]  /*1cc0*/  @P2 IMAD.WIDE.U32 R130, R127, R170, c[0x0][0x258] ;  /* 0x000096007f822625 */ /* 0x000fe200078e00aa */
[----:B------:R-:W-:-:S02]  /*1cd0*/  FSEL R134, R175, RZ, P6 ;  /* 0x000000ffaf867208 */ /* 0x000fc40003000000 */
[----:B------:R-:W-:Y:S02]  /*1ce0*/  @P1 PRMT R108, R108, 0x5410, R129 ;  /* 0x000054106c6c1816 */ /* 0x000fe40000000081 */
        /* <DEDUP_REMOVED lines=8> */
[----:B------:R-:W-:-:S02]  /*1d70*/  @P0 LOP3.LUT P2, RZ, R2, 0xff0000, RZ, 0xc0, !PT ;  /* 0x00ff000002ff0812 */ /* 0x000fc4000784c0ff */
[----:B------:R-:W-:Y:S02]  /*1d80*/  @P0 LOP3.LUT P6, RZ, R2, 0xff000000, RZ, 0xc0, !PT ;  /* 0xff00000002ff0812 */ /* 0x000fe400078cc0ff */
[----:B------:R-:W-:Y:S01]  /*1d90*/  @P0 FSEL R129, R176, RZ, P5 ;  /* 0x000000ffb0810208 */ /* 0x000fe20002800000 */
[----:B------:R0:W-:Y:S01]  /*1da0*/  STG.E.128 [R132.64], R116 ;  /* 0x0000007484007986 */ /* 0x0001e2000c101d04 */
[----:B------:R-:W-:Y:S02]  /*1db0*/  @P0 FSEL R134, R177, RZ, P1 ;  /* 0x000000ffb1860208 */ /* 0x000fe40000800000 */
[C---:B------:R-:W-:Y:S02]  /*1dc0*/  @P0 LOP3.LUT P1, RZ, R3.reuse, 0xff, RZ, 0xc0, !PT ;  /* 0x000000ff03ff0812 */ /* 0x040fe4000782c0ff */
[----:B------:R-:W-:Y:S02]  /*1dd0*/  @P0 LOP3.LUT P5, RZ, R3, 0xff0000, RZ, 0xc0, !PT ;  /* 0x00ff000003ff0812 */ /* 0x000fe400078ac0ff */
[----:B------:R-:W-:-:S02]  /*1de0*/  @P0 FSEL R135, R178, RZ, P2 ;  /* 0x000000ffb2870208 */ /* 0x000fc40001000000 */
[----:B------:R-:W-:Y:S02]  /*1df0*/  @P0 FSEL R153, R179, RZ, P6 ;  /* 0x000000ffb3990208 */ /* 0x000fe40003000000 */
[C---:B------:R-:W-:Y:S02]  /*1e00*/  @P0 LOP3.LUT P2, RZ, R3.reuse, 0xff00, RZ, 0xc0, !PT ;  /* 0x0000ff0003ff0812 */ /* 0x040fe4000784c0ff */
[----:B------:R-:W-:Y:S02]  /*1e10*/  @P0 LOP3.LUT P6, RZ, R3, 0xff000000, RZ, 0xc0, !PT ;  /* 0xff00000003ff0812 */ /* 0x000fe400078cc0ff */
[----:B------:R-:W-:Y:S02]  /*1e20*/  @P0 F2FP.PACK_AB R129, RZ, R129 ;  /* 0x00000081ff81023e */ /* 0x000fe400000000ff */
[----:B------:R-:W-:Y:S02]  /*1e30*/  @P0 F2FP.PACK_AB R135, RZ, R135 ;  /* 0x00000087ff87023e */ /* 0x000fe400000000ff */
[----:B0-----:R-:W-:-:S02]  /*1e40*/  @P0 FSEL R116, R180, RZ, P1 ;  /* 0x000000ffb4740208 */ /* 0x001fc40000800000 */
[----:B------:R-:W-:Y:S02]  /*1e50*/  @P0 FSEL R119, R182, RZ, P5 ;  /* 0x000000ffb6770208 */ /* 0x000fe40002800000 */
        /* <DEDUP_REMOVED lines=8> */
[----:B------:R-:W-:Y:S02]  /*1ee0*/  @P0 PRMT R112, R129, 0x7610, R112 ;  /* 0x0000761081700816 */ /* 0x000fe40000000070 */
[----:B------:R-:W-:Y:S02]  /*1ef0*/  @P0 LEA R116, P1, R127, c[0x0][0x250], 0x4 ;  /* 0x000094007f740a11 */ /* 0x000fe400078220ff */
[----:B------:R-:W-:-:S02]  /*1f00*/  @P0 PRMT R113, R135, 0x7610, R113 ;  /* 0x0000761087710816 */ /* 0x000fc40000000071 */
[----:B------:R-:W-:Y:S02]  /*1f10*/  @P0 PRMT R114, R117, 0x7610, R114 ;  /* 0x0000761075720816 */ /* 0x000fe40000000072 */
[----:B------:R-:W-:Y:S02]  /*1f20*/  @P0 PRMT R115, R119, 0x7610, R115 ;  /* 0x0000761077730816 */ /* 0x000fe40000000073 */
[----:B------:R-:W-:Y:S02]  /*1f30*/  @P0 LEA.HI.X R117, R127, c[0x0][0x254], RZ, 0x4, P1 ;  /* 0x000095007f750a11 */ /* 0x000fe400008f24ff */
[----:B------:R-:W-:Y:S02]  /*1f40*/  @P0 PRMT R112, R112, 0x5410, R134 ;  /* 0x0000541070700816 */ /* 0x000fe40000000086 */
[----:B------:R-:W-:Y:S02]  /*1f50*/  @P0 PRMT R113, R113, 0x5410, R153 ;  /* 0x0000541071710816 */ /* 0x000fe40000000099 */
[----:B------:R-:W-:-:S02]  /*1f60*/  @P0 PRMT R114, R114, 0x5410, R118 ;  /* 0x0000541072720816 */ /* 0x000fc40000000076 */
[----:B------:R-:W-:Y:S02]  /*1f70*/  @P0 PRMT R115, R115, 0x5410, R130 ;  /* 0x0000541073730816 */ /* 0x000fe40000000082 */
[----:B------:R-:W-:-:S03]  /*1f80*/  IADD3 R127, R127, 0x20, RZ ;  /* 0x000000207f7f7810 */ /* 0x000fc60007ffe0ff */
[----:B------:R0:W-:Y:S04]  /*1f90*/  @P0 STG.E.128 [R116.64], R112 ;  /* 0x0000007074000986 */ /* 0x0001e8000c101d04 */
.L_x_1005:
[----:B------:R-:W-:Y:S05]  /*1fa0*/  BSYNC B1 ;  /* 0x0000000000017941 */ /* 0x000fea0003800000 */
.L_x_1004:
[----:B------:R-:W-:Y:S01]  /*1fb0*/  BSSY B1, `(.L_x_1006) ;  /* 0x000008a000017945 */ /* 0x000fe20003800000 */
[----:B------:R-:W-:Y:S05]  /*1fc0*/  @!P4 BRA `(.L_x_1007) ;  /* 0x000008800000c947 */ /* 0x000fea0003800000 */
[----:B------:R-:W-:Y:S02]  /*1fd0*/  ISETP.NE.U32.AND P0, PT, RZ, c[0x0][0x250], PT ;  /* 0x00009400ff007a0c */ /* 0x000fe40003f05070 */
[----:B------:R-:W-:Y:S02]  /*1fe0*/  ISETP.NE.U32.AND P6, PT, RZ, c[0x0][0x218], PT ;  /* 0x00008600ff007a0c */ /* 0x000fe40003fc5070 */
[----:B------:R-:W-:Y:S02]  /*1ff0*/  ISETP.NE.AND.EX P0, PT, RZ, c[0x0][0x254], PT, P0 ;  /* 0x00009500ff007a0c */ /* 0x000fe40003f05300 */
[----:B0-----:R-:W-:Y:S02]  /*2000*/  ISETP.NE.AND P1, PT, R173, RZ, PT ;  /* 0x000000ffad00720c */ /* 0x001fe40003f25270 */
[----:B------:R-:W-:Y:S02]  /*2010*/  ISETP.NE.AND.EX P6, PT, RZ, c[0x0][0x21c], PT, P6 ;  /* 0x00008700ff007a0c */ /* 0x000fe40003fc5360 */
[----:B------:R-:W-:-:S02]  /*2020*/  FSEL R119, R174, RZ, !P1 ;  /* 0x000000ffae777208 */ /* 0x000fc40004800000 */
[----:B------:R-:W-:Y:S02]  /*2030*/  MOV R116, R122 ;  /* 0x0000007a00747202 */ /* 0x000fe40000000f00 */
        /* <DEDUP_REMOVED lines=9> */
[----:B-----5:R-:W-:Y:S01]  /*20d0*/  @P6 HADD2.F32 R116, -RZ, R104.H0_H0 ;  /* 0x20000068ff746230 */ /* 0x020fe20000004100 */
[----:B------:R-:W-:Y:S01]  /*20e0*/  FMUL.FTZ R117, R136, R117 ;  /* 0x0000007588757220 */ /* 0x000fe20000410000 */
[----:B------:R-:W-:Y:S01]  /*20f0*/  @P6 HADD2.F32 R130, -RZ, R105.H0_H0 ;  /* 0x20000069ff826230 */ /* 0x000fe20000004100 */
[----:B------:R-:W-:-:S02]  /*2100*/  FFMA.FTZ R118, R140, R128, R119 ;  /* 0x000000808c767223 */ /* 0x000fc40000010077 */
[----:B------:R-:W-:Y:S01]  /*2110*/  FADD.FTZ R131, R143, -R132 ;  /* 0x800000848f837221 */ /* 0x000fe20000010000 */
[----:B------:R-:W-:Y:S01]  /*2120*/  @P6 HADD2.F32 R132, -RZ, R107.H1_H1 ;  /* 0x3000006bff846230 */ /* 0x000fe20000004100 */
[-CC-:B------:R-:W-:Y:S02]  /*2130*/  FFMA.FTZ R133, R145, R128.reuse, R119.reuse ;  /* 0x0000008091857223 */ /* 0x180fe40000010077 */
[-CC-:B------:R-:W-:Y:S02]  /*2140*/  FFMA.FTZ R134, R148, R128.reuse, R119.reuse ;  /* 0x0000008094867223 */ /* 0x180fe40000010077 */
[-CC-:B------:R-:W-:Y:S02]  /*2150*/  FFMA.FTZ R153, R149, R128.reuse, R119.reuse ;  /* 0x0000008095997223 */ /* 0x180fe40000010077 */
[----:B------:R-:W-:Y:S01]  /*2160*/  FFMA.FTZ R170, R152, R128, R119 ;  /* 0x0000008098aa7223 */ /* 0x000fe20000010077 */
[----:B------:R-:W-:Y:S01]  /*2170*/  @P6 HADD2.F32 R128, -RZ, R104.H1_H1 ;  /* 0x30000068ff806230 */ /* 0x000fe20000004100 */
[----:B------:R-:W-:-:S02]  /*2180*/  FADD.FTZ R129, R142, -R129 ;  /* 0x800000818e817221 */ /* 0x000fc40000010000 */
[----:B------:R-:W-:Y:S01]  /*2190*/  @P6 FADD.FTZ R117, R117, R116 ;  /* 0x0000007475756221 */ /* 0x000fe20000010000 */
[----:B------:R-:W-:Y:S01]  /*21a0*/  @P6 HADD2.F32 R116, -RZ, R105.H1_H1 ;  /* 0x30000069ff746230 */ /* 0x000fe20000004100 */
[----:B------:R-:W-:Y:S01]  /*21b0*/  FADD.FTZ R119, R139, -R118 ;  /* 0x800000768b777221 */ /* 0x000fe20000010000 */
[----:B------:R-:W-:Y:S01]  /*21c0*/  @P6 HADD2.F32 R118, -RZ, R106.H0_H0 ;  /* 0x2000006aff766230 */ /* 0x000fe20000004100 */
[C---:B------:R-:W-:Y:S02]  /*21d0*/  FMUL.FTZ R131, R136.reuse, R131 ;  /* 0x0000008388837220 */ /* 0x040fe40000410000 */
[----:B------:R-:W-:Y:S02]  /*21e0*/  FMUL.FTZ R129, R136, R129 ;  /* 0x0000008188817220 */ /* 0x000fe40000410000 */
[----:B------:R-:W-:Y:S02]  /*21f0*/  FADD.FTZ R133, R146, -R133 ;  /* 0x8000008592857221 */ /* 0x000fe40000010000 */
[----:B------:R-:W-:-:S02]  /*2200*/  FMUL.FTZ R119, R136, R119 ;  /* 0x0000007788777220 */ /* 0x000fc40000410000 */
[----:B------:R-:W-:Y:S01]  /*2210*/  @P6 FADD.FTZ R131, R131, R116 ;  /* 0x0000007483836221 */ /* 0x000fe20000010000 */
[----:B------:R-:W-:Y:S01]  /*2220*/  @P1 F2FP.PACK_AB R116, RZ, R117 ;  /* 0x00000075ff74123e */ /* 0x000fe200000000ff */
[----:B------:R-:W-:Y:S02]  /*2230*/  FADD.FTZ R135, R147, -R134 ;  /* 0x8000008693877221 */ /* 0x000fe40000010000 */
[----:B------:R-:W-:Y:S01]  /*2240*/  FADD.FTZ R153, R150, -R153 ;  /* 0x8000009996997221 */ /* 0x000fe20000010000 */
[----:B------:R-:W-:Y:S01]  /*2250*/  @P1 PRMT R108, R116, 0x7610, R108 ;  /* 0x00007610746c1816 */ /* 0x000fe2000000006c */
[----:B------:R-:W-:Y:S02]  /*2260*/  FADD.FTZ R171, R151, -R170 ;  /* 0x800000aa97ab7221 */ /* 0x000fe40000010000 */
[----:B------:R-:W-:Y:S02]  /*2270*/  FMUL.FTZ R172, R117, c[0x0][0x1e8] ;  /* 0x00007a0075ac7a20 */ /* 0x000fe40000410000 */
        /* <DEDUP_REMOVED lines=8> */
[----:B------:R-:W-:-:S02]  /*2300*/  FMUL.FTZ R153, R136, R153 ;  /* 0x0000009988997220 */ /* 0x000fc40000410000 */
[----:B------:R-:W-:Y:S02]  /*2310*/  FMUL.FTZ R171, R136, R171 ;  /* 0x000000ab88ab7220 */ /* 0x000fe40000410000 */
        /* <DEDUP_REMOVED lines=83> */
.L_x_1007:
[----:B------:R-:W-:Y:S05]  /*2850*/  BSYNC B1 ;  /* 0x0000000000017941 */ /* 0x000fea0003800000 */
.L_x_1006:
[----:B0-----:R-:W-:-:S05]  /*2860*/  IMAD.MOV.U32 R117, RZ, RZ, c[0x0][0x160] ;  /* 0x00005800ff757624 */ /* 0x001fca00078e00ff */
[----:B------:R-:W-:-:S04]  /*2870*/  LEA R126, R117, R126, 0x2 ;  /* 0x0000007e757e7211 */ /* 0x000fc800078e10ff */
[----:B------:R-:W-:-:S13]  /*2880*/  ISETP.GE.AND P0, PT, R126, c[0x0][0x164], PT ;  /* 0x000059007e007a0c */ /* 0x000fda0003f06270 */
[----:B-----5:R-:W-:Y:S01]  /*2890*/  @P0 CALL.REL.NOINC `(.L_x_997) ;  /* 0x0000001000000944 */ /* 0x020fe20003c00000 */
[----:B------:R-:W-:Y:S05]  /*28a0*/  BRA `(.L_x_1008) ;  /* 0xffffdb7000007947 */ /* 0x000fea000383ffff */
.L_x_997:
[----:B0-----:R-:W-:Y:S05]  /*28b0*/  BSYNC B0 ;  /* 0x0000000000007941 */ /* 0x001fea0003800000 */
.L_x_996:
        /* <DEDUP_REMOVED lines=196> */
.L_x_1010:
[----:B------:R-:W-:Y:S05]  /*3500*/  BSYNC B0 ;  /* 0x0000000000007941 */ /* 0x000fea0003800000 */
.L_x_1009:
        /* <DEDUP_REMOVED lines=23> */
.L_x_1012:
[----:B------:R-:W-:Y:S05]  /*3680*/  BSYNC B0 ;  /* 0x0000000000007941 */ /* 0x000fea0003800000 */
.L_x_1011:
        /* <DEDUP_REMOVED lines=23> */
.L_x_1014:
[----:B------:R-:W-:Y:S05]  /*3800*/  BSYNC B0 ;  /* 0x0000000000007941 */ /* 0x000fea0003800000 */
.L_x_1013:
        /* <DEDUP_REMOVED lines=15> */
.L_x_1002:
[----:B------:R-:W-:Y:S01]  /*3900*/  HFMA2.MMA R132, -RZ, RZ, 0, 5.9604644775390625e-08 ;  /* 0x00000001ff847435 */ /* 0x000fe200000001ff */
[----:B------:R-:W-:Y:S02]  /*3910*/  MOV R119, R171 ;  /* 0x000000ab00777202 */ /* 0x000fe40000000f00 */
[----:B------:R-:W-:Y:S02]  /*3920*/  MOV R129, 0x1f ;  /* 0x0000001f00817802 */ /* 0x000fe40000000f00 */
[----:B------:R-:W-:-:S02]  /*3930*/  MOV R134, 0xffffffff ;  /* 0xffffffff00867802 */ /* 0x000fc40000000f00 */
[----:B------:R-:W-:Y:S02]  /*3940*/  MOV R116, 0x3960 ;  /* 0x0000396000747802 */ /* 0x000fe40000000f00 */
[----:B0----5:R-:W-:Y:S05]  /*3950*/  CALL.REL.NOINC `($__internal_64_$__cuda_sm70_shflsync_bfly_p) ;  /* 0x0000046000007944 */ /* 0x021fea0003c00000 */
[----:B-1----:R-:W-:Y:S01]  /*3960*/  MOV R118, R119 ;  /* 0x0000007700767202 */ /* 0x002fe20000000f00 */
[----:B0-----:R-:W-:Y:S05]  /*3970*/  BRA `(.L_x_1015) ;  /* 0xffffdc1000007947 */ /* 0x001fea000383ffff */
.L_x_1003:
[----:B------:R-:W-:Y:S01]  /*3980*/  HFMA2.MMA R132, -RZ, RZ, 0, 5.9604644775390625e-08 ;  /* 0x00000001ff847435 */ /* 0x000fe200000001ff */
[----:B------:R-:W-:Y:S01]  /*3990*/  MOV R119, R170 ;  /* 0x000000aa00777202 */ /* 0x000fe20000000f00 */
[----:B------:R-:W-:Y:S01]  /*39a0*/  IMAD.MOV.U32 R129, RZ, RZ, 0x1f ;  /* 0x0000001fff817424 */ /* 0x000fe200078e00ff */
[----:B------:R-:W-:Y:S02]  /*39b0*/  MOV R134, 0xffffffff ;  /* 0xffffffff00867802 */ /* 0x000fe40000000f00 */
[----:B------:R-:W-:Y:S02]  /*39c0*/  MOV R116, 0x39e0 ;  /* 0x000039e000747802 */ /* 0x000fe40000000f00 */
[----:B012--5:R-:W-:Y:S05]  /*39d0*/  CALL.REL.NOINC `($__internal_64_$__cuda_sm70_shflsync_bfly_p) ;  /* 0x000003e000007944 */ /* 0x027fea0003c00000 */
[----:B------:R-:W-:Y:S01]  /*39e0*/  FADD.FTZ R171, R118, R171 ;  /* 0x000000ab76ab7221 */ /* 0x000fe20000010000 */
[----:B0-----:R-:W-:Y:S01]  /*39f0*/  HFMA2.MMA R132, -RZ, RZ, 0, 1.1920928955078125e-07 ;  /* 0x00000002ff847435 */ /* 0x001fe200000001ff */
[----:B-1----:R-:W-:Y:S01]  /*3a00*/  FADD.FTZ R170, R170, R119 ;  /* 0x00000077aaaa7221 */ /* 0x002fe20000010000 */
[----:B------:R-:W-:Y:S02]  /*3a10*/  MOV R129, 0x1f ;  /* 0x0000001f00817802 */ /* 0x000fe40000000f00 */
[----:B------:R-:W-:-:S02]  /*3a20*/  MOV R134, 0xffffffff ;  /* 0xffffffff00867802 */ /* 0x000fc40000000f00 */
[----:B------:R-:W-:Y:S02]  /*3a30*/  MOV R119, R171 ;  /* 0x000000ab00777202 */ /* 0x000fe40000000f00 */
[----:B------:R-:W-:Y:S02]  /*3a40*/  MOV R116, 0x3a60 ;  /* 0x00003a6000747802 */ /* 0x000fe40000000f00 */
[----:B------:R-:W-:Y:S05]  /*3a50*/  CALL.REL.NOINC `($__internal_64_$__cuda_sm70_shflsync_bfly_p) ;  /* 0x0000036000007944 */ /* 0x000fea0003c00000 */
[----:B0-----:R-:W-:Y:S01]  /*3a60*/  HFMA2.MMA R132, -RZ, RZ, 0, 1.1920928955078125e-07 ;  /* 0x00000002ff847435 */ /* 0x001fe200000001ff */
[----:B-1----:R-:W-:Y:S01]  /*3a70*/  MOV R118, R119 ;  /* 0x0000007700767202 */ /* 0x002fe20000000f00 */
[----:B------:R-:W-:Y:S01]  /*3a80*/  IMAD.MOV.U32 R134, RZ, RZ, -0x1 ;  /* 0xffffffffff867424 */ /* 0x000fe200078e00ff */
[----:B------:R-:W-:Y:S02]  /*3a90*/  MOV R119, R170 ;  /* 0x000000aa00777202 */ /* 0x000fe40000000f00 */
[----:B------:R-:W-:Y:S02]  /*3aa0*/  MOV R129, 0x1f ;  /* 0x0000001f00817802 */ /* 0x000fe40000000f00 */
[----:B------:R-:W-:Y:S02]  /*3ab0*/  MOV R116, 0x3ad0 ;  /* 0x00003ad000747802 */ /* 0x000fe40000000f00 */
[----:B------:R-:W-:Y:S05]  /*3ac0*/  CALL.REL.NOINC `($__internal_64_$__cuda_sm70_shflsync_bfly_p) ;  /* 0x000002f000007944 */ /* 0x000fea0003c00000 */
[----:B------:R-:W-:Y:S01]  /*3ad0*/  FADD.FTZ R171, R118, R171 ;  /* 0x000000ab76ab7221 */ /* 0x000fe20000010000 */
[----:B0-----:R-:W-:Y:S01]  /*3ae0*/  HFMA2.MMA R132, -RZ, RZ, 0, 2.384185791015625e-07 ;  /* 0x00000004ff847435 */ /* 0x001fe200000001ff */
[----:B-1----:R-:W-:Y:S01]  /*3af0*/  FADD.FTZ R170, R170, R119 ;  /* 0x00000077aaaa7221 */ /* 0x002fe20000010000 */
[----:B------:R-:W-:-:S02]  /*3b00*/  MOV R129, 0x1f ;  /* 0x0000001f00817802 */ /* 0x000fc40000000f00 */
[----:B------:R-:W-:Y:S02]  /*3b10*/  MOV R134, 0xffffffff ;  /* 0xffffffff00867802 */ /* 0x000fe40000000f00 */
[----:B------:R-:W-:Y:S02]  /*3b20*/  MOV R119, R171 ;  /* 0x000000ab00777202 */ /* 0x000fe40000000f00 */
[----:B------:R-:W-:Y:S02]  /*3b30*/  MOV R116, 0x3b50 ;  /* 0x00003b5000747802 */ /* 0x000fe40000000f00 */
[----:B------:R-:W-:Y:S05]  /*3b40*/  CALL.REL.NOINC `($__internal_64_$__cuda_sm70_shflsync_bfly_p) ;  /* 0x0000027000007944 */ /* 0x000fea0003c00000 */
[----:B0-----:R-:W-:Y:S01]  /*3b50*/  HFMA2.MMA R132, -RZ, RZ, 0, 2.384185791015625e-07 ;  /* 0x00000004ff847435 */ /* 0x001fe200000001ff */
[----:B-1----:R-:W-:Y:S02]  /*3b60*/  MOV R118, R119 ;  /* 0x0000007700767202 */ /* 0x002fe40000000f00 */
[----:B------:R-:W-:Y:S02]  /*3b70*/  MOV R119, R170 ;  /* 0x000000aa00777202 */ /* 0x000fe40000000f00 */
[----:B------:R-:W-:Y:S02]  /*3b80*/  MOV R129, 0x1f ;  /* 0x0000001f00817802 */ /* 0x000fe40000000f00 */
[----:B------:R-:W-:-:S02]  /*3b90*/  MOV R134, 0xffffffff ;  /* 0xffffffff00867802 */ /* 0x000fc40000000f00 */
[----:B------:R-:W-:Y:S02]  /*3ba0*/  MOV R116, 0x3bc0 ;  /* 0x00003bc000747802 */ /* 0x000fe40000000f00 */
[----:B------:R-:W-:Y:S05]  /*3bb0*/  CALL.REL.NOINC `($__internal_64_$__cuda_sm70_shflsync_bfly_p) ;  /* 0x0000020000007944 */ /* 0x000fea0003c00000 */
[----:B------:R-:W-:Y:S01]  /*3bc0*/  FADD.FTZ R171, R118, R171 ;  /* 0x000000ab76ab7221 */ /* 0x000fe20000010000 */
[----:B0-----:R-:W-:Y:S01]  /*3bd0*/  HFMA2.MMA R129, -RZ, RZ, 0, 1.847743988037109375e-06 ;  /* 0x0000001fff817435 */ /* 0x001fe200000001ff */
[----:B-1----:R-:W-:Y:S01]  /*3be0*/  FADD.FTZ R130, R170, R119 ;  /* 0x00000077aa827221 */ /* 0x002fe20000010000 */
[----:B------:R-:W-:Y:S01]  /*3bf0*/  MOV R134, 0xffffffff ;  /* 0xffffffff00867802 */ /* 0x000fe20000000f00 */
[----:B------:R-:W-:Y:S01]  /*3c00*/  IMAD.MOV.U32 R132, RZ, RZ, 0x8 ;  /* 0x00000008ff847424 */ /* 0x000fe200078e00ff */
[----:B------:R-:W-:Y:S02]  /*3c10*/  MOV R119, R171 ;  /* 0x000000ab00777202 */ /* 0x000fe40000000f00 */
[----:B------:R-:W-:Y:S02]  /*3c20*/  MOV R116, 0x3c40 ;  /* 0x00003c4000747802 */ /* 0x000fe40000000f00 */
[----:B------:R-:W-:Y:S05]  /*3c30*/  CALL.REL.NOINC `($__internal_64_$__cuda_sm70_shflsync_bfly_p) ;  /* 0x0000018000007944 */ /* 0x000fea0003c00000 */
[----:B0-----:R-:W-:Y:S01]  /*3c40*/  HFMA2.MMA R132, -RZ, RZ, 0, 4.76837158203125e-07 ;  /* 0x00000008ff847435 */ /* 0x001fe200000001ff */
[----:B-1----:R-:W-:Y:S02]  /*3c50*/  MOV R118, R119 ;  /* 0x0000007700767202 */ /* 0x002fe40000000f00 */
[----:B------:R-:W-:-:S02]  /*3c60*/  MOV R119, R130 ;  /* 0x0000008200777202 */ /* 0x000fc40000000f00 */
[----:B------:R-:W-:Y:S02]  /*3c70*/  MOV R129, 0x1f ;  /* 0x0000001f00817802 */ /* 0x000fe40000000f00 */
[----:B------:R-:W-:Y:S02]  /*3c80*/  MOV R134, 0xffffffff ;  /* 0xffffffff00867802 */ /* 0x000fe40000000f00 */
[----:B------:R-:W-:Y:S02]  /*3c90*/  MOV R116, 0x3cb0 ;  /* 0x00003cb000747802 */ /* 0x000fe40000000f00 */
[----:B------:R-:W-:Y:S05]  /*3ca0*/  CALL.REL.NOINC `($__internal_64_$__cuda_sm70_shflsync_bfly_p) ;  /* 0x0000011000007944 */ /* 0x000fea0003c00000 */
[----:B------:R-:W-:Y:S01]  /*3cb0*/  FADD.FTZ R128, R118, R171 ;  /* 0x000000ab76807221 */ /* 0x000fe20000010000 */
[----:B0-----:R-:W-:Y:S01]  /*3cc0*/  HFMA2.MMA R132, -RZ, RZ, 0, 9.5367431640625e-07 ;  /* 0x00000010ff847435 */ /* 0x001fe200000001ff */
[----:B-1----:R-:W-:Y:S01]  /*3cd0*/  FADD.FTZ R130, R130, R119 ;  /* 0x0000007782827221 */ /* 0x002fe20000010000 */
[----:B------:R-:W-:Y:S01]  /*3ce0*/  MOV R134, 0xffffffff ;  /* 0xffffffff00867802 */ /* 0x000fe20000000f00 */
[----:B------:R-:W-:Y:S01]  /*3cf0*/  IMAD.MOV.U32 R129, RZ, RZ, 0x1f ;  /* 0x0000001fff817424 */ /* 0x000fe200078e00ff */
[----:B------:R-:W-:Y:S02]  /*3d00*/  MOV R119, R128 ;  /* 0x0000008000777202 */ /* 0x000fe40000000f00 */
[----:B------:R-:W-:-:S02]  /*3d10*/  MOV R116, 0x3d30 ;  /* 0x00003d3000747802 */ /* 0x000fc40000000f00 */
[----:B------:R-:W-:Y:S05]  /*3d20*/  CALL.REL.NOINC `($__internal_64_$__cuda_sm70_shflsync_bfly_p) ;  /* 0x0000009000007944 */ /* 0x000fea0003c00000 */
[----:B0-----:R-:W-:Y:S01]  /*3d30*/  HFMA2.MMA R132, -RZ, RZ, 0, 9.5367431640625e-07 ;  /* 0x00000010ff847435 */ /* 0x001fe200000001ff */
[----:B-1----:R-:W-:-:S02]  /*3d40*/  MOV R131, R119 ;  /* 0x0000007700837202 */ /* 0x002fc40000000f00 */
[----:B------:R-:W-:Y:S02]  /*3d50*/  MOV R119, R130 ;  /* 0x0000008200777202 */ /* 0x000fe40000000f00 */
[----:B------:R-:W-:Y:S02]  /*3d60*/  MOV R129, 0x1f ;  /* 0x0000001f00817802 */ /* 0x000fe40000000f00 */
[----:B------:R-:W-:Y:S02]  /*3d70*/  MOV R134, 0xffffffff ;  /* 0xffffffff00867802 */ /* 0x000fe40000000f00 */
[----:B------:R-:W-:Y:S02]  /*3d80*/  MOV R116, 0x3da0 ;  /* 0x00003da000747802 */ /* 0x000fe40000000f00 */
[----:B------:R-:W-:Y:S05]  /*3d90*/  CALL.REL.NOINC `($__internal_64_$__cuda_sm70_shflsync_bfly_p) ;  /* 0x0000002000007944 */ /* 0x000fea0003c00000 */
[----:B-1----:R-:W-:Y:S01]  /*3da0*/  MOV R117, R119 ;  /* 0x0000007700757202 */ /* 0x002fe20000000f00 */
[----:B0-----:R-:W-:Y:S05]  /*3db0*/  BRA `(.L_x_1016) ;  /* 0xffffd8f000007947 */ /* 0x001fea000383ffff */
        .weak           $__internal_64_$__cuda_sm70_shflsync_bfly_p
        .type           $__internal_64_$__cuda_sm70_shflsync_bfly_p,@function
        .size           $__internal_64_$__cuda_sm70_shflsync_bfly_p,(.L_x_2010 - $__internal_64_$__cuda_sm70_shflsync_bfly_p)
$__internal_64_$__cuda_sm70_shflsync_bfly_p:
[----:B------:R-:W-:Y:S01]  /*3dc0*/  HFMA2.MMA R117, -RZ, RZ, 0, 0 ;  /* 0x00000000ff757435 */ /* 0x000fe200000001ff */
[----:B------:R-:W-:Y:S04]  /*3dd0*/  WARPSYNC R134 ;  /* 0x0000008600007348 */ /* 0x000fe80003800000 */
[----:B------:R0:W1:Y:S01]  /*3de0*/  SHFL.BFLY PT, R119, R119, R132, R129 ;  /* 0x0c00008477777389 */ /* 0x00006200000e0081 */
[----:B------:R-:W-:Y:S05]  /*3df0*/  RET.REL.NODEC R116 `(_ZN10layer_norm31ln_parallel_residual_bwd_kernelINS_13Kernel_traitsIf6__halfS2_S2_fjLj512ELj1ELj4ELj1ELj16ENS_18Kernel_traits_baseILj512EfS2_S2_S2_fjLj128EEEEELb1ELb0ELb0EEEvNS_9BwdParamsE) ;  /* 0xffffc20074007950 */ /* 0x000fea0003c3ffff */
.L_x_1017:
        /* <DEDUP_REMOVED lines=16> */
.L_x_2010:


//--------------------- .text._ZN10layer_norm31ln_parallel_residual_bwd_kernelINS_13Kernel_traitsIf6__halfS2_S2_fjLj512ELj1ELj4ELj1ELj16ENS_18Kernel_traits_baseILj512EfS2_S2_S2_fjLj128EEEEELb1ELb0ELb1EEEvNS_9BwdParamsE --------------------------
	.section	.text._ZN10layer_norm31ln_parallel_residual_bwd_kernelINS_13Kernel_traitsIf6__halfS2_S2_fjLj512ELj1ELj4ELj1ELj16ENS_18Kernel_traits_baseILj512EfS2_S2_S2_fjLj128EEEEELb1ELb0ELb1EEEvNS_9BwdParamsE,"ax",@progbits
	.sectioninfo	@"SHI_REGISTERS=180"
	.align	128
        .global         _ZN10layer_norm31ln_parallel_residual_bwd_kernelINS_13Kernel_traitsIf6__halfS2_S2_fjLj512ELj1ELj4ELj1ELj16ENS_18Kernel_traits_baseILj512EfS2_S2_S2_fjLj128EEEEELb1ELb0ELb1EEEvNS_9BwdParamsE
        .type           _ZN10layer_norm31ln_parallel_residual_bwd_kernelINS_13Kernel_traitsIf6__halfS2_S2_fjLj512ELj1ELj4ELj1ELj16ENS_18Kernel_traits_baseILj512EfS2_S2_S2_fjLj128EEEEELb1ELb0ELb1EEEvNS_9BwdParamsE,@function
        .size           _ZN10layer_norm31ln_parallel_residual_bwd_kernelINS_13Kernel_traitsIf6__halfS2_S2_fjLj512ELj1ELj4ELj1ELj16ENS_18Kernel_traits_baseILj512EfS2_S2_S2_fjLj128EEEEELb1ELb0ELb1EEEvNS_9BwdParamsE,(.L_x_2011 - _ZN10layer_norm31ln_parallel_residual_bwd_kernelINS_13Kernel_traitsIf6__halfS2_S2_fjLj512ELj1ELj4ELj1ELj16ENS_18Kernel_traits_baseILj512EfS2_S2_S2_fjLj128EEEEELb1ELb0ELb1EEEvNS_9BwdParamsE)
        .other          _ZN10layer_norm31ln_parallel_residual_bwd_kernelINS_13Kernel_traitsIf6__halfS2_S2_fjLj512ELj1ELj4ELj1ELj16ENS_18Kernel_traits_baseILj512EfS2_S2_S2_fjLj128EEEEELb1ELb0ELb1EEEvNS_9BwdParamsE,@"STO_CUDA_ENTRY STV_DEFAULT"
_ZN10layer_norm31ln_parallel_residual_bwd_kernelINS_13Kernel_traitsIf6__halfS2_S2_fjLj512ELj1ELj4ELj1ELj16ENS_18Kernel_traits_baseILj512EfS2_S2_S2_fjLj128EEEEELb1ELb0ELb1EEEvNS_9BwdParamsE:
.text._ZN10layer_norm31ln_parallel_residual_bwd_kernelINS_13Kernel_traitsIf6__halfS2_S2_fjLj512ELj1ELj4ELj1ELj16ENS_18Kernel_traits_baseILj512EfS2_S2_S2_fjLj128EEEEELb1ELb0ELb1EEEvNS_9BwdParamsE:
        /* <DEDUP_REMOVED lines=42> */
.L_x_1019:
        /* <DEDUP_REMOVED lines=49> */
.L_x_1025:
[----:B------:R-:W-:Y:S01]  /*05b0*/  IMAD R52, R140, c[0x0][0x168], RZ ;  /* 0x00005a008c347a24 */ /* 0x000fe200078e02ff */
[----:B------:R-:W-:-:S02]  /*05c0*/  LOP3.LUT R54, R0, 0x1f, RZ, 0xc0, !PT ;  /* 0x0000001f00367812 */ /* 0x000fc400078ec0ff */
[----:B------:R-:W-:Y:S02]  /*05d0*/  MOV R72, 0x10 ;  /* 0x0000001000487802 */ /* 0x000fe40000000f00 */
        /* <DEDUP_REMOVED lines=8> */
[----:B------:R-:W-:-:S03]  /*0660*/  IMAD.WIDE R68, R140, R79, c[0x0][0x1a0] ;  /* 0x000068008c447625 */ /* 0x000fc600078e024f */
[----:B------:R-:W2:Y:S01]  /*0670*/  LDG.E.128 R52, [R52.64] ;  /* 0x0000000434347981 */ /* 0x000ea2000c1e1d00 */
[----:B------:R-:W-:-:S03]  /*0680*/  IMAD.WIDE.U32 R60, R81, R72, c[0x0][0x210] ;  /* 0x00008400513c7625 */ /* 0x000fc600078e0048 */
[----:B------:R0:W3:Y:S01]  /*0690*/  LDG.E R163, [R68.64] ;  /* 0x0000000444a37981 */ /* 0x0000e2000c1e1900 */
[C---:B------:R-:W-:Y:S01]  /*06a0*/  IMAD.WIDE.U32 R56, R81.reuse, R72, c[0x0][0x208] ;  /* 0x0000820051387625 */ /* 0x040fe200078e0048 */
[----:B------:R-:W-:Y:S02]  /*06b0*/  IADD3 R155, R81, 0x20, RZ ;  /* 0x00000020519b7810 */ /* 0x000fe40007ffe0ff */
[----:B------:R-:W4:Y:S01]  /*06c0*/  LDG.E.128 R60, [R60.64] ;  /* 0x000000043c3c7981 */ /* 0x000f22000c1e1d00 */
[----:B------:R-:W-:-:S03]  /*06d0*/  IMAD.WIDE R78, R140, R79, c[0x0][0x1a8] ;  /* 0x00006a008c4e7625 */ /* 0x000fc600078e024f */
[----:B------:R-:W4:Y:S01]  /*06e0*/  LDG.E.128 R56, [R56.64] ;  /* 0x0000000438387981 */ /* 0x000f22000c1e1d00 */
[----:B------:R-:W-:-:S03]  /*06f0*/  SHF.L.U32 R150, R155, 0x4, RZ ;  /* 0x000000049b967819 */ /* 0x000fc600000006ff */
[----:B------:R1:W4:Y:S01]  /*0700*/  LDG.E R151, [R78.64] ;  /* 0x000000044e977981 */ /* 0x000322000c1e1900 */
[----:B------:R-:W-:Y:S02]  /*0710*/  SHF.R.U32.HI R149, RZ, 0x1c, R155 ;  /* 0x0000001cff957819 */ /* 0x000fe4000001169b */
[----:B------:R-:W-:-:S04]  /*0720*/  IADD3 R64, P0, R150, c[0x0][0x188], RZ ;  /* 0x0000620096407a10 */ /* 0x000fc80007f1e0ff */
        /* <DEDUP_REMOVED lines=9> */
[----:B------:R-:W-:Y:S02]  /*07c0*/  ISETP.NE.AND.EX P1, PT, RZ, c[0x0][0x21c], PT, P1 ;  /* 0x00008700ff007a0c */ /* 0x000fe40003f25310 */
[----:B------:R-:W-:Y:S02]  /*07d0*/  SHF.L.U32 R80, R81, 0x3, RZ ;  /* 0x0000000351507819 */ /* 0x000fe400000006ff */
[----:B------:R-:W-:-:S07]  /*07e0*/  SHF.R.U32.HI R157, RZ, 0x1d, R81 ;  /* 0x0000001dff9d7819 */ /* 0x000fce0000011651 */
        /* <DEDUP_REMOVED lines=21> */
[----:B--2---:R-:W-:Y:S01]  /*0940*/  HADD2.F32 R160, -RZ, R52.H0_H0 ;  /* 0x20000034ffa07230 */ /* 0x004fe20000004100 */
[----:B---3--:R-:W-:Y:S01]  /*0950*/  FSEL R173, R163, RZ, !P2 ;  /* 0x000000ffa3ad7208 */ /* 0x008fe20005000000 */
[--C-:B------:R-:W-:Y:S02]  /*0960*/  HADD2.F32 R161, -RZ, R53.reuse.H0_H0 ;  /* 0x20000035ffa17230 */ /* 0x100fe40000004100 */
[----:B------:R-:W-:Y:S02]  /*0970*/  HADD2.F32 R164, -RZ, R53.H1_H1 ;  /* 0x30000035ffa47230 */ /* 0x000fe40000004100 */
[--C-:B------:R-:W-:Y:S02]  /*0980*/  HADD2.F32 R165, -RZ, R54.reuse.H0_H0 ;  /* 0x20000036ffa57230 */ /* 0x100fe40000004100 */
[----:B------:R-:W-:Y:S01]  /*0990*/  HADD2.F32 R168, -RZ, R54.H1_H1 ;  /* 0x30000036ffa87230 */ /* 0x000fe20000004100 */
[----:B------:R-:W-:Y:S01]  /*09a0*/  FADD.FTZ R54, R160, -R173 ;  /* 0x800000ada0367221 */ /* 0x000fe20000010000 */
[----:B----4-:R-:W-:-:S02]  /*09b0*/  HADD2.F32 R53, -RZ, R60.H0_H0 ;  /* 0x2000003cff357230 */ /* 0x010fc40000004100 */
[--C-:B------:R-:W-:Y:S02]  /*09c0*/  HADD2.F32 R169, -RZ, R55.reuse.H0_H0 ;  /* 0x20000037ffa97230 */ /* 0x100fe40000004100 */
[----:B------:R-:W-:Y:S01]  /*09d0*/  HADD2.F32 R172, -RZ, R55.H1_H1 ;  /* 0x30000037ffac7230 */ /* 0x000fe20000004100 */
[----:B------:R-:W-:Y:S01]  /*09e0*/  FMUL.FTZ R54, R151, R54 ;  /* 0x0000003697367220 */ /* 0x000fe20000410000 */
[----:B------:R-:W-:Y:S02]  /*09f0*/  HADD2.F32 R55, -RZ, R56.H0_H0 ;  /* 0x20000038ff377230 */ /* 0x000fe40000004100 */
[----:B------:R-:W-:Y:S01]  /*0a00*/  HADD2.F32 R158, -RZ, R52.H1_H1 ;  /* 0x30000034ff9e7230 */ /* 0x000fe20000004100 */
[----:B------:R-:W-:Y:S01]  /*0a10*/  FMUL.FTZ R52, R16, R53 ;  /* 0x0000003510347220 */ /* 0x000fe20000410000 */
[--C-:B-1----:R-:W-:Y:S02]  /*0a20*/  HADD2.F32 R155, -RZ, R58.reuse.H0_H0 ;  /* 0x2000003aff9b7230 */ /* 0x102fe40000004100 */
[----:B0-----:R-:W-:Y:S01]  /*0a30*/  HADD2.F32 R157, -RZ, R58.H1_H1 ;  /* 0x3000003aff9d7230 */ /* 0x001fe20000004100 */
[C---:B------:R-:W-:Y:S01]  /*0a40*/  FADD.FTZ R58, -R173.reuse, R161 ;  /* 0x000000a1ad3a7221 */ /* 0x040fe20000010100 */
[----:B------:R-:W-:Y:S01]  /*0a50*/  HADD2.F32 R159, -RZ, R60.H1_H1 ;  /* 0x3000003cff9f7230 */ /* 0x000fe20000004100 */
[----:B------:R-:W-:Y:S01]  /*0a60*/  FADD.FTZ R60, -R173, R165 ;  /* 0x000000a5ad3c7221 */ /* 0x000fe20000010100 */
[----:B------:R-:W-:-:S02]  /*0a70*/  HADD2.F32 R163, -RZ, R61.H0_H0 ;  /* 0x2000003dffa37230 */ /* 0x000fc40000004100 */
[--C-:B------:R-:W-:Y:S02]  /*0a80*/  HADD2.F32 R167, -RZ, R62.reuse.H0_H0 ;  /* 0x2000003effa77230 */ /* 0x100fe40000004100 */
[----:B------:R-:W-:Y:S01]  /*0a90*/  HADD2.F32 R160, -RZ, R62.H1_H1 ;  /* 0x3000003effa07230 */ /* 0x000fe20000004100 */
[----:B------:R-:W-:Y:S01]  /*0aa0*/  FADD.FTZ R145, R55, R145 ;  /* 0x0000009137917221 */ /* 0x000fe20000010000 */
[----:B------:R-:W-:Y:S01]  /*0ab0*/  HADD2.F32 R153, -RZ, R57.H0_H0 ;  /* 0x20000039ff997230 */ /* 0x000fe20000004100 */
[-C--:B------:R-:W-:Y:S01]  /*0ac0*/  FFMA.FTZ R147, R54, R55.reuse, R147 ;  /* 0x0000003736937223 */ /* 0x080fe20000010093 */
[--C-:B------:R-:W-:Y:S01]  /*0ad0*/  HADD2.F32 R171, -RZ, R59.reuse.H0_H0 ;  /* 0x2000003bffab7230 */ /* 0x100fe20000004100 */
[----:B------:R-:W-:Y:S01]  /*0ae0*/  FFMA.FTZ R55, R32, R55, R52 ;  /* 0x0000003720377223 */ /* 0x000fe20000010034 */
[----:B------:R-:W-:Y:S01]  /*0af0*/  HADD2.F32 R156, -RZ, R59.H1_H1 ;  /* 0x3000003bff9c7230 */ /* 0x000fe20000004100 */
[C---:B------:R-:W-:Y:S01]  /*0b00*/  FMUL.FTZ R58, R151.reuse, R58 ;  /* 0x0000003a973a7220 */ /* 0x040fe20000410000 */
[--C-:B------:R-:W-:Y:S01]  /*0b10*/  HADD2.F32 R170, -RZ, R63.reuse.H0_H0 ;  /* 0x2000003fffaa7230 */ /* 0x100fe20000004100 */
[----:B------:R-:W-:Y:S01]  /*0b20*/  FMUL.FTZ R59, R18, R163 ;  /* 0x000000a3123b7220 */ /* 0x000fe20000410000 */
[----:B------:R-:W-:Y:S01]  /*0b30*/  HADD2.F32 R174, -RZ, R63.H1_H1 ;  /* 0x3000003fffae7230 */ /* 0x000fe20000004100 */
[----:B------:R-:W-:Y:S01]  /*0b40*/  FMUL.FTZ R60, R151, R60 ;  /* 0x0000003c973c7220 */ /* 0x000fe20000410000 */
[----:B------:R-:W-:Y:S01]  /*0b50*/  HADD2.F32 R152, -RZ, R56.H1_H1 ;  /* 0x30000038ff987230 */ /* 0x000fe20000004100 */
[----:B------:R-:W-:-:S02]  /*0b60*/  FMUL.FTZ R63, R12, R167 ;  /* 0x000000a70c3f7220 */ /* 0x000fc40000410000 */
[----:B------:R-:W-:Y:S02]  /*0b70*/  FMUL.FTZ R52, R13, R160 ;  /* 0x000000a00d347220 */ /* 0x000fe40000410000 */
[C---:B------:R-:W-:Y:S02]  /*0b80*/  FADD.FTZ R172, -R173.reuse, R172 ;  /* 0x000000acadac7221 */ /* 0x040fe40000010100 */
[----:B------:R-:W-:Y:S01]  /*0b90*/  FADD.FTZ R56, -R173, R158 ;  /* 0x0000009ead387221 */ /* 0x000fe20000010100 */
[----:B------:R-:W-:Y:S01]  /*0ba0*/  HADD2.F32 R154, -RZ, R57.H1_H1 ;  /* 0x30000039ff9a7230 */ /* 0x000fe20000004100 */
[----:B------:R-:W-:Y:S02]  /*0bb0*/  FADD.FTZ R136, R153, R136 ;  /* 0x0000008899887221 */ /* 0x000fe40000010000 */
[-C--:B------:R-:W-:Y:S02]  /*0bc0*/  FFMA.FTZ R137, R58, R153.reuse, R137 ;  /* 0x000000993a897223 */ /* 0x080fe40000010089 */
[----:B------:R-:W-:-:S02]  /*0bd0*/  FFMA.FTZ R59, R34, R153, R59 ;  /* 0x00000099223b7223 */ /* 0x000fc4000001003b */
[----:B------:R-:W-:Y:S02]  /*0be0*/  FADD.FTZ R128, R155, R128 ;  /* 0x000000809b807221 */ /* 0x000fe40000010000 */
[-C--:B------:R-:W-:Y:S02]  /*0bf0*/  FFMA.FTZ R130, R60, R155.reuse, R130 ;  /* 0x0000009b3c827223 */ /* 0x080fe40000010082 */
[----:B------:R-:W-:Y:S01]  /*0c00*/  FFMA.FTZ R63, R28, R155, R63 ;  /* 0x0000009b1c3f7223 */ /* 0x000fe2000001003f */
[----:B------:R-:W-:Y:S01]  /*0c10*/  HADD2.F32 R166, -RZ, R61.H1_H1 ;  /* 0x3000003dffa67230 */ /* 0x000fe20000004100 */
[----:B------:R-:W-:Y:S02]  /*0c20*/  FFMA.FTZ R153, R29, R157, R52 ;  /* 0x0000009d1d997223 */ /* 0x000fe40000010034 */
[C---:B------:R-:W-:Y:S02]  /*0c30*/  FMUL.FTZ R155, R151.reuse, R172 ;  /* 0x000000ac979b7220 */ /* 0x040fe40000410000 */
[----:B------:R-:W-:-:S02]  /*0c40*/  FMUL.FTZ R56, R151, R56 ;  /* 0x0000003897387220 */ /* 0x000fc40000410000 */
[----:B------:R-:W-:Y:S02]  /*0c50*/  FMUL.FTZ R57, R17, R159 ;  /* 0x0000009f11397220 */ /* 0x000fe40000410000 */
[----:B------:R-:W-:Y:S02]  /*0c60*/  FMUL.FTZ R52, R15, R174 ;  /* 0x000000ae0f347220 */ /* 0x000fe40000410000 */
[----:B------:R-:W-:Y:S02]  /*0c70*/  FADD.FTZ R164, -R173, R164 ;  /* 0x000000a4ada47221 */ /* 0x000fe40000010100 */
[----:B------:R-:W-:Y:S02]  /*0c80*/  FADD.FTZ R116, R156, R116 ;  /* 0x000000749c747221 */ /* 0x000fe40000010000 */
[----:B------:R-:W-:Y:S02]  /*0c90*/  FFMA.FTZ R118, R155, R156, R118 ;  /* 0x0000009c9b767223 */ /* 0x000fe40000010076 */
[----:B------:R-:W-:-:S02]  /*0ca0*/  FADD.FTZ R141, R152, R141 ;  /* 0x0000008d988d7221 */ /* 0x000fc40000010000 */
[-C--:B------:R-:W-:Y:S02]  /*0cb0*/  FFMA.FTZ R142, R56, R152.reuse, R142 ;  /* 0x00000098388e7223 */ /* 0x080fe4000001008e */
[----:B------:R-:W-:Y:S02]  /*0cc0*/  FFMA.FTZ R57, R33, R152, R57 ;  /* 0x0000009821397223 */ /* 0x000fe40000010039 */
[----:B------:R-:W-:Y:S01]  /*0cd0*/  FFMA.FTZ R156, R31, R156, R52 ;  /* 0x0000009c1f9c7223 */ /* 0x000fe20000010034 */
[--C-:B------:R-:W-:Y:S01]  /*0ce0*/  HADD2.F32 R52, -RZ, R64.reuse.H0_H0 ;  /* 0x20000040ff347230 */ /* 0x100fe20000004100 */
[----:B------:R-:W-:Y:S01]  /*0cf0*/  FMUL.FTZ R61, R151, R164 ;  /* 0x000000a4973d7220 */ /* 0x000fe20000410000 */
[----:B------:R-:W-:Y:S01]  /*0d00*/  HADD2.F32 R64, -RZ, R64.H1_H1 ;  /* 0x30000040ff407230 */ /* 0x000fe20000004100 */
[----:B------:R-:W-:Y:S02]  /*0d10*/  FMUL.FTZ R62, R19, R166 ;  /* 0x000000a6133e7220 */ /* 0x000fe40000410000 */
[----:B------:R-:W-:Y:S01]  /*0d20*/  FADD.FTZ R152, -R173, R168 ;  /* 0x000000a8ad987221 */ /* 0x000fe20000010100 */
[--C-:B------:R-:W-:Y:S01]  /*0d30*/  HADD2.F32 R161, -RZ, R67.reuse.H0_H0 ;  /* 0x20000043ffa17230 */ /* 0x100fe20000004100 */
[----:B------:R-:W-:Y:S01]  /*0d40*/  FADD.FTZ R143, R53, R143 ;  /* 0x0000008f358f7221 */ /* 0x000fe20000010000 */
[----:B------:R-:W-:Y:S01]  /*0d50*/  HADD2.F32 R67, -RZ, R67.H1_H1 ;  /* 0x30000043ff437230 */ /* 0x000fe20000004100 */
[----:B------:R-:W-:Y:S01]  /*0d60*/  FFMA.FTZ R144, R54, R53, R144 ;  /* 0x0000003536907223 */ /* 0x000fe20000010090 */
[--C-:B------:R-:W-:Y:S01]  /*0d70*/  HADD2.F32 R53, -RZ, R65.reuse.H0_H0 ;  /* 0x20000041ff357230 */ /* 0x100fe20000004100 */
[----:B------:R-:W-:Y:S01]  /*0d80*/  FADD.FTZ R132, R154, R132 ;  /* 0x000000849a847221 */ /* 0x000fe20000010000 */
[----:B------:R-:W-:Y:S01]  /*0d90*/  HADD2.F32 R65, -RZ, R65.H1_H1 ;  /* 0x30000041ff417230 */ /* 0x000fe20000004100 */
[----:B------:R-:W-:-:S02]  /*0da0*/  FFMA.FTZ R134, R61, R154, R134 ;  /* 0x0000009a3d867223 */ /* 0x000fc40000010086 */
[----:B------:R-:W-:Y:S02]  /*0db0*/  FFMA.FTZ R62, R35, R154, R62 ;  /* 0x0000009a233e7223 */ /* 0x000fe4000001003e */
[----:B------:R-:W-:Y:S02]  /*0dc0*/  FMUL.FTZ R152, R151, R152 ;  /* 0x0000009897987220 */ /* 0x000fe40000410000 */
[----:B------:R-:W-:Y:S02]  /*0dd0*/  FADD.FTZ R154, -R173, R169 ;  /* 0x000000a9ad9a7221 */ /* 0x000fe40000010100 */
[----:B------:R-:W-:Y:S02]  /*0de0*/  FADD.FTZ R129, R166, R129 ;  /* 0x00000081a6817221 */ /* 0x000fe40000010000 */
[----:B------:R-:W-:Y:S01]  /*0df0*/  FFMA.FTZ R131, R61, R166, R131 ;  /* 0x000000a63d837223 */ /* 0x000fe20000010083 */
[----:B------:R-:W-:Y:S01]  /*0e00*/  HADD2.F32 R166, -RZ, R72.H1_H1 ;  /* 0x30000048ffa67230 */ /* 0x000fe20000004100 */
[----:B------:R-:W-:-:S02]  /*0e10*/  FADD.FTZ R52, -R173, R52 ;  /* 0x00000034ad347221 */ /* 0x000fc40000010100 */
[----:B------:R-:W-:Y:S02]  /*0e20*/  FADD.FTZ R64, -R173, R64 ;  /* 0x00000040ad407221 */ /* 0x000fe40000010100 */
[----:B------:R-:W-:Y:S02]  /*0e30*/  FADD.FTZ R113, R174, R113 ;  /* 0x00000071ae717221 */ /* 0x000fe40000010000 */
[----:B------:R-:W-:Y:S02]  /*0e40*/  FFMA.FTZ R115, R155, R174, R115 ;  /* 0x000000ae9b737223 */ /* 0x000fe40000010073 */
[----:B------:R-:W-:Y:S02]  /*0e50*/  FADD.FTZ R138, R159, R138 ;  /* 0x0000008a9f8a7221 */ /* 0x000fe40000010000 */
[----:B------:R-:W-:Y:S01]  /*0e60*/  FFMA.FTZ R139, R56, R159, R139 ;  /* 0x0000009f388b7223 */ /* 0x000fe2000001008b */
[----:B------:R-:W-:Y:S01]  /*0e70*/  HADD2.F32 R159, -RZ, R66.H0_H0 ;  /* 0x20000042ff9f7230 */ /* 0x000fe20000004100 */
[----:B------:R-:W-:-:S02]  /*0e80*/  FADD.FTZ R121, R160, R121 ;  /* 0x00000079a0797221 */ /* 0x000fc40000010000 */
[----:B------:R-:W-:Y:S01]  /*0e90*/  FFMA.FTZ R123, R152, R160, R123 ;  /* 0x000000a0987b7223 */ /* 0x000fe2000001007b */
[----:B------:R-:W-:Y:S01]  /*0ea0*/  HADD2.F32 R160, -RZ, R66.H1_H1 ;  /* 0x30000042ffa07230 */ /* 0x000fe20000004100 */
[----:B------:R-:W-:Y:S01]  /*0eb0*/  FADD.FTZ R174, -R173, R67 ;  /* 0x00000043adae7221 */ /* 0x000fe20000010100 */
[----:B------:R-:W-:Y:S01]  /*0ec0*/  HADD2.F32 R67, -RZ, R68.H1_H1 ;  /* 0x30000044ff437230 */ /* 0x000fe20000004100 */
[----:B------:R-:W-:Y:S02]  /*0ed0*/  FMUL.FTZ R154, R151, R154 ;  /* 0x0000009a979a7220 */ /* 0x000fe40000410000 */
[----:B------:R-:W-:Y:S02]  /*0ee0*/  FADD.FTZ R158, -R173, R65 ;  /* 0x00000041ad9e7221 */ /* 0x000fe40000010100 */
[C---:B------:R-:W-:Y:S02]  /*0ef0*/  FMUL.FTZ R65, R151.reuse, R52 ;  /* 0x0000003497417220 */ /* 0x040fe40000410000 */
[----:B------:R-:W-:-:S02]  /*0f00*/  FMUL.FTZ R64, R151, R64 ;  /* 0x0000004097407220 */ /* 0x000fc40000410000 */
[----:B------:R-:W-:Y:S02]  /*0f10*/  FADD.FTZ R124, R157, R124 ;  /* 0x0000007c9d7c7221 */ /* 0x000fe40000010000 */
[----:B------:R-:W-:Y:S02]  /*0f20*/  FFMA.FTZ R126, R152, R157, R126 ;  /* 0x0000009d987e7223 */ /* 0x000fe4000001007e */
[----:B------:R-:W-:Y:S02]  /*0f30*/  FADD.FTZ R125, R167, R125 ;  /* 0x0000007da77d7221 */ /* 0x000fe40000010000 */
[----:B------:R-:W-:Y:S01]  /*0f40*/  FFMA.FTZ R127, R60, R167, R127 ;  /* 0x000000a73c7f7223 */ /* 0x000fe2000001007f */
[----:B------:R-:W-:Y:S01]  /*0f50*/  HADD2.F32 R167, -RZ, R73.H1_H1 ;  /* 0x30000049ffa77230 */ /* 0x000fe20000004100 */
[----:B------:R-:W-:Y:S02]  /*0f60*/  FMUL.FTZ R52, R9, R166 ;  /* 0x000000a609347220 */ /* 0x000fe40000410000 */
[----:B------:R-:W-:-:S02]  /*0f70*/  FMUL.FTZ R157, R14, R170 ;  /* 0x000000aa0e9d7220 */ /* 0x000fc40000410000 */
[----:B------:R-:W-:Y:S02]  /*0f80*/  FADD.FTZ R133, R163, R133 ;  /* 0x00000085a3857221 */ /* 0x000fe40000010000 */
[----:B------:R-:W-:Y:S01]  /*0f90*/  FFMA.FTZ R135, R58, R163, R135 ;  /* 0x000000a33a877223 */ /* 0x000fe20000010087 */
[----:B------:R-:W-:Y:S01]  /*0fa0*/  HADD2.F32 R163, -RZ, R72.H0_H0 ;  /* 0x20000048ffa37230 */ /* 0x000fe20000004100 */
[C---:B------:R-:W-:Y:S02]  /*0fb0*/  FADD.FTZ R66, -R173.reuse, R53 ;  /* 0x00000035ad427221 */ /* 0x040fe40000010100 */
[----:B------:R-:W-:Y:S02]  /*0fc0*/  FADD.FTZ R117, R170, R117 ;  /* 0x00000075aa757221 */ /* 0x000fe40000010000 */
[----:B------:R-:W-:Y:S02]  /*0fd0*/  FFMA.FTZ R119, R154, R170, R119 ;  /* 0x000000aa9a777223 */ /* 0x000fe40000010077 */
[C---:B------:R-:W-:Y:S01]  /*0fe0*/  FADD.FTZ R164, -R173.reuse, R159 ;  /* 0x0000009fada47221 */ /* 0x040fe20000010100 */
[--C-:B------:R-:W-:Y:S01]  /*0ff0*/  HADD2.F32 R159, -RZ, R69.reuse.H0_H0 ;  /* 0x20000045ff9f7230 */ /* 0x100fe20000004100 */
[----:B------:R-:W-:Y:S01]  /*1000*/  FADD.FTZ R170, -R173, R160 ;  /* 0x000000a0adaa7221 */ /* 0x000fe20000010100 */
[----:B------:R-:W-:Y:S01]  /*1010*/  HADD2.F32 R160, -RZ, R69.H1_H1 ;  /* 0x30000045ffa07230 */ /* 0x000fe20000004100 */
[----:B------:R-:W-:-:S02]  /*1020*/  FADD.FTZ R109, R67, R109 ;  /* 0x0000006d436d7221 */ /* 0x000fc40000010000 */
[-C--:B------:R-:W-:Y:S01]  /*1030*/  FFMA.FTZ R108, R64, R67.reuse, R108 ;  /* 0x00000043406c7223 */ /* 0x080fe2000001006c */
[--C-:B------:R-:W-:Y:S01]  /*1040*/  HADD2.F32 R176, -RZ, R71.reuse.H1_H1 ;  /* 0x30000047ffb07230 */ /* 0x100fe20000004100 */
[----:B------:R-:W-:Y:S01]  /*1050*/  FADD.FTZ R172, -R173, R161 ;  /* 0x000000a1adac7221 */ /* 0x000fe20000010100 */
[----:B------:R-:W-:Y:S01]  /*1060*/  HADD2.F32 R173, -RZ, R71.H0_H0 ;  /* 0x20000047ffad7230 */ /* 0x000fe20000004100 */
[----:B------:R-:W-:Y:S02]  /*1070*/  FFMA.FTZ R67, R25, R67, R52 ;  /* 0x0000004319437223 */ /* 0x000fe40000010034 */
[----:B------:R-:W-:Y:S01]  /*1080*/  FADD.FTZ R72, RZ, R55 ;  /* 0x00000037ff487221 */ /* 0x000fe20000010000 */
[----:B------:R-:W-:Y:S01]  /*1090*/  HADD2.F32 R53, -RZ, R68.H0_H0 ;  /* 0x20000044ff357230 */ /* 0x000fe20000004100 */
[----:B------:R-:W-:Y:S02]  /*10a0*/  FADD.FTZ R120, R171, R120 ;  /* 0x00000078ab787221 */ /* 0x000fe40000010000 */
[----:B------:R-:W-:-:S02]  /*10b0*/  FFMA.FTZ R122, R154, R171, R122 ;  /* 0x000000ab9a7a7223 */ /* 0x000fc4000001007a */
[----:B------:R-:W-:Y:S01]  /*10c0*/  FFMA.FTZ R157, R30, R171, R157 ;  /* 0x000000ab1e9d7223 */ /* 0x000fe2000001009d */
[----:B------:R-:W-:Y:S01]  /*10d0*/  HADD2.F32 R171, -RZ, R74.H1_H1 ;  /* 0x3000004affab7230 */ /* 0x000fe20000004100 */
[----:B------:R-:W-:Y:S02]  /*10e0*/  FMUL.FTZ R69, R151, R66 ;  /* 0x0000004297457220 */ /* 0x000fe40000410000 */
[----:B------:R-:W-:Y:S02]  /*10f0*/  FFMA.FTZ R52, R54, R55, RZ ;  /* 0x0000003736347223 */ /* 0x000fe400000100ff */
[----:B------:R-:W-:Y:S02]  /*1100*/  FMUL.FTZ R71, R11, R167 ;  /* 0x000000a70b477220 */ /* 0x000fe40000410000 */
[----:B------:R-:W-:Y:S02]  /*1110*/  FMUL.FTZ R66, R151, R158 ;  /* 0x0000009e97427220 */ /* 0x000fe40000410000 */
[----:B------:R-:W-:-:S02]  /*1120*/  FMUL.FTZ R68, R8, R163 ;  /* 0x000000a308447220 */ /* 0x000fc40000410000 */
[----:B------:R-:W-:Y:S01]  /*1130*/  FADD.FTZ R158, R57, R72 ;  /* 0x00000048399e7221 */ /* 0x000fe20000010000 */
[----:B------:R-:W-:Y:S01]  /*1140*/  HADD2.F32 R169, -RZ, R70.H1_H1 ;  /* 0x30000046ffa97230 */ /* 0x000fe20000004100 */
[----:B------:R-:W-:Y:S02]  /*1150*/  FFMA.FTZ R52, R56, R57, R52 ;  /* 0x0000003938347223 */ /* 0x000fe40000010034 */
[----:B------:R-:W-:Y:S02]  /*1160*/  FADD.FTZ R100, R160, R100 ;  /* 0x00000064a0647221 */ /* 0x000fe40000010000 */
[-C--:B------:R-:W-:Y:S02]  /*1170*/  FFMA.FTZ R101, R66, R160.reuse, R101 ;  /* 0x000000a042657223 */ /* 0x080fe40000010065 */
[----:B------:R-:W-:Y:S02]  /*1180*/  FFMA.FTZ R71, R27, R160, R71 ;  /* 0x000000a01b477223 */ /* 0x000fe40000010047 */
[----:B------:R-:W-:-:S02]  /*1190*/  FADD.FTZ R112, R53, R112 ;  /* 0x0000007035707221 */ /* 0x000fc40000010000 */
[-C--:B------:R-:W-:Y:S02]  /*11a0*/  FFMA.FTZ R114, R65, R53.reuse, R114 ;  /* 0x0000003541727223 */ /* 0x080fe40000010072 */
[----:B------:R-:W-:Y:S02]  /*11b0*/  FFMA.FTZ R68, R24, R53, R68 ;  /* 0x0000003518447223 */ /* 0x000fe40000010044 */
[----:B------:R-:W-:Y:S02]  /*11c0*/  FMUL.FTZ R160, R5, R171 ;  /* 0x000000ab05a07220 */ /* 0x000fe40000410000 */
[----:B------:R-:W-:Y:S01]  /*11d0*/  FADD.FTZ R53, R59, R158 ;  /* 0x0000009e3b357221 */ /* 0x000fe20000010000 */
[--C-:B------:R-:W-:Y:S01]  /*11e0*/  HADD2.F32 R175, -RZ, R75.reuse.H0_H0 ;  /* 0x2000004bffaf7230 */ /* 0x100fe20000004100 */
[----:B------:R-:W-:Y:S01]  /*11f0*/  FFMA.FTZ R52, R58, R59, R52 ;  /* 0x0000003b3a347223 */ /* 0x000fe20000010034 */
[----:B------:R-:W-:Y:S01]  /*1200*/  HADD2.F32 R177, -RZ, R75.H1_H1 ;  /* 0x3000004bffb17230 */ /* 0x000fe20000004100 */
[----:B------:R-:W-:-:S02]  /*1210*/  FFMA.FTZ R75, R21, R169, R160 ;  /* 0x000000a9154b7223 */ /* 0x000fc400000100a0 */
[----:B------:R-:W-:Y:S02]  /*1220*/  FADD.FTZ R160, R62, R53 ;  /* 0x000000353ea07221 */ /* 0x000fe40000010000 */
[----:B------:R-:W-:Y:S02]  /*1230*/  FFMA.FTZ R52, R61, R62, R52 ;  /* 0x0000003e3d347223 */ /* 0x000fe40000010034 */
[----:B------:R-:W-:Y:S01]  /*1240*/  FADD.FTZ R160, R63, R160 ;  /* 0x000000a03fa07221 */ /* 0x000fe20000010000 */
[----:B------:R-:W-:Y:S01]  /*1250*/  HADD2.F32 R165, -RZ, R73.H0_H0 ;  /* 0x20000049ffa57230 */ /* 0x000fe20000004100 */
[----:B------:R-:W-:Y:S02]  /*1260*/  FFMA.FTZ R52, R60, R63, R52 ;  /* 0x0000003f3c347223 */ /* 0x000fe40000010034 */
[----:B------:R-:W-:Y:S02]  /*1270*/  FMUL.FTZ R73, R151, R164 ;  /* 0x000000a497497220 */ /* 0x000fe40000410000 */
[----:B------:R-:W-:-:S02]  /*1280*/  FADD.FTZ R164, R153, R160 ;  /* 0x000000a099a47221 */ /* 0x000fc40000010000 */
[----:B------:R-:W-:Y:S02]  /*1290*/  FFMA.FTZ R52, R152, R153, R52 ;  /* 0x0000009998347223 */ /* 0x000fe40000010034 */
[----:B------:R-:W-:Y:S02]  /*12a0*/  FADD.FTZ R53, R157, R164 ;  /* 0x000000a49d357221 */ /* 0x000fe40000010000 */
[----:B------:R-:W-:Y:S02]  /*12b0*/  FFMA.FTZ R52, R154, R157, R52 ;  /* 0x0000009d9a347223 */ /* 0x000fe40000010034 */
[----:B------:R-:W-:Y:S02]  /*12c0*/  FADD.FTZ R53, R156, R53 ;  /* 0x000000359c357221 */ /* 0x000fe40000010000 */
[----:B------:R-:W-:Y:S01]  /*12d0*/  FFMA.FTZ R164, R155, R156, R52 ;  /* 0x0000009c9ba47223 */ /* 0x000fe20000010034 */
[----:B------:R-:W-:Y:S01]  /*12e0*/  HADD2.F32 R161, -RZ, R70.H0_H0 ;  /* 0x20000046ffa17230 */ /* 0x000fe20000004100 */
[----:B------:R-:W-:-:S02]  /*12f0*/  FADD.FTZ R52, R68, R53 ;  /* 0x0000003544347221 */ /* 0x000fc40000010000 */
[----:B------:R-:W-:Y:S02]  /*1300*/  FMUL.FTZ R70, R10, R165 ;  /* 0x000000a50a467220 */ /* 0x000fe40000410000 */
[----:B------:R-:W-:Y:S01]  /*1310*/  FFMA.FTZ R53, R65, R68, R164 ;  /* 0x0000004441357223 */ /* 0x000fe200000100a4 */
[----:B------:R-:W-:Y:S01]  /*1320*/  HADD2.F32 R168, -RZ, R74.H0_H0 ;  /* 0x2000004affa87230 */ /* 0x000fe20000004100 */
[----:B------:R-:W-:Y:S02]  /*1330*/  FADD.FTZ R111, R163, R111 ;  /* 0x0000006fa36f7221 */ /* 0x000fe40000010000 */
[----:B------:R-:W-:Y:S02]  /*1340*/  FFMA.FTZ R110, R65, R163, R110 ;  /* 0x000000a3416e7223 */ /* 0x000fe4000001006e */
[----:B------:R-:W-:Y:S02]  /*1350*/  FFMA.FTZ R70, R26, R159, R70 ;  /* 0x0000009f1a467223 */ /* 0x000fe40000010046 */
[----:B------:R-:W-:-:S02]  /*1360*/  FADD.FTZ R163, R52, R67 ;  /* 0x0000004334a37221 */ /* 0x000fc40000010000 */
        /* <DEDUP_REMOVED lines=48> */
.L_x_1026:
        /* <DEDUP_REMOVED lines=18> */
.L_x_1027:
[----:B--2---:R-:W-:Y:S01]  /*1790*/  FADD.FTZ R168, R168, R165 ;  /* 0x000000a5a8a87221 */ /* 0x004fe20000010000 */
[----:B-----5:R-:W-:Y:S01]  /*17a0*/  @P0 MOV R164, R76 ;  /* 0x0000004c00a40202 */ /* 0x020fe20000000f00 */
[----:B-1----:R-:W-:Y:S01]  /*17b0*/  FADD.FTZ R52, R52, R167 ;  /* 0x000000a734347221 */ /* 0x002fe20000010000 */
[----:B------:R-:W-:Y:S01]  /*17c0*/  MOV R163, R80 ;  /* 0x0000005000a37202 */ /* 0x000fe20000000f00 */
[----:B------:R-:W-:Y:S01]  /*17d0*/  FMUL.FTZ R53, R168, c[0x0][0x1e0] ;  /* 0x00007800a8357a20 */ /* 0x000fe20000410000 */
[----:B------:R-:W-:Y:S01]  /*17e0*/  @P0 LOP3.LUT P5, RZ, R164, 0xff, RZ, 0xc0, !PT ;  /* 0x000000ffa4ff0812 */ /* 0x000fe200078ac0ff */
[----:B------:R-:W-:Y:S01]  /*17f0*/  FMUL.FTZ R170, R52, c[0x0][0x1e0] ;  /* 0x0000780034aa7a20 */ /* 0x000fe20000410000 */
[----:B------:R-:W-:Y:S01]  /*1800*/  @P1 HADD2.F32 R52, -RZ, R37.H0_H0 ;  /* 0x20000025ff341230 */ /* 0x000fe20000004100 */
[----:B------:R-:W-:Y:S02]  /*1810*/  LOP3.LUT P6, RZ, R163, 0xff, RZ, 0xc0, !PT ;  /* 0x000000ffa3ff7812 */ /* 0x000fe400078cc0ff */
[----:B------:R-:W-:-:S02]  /*1820*/  FSEL R53, R53, RZ, !P2 ;  /* 0x000000ff35357208 */ /* 0x000fc40005000000 */
[----:B------:R-:W-:Y:S02]  /*1830*/  LOP3.LUT P2, RZ, R80, 0xff00, RZ, 0xc0, !PT ;  /* 0x0000ff0050ff7812 */ /* 0x000fe4000784c0ff */
[----:B------:R-:W-:Y:S01]  /*1840*/  @P0 LOP3.LUT P3, RZ, R76, 0xff00, RZ, 0xc0, !PT ;  /* 0x0000ff004cff0812 */ /* 0x000fe2000786c0ff */
[-CC-:B------:R-:W-:Y:S01]  /*1850*/  FFMA.FTZ R54, R54, R170.reuse, R53.reuse ;  /* 0x000000aa36367223 */ /* 0x180fe20000010035 */
[----:B------:R-:W-:Y:S01]  /*1860*/  LOP3.LUT P4, RZ, R80, 0xff0000, RZ, 0xc0, !PT ;  /* 0x00ff000050ff7812 */ /* 0x000fe2000788c0ff */
[-CC-:B------:R-:W-:Y:S02]  /*1870*/  FFMA.FTZ R61, R61, R170.reuse, R53.reuse ;  /* 0x000000aa3d3d7223 */ /* 0x180fe40000010035 */
[----:B------:R-:W-:Y:S01]  /*1880*/  FADD.FTZ R54, R55, -R54 ;  /* 0x8000003637367221 */ /* 0x000fe20000010000 */
[----:B------:R-:W-:Y:S01]  /*1890*/  @P1 HADD2.F32 R55, -RZ, R36.H0_H0 ;  /* 0x20000024ff371230 */ /* 0x000fe20000004100 */
[----:B------:R-:W-:Y:S02]  /*18a0*/  FFMA.FTZ R58, R58, R170, R53 ;  /* 0x000000aa3a3a7223 */ /* 0x000fe40000010035 */
[----:B------:R-:W-:-:S02]  /*18b0*/  FMUL.FTZ R54, R151, R54 ;  /* 0x0000003697367220 */ /* 0x000fc40000410000 */
[----:B------:R-:W-:Y:S02]  /*18c0*/  FFMA.FTZ R56, R56, R170, R53 ;  /* 0x000000aa38387223 */ /* 0x000fe40000010035 */
[----:B------:R-:W-:Y:S02]  /*18d0*/  FADD.FTZ R62, R62, -R61 ;  /* 0x8000003d3e3e7221 */ /* 0x000fe40000010000 */
[----:B------:R-:W-:Y:S01]  /*18e0*/  FADD.FTZ R58, R59, -R58 ;  /* 0x8000003a3b3a7221 */ /* 0x000fe20000010000 */
[----:B------:R-:W-:Y:S01]  /*18f0*/  @P1 HADD2.F32 R59, -RZ, R37.H1_H1 ;  /* 0x30000025ff3b1230 */ /* 0x000fe20000004100 */
[----:B------:R-:W-:Y:S01]  /*1900*/  @P1 FADD.FTZ R54, R54, R55 ;  /* 0x0000003736361221 */ /* 0x000fe20000010000 */
[----:B------:R-:W-:Y:S01]  /*1910*/  MOV R55, R78 ;  /* 0x0000004e00377202 */ /* 0x000fe20000000f00 */
[----:B------:R-:W-:Y:S01]  /*1920*/  FADD.FTZ R56, R57, -R56 ;  /* 0x8000003839387221 */ /* 0x000fe20000010000 */
[----:B------:R-:W-:Y:S01]  /*1930*/  @P1 HADD2.F32 R57, -RZ, R36.H1_H1 ;  /* 0x30000024ff391230 */ /* 0x000fe20000004100 */
[----:B------:R-:W-:-:S02]  /*1940*/  FMUL.FTZ R166, R151, R62 ;  /* 0x0000003e97a67220 */ /* 0x000fc40000410000 */
[C---:B0-----:R-:W-:Y:S01]  /*1950*/  FMUL.FTZ R165, R151.reuse, R58 ;  /* 0x0000003a97a57220 */ /* 0x041fe20000410000 */
[--C-:B------:R-:W-:Y:S01]  /*1960*/  @P1 HADD2.F32 R58, -RZ, R38.reuse.H0_H0 ;  /* 0x20000026ff3a1230 */ /* 0x100fe20000004100 */
[----:B------:R-:W-:Y:S02]  /*1970*/  FMUL.FTZ R62, R54, c[0x0][0x1e8] ;  /* 0x00007a00363e7a20 */ /* 0x000fe40000410000 */
[----:B------:R-:W-:Y:S02]  /*1980*/  FMUL.FTZ R164, R151, R56 ;  /* 0x0000003897a47220 */ /* 0x000fe40000410000 */
[----:B------:R-:W-:Y:S01]  /*1990*/  @P1 FADD.FTZ R166, R166, R59 ;  /* 0x0000003ba6a61221 */ /* 0x000fe20000010000 */
[----:B------:R-:W-:Y:S01]  /*19a0*/  @P1 HADD2.F32 R59, -RZ, R39.H0_H0 ;  /* 0x20000027ff3b1230 */ /* 0x000fe20000004100 */
[----:B------:R-:W-:Y:S01]  /*19b0*/  @P1 FADD.FTZ R165, R165, R52 ;  /* 0x00000034a5a51221 */ /* 0x000fe20000010000 */
[----:B------:R-:W-:Y:S01]  /*19c0*/  FSEL R52, R62, RZ, P6 ;  /* 0x000000ff3e347208 */ /* 0x000fe20003000000 */
[----:B------:R-:W-:Y:S01]  /*19d0*/  @P1 FADD.FTZ R164, R164, R57 ;  /* 0x00000039a4a41221 */ /* 0x000fe20000010000 */
[----:B------:R-:W-:Y:S01]  /*19e0*/  @P0 FSEL R62, R62, RZ, P5 ;  /* 0x000000ff3e3e0208 */ /* 0x000fe20002800000 */
[----:B------:R-:W-:Y:S01]  /*19f0*/  FMUL.FTZ R57, R166, c[0x0][0x1e8] ;  /* 0x00007a00a6397a20 */ /* 0x000fe20000410000 */
[----:B------:R-:W-:Y:S01]  /*1a00*/  LOP3.LUT P5, RZ, R80, 0xff000000, RZ, 0xc0, !PT ;  /* 0xff00000050ff7812 */ /* 0x000fe200078ac0ff */
[-CC-:B------:R-:W-:Y:S01]  /*1a10*/  FFMA.FTZ R56, R60, R170.reuse, R53.reuse ;  /* 0x000000aa3c387223 */ /* 0x180fe20000010035 */
[----:B------:R-:W-:Y:S01]  /*1a20*/  @P0 LOP3.LUT P6, RZ, R76, 0xff0000, RZ, 0xc0, !PT ;  /* 0x00ff00004cff0812 */ /* 0x000fe200078cc0ff */
[----:B------:R-:W-:Y:S01]  /*1a30*/  FMUL.FTZ R61, R164, c[0x0][0x1e8] ;  /* 0x00007a00a43d7a20 */ /* 0x000fe20000410000 */
[----:B------:R-:W-:Y:S01]  /*1a40*/  FSEL R172, R57, RZ, P5 ;  /* 0x000000ff39ac7208 */ /* 0x000fe20002800000 */
[----:B------:R-:W-:Y:S01]  /*1a50*/  FADD.FTZ R56, R63, -R56 ;  /* 0x800000383f387221 */ /* 0x000fe20000010000 */
[----:B------:R-:W-:Y:S01]  /*1a60*/  @P0 LOP3.LUT P5, RZ, R76, 0xff000000, RZ, 0xc0, !PT ;  /* 0xff0000004cff0812 */ /* 0x000fe200078ac0ff */
[-CC-:B------:R-:W-:Y:S01]  /*1a70*/  FFMA.FTZ R152, R152, R170.reuse, R53.reuse ;  /* 0x000000aa98987223 */ /* 0x180fe20000010035 */
[----:B------:R-:W-:Y:S01]  /*1a80*/  FSEL R163, R61, RZ, P2 ;  /* 0x000000ff3da37208 */ /* 0x000fe20001000000 */
[--C-:B------:R-:W-:Y:S01]  /*1a90*/  FFMA.FTZ R69, R69, R170, R53.reuse ;  /* 0x000000aa45457223 */ /* 0x100fe20000010035 */
[----:B------:R-:W-:Y:S01]  /*1aa0*/  @P0 FSEL R60, R57, RZ, P5 ;  /* 0x000000ff393c0208 */ /* 0x000fe20002800000 */
[----:B------:R-:W-:Y:S01]  /*1ab0*/  FADD.FTZ R152, R153, -R152 ;  /* 0x8000009899987221 */ /* 0x000fe20000010000 */
[----:B------:R-:W-:Y:S01]  /*1ac0*/  LOP3.LUT P5, RZ, R55, 0xff, RZ, 0xc0, !PT ;  /* 0x000000ff37ff7812 */ /* 0x000fe200078ac0ff */
[----:B------:R-:W-:Y:S01]  /*1ad0*/  FMUL.FTZ R55, R151, R56 ;  /* 0x0000003897377220 */ /* 0x000fe20000410000 */
[----:B------:R-:W-:Y:S01]  /*1ae0*/  LOP3.LUT P2, RZ, R81, 0xff, RZ, 0xc0, !PT ;  /* 0x000000ff51ff7812 */ /* 0x000fe2000784c0ff */
[----:B------:R-:W-:Y:S01]  /*1af0*/  FFMA.FTZ R73, R73, R170, R53 ;  /* 0x000000aa49497223 */ /* 0x000fe20000010035 */
[----:B------:R-:W-:Y:S01]  /*1b00*/  @P1 HADD2.F32 R57, -RZ, R38.H1_H1 ;  /* 0x30000026ff391230 */ /* 0x000fe20000004100 */
[----:B------:R-:W-:Y:S01]  /*1b10*/  @P1 FADD.FTZ R55, R55, R58 ;  /* 0x0000003a37371221 */ /* 0x000fe20000010000 */
[----:B------:R-:W-:Y:S01]  /*1b20*/  @P1 HADD2.F32 R63, -RZ, R41.H0_H0 ;  /* 0x20000029ff3f1230 */ /* 0x000fe20000004100 */
[----:B------:R-:W-:Y:S01]  /*1b30*/  FADD.FTZ R168, R70, -R69 ;  /* 0x8000004546a87221 */ /* 0x000fe20000010000 */
[----:B------:R-:W-:Y:S01]  /*1b40*/  @P0 FSEL R61, R61, RZ, P3 ;  /* 0x000000ff3d3d0208 */ /* 0x000fe20001800000 */
[----:B------:R-:W-:Y:S01]  /*1b50*/  FMUL.FTZ R56, R55, c[0x0][0x1e8] ;  /* 0x00007a0037387a20 */ /* 0x000fe20000410000 */
[----:B------:R-:W-:Y:S01]  /*1b60*/  LOP3.LUT P3, RZ, R81, 0xff00, RZ, 0xc0, !PT ;  /* 0x0000ff0051ff7812 */ /* 0x000fe2000786c0ff */
[----:B------:R-:W-:Y:S01]  /*1b70*/  FADD.FTZ R74, R74, -R73 ;  /* 0x800000494a4a7221 */ /* 0x000fe20000010000 */
[----:B------:R-:W-:Y:S01]  /*1b80*/  F2FP.PACK_AB R52, R163, R52 ;  /* 0x00000034a334723e */ /* 0x000fe200000000ff */
[----:B------:R-:W-:Y:S01]  /*1b90*/  FMUL.FTZ R152, R151, R152 ;  /* 0x0000009897987220 */ /* 0x000fe20000410000 */
[----:B------:R-:W-:Y:S01]  /*1ba0*/  FSEL R73, R56, RZ, P2 ;  /* 0x000000ff38497208 */ /* 0x000fe20001000000 */
[--C-:B------:R-:W-:Y:S01]  /*1bb0*/  FFMA.FTZ R154, R154, R170, R53.reuse ;  /* 0x000000aa9a9a7223 */ /* 0x100fe20000010035 */
[----:B------:R-:W-:Y:S01]  /*1bc0*/  @P0 LOP3.LUT P2, RZ, R77, 0xff, RZ, 0xc0, !PT ;  /* 0x000000ff4dff0812 */ /* 0x000fe2000784c0ff */
[----:B------:R-:W-:Y:S01]  /*1bd0*/  FMUL.FTZ R168, R151, R168 ;  /* 0x000000a897a87220 */ /* 0x000fe20000410000 */
[----:B------:R-:W-:Y:S01]  /*1be0*/  @P0 F2FP.PACK_AB R62, RZ, R62 ;  /* 0x0000003eff3e023e */ /* 0x000fe200000000ff */
[----:B------:R-:W-:Y:S01]  /*1bf0*/  FFMA.FTZ R65, R65, R170, R53 ;  /* 0x000000aa41417223 */ /* 0x000fe20000010035 */
[----:B------:R-:W-:Y:S01]  /*1c00*/  @P0 F2FP.PACK_AB R61, RZ, R61 ;  /* 0x0000003dff3d023e */ /* 0x000fe200000000ff */
[----:B------:R-:W-:Y:S01]  /*1c10*/  @P1 FADD.FTZ R152, R152, R57 ;  /* 0x0000003998981221 */ /* 0x000fe20000010000 */
[----:B------:R-:W-:Y:S01]  /*1c20*/  @P1 HADD2.F32 R57, -RZ, R39.H1_H1 ;  /* 0x30000027ff391230 */ /* 0x000fe20000004100 */
[----:B------:R-:W-:Y:S01]  /*1c30*/  FADD.FTZ R154, R157, -R154 ;  /* 0x8000009a9d9a7221 */ /* 0x000fe20000010000 */
[----:B------:R-:W-:Y:S01]  /*1c40*/  @P0 F2FP.PACK_AB R60, RZ, R60 ;  /* 0x0000003cff3c023e */ /* 0x000fe200000000ff */
[----:B------:R-:W-:Y:S01]  /*1c50*/  @P1 FADD.FTZ R168, R168, R63 ;  /* 0x0000003fa8a81221 */ /* 0x000fe20000010000 */
[----:B------:R-:W-:Y:S01]  /*1c60*/  @P0 FSEL R63, R56, RZ, P2 ;  /* 0x000000ff383f0208 */ /* 0x000fe20001000000 */
[----:B------:R-:W-:Y:S01]  /*1c70*/  FADD.FTZ R68, R68, -R65 ;  /* 0x8000004144447221 */ /* 0x000fe20000010000 */
[----:B------:R-:W-:Y:S01]  /*1c80*/  ISETP.NE.U32.AND P2, PT, RZ, c[0x0][0x258], PT ;  /* 0x00009600ff007a0c */ /* 0x000fe20003f45070 */
[----:B------:R-:W-:Y:S01]  /*1c90*/  FMUL.FTZ R65, R152, c[0x0][0x1e8] ;  /* 0x00007a0098417a20 */ /* 0x000fe20000410000 */
[----:B------:R-:W-:Y:S01]  /*1ca0*/  @P0 F2FP.PACK_AB R63, RZ, R63 ;  /* 0x0000003fff3f023e */ /* 0x000fe200000000ff */
[----:B------:R-:W-:Y:S01]  /*1cb0*/  FMUL.FTZ R154, R151, R154 ;  /* 0x0000009a979a7220 */ /* 0x000fe20000410000 */
[----:B------:R-:W-:Y:S01]  /*1cc0*/  ISETP.NE.AND.EX P2, PT, RZ, c[0x0][0x25c], PT, P2 ;  /* 0x00009700ff007a0c */ /* 0x000fe20003f45320 */
[----:B------:R-:W-:Y:S01]  /*1cd0*/  FMUL.FTZ R80, R165, c[0x0][0x1e8] ;  /* 0x00007a00a5507a20 */ /* 0x000fe20000410000 */
[----:B------:R-:W-:Y:S01]  /*1ce0*/  FSEL R174, R65, RZ, P3 ;  /* 0x000000ff41ae7208 */ /* 0x000fe20001800000 */
[-C--:B------:R-:W-:Y:S01]  /*1cf0*/  FFMA.FTZ R155, R155, R170.reuse, R53 ;  /* 0x000000aa9b9b7223 */ /* 0x080fe20000010035 */
[----:B------:R-:W-:Y:S01]  /*1d00*/  @P0 LOP3.LUT P3, RZ, R77, 0xff00, RZ, 0xc0, !PT ;  /* 0x0000ff004dff0812 */ /* 0x000fe2000786c0ff */
[----:B------:R-:W-:Y:S01]  /*1d10*/  @P1 FADD.FTZ R154, R154, R59 ;  /* 0x0000003b9a9a1221 */ /* 0x000fe20000010000 */
[--C-:B------:R-:W-:Y:S01]  /*1d20*/  @P1 HADD2.F32 R59, -RZ, R40.reuse.H0_H0 ;  /* 0x20000028ff3b1230 */ /* 0x100fe20000004100 */
[----:B------:R-:W-:Y:S01]  /*1d30*/  FFMA.FTZ R158, R158, R170, R53 ;  /* 0x000000aa9e9e7223 */ /* 0x000fe20000010035 */
[----:B------:R-:W-:Y:S01]  /*1d40*/  FSEL R167, R80, RZ, P4 ;  /* 0x000000ff50a77208 */ /* 0x000fe20002000000 */
[----:B------:R-:W-:Y:S01]  /*1d50*/  FADD.FTZ R156, R156, -R155 ;  /* 0x8000009b9c9c7221 */ /* 0x000fe20000010000 */
[----:B------:R-:W-:Y:S01]  /*1d60*/  LOP3.LUT P4, RZ, R81, 0xff0000, RZ, 0xc0, !PT ;  /* 0x00ff000051ff7812 */ /* 0x000fe2000788c0ff */
[----:B------:R-:W-:Y:S01]  /*1d70*/  FMUL.FTZ R70, R151, R68 ;  /* 0x0000004497467220 */ /* 0x000fe20000410000 */
[----:B------:R-:W-:Y:S01]  /*1d80*/  @P0 FSEL R65, R65, RZ, P3 ;  /* 0x000000ff41410208 */ /* 0x000fe20001800000 */
[----:B------:R-:W-:Y:S01]  /*1d90*/  FMUL.FTZ R68, R154, c[0x0][0x1e8] ;  /* 0x00007a009a447a20 */ /* 0x000fe20000410000 */
[----:B------:R-:W-:Y:S01]  /*1da0*/  @P0 LOP3.LUT P3, RZ, R77, 0xff0000, RZ, 0xc0, !PT ;  /* 0x00ff00004dff0812 */ /* 0x000fe2000786c0ff */
[----:B------:R-:W-:Y:S01]  /*1db0*/  FADD.FTZ R158, R159, -R158 ;  /* 0x8000009e9f9e7221 */ /* 0x000fe20000010000 */
[----:B------:R-:W-:Y:S01]  /*1dc0*/  @P0 FSEL R80, R80, RZ, P6 ;  /* 0x000000ff50500208 */ /* 0x000fe20003000000 */
[----:B------:R-:W-:Y:S01]  /*1dd0*/  FMUL.FTZ R156, R151, R156 ;  /* 0x0000009c979c7220 */ /* 0x000fe20000410000 */
[----:B------:R-:W-:Y:S01]  /*1de0*/  LOP3.LUT P6, RZ, R81, 0xff000000, RZ, 0xc0, !PT ;  /* 0xff00000051ff7812 */ /* 0x000fe200078cc0ff */
[----:B------:R-:W-:Y:S01]  /*1df0*/  @P1 FADD.FTZ R70, R70, R59 ;  /* 0x0000003b46461221 */ /* 0x000fe20000010000 */
[----:B------:R-:W-:Y:S01]  /*1e00*/  @P1 HADD2.F32 R59, -RZ, R43.H0_H0 ;  /* 0x2000002bff3b1230 */ /* 0x000fe20000004100 */
[C---:B------:R-:W-:Y:S01]  /*1e10*/  FSEL R81, R68.reuse, RZ, P4 ;  /* 0x000000ff44517208 */ /* 0x040fe20002000000 */
[----:B------:R-:W-:Y:S01]  /*1e20*/  FMUL.FTZ R158, R151, R158 ;  /* 0x0000009e979e7220 */ /* 0x000fe20000410000 */
[----:B------:R-:W-:Y:S01]  /*1e30*/  @P0 FSEL R68, R68, RZ, P3 ;  /* 0x000000ff44440208 */ /* 0x000fe20001800000 */
[----:B------:R-:W-:Y:S01]  /*1e40*/  @P1 FADD.FTZ R156, R156, R57 ;  /* 0x000000399c9c1221 */ /* 0x000fe20000010000 */
[----:B------:R-:W-:Y:S01]  /*1e50*/  @P2 IADD3 R58, P3, R148, c[0x0][0x258], RZ ;  /* 0x00009600943a2a10 */ /* 0x000fe20007f7e0ff */
[-CC-:B------:R-:W-:Y:S01]  /*1e60*/  FFMA.FTZ R64, R64, R170.reuse, R53.reuse ;  /* 0x000000aa40407223 */ /* 0x180fe20000010035 */
[----:B------:R-:W-:Y:S01]  /*1e70*/  @P0 LOP3.LUT P4, RZ, R77, 0xff000000, RZ, 0xc0, !PT ;  /* 0xff0000004dff0812 */ /* 0x000fe2000788c0ff */
[----:B------:R-:W-:Y:S01]  /*1e80*/  FFMA.FTZ R66, R66, R170, R53 ;  /* 0x000000aa42427223 */ /* 0x000fe20000010035 */
[----:B------:R-:W-:Y:S01]  /*1e90*/  @P2 F2FP.PACK_AB R54, RZ, R54 ;  /* 0x00000036ff36223e */ /* 0x000fe200000000ff */
[----:B------:R-:W-:Y:S01]  /*1ea0*/  @P1 FADD.FTZ R158, R158, R59 ;  /* 0x0000003b9e9e1221 */ /* 0x000fe20000010000 */
[----:B------:R-:W-:Y:S01]  /*1eb0*/  @P2 IADD3.X R59, R162, c[0x0][0x25c], RZ, P3, !PT ;  /* 0x00009700a23b2a10 */ /* 0x000fe20001ffe4ff */
[-CC-:B------:R-:W-:Y:S01]  /*1ec0*/  FFMA.FTZ R72, R72, R170.reuse, R53.reuse ;  /* 0x000000aa48487223 */ /* 0x180fe20000010035 */
[----:B------:R-:W-:Y:S01]  /*1ed0*/  LOP3.LUT P3, RZ, R78, 0xff0000, RZ, 0xc0, !PT ;  /* 0x00ff00004eff7812 */ /* 0x000fe2000786c0ff */
[----:B------:R-:W-:Y:S01]  /*1ee0*/  FMUL.FTZ R69, R156, c[0x0][0x1e8] ;  /* 0x00007a009c457a20 */ /* 0x000fe20000410000 */
[----:B------:R-:W-:Y:S01]  /*1ef0*/  @P2 F2FP.PACK_AB R165, RZ, R165 ;  /* 0x000000a5ffa5223e */ /* 0x000fe200000000ff */
[----:B------:R-:W-:Y:S01]  /*1f00*/  FMUL.FTZ R157, R168, c[0x0][0x1e8] ;  /* 0x00007a00a89d7a20 */ /* 0x000fe20000410000 */
[----:B------:R-:W-:Y:S01]  /*1f10*/  @P2 F2FP.PACK_AB R55, RZ, R55 ;  /* 0x00000037ff37223e */ /* 0x000fe200000000ff */
[----:B------:R-:W-:Y:S01]  /*1f20*/  FFMA.FTZ R160, R160, R170, R53 ;  /* 0x000000aaa0a07223 */ /* 0x000fe20000010035 */
[----:B------:R-:W-:Y:S01]  /*1f30*/  @P1 HADD2.F32 R53, -RZ, R40.H1_H1 ;  /* 0x30000028ff351230 */ /* 0x000fe20000004100 */
[----:B------:R-:W-:Y:S01]  /*1f40*/  FADD.FTZ R64, R67, -R64 ;  /* 0x8000004043407221 */ /* 0x000fe20000010000 */
[----:B------:R-:W-:Y:S01]  /*1f50*/  @P1 HADD2.F32 R67, -RZ, R41.H1_H1 ;  /* 0x30000029ff431230 */ /* 0x000fe20000004100 */
[----:B------:R-:W-:Y:S01]  /*1f60*/  FADD.FTZ R66, R71, -R66 ;  /* 0x8000004247427221 */ /* 0x000fe20000010000 */
[----:B------:R-:W-:Y:S01]  /*1f70*/  FSEL R176, R69, RZ, P6 ;  /* 0x000000ff45b07208 */ /* 0x000fe20003000000 */
[----:B------:R-:W-:Y:S01]  /*1f80*/  FADD.FTZ R72, R75, -R72 ;  /* 0x800000484b487221 */ /* 0x000fe20000010000 */
[----:B------:R-:W-:Y:S01]  /*1f90*/  FSEL R159, R157, RZ, P3 ;  /* 0x000000ff9d9f7208 */ /* 0x000fe20001800000 */
[----:B------:R-:W-:Y:S01]  /*1fa0*/  FADD.FTZ R160, R161, -R160 ;  /* 0x800000a0a1a07221 */ /* 0x000fe20000010000 */
[----:B------:R-:W-:Y:S01]  /*1fb0*/  @P2 F2FP.PACK_AB R154, RZ, R154 ;  /* 0x0000009aff9a223e */ /* 0x000fe200000000ff */
[C---:B------:R-:W-:Y:S01]  /*1fc0*/  FMUL.FTZ R64, R151.reuse, R64 ;  /* 0x0000004097407220 */ /* 0x040fe20000410000 */
[C---:B------:R-:W-:Y:S01]  /*1fd0*/  LOP3.LUT P6, RZ, R78.reuse, 0xff00, RZ, 0xc0, !PT ;  /* 0x0000ff004eff7812 */ /* 0x040fe200078cc0ff */
[C---:B------:R-:W-:Y:S01]  /*1fe0*/  FMUL.FTZ R66, R151.reuse, R66 ;  /* 0x0000004297427220 */ /* 0x040fe20000410000 */
[----:B------:R-:W-:Y:S01]  /*1ff0*/  LOP3.LUT P3, RZ, R78, 0xff000000, RZ, 0xc0, !PT ;  /* 0xff0000004eff7812 */ /* 0x000fe2000786c0ff */
[--C-:B------:R-:W-:Y:S01]  /*2000*/  @P1 HADD2.F32 R57, -RZ, R42.reuse.H0_H0 ;  /* 0x2000002aff391230 */ /* 0x100fe20000004100 */
[C---:B------:R-:W-:Y:S01]  /*2010*/  FMUL.FTZ R74, R151.reuse, R74 ;  /* 0x0000004a974a7220 */ /* 0x040fe20000410000 */
[----:B------:R-:W-:Y:S01]  /*2020*/  @P1 HADD2.F32 R71, -RZ, R42.H1_H1 ;  /* 0x3000002aff471230 */ /* 0x000fe20000004100 */
[C---:B------:R-:W-:Y:S01]  /*2030*/  FMUL.FTZ R72, R151.reuse, R72 ;  /* 0x0000004897487220 */ /* 0x040fe20000410000 */
[----:B------:R-:W-:Y:S01]  /*2040*/  @P1 HADD2.F32 R78, -RZ, R43.H1_H1 ;  /* 0x3000002bff4e1230 */ /* 0x000fe20000004100 */
[----:B------:R-:W-:Y:S01]  /*2050*/  FMUL.FTZ R151, R151, R160 ;  /* 0x000000a097977220 */ /* 0x000fe20000410000 */
[----:B------:R-:W-:Y:S01]  /*2060*/  @P0 FSEL R69, R69, RZ, P4 ;  /* 0x000000ff45450208 */ /* 0x000fe20002000000 */
[----:B------:R-:W-:Y:S01]  /*2070*/  @P1 FADD.FTZ R64, R64, R53 ;  /* 0x0000003540401221 */ /* 0x000fe20000010000 */
[----:B------:R-:W-:Y:S01]  /*2080*/  @P0 MOV R53, R2 ;  /* 0x0000000200350202 */ /* 0x000fe20000000f00 */
[----:B------:R-:W-:Y:S01]  /*2090*/  @P1 FADD.FTZ R66, R66, R67 ;  /* 0x0000004342421221 */ /* 0x000fe20000010000 */
[----:B------:R-:W-:Y:S01]  /*20a0*/  @P2 F2FP.PACK_AB R164, RZ, R164 ;  /* 0x000000a4ffa4223e */ /* 0x000fe200000000ff */
[----:B------:R-:W-:Y:S01]  /*20b0*/  FMUL.FTZ R153, R70, c[0x0][0x1e8] ;  /* 0x00007a0046997a20 */ /* 0x000fe20000410000 */
[----:B------:R-:W-:Y:S01]  /*20c0*/  @P2 F2FP.PACK_AB R166, RZ, R166 ;  /* 0x000000a6ffa6223e */ /* 0x000fe200000000ff */
[----:B------:R-:W-:Y:S01]  /*20d0*/  @P1 FADD.FTZ R74, R74, R57 ;  /* 0x000000394a4a1221 */ /* 0x000fe20000010000 */
[----:B------:R-:W-:Y:S01]  /*20e0*/  @P2 F2FP.PACK_AB R152, RZ, R152 ;  /* 0x00000098ff98223e */ /* 0x000fe200000000ff */
[----:B------:R-:W-:Y:S01]  /*20f0*/  @P1 FADD.FTZ R72, R72, R71 ;  /* 0x0000004748481221 */ /* 0x000fe20000010000 */
[----:B------:R-:W-:Y:S01]  /*2100*/  @P2 F2FP.PACK_AB R156, RZ, R156 ;  /* 0x0000009cff9c223e */ /* 0x000fe200000000ff */
[----:B------:R-:W-:Y:S01]  /*2110*/  @P1 FADD.FTZ R151, R151, R78 ;  /* 0x0000004e97971221 */ /* 0x000fe20000010000 */
[----:B------:R-:W-:Y:S01]  /*2120*/  @P2 PRMT R44, R54, 0x7610, R44 ;  /* 0x00007610362c2816 */ /* 0x000fe2000000002c */
[----:B------:R-:W-:Y:S01]  /*2130*/  FMUL.FTZ R173, R158, c[0x0][0x1e8] ;  /* 0x00007a009ead7a20 */ /* 0x000fe20000410000 */
[----:B------:R-:W-:Y:S01]  /*2140*/  @P2 PRMT R45, R165, 0x7610, R45 ;  /* 0x00007610a52d2816 */ /* 0x000fe2000000002d */
[----:B------:R-:W-:Y:S01]  /*2150*/  FMUL.FTZ R169, R74, c[0x0][0x1e8] ;  /* 0x00007a004aa97a20 */ /* 0x000fe20000410000 */
[----:B------:R-:W-:-:S02]  /*2160*/  @P2 PRMT R46, R55, 0x7610, R46 ;  /* 0x00007610372e2816 */ /* 0x000fc4000000002e */
[----:B------:R-:W-:Y:S02]  /*2170*/  @P2 PRMT R47, R154, 0x7610, R47 ;  /* 0x000076109a2f2816 */ /* 0x000fe4000000002f */
[----:B------:R-:W-:Y:S02]  /*2180*/  IADD3 R56, P4, R148, c[0x0][0x248], RZ ;  /* 0x0000920094387a10 */ /* 0x000fe40007f9e0ff */
[----:B------:R-:W-:Y:S02]  /*2190*/  @P0 LOP3.LUT P1, RZ, R53, 0xff, RZ, 0xc0, !PT ;  /* 0x000000ff35ff0812 */ /* 0x000fe4000782c0ff */
[----:B------:R-:W-:Y:S02]  /*21a0*/  @P2 PRMT R44, R44, 0x5410, R164 ;  /* 0x000054102c2c2816 */ /* 0x000fe400000000a4 */
[----:B------:R-:W-:Y:S02]  /*21b0*/  @P2 PRMT R45, R45, 0x5410, R166 ;  /* 0x000054102d2d2816 */ /* 0x000fe400000000a6 */
[----:B------:R-:W-:-:S02]  /*21c0*/  @P2 PRMT R46, R46, 0x5410, R152 ;  /* 0x000054102e2e2816 */ /* 0x000fc40000000098 */
[----:B------:R-:W-:Y:S02]  /*21d0*/  @P2 PRMT R47, R47, 0x5410, R156 ;  /* 0x000054102f2f2816 */ /* 0x000fe4000000009c */
[----:B------:R-:W-:Y:S02]  /*21e0*/  IADD3.X R57, R162, c[0x0][0x24c], RZ, P4, !PT ;  /* 0x00009300a2397a10 */ /* 0x000fe400027fe4ff */
[----:B------:R-:W-:Y:S01]  /*21f0*/  F2FP.PACK_AB R55, R176, R81 ;  /* 0x00000051b037723e */ /* 0x000fe200000000ff */
[----:B------:R0:W-:Y:S01]  /*2200*/  @P2 STG.E.128 [R58.64], R44 ;  /* 0x0000002c3a002986 */ /* 0x0001e2000c101d04 */
[----:B------:R-:W-:Y:S02]  /*2210*/  F2FP.PACK_AB R54, R174, R73 ;  /* 0x00000049ae36723e */ /* 0x000fe400000000ff */
[----:B------:R-:W-:Y:S02]  /*2220*/  F2FP.PACK_AB R53, R172, R167 ;  /* 0x000000a7ac35723e */ /* 0x000fe400000000ff */
[----:B------:R-:W-:Y:S01]  /*2230*/  @P2 F2FP.PACK_AB R67, RZ, R66 ;  /* 0x00000042ff43223e */ /* 0x000fe200000000ff */
[----:B------:R-:W-:Y:S01]  /*2240*/  FMUL.FTZ R66, R66, c[0x0][0x1e8] ;  /* 0x00007a0042427a20 */ /* 0x000fe20000410000 */
[----:B------:R-:W-:Y:S01]  /*2250*/  FSEL R155, R153, RZ, P5 ;  /* 0x000000ff999b7208 */ /* 0x000fe20002800000 */
[----:B------:R1:W-:Y:S01]  /*2260*/  STG.E.128 [R56.64], R52 ;  /* 0x0000003438007986 */ /* 0x0003e2000c101d04 */
[----:B------:R-:W-:-:S02]  /*2270*/  LOP3.LUT P5, RZ, R79, 0xff0000, RZ, 0xc0, !PT ;  /* 0x00ff00004fff7812 */ /* 0x000fc400078ac0ff */
[----:B------:R-:W-:Y:S01]  /*2280*/  @P2 F2FP.PACK_AB R73, RZ, R151 ;  /* 0x00000097ff49223e */ /* 0x000fe200000000ff */
[----:B------:R-:W-:Y:S01]  /*2290*/  FMUL.FTZ R151, R151, c[0x0][0x1e8] ;  /* 0x00007a0097977a20 */ /* 0x000fe20000410000 */
[----:B------:R-:W-:Y:S02]  /*22a0*/  FSEL R175, R173, RZ, P5 ;  /* 0x000000ffadaf7208 */ /* 0x000fe40002800000 */
[C---:B------:R-:W-:Y:S02]  /*22b0*/  LOP3.LUT P5, RZ, R79.reuse, 0xff000000, RZ, 0xc0, !PT ;  /* 0xff0000004fff7812 */ /* 0x040fe400078ac0ff */
[----:B------:R-:W-:Y:S02]  /*22c0*/  LOP3.LUT P4, RZ, R79, 0xff, RZ, 0xc0, !PT ;  /* 0x000000ff4fff7812 */ /* 0x000fe4000788c0ff */
[----:B------:R-:W-:Y:S02]  /*22d0*/  @P2 F2FP.PACK_AB R70, RZ, R70 ;  /* 0x00000046ff46223e */ /* 0x000fe400000000ff */
[----:B------:R-:W-:-:S02]  /*22e0*/  @P0 F2FP.PACK_AB R80, RZ, R80 ;  /* 0x00000050ff50023e */ /* 0x000fc400000000ff */
[----:B------:R-:W-:Y:S02]  /*22f0*/  @P0 F2FP.PACK_AB R68, RZ, R68 ;  /* 0x00000044ff44023e */ /* 0x000fe400000000ff */
[----:B0-----:R-:W-:Y:S02]  /*2300*/  FSEL R58, R151, RZ, P5 ;  /* 0x000000ff973a7208 */ /* 0x001fe40002800000 */
[----:B-1----:R-:W-:Y:S02]  /*2310*/  FSEL R56, R66, RZ, P3 ;  /* 0x000000ff42387208 */ /* 0x002fe40001800000 */
[----:B------:R-:W-:Y:S02]  /*2320*/  @P2 F2FP.PACK_AB R168, RZ, R168 ;  /* 0x000000a8ffa8223e */ /* 0x000fe400000000ff */
[----:B------:R-:W-:Y:S02]  /*2330*/  F2FP.PACK_AB R53, R56, R159 ;  /* 0x0000009f3835723e */ /* 0x000fe400000000ff */
[----:B------:R-:W-:-:S02]  /*2340*/  @P0 IADD3 R56, P3, R148, c[0x0][0x250], RZ ;  /* 0x0000940094380a10 */ /* 0x000fc40007f7e0ff */
[----:B------:R-:W-:Y:S02]  /*2350*/  @P2 F2FP.PACK_AB R74, RZ, R74 ;  /* 0x0000004aff4a223e */ /* 0x000fe400000000ff */
[----:B------:R-:W-:Y:S02]  /*2360*/  @P2 F2FP.PACK_AB R158, RZ, R158 ;  /* 0x0000009eff9e223e */ /* 0x000fe400000000ff */
[----:B------:R-:W-:Y:S01]  /*2370*/  @P2 F2FP.PACK_AB R71, RZ, R72 ;  /* 0x00000048ff47223e */ /* 0x000fe200000000ff */
[----:B------:R-:W-:Y:S01]  /*2380*/  FMUL.FTZ R72, R72, c[0x0][0x1e8] ;  /* 0x00007a0048487a20 */ /* 0x000fe20000410000 */
[----:B------:R-:W-:Y:S02]  /*2390*/  FSEL R171, R169, RZ, P4 ;  /* 0x000000ffa9ab7208 */ /* 0x000fe40002000000 */
[----:B------:R-:W-:Y:S01]  /*23a0*/  @P2 F2FP.PACK_AB R59, RZ, R64 ;  /* 0x00000040ff3b223e */ /* 0x000fe200000000ff */
[----:B------:R-:W-:Y:S01]  /*23b0*/  FMUL.FTZ R64, R64, c[0x0][0x1e8] ;  /* 0x00007a0040407a20 */ /* 0x000fe20000410000 */
[----:B------:R-:W-:-:S02]  /*23c0*/  @P0 F2FP.PACK_AB R65, RZ, R65 ;  /* 0x00000041ff41023e */ /* 0x000fc400000000ff */
[----:B------:R-:W-:Y:S02]  /*23d0*/  @P0 F2FP.PACK_AB R69, RZ, R69 ;  /* 0x00000045ff45023e */ /* 0x000fe400000000ff */
[----:B------:R-:W-:Y:S02]  /*23e0*/  F2FP.PACK_AB R55, R58, R175 ;  /* 0x000000af3a37723e */ /* 0x000fe400000000ff */
[----:B------:R-:W-:Y:S02]  /*23f0*/  @P0 PRMT R48, R62, 0x7610, R48 ;  /* 0x000076103e300816 */ /* 0x000fe40000000030 */
[----:B------:R-:W-:Y:S02]  /*2400*/  @P0 PRMT R49, R80, 0x7610, R49 ;  /* 0x0000761050310816 */ /* 0x000fe40000000031 */
[----:B------:R-:W-:Y:S02]  /*2410*/  @P0 PRMT R50, R63, 0x7610, R50 ;  /* 0x000076103f320816 */ /* 0x000fe40000000032 */
[----:B------:R-:W-:-:S02]  /*2420*/  @P0 PRMT R51, R68, 0x7610, R51 ;  /* 0x0000761044330816 */ /* 0x000fc40000000033 */
[----:B------:R-:W-:Y:S02]  /*2430*/  @P0 IADD3.X R57, R162, c[0x0][0x254], RZ, P3, !PT ;  /* 0x00009500a2390a10 */ /* 0x000fe40001ffe4ff */
[----:B------:R-:W-:Y:S02]  /*2440*/  @P2 PRMT R44, R70, 0x7610, R44 ;  /* 0x00007610462c2816 */ /* 0x000fe4000000002c */
[----:B------:R-:W-:Y:S02]  /*2450*/  LOP3.LUT P4, RZ, R79, 0xff00, RZ, 0xc0, !PT ;  /* 0x0000ff004fff7812 */ /* 0x000fe4000788c0ff */
[----:B------:R-:W-:Y:S02]  /*2460*/  @P2 PRMT R45, R168, 0x7610, R45 ;  /* 0x00007610a82d2816 */ /* 0x000fe4000000002d */
[----:B------:R-:W-:Y:S02]  /*2470*/  @P2 PRMT R46, R74, 0x7610, R46 ;  /* 0x000076104a2e2816 */ /* 0x000fe4000000002e */
[----:B------:R-:W-:-:S02]  /*2480*/  @P2 PRMT R47, R158, 0x7610, R47 ;  /* 0x000076109e2f2816 */ /* 0x000fc4000000002f */
[----:B------:R-:W-:Y:S02]  /*2490*/  @P2 IADD3 R58, P3, R150, c[0x0][0x258], RZ ;  /* 0x00009600963a2a10 */ /* 0x000fe40007f7e0ff */
[----:B------:R-:W-:Y:S02]  /*24a0*/  @P0 PRMT R48, R48, 0x5410, R61 ;  /* 0x0000541030300816 */ /* 0x000fe4000000003d */
[----:B------:R-:W-:Y:S02]  /*24b0*/  @P0 PRMT R49, R49, 0x5410, R60 ;  /* 0x0000541031310816 */ /* 0x000fe4000000003c */
[----:B------:R-:W-:Y:S02]  /*24c0*/  @P0 PRMT R50, R50, 0x5410, R65 ;  /* 0x0000541032320816 */ /* 0x000fe40000000041 */
[----:B------:R-:W-:Y:S02]  /*24d0*/  @P0 PRMT R51, R51, 0x5410, R69 ;  /* 0x0000541033330816 */ /* 0x000fe40000000045 */
[----:B------:R-:W-:-:S02]  /*24e0*/  @P2 PRMT R44, R44, 0x5410, R59 ;  /* 0x000054102c2c2816 */ /* 0x000fc4000000003b */
[----:B------:R-:W-:Y:S01]  /*24f0*/  FSEL R54, R72, RZ, P4 ;  /* 0x000000ff48367208 */ /* 0x000fe20002000000 */
[----:B------:R0:W-:Y:S01]  /*2500*/  @P0 STG.E.128 [R56.64], R48 ;  /* 0x0000003038000986 */ /* 0x0001e2000c101d04 */
[----:B------:R-:W-:Y:S02]  /*2510*/  @P2 IADD3.X R59, R149, c[0x0][0x25c], RZ, P3, !PT ;  /* 0x00009700953b2a10 */ /* 0x000fe40001ffe4ff */
[----:B------:R-:W-:Y:S02]  /*2520*/  @P2 PRMT R45, R45, 0x5410, R67 ;  /* 0x000054102d2d2816 */ /* 0x000fe40000000043 */
[----:B------:R-:W-:Y:S02]  /*2530*/  @P2 PRMT R46, R46, 0x5410, R71 ;  /* 0x000054102e2e2816 */ /* 0x000fe40000000047 */
[----:B------:R-:W-:Y:S02]  /*2540*/  @P2 PRMT R47, R47, 0x5410, R73 ;  /* 0x000054102f2f2816 */ /* 0x000fe40000000049 */
[----:B------:R-:W-:-:S02]  /*2550*/  FSEL R52, R64, RZ, P6 ;  /* 0x000000ff40347208 */ /* 0x000fc40003000000 */
[----:B------:R-:W-:Y:S01]  /*2560*/  IADD3 R60, P4, R150, c[0x0][0x248], RZ ;  /* 0x00009200963c7a10 */ /* 0x000fe20007f9e0ff */
[----:B------:R-:W-:Y:S01]  /*2570*/  @P2 STG.E.128 [R58.64], R44 ;  /* 0x0000002c3a002986 */ /* 0x000fe2000c101d04 */
[----:B------:R-:W-:Y:S02]  /*2580*/  F2FP.PACK_AB R54, R54, R171 ;  /* 0x000000ab3636723e */ /* 0x000fe400000000ff */
[----:B------:R-:W-:Y:S02]  /*2590*/  F2FP.PACK_AB R52, R52, R155 ;  /* 0x0000009b3434723e */ /* 0x000fe400000000ff */
        /* <DEDUP_REMOVED lines=16> */
[----:B------:R-:W-:-:S02]  /*26a0*/  @P0 F2FP.PACK_AB R52, RZ, R52 ;  /* 0x00000034ff34023e */ /* 0x000fc400000000ff */
[----:B------:R-:W-:Y:S02]  /*26b0*/  @P0 F2FP.PACK_AB R56, RZ, R56 ;  /* 0x00000038ff38023e */ /* 0x000fe400000000ff */
[----:B------:R-:W-:Y:S02]  /*26c0*/  @P0 F2FP.PACK_AB R62, RZ, R62 ;  /* 0x0000003eff3e023e */ /* 0x000fe400000000ff */
[----:B------:R-:W-:Y:S02]  /*26d0*/  @P0 FSEL R55, R151, RZ, P4 ;  /* 0x000000ff97370208 */ /* 0x000fe40002000000 */
[----:B------:R-:W-:Y:S02]  /*26e0*/  @P0 F2FP.PACK_AB R54, RZ, R54 ;  /* 0x00000036ff36023e */ /* 0x000fe400000000ff */
[----:B------:R-:W-:Y:S02]  /*26f0*/  @P0 F2FP.PACK_AB R53, RZ, R53 ;  /* 0x00000035ff35023e */ /* 0x000fe400000000ff */
[----:B------:R-:W-:-:S02]  /*2700*/  @P0 PRMT R50, R52, 0x7610, R50 ;  /* 0x0000761034320816 */ /* 0x000fc40000000032 */
[----:B------:R-:W-:Y:S02]  /*2710*/  @P0 F2FP.PACK_AB R57, RZ, R57 ;  /* 0x00000039ff39023e */ /* 0x000fe400000000ff */
[----:B------:R-:W-:Y:S02]  /*2720*/  @P0 F2FP.PACK_AB R63, RZ, R63 ;  /* 0x0000003fff3f023e */ /* 0x000fe400000000ff */
[----:B------:R-:W-:Y:S02]  /*2730*/  @P0 F2FP.PACK_AB R55, RZ, R55 ;  /* 0x00000037ff37023e */ /* 0x000fe400000000ff */
[----:B------:R-:W-:Y:S02]  /*2740*/  @P0 PRMT R48, R56, 0x7610, R48 ;  /* 0x0000761038300816 */ /* 0x000fe40000000030 */
[----:B------:R-:W-:Y:S02]  /*2750*/  @P0 IADD3 R150, P1, R150, c[0x0][0x250], RZ ;  /* 0x0000940096960a10 */ /* 0x000fe40007f3e0ff */
[----:B------:R-:W-:-:S02]  /*2760*/  @P0 PRMT R49, R62, 0x7610, R49 ;  /* 0x000076103e310816 */ /* 0x000fc40000000031 */
[----:B------:R-:W-:Y:S02]  /*2770*/  @P0 PRMT R51, R54, 0x7610, R51 ;  /* 0x0000761036330816 */ /* 0x000fe40000000033 */
[----:B------:R-:W-:Y:S02]  /*2780*/  @P0 PRMT R50, R50, 0x5410, R53 ;  /* 0x0000541032320816 */ /* 0x000fe40000000035 */
[----:B------:R-:W-:Y:S02]  /*2790*/  MOV R53, c[0x0][0x160] ;  /* 0x0000580000357a02 */ /* 0x000fe40000000f00 */
[----:B------:R-:W-:Y:S02]  /*27a0*/  @P0 IADD3.X R151, R149, c[0x0][0x254], RZ, P1, !PT ;  /* 0x0000950095970a10 */ /* 0x000fe40000ffe4ff */
[----:B------:R-:W-:Y:S02]  /*27b0*/  @P0 PRMT R48, R48, 0x5410, R57 ;  /* 0x0000541030300816 */ /* 0x000fe40000000039 */
[----:B------:R-:W-:-:S02]  /*27c0*/  @P0 PRMT R49, R49, 0x5410, R63 ;  /* 0x0000541031310816 */ /* 0x000fc4000000003f */
[----:B------:R-:W-:Y:S02]  /*27d0*/  @P0 PRMT R51, R51, 0x5410, R55 ;  /* 0x0000541033330816 */ /* 0x000fe40000000037 */
[----:B------:R-:W-:-:S03]  /*27e0*/  LEA R140, R53, R140, 0x2 ;  /* 0x0000008c358c7211 */ /* 0x000fc600078e10ff */
[----:B------:R0:W-:Y:S01]  /*27f0*/  @P0 STG.E.128 [R150.64], R48 ;  /* 0x0000003096000986 */ /* 0x0001e2000c101d04 */
[----:B------:R-:W-:-:S13]  /*2800*/  ISETP.GE.AND P0, PT, R140, c[0x0][0x164], PT ;  /* 0x000059008c007a0c */ /* 0x000fda0003f06270 */
[----:B0-----:R-:W-:Y:S01]  /*2810*/  @P0 CALL.REL.NOINC `(.L_x_1024) ;  /* 0x0000001000000944 */ /* 0x001fe20003c00000 */
[----:B------:R-:W-:Y:S05]  /*2820*/  BRA `(.L_x_1025) ;  /* 0xffffdd8000007947 */ /* 0x000fea000383ffff */
.L_x_1024:
[----:B------:R-:W-:Y:S05]  /*2830*/  BSYNC B1 ;  /* 0x0000000000017941 */ /* 0x000fea0003800000 */
.L_x_1021:
        /* <DEDUP_REMOVED lines=61> */
.L_x_1020:
[----:B------:R-:W-:Y:S05]  /*2c10*/  BSYNC B0 ;  /* 0x0000000000007941 */ /* 0x000fea0003800000 */
.L_x_1018:
        /* <DEDUP_REMOVED lines=188> */
.L_x_1022:
[----:B------:R-:W-:Y:S01]  /*37e0*/  HFMA2.MMA R169, -RZ, RZ, 0, 5.9604644775390625e-08 ;  /* 0x00000001ffa97435 */ /* 0x000fe200000001ff */
[----:B------:R-:W-:-:S02]  /*37f0*/  MOV R164, R168 ;  /* 0x000000a800a47202 */ /* 0x000fc40000000f00 */
[----:B------:R-:W-:Y:S02]  /*3800*/  MOV R166, 0x1f ;  /* 0x0000001f00a67802 */ /* 0x000fe40000000f00 */
[----:B------:R-:W-:Y:S02]  /*3810*/  MOV R171, 0xffffffff ;  /* 0xffffffff00ab7802 */ /* 0x000fe40000000f00 */
[----:B------:R-:W-:Y:S02]  /*3820*/  MOV R52, 0x3840 ;  /* 0x0000384000347802 */ /* 0x000fe40000000f00 */
[----:B-----5:R-:W-:Y:S05]  /*3830*/  CALL.REL.NOINC `($__internal_65_$__cuda_sm70_shflsync_bfly_p) ;  /* 0x0000046000007944 */ /* 0x020fea0003c00000 */
[----:B-1----:R-:W-:Y:S01]  /*3840*/  IMAD.MOV.U32 R163, RZ, RZ, R164 ;  /* 0x000000ffffa37224 */ /* 0x002fe200078e00a4 */
[----:B0-----:R-:W-:Y:S05]  /*3850*/  BRA `(.L_x_1026) ;  /* 0xffffde1000007947 */ /* 0x001fea000383ffff */
.L_x_1023:
[----:B------:R-:W-:Y:S01]  /*3860*/  HFMA2.MMA R169, -RZ, RZ, 0, 5.9604644775390625e-08 ;  /* 0x00000001ffa97435 */ /* 0x000fe200000001ff */
[----:B------:R-:W-:Y:S02]  /*3870*/  MOV R164, R165 ;  /* 0x000000a500a47202 */ /* 0x000fe40000000f00 */
[----:B------:R-:W-:Y:S02]  /*3880*/  MOV R166, 0x1f ;  /* 0x0000001f00a67802 */ /* 0x000fe40000000f00 */
[----:B------:R-:W-:-:S02]  /*3890*/  MOV R171, 0xffffffff ;  /* 0xffffffff00ab7802 */ /* 0x000fc40000000f00 */
[----:B------:R-:W-:Y:S02]  /*38a0*/  MOV R52, 0x38c0 ;  /* 0x000038c000347802 */ /* 0x000fe40000000f00 */
[----:B01---5:R-:W-:Y:S05]  /*38b0*/  CALL.REL.NOINC `($__internal_65_$__cuda_sm70_shflsync_bfly_p) ;  /* 0x000003e000007944 */ /* 0x023fea0003c00000 */
[----:B------:R-:W-:Y:S01]  /*38c0*/  FADD.FTZ R168, R168, R163 ;  /* 0x000000a3a8a87221 */ /* 0x000fe20000010000 */
[----:B0-----:R-:W-:Y:S01]  /*38d0*/  HFMA2.MMA R169, -RZ, RZ, 0, 1.1920928955078125e-07 ;  /* 0x00000002ffa97435 */ /* 0x001fe200000001ff */
[----:B-1----:R-:W-:Y:S01]  /*38e0*/  FADD.FTZ R165, R165, R164 ;  /* 0x000000a4a5a57221 */ /* 0x002fe20000010000 */
[----:B------:R-:W-:Y:S02]  /*38f0*/  MOV R166, 0x1f ;  /* 0x0000001f00a67802 */ /* 0x000fe40000000f00 */
[----:B------:R-:W-:Y:S02]  /*3900*/  MOV R171, 0xffffffff ;  /* 0xffffffff00ab7802 */ /* 0x000fe40000000f00 */
[----:B------:R-:W-:Y:S02]  /*3910*/  MOV R164, R168 ;  /* 0x000000a800a47202 */ /* 0x000fe40000000f00 */
[----:B------:R-:W-:Y:S02]  /*3920*/  MOV R52, 0x3940 ;  /* 0x0000394000347802 */ /* 0x000fe40000000f00 */
[----:B------:R-:W-:Y:S05]  /*3930*/  CALL.REL.NOINC `($__internal_65_$__cuda_sm70_shflsync_bfly_p) ;  /* 0x0000036000007944 */ /* 0x000fea0003c00000 */
[----:B0-----:R-:W-:Y:S01]  /*3940*/  HFMA2.MMA R169, -RZ, RZ, 0, 1.1920928955078125e-07 ;  /* 0x00000002ffa97435 */ /* 0x001fe200000001ff */
[----:B-1----:R-:W-:-:S02]  /*3950*/  MOV R163, R164 ;  /* 0x000000a400a37202 */ /* 0x002fc40000000f00 */
[----:B------:R-:W-:Y:S02]  /*3960*/  MOV R164, R165 ;  /* 0x000000a500a47202 */ /* 0x000fe40000000f00 */
[----:B------:R-:W-:Y:S02]  /*3970*/  MOV R166, 0x1f ;  /* 0x0000001f00a67802 */ /* 0x000fe40000000f00 */
[----:B------:R-:W-:Y:S02]  /*3980*/  MOV R171, 0xffffffff ;  /* 0xffffffff00ab7802 */ /* 0x000fe40000000f00 */
[----:B------:R-:W-:Y:S02]  /*3990*/  MOV R52, 0x39b0 ;  /* 0x000039b000347802 */ /* 0x000fe40000000f00 */
[----:B------:R-:W-:Y:S05]  /*39a0*/  CALL.REL.NOINC `($__internal_65_$__cuda_sm70_shflsync_bfly_p) ;  /* 0x000002f000007944 */ /* 0x000fea0003c00000 */
[----:B------:R-:W-:Y:S01]  /*39b0*/  FADD.FTZ R168, R163, R168 ;  /* 0x000000a8a3a87221 */ /* 0x000fe20000010000 */
[----:B0-----:R-:W-:Y:S01]  /*39c0*/  HFMA2.MMA R169, -RZ, RZ, 0, 2.384185791015625e-07 ;  /* 0x00000004ffa97435 */ /* 0x001fe200000001ff */
[----:B-1----:R-:W-:Y:S01]  /*39d0*/  FADD.FTZ R165, R165, R164 ;  /* 0x000000a4a5a57221 */ /* 0x002fe20000010000 */
[----:B------:R-:W-:Y:S02]  /*39e0*/  MOV R166, 0x1f ;  /* 0x0000001f00a67802 */ /* 0x000fe40000000f00 */
[----:B------:R-:W-:-:S02]  /*39f0*/  MOV R171, 0xffffffff ;  /* 0xffffffff00ab7802 */ /* 0x000fc40000000f00 */
[----:B------:R-:W-:Y:S02]  /*3a00*/  MOV R164, R168 ;  /* 0x000000a800a47202 */ /* 0x000fe40000000f00 */
[----:B------:R-:W-:Y:S02]  /*3a10*/  MOV R52, 0x3a30 ;  /* 0x00003a3000347802 */ /* 0x000fe40000000f00 */
[----:B------:R-:W-:Y:S05]  /*3a20*/  CALL.REL.NOINC `($__internal_65_$__cuda_sm70_shflsync_bfly_p) ;  /* 0x0000027000007944 */ /* 0x000fea0003c00000 */
[----:B0-----:R-:W-:Y:S01]  /*3a30*/  HFMA2.MMA R169, -RZ, RZ, 0, 2.384185791015625e-07 ;  /* 0x00000004ffa97435 */ /* 0x001fe200000001ff */
[----:B-1----:R-:W-:Y:S01]  /*3a40*/  MOV R163, R164 ;  /* 0x000000a400a37202 */ /* 0x002fe20000000f00 */
[----:B------:R-:W-:Y:S01]  /*3a50*/  IMAD.MOV.U32 R166, RZ, RZ, 0x1f ;  /* 0x0000001fffa67424 */ /* 0x000fe200078e00ff */
[----:B------:R-:W-:Y:S02]  /*3a60*/  MOV R164, R165 ;  /* 0x000000a500a47202 */ /* 0x000fe40000000f00 */
[----:B------:R-:W-:Y:S02]  /*3a70*/  MOV R171, 0xffffffff ;  /* 0xffffffff00ab7802 */ /* 0x000fe40000000f00 */
[----:B------:R-:W-:Y:S02]  /*3a80*/  MOV R52, 0x3aa0 ;  /* 0x00003aa000347802 */ /* 0x000fe40000000f00 */
[----:B------:R-:W-:Y:S05]  /*3a90*/  CALL.REL.NOINC `($__internal_65_$__cuda_sm70_shflsync_bfly_p) ;  /* 0x0000020000007944 */ /* 0x000fea0003c00000 */
[----:B------:R-:W-:Y:S01]  /*3aa0*/  FADD.FTZ R168, R163, R168 ;  /* 0x000000a8a3a87221 */ /* 0x000fe20000010000 */
[----:B0-----:R-:W-:Y:S01]  /*3ab0*/  HFMA2.MMA R169, -RZ, RZ, 0, 4.76837158203125e-07 ;  /* 0x00000008ffa97435 */ /* 0x001fe200000001ff */
[----:B-1----:R-:W-:Y:S01]  /*3ac0*/  FADD.FTZ R167, R165, R164 ;  /* 0x000000a4a5a77221 */ /* 0x002fe20000010000 */
[----:B------:R-:W-:-:S02]  /*3ad0*/  MOV R166, 0x1f ;  /* 0x0000001f00a67802 */ /* 0x000fc40000000f00 */
[----:B------:R-:W-:Y:S02]  /*3ae0*/  MOV R171, 0xffffffff ;  /* 0xffffffff00ab7802 */ /* 0x000fe40000000f00 */
[----:B------:R-:W-:Y:S02]  /*3af0*/  MOV R164, R168 ;  /* 0x000000a800a47202 */ /* 0x000fe40000000f00 */
[----:B------:R-:W-:Y:S02]  /*3b00*/  MOV R52, 0x3b20 ;  /* 0x00003b2000347802 */ /* 0x000fe40000000f00 */
[----:B------:R-:W-:Y:S05]  /*3b10*/  CALL.REL.NOINC `($__internal_65_$__cuda_sm70_shflsync_bfly_p) ;  /* 0x0000018000007944 */ /* 0x000fea0003c00000 */
[----:B0-----:R-:W-:Y:S01]  /*3b20*/  HFMA2.MMA R169, -RZ, RZ, 0, 4.76837158203125e-07 ;  /* 0x00000008ffa97435 */ /* 0x001fe200000001ff */
[----:B-1----:R-:W-:Y:S02]  /*3b30*/  MOV R163, R164 ;  /* 0x000000a400a37202 */ /* 0x002fe40000000f00 */
[----:B------:R-:W-:Y:S02]  /*3b40*/  MOV R164, R167 ;  /* 0x000000a700a47202 */ /* 0x000fe40000000f00 */
[----:B------:R-:W-:Y:S02]  /*3b50*/  MOV R166, 0x1f ;  /* 0x0000001f00a67802 */ /* 0x000fe40000000f00 */
[----:B------:R-:W-:-:S02]  /*3b60*/  MOV R171, 0xffffffff ;  /* 0xffffffff00ab7802 */ /* 0x000fc40000000f00 */
[----:B------:R-:W-:Y:S02]  /*3b70*/  MOV R52, 0x3b90 ;  /* 0x00003b9000347802 */ /* 0x000fe40000000f00 */
[----:B------:R-:W-:Y:S05]  /*3b80*/  CALL.REL.NOINC `($__internal_65_$__cuda_sm70_shflsync_bfly_p) ;  /* 0x0000011000007944 */ /* 0x000fea0003c00000 */
[----:B------:R-:W-:Y:S01]  /*3b90*/  FADD.FTZ R165, R163, R168 ;  /* 0x000000a8a3a57221 */ /* 0x000fe20000010000 */
[----:B0-----:R-:W-:Y:S01]  /*3ba0*/  HFMA2.MMA R169, -RZ, RZ, 0, 9.5367431640625e-07 ;  /* 0x00000010ffa97435 */ /* 0x001fe200000001ff */
[----:B-1----:R-:W-:Y:S01]  /*3bb0*/  FADD.FTZ R167, R167, R164 ;  /* 0x000000a4a7a77221 */ /* 0x002fe20000010000 */
[----:B------:R-:W-:Y:S02]  /*3bc0*/  MOV R166, 0x1f ;  /* 0x0000001f00a67802 */ /* 0x000fe40000000f00 */
[----:B------:R-:W-:Y:S02]  /*3bd0*/  MOV R171, 0xffffffff ;  /* 0xffffffff00ab7802 */ /* 0x000fe40000000f00 */
[----:B------:R-:W-:Y:S02]  /*3be0*/  MOV R164, R165 ;  /* 0x000000a500a47202 */ /* 0x000fe40000000f00 */
[----:B------:R-:W-:Y:S02]  /*3bf0*/  MOV R52, 0x3c10 ;  /* 0x00003c1000347802 */ /* 0x000fe40000000f00 */
[----:B------:R-:W-:Y:S05]  /*3c00*/  CALL.REL.NOINC `($__internal_65_$__cuda_sm70_shflsync_bfly_p) ;  /* 0x0000009000007944 */ /* 0x000fea0003c00000 */
[----:B0-----:R-:W-:Y:S01]  /*3c10*/  HFMA2.MMA R169, -RZ, RZ, 0, 9.5367431640625e-07 ;  /* 0x00000010ffa97435 */ /* 0x001fe200000001ff */
[----:B-1----:R-:W-:-:S02]  /*3c20*/  MOV R168, R164 ;  /* 0x000000a400a87202 */ /* 0x002fc40000000f00 */
[----:B------:R-:W-:Y:S02]  /*3c30*/  MOV R164, R167 ;  /* 0x000000a700a47202 */ /* 0x000fe40000000f00 */
[----:B------:R-:W-:Y:S02]  /*3c40*/  MOV R166, 0x1f ;  /* 0x0000001f00a67802 */ /* 0x000fe40000000f00 */
[----:B------:R-:W-:Y:S02]  /*3c50*/  MOV R171, 0xffffffff ;  /* 0xffffffff00ab7802 */ /* 0x000fe40000000f00 */
[----:B------:R-:W-:Y:S02]  /*3c60*/  MOV R52, 0x3c80 ;  /* 0x00003c8000347802 */ /* 0x000fe40000000f00 */
[----:B------:R-:W-:Y:S05]  /*3c70*/  CALL.REL.NOINC `($__internal_65_$__cuda_sm70_shflsync_bfly_p) ;  /* 0x0000002000007944 */ /* 0x000fea0003c00000 */
[----:B-1----:R-:W-:Y:S01]  /*3c80*/  MOV R52, R164 ;  /* 0x000000a400347202 */ /* 0x002fe20000000f00 */
[----:B0-----:R-:W-:Y:S05]  /*3c90*/  BRA `(.L_x_1027) ;  /* 0xffffdaf000007947 */ /* 0x001fea000383ffff */
        .weak           $__internal_65_$__cuda_sm70_shflsync_bfly_p
        .type           $__internal_65_$__cuda_sm70_shflsync_bfly_p,@function
        .size           $__internal_65_$__cuda_sm70_shflsync_bfly_p,(.L_x_2011 - $__internal_65_$__cuda_sm70_shflsync_bfly_p)
$__internal_65_$__cuda_sm70_shflsync_bfly_p:
[----:B------:R-:W-:Y:S01]  /*3ca0*/  HFMA2.MMA R53, -RZ, RZ, 0, 0 ;  /* 0x00000000ff357435 */ /* 0x000fe200000001ff */
[----:B------:R-:W-:Y:S04]  /*3cb0*/  WARPSYNC R171 ;  /* 0x000000ab00007348 */ /* 0x000fe80003800000 */
[----:B------:R0:W1:Y:S01]  /*3cc0*/  SHFL.BFLY PT, R164, R164, R169, R166 ;  /* 0x0c0000a9a4a47389 */ /* 0x00006200000e00a6 */
[----:B------:R-:W-:Y:S05]  /*3cd0*/  RET.REL.NODEC R52 `(_ZN10layer_norm31ln_parallel_residual_bwd_kernelINS_13Kernel_traitsIf6__halfS2_S2_fjLj512ELj1ELj4ELj1ELj16ENS_18Kernel_traits_baseILj512EfS2_S2_S2_fjLj128EEEEELb1ELb0ELb1EEEvNS_9BwdParamsE) ;  /* 0xffffc32034007950 */ /* 0x000fea0003c3ffff */
.L_x_1028:
        /* <DEDUP_REMOVED lines=10> */
.L_x_2011:


//--------------------- .text._ZN10layer_norm22ln_bwd_finalize_kernelINS_22Kernel_traits_finalizeILj512Ef6__halfS2_S2_fjLb0ELj1024ELj4ENS_18Kernel_traits_baseILj512EfS2_S2_S2_fjLj1024EEEEELb0ELb0EEEvNS_9BwdParamsE --------------------------
	.section	.text._ZN10layer_norm22ln_bwd_finalize_kernelINS_22Kernel_traits_finalizeILj512Ef6__halfS2_S2_fjLb0ELj1024ELj4ENS_18Kernel_traits_baseILj512EfS2_S2_S2_fjLj1024EEEEELb0ELb0EEEvNS_9BwdParamsE,"ax",@progbits
	.sectioninfo	@"SHI_REGISTERS=30"
	.align	128
        .global         _ZN10layer_norm22ln_bwd_finalize_kernelINS_22Kernel_traits_finalizeILj512Ef6__halfS2_S2_fjLb0ELj1024ELj4ENS_18Kernel_traits_baseILj512EfS2_S2_S2_fjLj1024EEEEELb0ELb0EEEvNS_9BwdParamsE
        .type           _ZN10layer_norm22ln_bwd_finalize_kernelINS_22Kernel_traits_finalizeILj512Ef6__halfS2_S2_fjLb0ELj1024ELj4ENS_18Kernel_traits_baseILj512EfS2_S2_S2_fjLj1024EEEEELb0ELb0EEEvNS_9BwdParamsE,@function
        .size           _ZN10layer_norm22ln_bwd_finalize_kernelINS_22Kernel_traits_finalizeILj512Ef6__halfS2_S2_fjLb0ELj1024ELj4ENS_18Kernel_traits_baseILj512EfS2_S2_S2_fjLj1024EEEEELb0ELb0EEEvNS_9BwdParamsE,(.L_x_2012 - _ZN10layer_norm22ln_bwd_finalize_kernelINS_22Kernel_traits_finalizeILj512Ef6__halfS2_S2_fjLb0ELj1024ELj4ENS_18Kernel_traits_baseILj512EfS2_S2_S2_fjLj1024EEEEELb0ELb0EEEvNS_9BwdParamsE)
        .other          _ZN10layer_norm22ln_bwd_finalize_kernelINS_22Kernel_traits_finalizeILj512Ef6__halfS2_S2_fjLb0ELj1024ELj4ENS_18Kernel_traits_baseILj512EfS2_S2_S2_fjLj1024EEEEELb0ELb0EEEvNS_9BwdParamsE,@"STO_CUDA_ENTRY STV_DEFAULT"
_ZN10layer_norm22ln_bwd_finalize_kernelINS_22Kernel_traits_finalizeILj512Ef6__halfS2_S2_fjLb0ELj1024ELj4ENS_18Kernel_traits_baseILj512EfS2_S2_S2_fjLj1024EEEEELb0ELb0EEEvNS_9BwdParamsE:
.text._ZN10layer_norm22ln_bwd_finalize_kernelINS_22Kernel_traits_finalizeILj512Ef6__halfS2_S2_fjLb0ELj1024ELj4ENS_18Kernel_traits_baseILj512EfS2_S2_S2_fjLj1024EEEEELb0ELb0EEEvNS_9BwdParamsE:
        /* <DEDUP_REMOVED lines=19> */
.L_x_1042:
        /* <DEDUP_REMOVED lines=28> */
.L_x_1033:
        /* <DEDUP_REMOVED lines=35> */
.L_x_1032:
[----:B------:R-:W-:Y:S05]  /*0520*/  BSYNC B1 ;  /* 0x0000000000017941 */ /* 0x000fea0003800000 */
.L_x_1031:
        /* <DEDUP_REMOVED lines=23> */
.L_x_1035:
[----:B------:R-:W-:Y:S05]  /*06a0*/  BSYNC B1 ;  /* 0x0000000000017941 */ /* 0x000fea0003800000 */
.L_x_1034:
        /* <DEDUP_REMOVED lines=11> */
.L_x_1036:
[----:B------:R-:W-:Y:S05]  /*0760*/  BSYNC B1 ;  /* 0x0000000000017941 */ /* 0x000fea0003800000 */
.L_x_1030:
[----:B------:R-:W-:Y:S05]  /*0770*/  BSYNC B0 ;  /* 0x0000000000007941 */ /* 0x000fea0003800000 */
.L_x_1029:
        /* <DEDUP_REMOVED lines=11> */
.L_x_1043:
        /* <DEDUP_REMOVED lines=18> */
.L_x_1044:
[----:B---3--:R-:W-:Y:S02]  /*0950*/  FADD.FTZ R4, R4, R9 ;  /* 0x0000000904047221 */ /* 0x008fe40000010000 */
[----:B-12---:R-:W-:-:S03]  /*0960*/  FADD.FTZ R6, R5, R6 ;  /* 0x0000000605067221 */ /* 0x006fc60000010000 */
[----:B------:R1:W-:Y:S04]  /*0970*/  @!P1 STS [R17.X4+0x2000], R4 ;  /* 0x0020000411009388 */ /* 0x0003e80000004800 */
[----:B------:R1:W-:Y:S02]  /*0980*/  @!P1 STS [R17.X4+0x2080], R6 ;  /* 0x0020800611009388 */ /* 0x0003e40000004800 */
.L_x_1037:
        /* <DEDUP_REMOVED lines=15> */
.L_x_1041:
[----:B------:R-:W-:Y:S05]  /*0a80*/  BSYNC B0 ;  /* 0x0000000000007941 */ /* 0x000fea0003800000 */
.L_x_1040:
[C---:B------:R-:W-:Y:S02]  /*0a90*/  ISETP.GT.U32.AND P1, PT, R18.reuse, -0x201, PT ;  /* 0xfffffdff1200780c */ /* 0x040fe40003f24070 */
[----:B------:R-:W-:Y:S02]  /*0aa0*/  IADD3 R18, R18, 0x200, RZ ;  /* 0x0000020012127810 */ /* 0x000fe40007ffe0ff */
[----:B------:R-:W-:-:S09]  /*0ab0*/  IADD3 R19, R19, 0x100, RZ ;  /* 0x0000010013137810 */ /* 0x000fd20007ffe0ff */
[----:B01----:R-:W-:Y:S05]  /*0ac0*/  @P1 BRA `(.L_x_1042) ;  /* 0xfffff66000001947 */ /* 0x003fea000383ffff */
[----:B------:R-:W-:Y:S05]  /*0ad0*/  EXIT ;  /* 0x000000000000794d */ /* 0x000fea0003800000 */
.L_x_1038:
[----:B--2---:R-:W-:Y:S01]  /*0ae0*/  IMAD.MOV.U32 R9, RZ, RZ, R5 ;  /* 0x000000ffff097224 */ /* 0x004fe200078e0005 */
[----:B------:R-:W-:Y:S01]  /*0af0*/  MOV R8, 0x1 ;  /* 0x0000000100087802 */ /* 0x000fe20000000f00 */
[----:B------:R-:W-:Y:S01]  /*0b00*/  IMAD.MOV.U32 R7, RZ, RZ, 0x1f ;  /* 0x0000001fff077424 */ /* 0x000fe200078e00ff */
[----:B------:R-:W-:Y:S02]  /*0b10*/  MOV R10, 0xffffffff ;  /* 0xffffffff000a7802 */ /* 0x000fe40000000f00 */
[----:B------:R-:W-:Y:S02]  /*0b20*/  MOV R2, 0xb40 ;  /* 0x00000b4000027802 */ /* 0x000fe40000000f00 */
[----:B01----:R-:W-:Y:S05]  /*0b30*/  CALL.REL.NOINC `($__internal_66_$__cuda_sm70_shflsync_bfly_p) ;  /* 0x000003b000007944 */ /* 0x003fea0003c00000 */
[----:B-1----:R-:W-:Y:S01]  /*0b40*/  IMAD.MOV.U32 R2, RZ, RZ, R7 ;  /* 0x000000ffff027224 */ /* 0x002fe200078e0007 */
[----:B0-----:R-:W-:Y:S05]  /*0b50*/  BRA `(.L_x_1043) ;  /* 0xfffffcd000007947 */ /* 0x001fea000383ffff */
.L_x_1039:
[----:B------:R-:W-:Y:S01]  /*0b60*/  HFMA2.MMA R8, -RZ, RZ, 0, 1.1920928955078125e-07 ;  /* 0x00000002ff087435 */ /* 0x000fe200000001ff */
[----:B------:R-:W-:Y:S01]  /*0b70*/  MOV R7, 0x1f ;  /* 0x0000001f00077802 */ /* 0x000fe20000000f00 */
[----:B------:R-:W-:Y:S01]  /*0b80*/  IMAD.MOV.U32 R10, RZ, RZ, -0x1 ;  /* 0xffffffffff0a7424 */ /* 0x000fe200078e00ff */
[----:B------:R-:W-:-:S03]  /*0b90*/  MOV R2, 0xbb0 ;  /* 0x00000bb000027802 */ /* 0x000fc60000000f00 */
[----:B012---:R-:W-:Y:S05]  /*0ba0*/  CALL.REL.NOINC `($__internal_66_$__cuda_sm70_shflsync_bfly_p) ;  /* 0x0000034000007944 */ /* 0x007fea0003c00000 */
[----:B0-----:R-:W-:Y:S01]  /*0bb0*/  HFMA2.MMA R8, -RZ, RZ, 0, 2.384185791015625e-07 ;  /* 0x00000004ff087435 */ /* 0x001fe200000001ff */
[----:B-1----:R-:W-:Y:S01]  /*0bc0*/  FADD.FTZ R9, R9, R7 ;  /* 0x0000000709097221 */ /* 0x002fe20000010000 */
[----:B------:R-:W-:Y:S01]  /*0bd0*/  MOV R7, 0x1f ;  /* 0x0000001f00077802 */ /* 0x000fe20000000f00 */
[----:B------:R-:W-:Y:S01]  /*0be0*/  IMAD.MOV.U32 R10, RZ, RZ, -0x1 ;  /* 0xffffffffff0a7424 */ /* 0x000fe200078e00ff */
[----:B------:R-:W-:-:S02]  /*0bf0*/  MOV R2, 0xc10 ;  /* 0x00000c1000027802 */ /* 0x000fc40000000f00 */
[----:B------:R-:W-:Y:S05]  /*0c00*/  CALL.REL.NOINC `($__internal_66_$__cuda_sm70_shflsync_bfly_p) ;  /* 0x000002e000007944 */ /* 0x000fea0003c00000 */
[----:B0-----:R-:W-:Y:S01]  /*0c10*/  HFMA2.MMA R8, -RZ, RZ, 0, 4.76837158203125e-07 ;  /* 0x00000008ff087435 */ /* 0x001fe200000001ff */
[----:B-1----:R-:W-:Y:S01]  /*0c20*/  FADD.FTZ R9, R9, R7 ;  /* 0x0000000709097221 */ /* 0x002fe20000010000 */
[----:B------:R-:W-:Y:S01]  /*0c30*/  MOV R7, 0x1f ;  /* 0x0000001f00077802 */ /* 0x000fe20000000f00 */
[----:B------:R-:W-:Y:S01]  /*0c40*/  IMAD.MOV.U32 R10, RZ, RZ, -0x1 ;  /* 0xffffffffff0a7424 */ /* 0x000fe200078e00ff */
[----:B------:R-:W-:-:S02]  /*0c50*/  MOV R2, 0xc70 ;  /* 0x00000c7000027802 */ /* 0x000fc40000000f00 */
[----:B------:R-:W-:Y:S05]  /*0c60*/  CALL.REL.NOINC `($__internal_66_$__cuda_sm70_shflsync_bfly_p) ;  /* 0x0000028000007944 */ /* 0x000fea0003c00000 */
[----:B-1----:R-:W-:Y:S01]  /*0c70*/  FADD.FTZ R6, R9, R7 ;  /* 0x0000000709067221 */ /* 0x002fe20000010000 */
[----:B0-----:R-:W-:Y:S01]  /*0c80*/  HFMA2.MMA R8, -RZ, RZ, 0, 9.5367431640625e-07 ;  /* 0x00000010ff087435 */ /* 0x001fe200000001ff */
[----:B------:R-:W-:Y:S01]  /*0c90*/  MOV R7, 0x1f ;  /* 0x0000001f00077802 */ /* 0x000fe20000000f00 */
[----:B------:R-:W-:Y:S01]  /*0ca0*/  IMAD.MOV.U32 R10, RZ, RZ, -0x1 ;  /* 0xffffffffff0a7424 */ /* 0x000fe200078e00ff */
[----:B------:R-:W-:-:S02]  /*0cb0*/  MOV R2, 0xce0 ;  /* 0x00000ce000027802 */ /* 0x000fc40000000f00 */
[----:B------:R-:W-:Y:S02]  /*0cc0*/  MOV R9, R6 ;  /* 0x0000000600097202 */ /* 0x000fe40000000f00 */
[----:B------:R-:W-:Y:S05]  /*0cd0*/  CALL.REL.NOINC `($__internal_66_$__cuda_sm70_shflsync_bfly_p) ;  /* 0x0000021000007944 */ /* 0x000fea0003c00000 */
[----:B0-----:R-:W-:Y:S01]  /*0ce0*/  HFMA2.MMA R8, -RZ, RZ, 0, 5.9604644775390625e-08 ;  /* 0x00000001ff087435 */ /* 0x001fe200000001ff */
[----:B-1----:R-:W-:Y:S01]  /*0cf0*/  MOV R5, R7 ;  /* 0x0000000700057202 */ /* 0x002fe20000000f00 */
[----:B------:R-:W-:Y:S01]  /*0d00*/  IMAD.MOV.U32 R9, RZ, RZ, R4 ;  /* 0x000000ffff097224 */ /* 0x000fe200078e0004 */
[----:B------:R-:W-:Y:S01]  /*0d10*/  MOV R7, 0x1f ;  /* 0x0000001f00077802 */ /* 0x000fe20000000f00 */
[----:B------:R-:W-:Y:S01]  /*0d20*/  IMAD.MOV.U32 R10, RZ, RZ, -0x1 ;  /* 0xffffffffff0a7424 */ /* 0x000fe200078e00ff */
[----:B------:R-:W-:Y:S02]  /*0d30*/  MOV R2, 0xd50 ;  /* 0x00000d5000027802 */ /* 0x000fe40000000f00 */
[----:B------:R-:W-:Y:S05]  /*0d40*/  CALL.REL.NOINC `($__internal_66_$__cuda_sm70_shflsync_bfly_p) ;  /* 0x000001a000007944 */ /* 0x000fea0003c00000 */
[----:B0-----:R-:W-:Y:S01]  /*0d50*/  HFMA2.MMA R8, -RZ, RZ, 0, 1.1920928955078125e-07 ;  /* 0x00000002ff087435 */ /* 0x001fe200000001ff */
[----:B-1----:R-:W-:Y:S01]  /*0d60*/  FADD.FTZ R9, R4, R7 ;  /* 0x0000000704097221 */ /* 0x002fe20000010000 */
[----:B------:R-:W-:Y:S01]  /*0d70*/  MOV R7, 0x1f ;  /* 0x0000001f00077802 */ /* 0x000fe20000000f00 */
[----:B------:R-:W-:Y:S01]  /*0d80*/  IMAD.MOV.U32 R10, RZ, RZ, -0x1 ;  /* 0xffffffffff0a7424 */ /* 0x000fe200078e00ff */
[----:B------:R-:W-:Y:S02]  /*0d90*/  MOV R2, 0xdb0 ;  /* 0x00000db000027802 */ /* 0x000fe40000000f00 */
[----:B------:R-:W-:Y:S05]  /*0da0*/  CALL.REL.NOINC `($__internal_66_$__cuda_sm70_shflsync_bfly_p) ;  /* 0x0000014000007944 */ /* 0x000fea0003c00000 */
        /* <DEDUP_REMOVED lines=12> */
[----:B0-----:R-:W-:Y:S01]  /*0e70*/  HFMA2.MMA R8, -RZ, RZ, 0, 9.5367431640625e-07 ;  /* 0x00000010ff087435 */ /* 0x001fe200000001ff */
[----:B-1----:R-:W-:Y:S01]  /*0e80*/  FADD.FTZ R9, R9, R7 ;  /* 0x0000000709097221 */ /* 0x002fe20000010000 */
[----:B------:R-:W-:Y:S01]  /*0e90*/  MOV R7, 0x1f ;  /* 0x0000001f00077802 */ /* 0x000fe20000000f00 */
[----:B------:R-:W-:Y:S01]  /*0ea0*/  IMAD.MOV.U32 R10, RZ, RZ, -0x1 ;  /* 0xffffffffff0a7424 */ /* 0x000fe200078e00ff */
[----:B------:R-:W-:-:S02]  /*0eb0*/  MOV R2, 0xed0 ;  /* 0x00000ed000027802 */ /* 0x000fc40000000f00 */
[----:B------:R-:W-:Y:S05]  /*0ec0*/  CALL.REL.NOINC `($__internal_66_$__cuda_sm70_shflsync_bfly_p) ;  /* 0x0000002000007944 */ /* 0x000fea0003c00000 */
[----:B-1----:R-:W-:Y:S01]  /*0ed0*/  MOV R4, R7 ;  /* 0x0000000700047202 */ /* 0x002fe20000000f00 */
[----:B0-----:R-:W-:Y:S05]  /*0ee0*/  BRA `(.L_x_1044) ;  /* 0xfffffa6000007947 */ /* 0x001fea000383ffff */
        .weak           $__internal_66_$__cuda_sm70_shflsync_bfly_p
        .type           $__internal_66_$__cuda_sm70_shflsync_bfly_p,@function
        .size           $__internal_66_$__cuda_sm70_shflsync_bfly_p,(.L_x_2012 - $__internal_66_$__cuda_sm70_shflsync_bfly_p)
$__internal_66_$__cuda_sm70_shflsync_bfly_p:
[----:B------:R-:W-:Y:S01]  /*0ef0*/  HFMA2.MMA R3, -RZ, RZ, 0, 0 ;  /* 0x00000000ff037435 */ /* 0x000fe200000001ff */
[----:B------:R-:W-:Y:S04]  /*0f00*/  WARPSYNC R10 ;  /* 0x0000000a00007348 */ /* 0x000fe80003800000 */
[----:B------:R0:W1:Y:S01]  /*0f10*/  SHFL.BFLY PT, R7, R9, R8, R7 ;  /* 0x0c00000809077389 */ /* 0x00006200000e0007 */
[----:B------:R-:W-:Y:S05]  /*0f20*/  RET.REL.NODEC R2 `(_ZN10layer_norm22ln_bwd_finalize_kernelINS_22Kernel_traits_finalizeILj512Ef6__halfS2_S2_fjLb0ELj1024ELj4ENS_18Kernel_traits_baseILj512EfS2_S2_S2_fjLj1024EEEEELb0ELb0EEEvNS_9BwdParamsE) ;  /* 0xfffff0d002007950 */ /* 0x000fea0003c3ffff */
.L_x_1045:
        /* <DEDUP_REMOVED lines=13> */
.L_x_2012:


//--------------------- .text._ZN10layer_norm40ln_parallel_residual_bwd_finalize_kernelINS_22Kernel_traits_finalizeILj512Ef6__halfS2_S2_fjLb0ELj1024ELj4ENS_18Kernel_traits_baseILj512EfS2_S2_S2_fjLj1024EEEEELb0EEEvNS_9BwdParamsE --------------------------
	.section	.text._ZN10layer_norm40ln_parallel_residual_bwd_finalize_kernelINS_22Kernel_traits_finalizeILj512Ef6__halfS2_S2_fjLb0ELj1024ELj4ENS_18Kernel_traits_baseILj512EfS2_S2_S2_fjLj1024EEEEELb0EEEvNS_9BwdParamsE,"ax",@progbits
	.sectioninfo	@"SHI_REGISTERS=32"
	.align	128
        .global         _ZN10layer_norm40ln_parallel_residual_bwd_finalize_kernelINS_22Kernel_traits_finalizeILj512Ef6__halfS2_S2_fjLb0ELj1024ELj4ENS_18Kernel_traits_baseILj512EfS2_S2_S2_fjLj1024EEEEELb0EEEvNS_9BwdParamsE
        .type           _ZN10layer_norm40ln_parallel_residual_bwd_finalize_kernelINS_22Kernel_traits_finalizeILj512Ef6__halfS2_S2_fjLb0ELj1024ELj4ENS_18Kernel_traits_baseILj512EfS2_S2_S2_fjLj1024EEEEELb0EEEvNS_9BwdParamsE,@function
        .size           _ZN10layer_norm40ln_parallel_residual_bwd_finalize_kernelINS_22Kernel_traits_finalizeILj512Ef6__halfS2_S2_fjLb0ELj1024ELj4ENS_18Kernel_traits_baseILj512EfS2_S2_S2_fjLj1024EEEEELb0EEEvNS_9BwdParamsE,(.L_x_2013 - _ZN10layer_norm40ln_parallel_residual_bwd_finalize_kernelINS_22Kernel_traits_finalizeILj512Ef6__halfS2_S2_fjLb0ELj1024ELj4ENS_18Kernel_traits_baseILj512EfS2_S2_S2_fjLj1024EEEEELb0EEEvNS_9BwdParamsE)
        .other          _ZN10layer_norm40ln_parallel_residual_bwd_finalize_kernelINS_22Kernel_traits_finalizeILj512Ef6__halfS2_S2_fjLb0ELj1024ELj4ENS_18Kernel_traits_baseILj512EfS2_S2_S2_fjLj1024EEEEELb0EEEvNS_9BwdParamsE,@"STO_CUDA_ENTRY STV_DEFAULT"
_ZN10layer_norm40ln_parallel_residual_bwd_finalize_kernelINS_22Kernel_traits_finalizeILj512Ef6__halfS2_S2_fjLb0ELj1024ELj4ENS_18Kernel_traits_baseILj512EfS2_S2_S2_fjLj1024EEEEELb0EEEvNS_9BwdParamsE:
.text._ZN10layer_norm40ln_parallel_residual_bwd_finalize_kernelINS_22Kernel_traits_finalizeILj512Ef6__halfS2_S2_fjLb0ELj1024ELj4ENS_18Kernel_traits_baseILj512EfS2_S2_S2_fjLj1024EEEEELb0EEEvNS_9BwdParamsE:
        /* <DEDUP_REMOVED lines=19> */
.L_x_1060:
        /* <DEDUP_REMOVED lines=36> */
.L_x_1050:
        /* <DEDUP_REMOVED lines=59> */
.L_x_1049:
[----:B------:R-:W-:Y:S05]  /*0720*/  BSYNC B1 ;  /* 0x0000000000017941 */ /* 0x000fea0003800000 */
.L_x_1048:
        /* <DEDUP_REMOVED lines=35> */
.L_x_1052:
[----:B------:R-:W-:Y:S05]  /*0960*/  BSYNC B1 ;  /* 0x0000000000017941 */ /* 0x000fea0003800000 */
.L_x_1051:
        /* <DEDUP_REMOVED lines=17> */
.L_x_1053:
[----:B------:R-:W-:Y:S05]  /*0a80*/  BSYNC B1 ;  /* 0x0000000000017941 */ /* 0x000fea0003800000 */
.L_x_1047:
[----:B------:R-:W-:Y:S05]  /*0a90*/  BSYNC B0 ;  /* 0x0000000000007941 */ /* 0x000fea0003800000 */
.L_x_1046:
        /* <DEDUP_REMOVED lines=14> */
.L_x_1061:
        /* <DEDUP_REMOVED lines=36> */
.L_x_1062:
        /* <DEDUP_REMOVED lines=11> */
.L_x_1054:
        /* <DEDUP_REMOVED lines=21> */
.L_x_1058:
[----:B------:R-:W-:Y:S05]  /*0fc0*/  BSYNC B0 ;  /* 0x0000000000007941 */ /* 0x000fea0003800000 */
.L_x_1057:
[C---:B------:R-:W-:Y:S02]  /*0fd0*/  ISETP.GT.U32.AND P1, PT, R4.reuse, -0x201, PT ;  /* 0xfffffdff0400780c */ /* 0x040fe40003f24070 */
[----:B------:R-:W-:-:S02]  /*0fe0*/  IADD3 R4, R4, 0x200, RZ ;  /* 0x0000020004047810 */ /* 0x000fc40007ffe0ff */
[----:B------:R-:W-:-:S09]  /*0ff0*/  IADD3 R5, R5, 0x100, RZ ;  /* 0x0000010005057810 */ /* 0x000fd20007ffe0ff */
[----:B0-----:R-:W-:Y:S01]  /*1000*/  @!P1 CALL.REL.NOINC `(.L_x_1059) ;  /* 0x0000001000009944 */ /* 0x001fe20003c00000 */
[----:B------:R-:W-:Y:S05]  /*1010*/  BRA `(.L_x_1060) ;  /* 0xfffff11000007947 */ /* 0x000fea000383ffff */
.L_x_1059:
[----:B------:R-:W-:Y:S05]  /*1020*/  EXIT ;  /* 0x000000000000794d */ /* 0x000fea0003800000 */
.L_x_1055:
[----:B------:R-:W-:Y:S01]  /*1030*/  HFMA2.MMA R17, -RZ, RZ, 0, 1.847743988037109375e-06 ;  /* 0x0000001fff117435 */ /* 0x000fe200000001ff */
[----:B----4-:R-:W-:Y:S01]  /*1040*/  IMAD.MOV.U32 R19, RZ, RZ, R12 ;  /* 0x000000ffff137224 */ /* 0x010fe200078e000c */
[----:B------:R-:W-:Y:S02]  /*1050*/  MOV R16, 0x1 ;  /* 0x0000000100107802 */ /* 0x000fe40000000f00 */
[----:B------:R-:W-:Y:S02]  /*1060*/  MOV R14, 0xffffffff ;  /* 0xffffffff000e7802 */ /* 0x000fe40000000f00 */
[----:B------:R-:W-:Y:S02]  /*1070*/  MOV R8, 0x1090 ;  /* 0x0000109000087802 */ /* 0x000fe40000000f00 */
[----:B0123--:R-:W-:Y:S05]  /*1080*/  CALL.REL.NOINC `($__internal_67_$__cuda_sm70_shflsync_bfly_p) ;  /* 0x000007b000007944 */ /* 0x00ffea0003c00000 */
[----:B01----:R-:W-:Y:S05]  /*1090*/  BRA `(.L_x_1061) ;  /* 0xfffffae000007947 */ /* 0x003fea000383ffff */
.L_x_1056:
[----:B------:R-:W-:Y:S01]  /*10a0*/  HFMA2.MMA R16, -RZ, RZ, 0, 1.1920928955078125e-07 ;  /* 0x00000002ff107435 */ /* 0x000fe200000001ff */
[----:B------:R-:W-:Y:S01]  /*10b0*/  IMAD.MOV.U32 R19, RZ, RZ, R12 ;  /* 0x000000ffff137224 */ /* 0x000fe200078e000c */
[----:B------:R-:W-:Y:S02]  /*10c0*/  MOV R17, 0x1f ;  /* 0x0000001f00117802 */ /* 0x000fe40000000f00 */
[----:B------:R-:W-:-:S02]  /*10d0*/  MOV R14, 0xffffffff ;  /* 0xffffffff000e7802 */ /* 0x000fc40000000f00 */
[----:B------:R-:W-:Y:S02]  /*10e0*/  MOV R8, 0x1100 ;  /* 0x0000110000087802 */ /* 0x000fe40000000f00 */
[----:B-123--:R-:W-:Y:S05]  /*10f0*/  CALL.REL.NOINC `($__internal_67_$__cuda_sm70_shflsync_bfly_p) ;  /* 0x0000074000007944 */ /* 0x00efea0003c00000 */
[----:B0-----:R-:W-:Y:S01]  /*1100*/  HFMA2.MMA R17, -RZ, RZ, 0, 1.847743988037109375e-06 ;  /* 0x0000001fff117435 */ /* 0x001fe200000001ff */
[----:B-1----:R-:W-:Y:S01]  /*1110*/  FADD.FTZ R19, R12, R14 ;  /* 0x0000000e0c137221 */ /* 0x002fe20000010000 */
[----:B------:R-:W-:Y:S01]  /*1120*/  MOV R14, 0xffffffff ;  /* 0xffffffff000e7802 */ /* 0x000fe20000000f00 */
[----:B------:R-:W-:Y:S01]  /*1130*/  IMAD.MOV.U32 R16, RZ, RZ, 0x4 ;  /* 0x00000004ff107424 */ /* 0x000fe200078e00ff */
[----:B------:R-:W-:Y:S02]  /*1140*/  MOV R8, 0x1160 ;  /* 0x0000116000087802 */ /* 0x000fe40000000f00 */
[----:B------:R-:W-:Y:S05]  /*1150*/  CALL.REL.NOINC `($__internal_67_$__cuda_sm70_shflsync_bfly_p) ;  /* 0x000006e000007944 */ /* 0x000fea0003c00000 */
[----:B0-----:R-:W-:Y:S01]  /*1160*/  HFMA2.MMA R16, -RZ, RZ, 0, 4.76837158203125e-07 ;  /* 0x00000008ff107435 */ /* 0x001fe200000001ff */
[----:B-1----:R-:W-:Y:S01]  /*1170*/  FADD.FTZ R19, R19, R14 ;  /* 0x0000000e13137221 */ /* 0x002fe20000010000 */
[----:B------:R-:W-:Y:S01]  /*1180*/  MOV R14, 0xffffffff ;  /* 0xffffffff000e7802 */ /* 0x000fe20000000f00 */
[----:B------:R-:W-:Y:S01]  /*1190*/  IMAD.MOV.U32 R17, RZ, RZ, 0x1f ;  /* 0x0000001fff117424 */ /* 0x000fe200078e00ff */
[----:B------:R-:W-:Y:S02]  /*11a0*/  MOV R8, 0x11c0 ;  /* 0x000011c000087802 */ /* 0x000fe40000000f00 */
[----:B------:R-:W-:Y:S05]  /*11b0*/  CALL.REL.NOINC `($__internal_67_$__cuda_sm70_shflsync_bfly_p) ;  /* 0x0000068000007944 */ /* 0x000fea0003c00000 */
[----:B-1----:R-:W-:Y:S01]  /*11c0*/  FADD.FTZ R12, R19, R14 ;  /* 0x0000000e130c7221 */ /* 0x002fe20000010000 */
[----:B0-----:R-:W-:Y:S01]  /*11d0*/  HFMA2.MMA R16, -RZ, RZ, 0, 9.5367431640625e-07 ;  /* 0x00000010ff107435 */ /* 0x001fe200000001ff */
[----:B------:R-:W-:Y:S01]  /*11e0*/  MOV R17, 0x1f ;  /* 0x0000001f00117802 */ /* 0x000fe20000000f00 */
[----:B------:R-:W-:Y:S01]  /*11f0*/  IMAD.MOV.U32 R14, RZ, RZ, -0x1 ;  /* 0xffffffffff0e7424 */ /* 0x000fe200078e00ff */
[----:B------:R-:W-:-:S02]  /*1200*/  MOV R8, 0x1230 ;  /* 0x0000123000087802 */ /* 0x000fc40000000f00 */
[----:B------:R-:W-:Y:S02]  /*1210*/  MOV R19, R12 ;  /* 0x0000000c00137202 */ /* 0x000fe40000000f00 */
[----:B------:R-:W-:Y:S05]  /*1220*/  CALL.REL.NOINC `($__internal_67_$__cuda_sm70_shflsync_bfly_p) ;  /* 0x0000061000007944 */ /* 0x000fea0003c00000 */
[----:B0-----:R-:W-:Y:S01]  /*1230*/  HFMA2.MMA R17, -RZ, RZ, 0, 1.847743988037109375e-06 ;  /* 0x0000001fff117435 */ /* 0x001fe200000001ff */
[----:B-1----:R-:W-:Y:S01]  /*1240*/  MOV R15, R14 ;  /* 0x0000000e000f7202 */ /* 0x002fe20000000f00 */
[----:B------:R-:W-:Y:S01]  /*1250*/  IMAD.MOV.U32 R16, RZ, RZ, 0x1 ;  /* 0x00000001ff107424 */ /* 0x000fe200078e00ff */
[----:B------:R-:W-:Y:S02]  /*1260*/  MOV R19, R13 ;  /* 0x0000000d00137202 */ /* 0x000fe40000000f00 */
[----:B------:R-:W-:Y:S02]  /*1270*/  MOV R14, 0xffffffff ;  /* 0xffffffff000e7802 */ /* 0x000fe40000000f00 */
[----:B------:R-:W-:Y:S02]  /*1280*/  MOV R8, 0x12a0 ;  /* 0x000012a000087802 */ /* 0x000fe40000000f00 */
[----:B------:R-:W-:Y:S05]  /*1290*/  CALL.REL.NOINC `($__internal_67_$__cuda_sm70_shflsync_bfly_p) ;  /* 0x000005a000007944 */ /* 0x000fea0003c00000 */
[----:B0-----:R-:W-:Y:S01]  /*12a0*/  HFMA2.MMA R16, -RZ, RZ, 0, 1.1920928955078125e-07 ;  /* 0x00000002ff107435 */ /* 0x001fe200000001ff */
[----:B-1----:R-:W-:Y:S01]  /*12b0*/  FADD.FTZ R19, R13, R14 ;  /* 0x0000000e0d137221 */ /* 0x002fe20000010000 */
[----:B------:R-:W-:Y:S01]  /*12c0*/  MOV R14, 0xffffffff ;  /* 0xffffffff000e7802 */ /* 0x000fe20000000f00 */
[----:B------:R-:W-:Y:S01]  /*12d0*/  IMAD.MOV.U32 R17, RZ, RZ, 0x1f ;  /* 0x0000001fff117424 */ /* 0x000fe200078e00ff */
[----:B------:R-:W-:-:S02]  /*12e0*/  MOV R8, 0x1300 ;  /* 0x0000130000087802 */ /* 0x000fc40000000f00 */
[----:B------:R-:W-:Y:S05]  /*12f0*/  CALL.REL.NOINC `($__internal_67_$__cuda_sm70_shflsync_bfly_p) ;  /* 0x0000054000007944 */ /* 0x000fea0003c00000 */
[----:B0-----:R-:W-:Y:S01]  /*1300*/  HFMA2.MMA R16, -RZ, RZ, 0, 2.384185791015625e-07 ;  /* 0x00000004ff107435 */ /* 0x001fe200000001ff */
[----:B-1----:R-:W-:Y:S01]  /*1310*/  FADD.FTZ R19, R19, R14 ;  /* 0x0000000e13137221 */ /* 0x002fe20000010000 */
[----:B------:R-:W-:Y:S01]  /*1320*/  MOV R17, 0x1f ;  /* 0x0000001f00117802 */ /* 0x000fe20000000f00 */
[----:B------:R-:W-:Y:S01]  /*1330*/  IMAD.MOV.U32 R14, RZ, RZ, -0x1 ;  /* 0xffffffffff0e7424 */ /* 0x000fe200078e00ff */
[----:B------:R-:W-:-:S02]  /*1340*/  MOV R8, 0x1360 ;  /* 0x0000136000087802 */ /* 0x000fc40000000f00 */
[----:B------:R-:W-:Y:S05]  /*1350*/  CALL.REL.NOINC `($__internal_67_$__cuda_sm70_shflsync_bfly_p) ;  /* 0x000004e000007944 */ /* 0x000fea0003c00000 */
[----:B0-----:R-:W-:Y:S01]  /*1360*/  HFMA2.MMA R16, -RZ, RZ, 0, 4.76837158203125e-07 ;  /* 0x00000008ff107435 */ /* 0x001fe200000001ff */
[----:B-1----:R-:W-:Y:S01]  /*1370*/  FADD.FTZ R19, R19, R14 ;  /* 0x0000000e13137221 */ /* 0x002fe20000010000 */
[----:B------:R-:W-:-:S02]  /*1380*/  MOV R17, 0x1f ;  /* 0x0000001f00117802 */ /* 0x000fc40000000f00 */
[----:B------:R-:W-:Y:S02]  /*1390*/  MOV R14, 0xffffffff ;  /* 0xffffffff000e7802 */ /* 0x000fe40000000f00 */
[----:B------:R-:W-:Y:S02]  /*13a0*/  MOV R8, 0x13c0 ;  /* 0x000013c000087802 */ /* 0x000fe40000000f00 */
[----:B------:R-:W-:Y:S05]  /*13b0*/  CALL.REL.NOINC `($__internal_67_$__cuda_sm70_shflsync_bfly_p) ;  /* 0x0000048000007944 */ /* 0x000fea0003c00000 */
[----:B-1----:R-:W-:Y:S01]  /*13c0*/  FADD.FTZ R13, R19, R14 ;  /* 0x0000000e130d7221 */ /* 0x002fe20000010000 */
[----:B0-----:R-:W-:Y:S01]  /*13d0*/  HFMA2.MMA R16, -RZ, RZ, 0, 9.5367431640625e-07 ;  /* 0x00000010ff107435 */ /* 0x001fe200000001ff */
[----:B------:R-:W-:Y:S01]  /*13e0*/  IMAD.MOV.U32 R17, RZ, RZ, 0x1f ;  /* 0x0000001fff117424 */ /* 0x000fe200078e00ff */
[----:B------:R-:W-:Y:S02]  /*13f0*/  MOV R14, 0xffffffff ;  /* 0xffffffff000e7802 */ /* 0x000fe40000000f00 */
[----:B------:R-:W-:Y:S02]  /*1400*/  MOV R19, R13 ;  /* 0x0000000d00137202 */ /* 0x000fe40000000f00 */
[----:B------:R-:W-:Y:S02]  /*1410*/  MOV R8, 0x1430 ;  /* 0x0000143000087802 */ /* 0x000fe40000000f00 */
[----:B------:R-:W-:Y:S05]  /*1420*/  CALL.REL.NOINC `($__internal_67_$__cuda_sm70_shflsync_bfly_p) ;  /* 0x0000041000007944 */ /* 0x000fea0003c00000 */
[----:B0-----:R-:W-:Y:S01]  /*1430*/  HFMA2.MMA R17, -RZ, RZ, 0, 1.847743988037109375e-06 ;  /* 0x0000001fff117435 */ /* 0x001fe200000001ff */
[----:B-1----:R-:W-:Y:S01]  /*1440*/  MOV R18, R14 ;  /* 0x0000000e00127202 */ /* 0x002fe20000000f00 */
[----:B------:R-:W-:Y:S01]  /*1450*/  IMAD.MOV.U32 R16, RZ, RZ, 0x1 ;  /* 0x00000001ff107424 */ /* 0x000fe200078e00ff */
[----:B------:R-:W-:-:S02]  /*1460*/  MOV R19, R11 ;  /* 0x0000000b00137202 */ /* 0x000fc40000000f00 */
[----:B------:R-:W-:Y:S02]  /*1470*/  MOV R14, 0xffffffff ;  /* 0xffffffff000e7802 */ /* 0x000fe40000000f00 */
[----:B------:R-:W-:Y:S02]  /*1480*/  MOV R8, 0x14a0 ;  /* 0x000014a000087802 */ /* 0x000fe40000000f00 */
[----:B------:R-:W-:Y:S05]  /*1490*/  CALL.REL.NOINC `($__internal_67_$__cuda_sm70_shflsync_bfly_p) ;  /* 0x000003a000007944 */ /* 0x000fea0003c00000 */
[----:B0-----:R-:W-:Y:S01]  /*14a0*/  HFMA2.MMA R16, -RZ, RZ, 0, 1.1920928955078125e-07 ;  /* 0x00000002ff107435 */ /* 0x001fe200000001ff */
[----:B-1----:R-:W-:Y:S01]  /*14b0*/  FADD.FTZ R19, R11, R14 ;  /* 0x0000000e0b137221 */ /* 0x002fe20000010000 */
[----:B------:R-:W-:Y:S01]  /*14c0*/  MOV R17, 0x1f ;  /* 0x0000001f00117802 */ /* 0x000fe20000000f00 */
[----:B------:R-:W-:Y:S01]  /*14d0*/  IMAD.MOV.U32 R14, RZ, RZ, -0x1 ;  /* 0xffffffffff0e7424 */ /* 0x000fe200078e00ff */
[----:B------:R-:W-:Y:S02]  /*14e0*/  MOV R8, 0x1500 ;  /* 0x0000150000087802 */ /* 0x000fe40000000f00 */
[----:B------:R-:W-:Y:S05]  /*14f0*/  CALL.REL.NOINC `($__internal_67_$__cuda_sm70_shflsync_bfly_p) ;  /* 0x0000034000007944 */ /* 0x000fea0003c00000 */
[----:B0-----:R-:W-:Y:S01]  /*1500*/  HFMA2.MMA R16, -RZ, RZ, 0, 2.384185791015625e-07 ;  /* 0x00000004ff107435 */ /* 0x001fe200000001ff */
[----:B-1----:R-:W-:Y:S01]  /*1510*/  FADD.FTZ R19, R19, R14 ;  /* 0x0000000e13137221 */ /* 0x002fe20000010000 */
[----:B------:R-:W-:Y:S02]  /*1520*/  MOV R17, 0x1f ;  /* 0x0000001f00117802 */ /* 0x000fe40000000f00 */
[----:B------:R-:W-:-:S02]  /*1530*/  MOV R14, 0xffffffff ;  /* 0xffffffff000e7802 */ /* 0x000fc40000000f00 */
        /* <DEDUP_REMOVED lines=10> */
[----:B------:R-:W-:Y:S02]  /*15e0*/  MOV R17, 0x1f ;  /* 0x0000001f00117802 */ /* 0x000fe40000000f00 */
[----:B------:R-:W-:Y:S01]  /*15f0*/  MOV R14, 0xffffffff ;  /* 0xffffffff000e7802 */ /* 0x000fe20000000f00 */
[----:B------:R-:W-:Y:S01]  /*1600*/  IMAD.MOV.U32 R19, RZ, RZ, R11 ;  /* 0x000000ffff137224 */ /* 0x000fe200078e000b */
[----:B------:R-:W-:-:S02]  /*1610*/  MOV R8, 0x1630 ;  /* 0x0000163000087802 */ /* 0x000fc40000000f00 */
[----:B------:R-:W-:Y:S05]  /*1620*/  CALL.REL.NOINC `($__internal_67_$__cuda_sm70_shflsync_bfly_p) ;  /* 0x0000021000007944 */ /* 0x000fea0003c00000 */
[----:B0-----:R-:W-:Y:S01]  /*1630*/  HFMA2.MMA R16, -RZ, RZ, 0, 5.9604644775390625e-08 ;  /* 0x00000001ff107435 */ /* 0x001fe200000001ff */
[----:B-1----:R-:W-:Y:S01]  /*1640*/  MOV R20, R14 ;  /* 0x0000000e00147202 */ /* 0x002fe20000000f00 */
[----:B------:R-:W-:Y:S01]  /*1650*/  IMAD.MOV.U32 R14, RZ, RZ, -0x1 ;  /* 0xffffffffff0e7424 */ /* 0x000fe200078e00ff */
[----:B------:R-:W-:-:S02]  /*1660*/  MOV R19, R10 ;  /* 0x0000000a00137202 */ /* 0x000fc40000000f00 */
[----:B------:R-:W-:Y:S02]  /*1670*/  MOV R17, 0x1f ;  /* 0x0000001f00117802 */ /* 0x000fe40000000f00 */
[----:B------:R-:W-:Y:S02]  /*1680*/  MOV R8, 0x16a0 ;  /* 0x000016a000087802 */ /* 0x000fe40000000f00 */
[----:B------:R-:W-:Y:S05]  /*1690*/  CALL.REL.NOINC `($__internal_67_$__cuda_sm70_shflsync_bfly_p) ;  /* 0x000001a000007944 */ /* 0x000fea0003c00000 */
[----:B0-----:R-:W-:Y:S01]  /*16a0*/  HFMA2.MMA R16, -RZ, RZ, 0, 1.1920928955078125e-07 ;  /* 0x00000002ff107435 */ /* 0x001fe200000001ff */
[----:B-1----:R-:W-:Y:S01]  /*16b0*/  FADD.FTZ R19, R10, R14 ;  /* 0x0000000e0a137221 */ /* 0x002fe20000010000 */
[----:B------:R-:W-:Y:S02]  /*16c0*/  MOV R17, 0x1f ;  /* 0x0000001f00117802 */ /* 0x000fe40000000f00 */
[----:B------:R-:W-:Y:S02]  /*16d0*/  MOV R14, 0xffffffff ;  /* 0xffffffff000e7802 */ /* 0x000fe40000000f00 */
[----:B------:R-:W-:Y:S02]  /*16e0*/  MOV R8, 0x1700 ;  /* 0x0000170000087802 */ /* 0x000fe40000000f00 */
[----:B------:R-:W-:Y:S05]  /*16f0*/  CALL.REL.NOINC `($__internal_67_$__cuda_sm70_shflsync_bfly_p) ;  /* 0x0000014000007944 */ /* 0x000fea0003c00000 */
[----:B0-----:R-:W-:Y:S01]  /*1700*/  HFMA2.MMA R16, -RZ, RZ, 0, 2.384185791015625e-07 ;  /* 0x00000004ff107435 */ /* 0x001fe200000001ff */
[----:B-1----:R-:W-:Y:S01]  /*1710*/  FADD.FTZ R19, R19, R14 ;  /* 0x0000000e13137221 */ /* 0x002fe20000010000 */
[----:B------:R-:W-:Y:S01]  /*1720*/  MOV R14, 0xffffffff ;  /* 0xffffffff000e7802 */ /* 0x000fe20000000f00 */
[----:B------:R-:W-:Y:S01]  /*1730*/  IMAD.MOV.U32 R17, RZ, RZ, 0x1f ;  /* 0x0000001fff117424 */ /* 0x000fe200078e00ff */
        /* <DEDUP_REMOVED lines=8> */
[----:B0-----:R-:W-:Y:S01]  /*17c0*/  HFMA2.MMA R17, -RZ, RZ, 0, 1.847743988037109375e-06 ;  /* 0x0000001fff117435 */ /* 0x001fe200000001ff */
[----:B-1----:R-:W-:Y:S01]  /*17d0*/  FADD.FTZ R19, R19, R14 ;  /* 0x0000000e13137221 */ /* 0x002fe20000010000 */
[----:B------:R-:W-:Y:S01]  /*17e0*/  MOV R14, 0xffffffff ;  /* 0xffffffff000e7802 */ /* 0x000fe20000000f00 */
[----:B------:R-:W-:Y:S01]  /*17f0*/  IMAD.MOV.U32 R16, RZ, RZ, 0x10 ;  /* 0x00000010ff107424 */ /* 0x000fe200078e00ff */
[----:B------:R-:W-:Y:S02]  /*1800*/  MOV R8, 0x1820 ;  /* 0x0000182000087802 */ /* 0x000fe40000000f00 */
[----:B------:R-:W-:Y:S05]  /*1810*/  CALL.REL.NOINC `($__internal_67_$__cuda_sm70_shflsync_bfly_p) ;  /* 0x0000002000007944 */ /* 0x000fea0003c00000 */
[----:B-1----:R-:W-:Y:S01]  /*1820*/  MOV R8, R14 ;  /* 0x0000000e00087202 */ /* 0x002fe20000000f00 */
[----:B0-----:R-:W-:Y:S05]  /*1830*/  BRA `(.L_x_1062) ;  /* 0xfffff58000007947 */ /* 0x001fea000383ffff */
        .weak           $__internal_67_$__cuda_sm70_shflsync_bfly_p
        .type           $__internal_67_$__cuda_sm70_shflsync_bfly_p,@function
        .size           $__internal_67_$__cuda_sm70_shflsync_bfly_p,(.L_x_2013 - $__internal_67_$__cuda_sm70_shflsync_bfly_p)
$__internal_67_$__cuda_sm70_shflsync_bfly_p:
[----:B------:R-:W-:Y:S01]  /*1840*/  HFMA2.MMA R9, -RZ, RZ, 0, 0 ;  /* 0x00000000ff097435 */ /* 0x000fe200000001ff */
[----:B------:R-:W-:Y:S04]  /*1850*/  WARPSYNC R14 ;  /* 0x0000000e00007348 */ /* 0x000fe80003800000 */
[----:B------:R0:W1:Y:S01]  /*1860*/  SHFL.BFLY PT, R14, R19, R16, R17 ;  /* 0x0c000010130e7389 */ /* 0x00006200000e0011 */
[----:B------:R-:W-:Y:S05]  /*1870*/  RET.REL.NODEC R8 `(_ZN10layer_norm40ln_parallel_residual_bwd_finalize_kernelINS_22Kernel_traits_finalizeILj512Ef6__halfS2_S2_fjLb0ELj1024ELj4ENS_18Kernel_traits_baseILj512EfS2_S2_S2_fjLj1024EEEEELb0EEEvNS_9BwdParamsE) ;  /* 0xffffe78008007950 */ /* 0x000fea0003c3ffff */
.L_x_1063:
        /* <DEDUP_REMOVED lines=16> */
.L_x_2013:


//--------------------- .text._ZN10layer_norm31ln_parallel_residual_bwd_kernelINS_13Kernel_traitsIf6__halfS2_S2_fjLj512ELj1ELj4ELj1ELj16ENS_18Kernel_traits_baseILj512EfS2_S2_S2_fjLj128EEEEELb1ELb1ELb0EEEvNS_9BwdParamsE --------------------------
	.section	.text._ZN10layer_norm31ln_parallel_residual_bwd_kernelINS_13Kernel_traitsIf6__halfS2_S2_fjLj512ELj1ELj4ELj1ELj16ENS_18Kernel_traits_baseILj512EfS2_S2_S2_fjLj128EEEEELb1ELb1ELb0EEEvNS_9BwdParamsE,"ax",@progbits
	.sectioninfo	@"SHI_REGISTERS=128"
	.align	128
        .global         _ZN10layer_norm31ln_parallel_residual_bwd_kernelINS_13Kernel_traitsIf6__halfS2_S2_fjLj512ELj1ELj4ELj1ELj16ENS_18Kernel_traits_baseILj512EfS2_S2_S2_fjLj128EEEEELb1ELb1ELb0EEEvNS_9BwdParamsE
        .type           _ZN10layer_norm31ln_parallel_residual_bwd_kernelINS_13Kernel_traitsIf6__halfS2_S2_fjLj512ELj1ELj4ELj1ELj16ENS_18Kernel_traits_baseILj512EfS2_S2_S2_fjLj128EEEEELb1ELb1ELb0EEEvNS_9BwdParamsE,@function
        .size           _ZN10layer_norm31ln_parallel_residual_bwd_kernelINS_13Kernel_traitsIf6__halfS2_S2_fjLj512ELj1ELj4ELj1ELj16ENS_18Kernel_traits_baseILj512EfS2_S2_S2_fjLj128EEEEELb1ELb1ELb0EEEvNS_9BwdParamsE,(.L_x_2014 - _ZN10layer_norm31ln_parallel_residual_bwd_kernelINS_13Kernel_traitsIf6__halfS2_S2_fjLj512ELj1ELj4ELj1ELj16ENS_18Kernel_traits_baseILj512EfS2_S2_S2_fjLj128EEEEELb1ELb1ELb0EEEvNS_9BwdParamsE)
        .other          _ZN10layer_norm31ln_parallel_residual_bwd_kernelINS_13Kernel_traitsIf6__halfS2_S2_fjLj512ELj1ELj4ELj1ELj16ENS_18Kernel_traits_baseILj512EfS2_S2_S2_fjLj128EEEEELb1ELb1ELb0EEEvNS_9BwdParamsE,@"STO_CUDA_ENTRY STV_DEFAULT"
_ZN10layer_norm31ln_parallel_residual_bwd_kernelINS_13Kernel_traitsIf6__halfS2_S2_fjLj512ELj1ELj4ELj1ELj16ENS_18Kernel_traits_baseILj512EfS2_S2_S2_fjLj128EEEEELb1ELb1ELb0EEEvNS_9BwdParamsE:
.text._ZN10layer_norm31ln_parallel_residual_bwd_kernelINS_13Kernel_traitsIf6__halfS2_S2_fjLj512ELj1ELj4ELj1ELj16ENS_18Kernel_traits_baseILj512EfS2_S2_S2_fjLj128EEEEELb1ELb1ELb0EEEvNS_9BwdParamsE:
        /* <DEDUP_REMOVED lines=44> */
.L_x_1076:
[----:B------:R-:W-:-:S10]  /*02c0*/  HFMA2.MMA R80, -RZ, RZ, 0, 2.384185791015625e-07 ;  /* 0x00000004ff507435 */ /* 0x000fd400000001ff */
        /* <DEDUP_REMOVED lines=38> */
[--C-:B--2---:R-:W-:Y:S02]  /*0530*/  HADD2.F32 R5, -RZ, R12.reuse.H0_H0 ;  /* 0x2000000cff057230 */ /* 0x104fe40000004100 */
[----:B------:R-:W-:Y:S02]  /*0540*/  HADD2.F32 R113, -RZ, R12.H1_H1 ;  /* 0x3000000cff717230 */ /* 0x000fe40000004100 */
[--C-:B---3--:R-:W-:Y:S01]  /*0550*/  HADD2.F32 R7, -RZ, R8.reuse.H0_H0 ;  /* 0x20000008ff077230 */ /* 0x108fe20000004100 */
[C---:B------:R-:W-:Y:S01]  /*0560*/  FADD.FTZ R6, -R100.reuse, R5 ;  /* 0x0000000564067221 */ /* 0x040fe20000010100 */
[----:B------:R-:W-:Y:S01]  /*0570*/  HADD2.F32 R12, -RZ, R8.H1_H1 ;  /* 0x30000008ff0c7230 */ /* 0x000fe20000004100 */
[----:B------:R-:W-:Y:S01]  /*0580*/  FADD.FTZ R8, -R100, R113 ;  /* 0x0000007164087221 */ /* 0x000fe20000010100 */
[--C-:B------:R-:W-:Y:S01]  /*0590*/  HADD2.F32 R117, -RZ, R13.reuse.H0_H0 ;  /* 0x2000000dff757230 */ /* 0x100fe20000004100 */
[C---:B-----5:R-:W-:Y:S01]  /*05a0*/  FMUL.FTZ R5, R99.reuse, R6 ;  /* 0x0000000663057220 */ /* 0x060fe20000410000 */
[----:B------:R-:W-:Y:S01]  /*05b0*/  HADD2.F32 R119, -RZ, R13.H1_H1 ;  /* 0x3000000dff777230 */ /* 0x000fe20000004100 */
[----:B------:R-:W-:Y:S01]  /*05c0*/  FMUL.FTZ R6, R99, R8 ;  /* 0x0000000863067220 */ /* 0x000fe20000410000 */
[----:B------:R-:W-:Y:S01]  /*05d0*/  HADD2.F32 R121, -RZ, R14.H0_H0 ;  /* 0x2000000eff797230 */ /* 0x000fe20000004100 */
[----:B------:R-:W-:Y:S01]  /*05e0*/  FADD.FTZ R32, R32, R7 ;  /* 0x0000000720207221 */ /* 0x000fe20000010000 */
[--C-:B------:R-:W-:Y:S01]  /*05f0*/  HADD2.F32 R89, -RZ, R15.reuse.H0_H0 ;  /* 0x2000000fff597230 */ /* 0x100fe20000004100 */
[-C--:B------:R-:W-:Y:S01]  /*0600*/  FFMA.FTZ R48, R5, R7.reuse, R48 ;  /* 0x0000000705307223 */ /* 0x080fe20000010030 */
[----:B------:R-:W-:Y:S01]  /*0610*/  HADD2.F32 R83, -RZ, R15.H1_H1 ;  /* 0x3000000fff537230 */ /* 0x000fe20000004100 */
[----:B------:R-:W-:Y:S01]  /*0620*/  FMUL.FTZ R8, R64, R7 ;  /* 0x0000000740087220 */ /* 0x000fe20000410000 */
[--C-:B------:R-:W-:Y:S01]  /*0630*/  HADD2.F32 R15, -RZ, R10.reuse.H0_H0 ;  /* 0x2000000aff0f7230 */ /* 0x100fe20000004100 */
[----:B------:R-:W-:Y:S01]  /*0640*/  FADD.FTZ R33, R33, R12 ;  /* 0x0000000c21217221 */ /* 0x000fe20000010000 */
[----:B------:R-:W-:Y:S01]  /*0650*/  HADD2.F32 R82, -RZ, R10.H1_H1 ;  /* 0x3000000aff527230 */ /* 0x000fe20000004100 */
[----:B------:R-:W-:-:S02]  /*0660*/  FADD.FTZ R10, -R100, R117 ;  /* 0x00000075640a7221 */ /* 0x000fc40000010100 */
[-C--:B------:R-:W-:Y:S02]  /*0670*/  FFMA.FTZ R49, R6, R12.reuse, R49 ;  /* 0x0000000c06317223 */ /* 0x080fe40000010031 */
[----:B------:R-:W-:Y:S01]  /*0680*/  FMUL.FTZ R7, R65, R12 ;  /* 0x0000000c41077220 */ /* 0x000fe20000410000 */
[----:B------:R-:W-:Y:S01]  /*0690*/  HADD2.F32 R91, -RZ, R14.H1_H1 ;  /* 0x3000000eff5b7230 */ /* 0x000fe20000004100 */
[C---:B------:R-:W-:Y:S01]  /*06a0*/  FADD.FTZ R12, -R100.reuse, R119 ;  /* 0x00000077640c7221 */ /* 0x040fe20000010100 */
[--C-:B------:R-:W-:Y:S01]  /*06b0*/  HADD2.F32 R13, -RZ, R9.reuse.H0_H0 ;  /* 0x20000009ff0d7230 */ /* 0x100fe20000004100 */
[----:B------:R-:W-:Y:S01]  /*06c0*/  FADD.FTZ R88, -R100, R121 ;  /* 0x0000007964587221 */ /* 0x000fe20000010100 */
[----:B------:R-:W-:Y:S01]  /*06d0*/  HADD2.F32 R14, -RZ, R9.H1_H1 ;  /* 0x30000009ff0e7230 */ /* 0x000fe20000004100 */
[C---:B------:R-:W-:Y:S01]  /*06e0*/  FMUL.FTZ R9, R99.reuse, R10 ;  /* 0x0000000a63097220 */ /* 0x040fe20000410000 */
[--C-:B0-----:R-:W-:Y:S01]  /*06f0*/  HADD2.F32 R81, -RZ, R11.reuse.H0_H0 ;  /* 0x2000000bff517230 */ /* 0x101fe20000004100 */
[C---:B------:R-:W-:Y:S01]  /*0700*/  FMUL.FTZ R10, R99.reuse, R12 ;  /* 0x0000000c630a7220 */ /* 0x040fe20000410000 */
[----:B------:R-:W-:Y:S01]  /*0710*/  HADD2.F32 R80, -RZ, R11.H1_H1 ;  /* 0x3000000bff507230 */ /* 0x000fe20000004100 */
        /* <DEDUP_REMOVED lines=28> */
[-C--:B------:R-:W-:Y:S02]  /*08e0*/  FFMA.FTZ R46, R89, R81.reuse, R46 ;  /* 0x00000051592e7223 */ /* 0x080fe4000001002e */
[----:B------:R-:W-:Y:S02]  /*08f0*/  FMUL.FTZ R90, R62, R81 ;  /* 0x000000513e5a7220 */ /* 0x000fe40000410000 */
[----:B------:R-:W-:-:S02]  /*0900*/  FADD.FTZ R116, -R100, R83 ;  /* 0x0000005364747221 */ /* 0x000fc40000010100 */
        /* <DEDUP_REMOVED lines=8> */
[----:B------:R-:W-:Y:S02]  /*0990*/  FADD.FTZ R31, R31, R80 ;  /* 0x000000501f1f7221 */ /* 0x000fe40000010000 */
[C---:B------:R-:W-:Y:S02]  /*09a0*/  FFMA.FTZ R47, R98.reuse, R80, R47 ;  /* 0x00000050622f7223 */ /* 0x040fe4000001002f */
[----:B------:R-:W-:Y:S02]  /*09b0*/  FFMA.FTZ R116, R98, R91, R82 ;  /* 0x0000005b62747223 */ /* 0x000fe40000010052 */
.L_x_1067:
[----:B------:R-:W-:Y:S05]  /*09c0*/  BSYNC B1 ;  /* 0x0000000000017941 */ /* 0x000fea0003800000 */
.L_x_1066:
        /* <DEDUP_REMOVED lines=23> */
[--C-:B--2---:R-:W-:Y:S02]  /*0b40*/  HADD2.F32 R119, -RZ, R83.reuse.H0_H0 ;  /* 0x20000053ff777230 */ /* 0x104fe40000004100 */
[----:B------:R-:W-:Y:S02]  /*0b50*/  HADD2.F32 R83, -RZ, R83.H1_H1 ;  /* 0x30000053ff537230 */ /* 0x000fe40000004100 */
[--C-:B------:R-:W-:Y:S02]  /*0b60*/  HADD2.F32 R101, -RZ, R80.reuse.H0_H0 ;  /* 0x20000050ff657230 */ /* 0x100fe40000004100 */
[----:B------:R-:W-:Y:S01]  /*0b70*/  HADD2.F32 R109, -RZ, R81.H0_H0 ;  /* 0x20000051ff6d7230 */ /* 0x000fe20000004100 */
[----:B------:R-:W-:Y:S01]  /*0b80*/  FADD.FTZ R112, -R100, R83 ;  /* 0x0000005364707221 */ /* 0x000fe20000010100 */
[----:B------:R-:W-:-:S02]  /*0b90*/  HADD2.F32 R107, -RZ, R80.H1_H1 ;  /* 0x30000050ff6b7230 */ /* 0x000fc40000004100 */
[----:B------:R-:W-:Y:S02]  /*0ba0*/  HADD2.F32 R81, -RZ, R81.H1_H1 ;  /* 0x30000051ff517230 */ /* 0x000fe40000004100 */
[--C-:B------:R-:W-:Y:S02]  /*0bb0*/  HADD2.F32 R111, -RZ, R82.reuse.H0_H0 ;  /* 0x20000052ff6f7230 */ /* 0x100fe40000004100 */
[----:B------:R-:W-:Y:S01]  /*0bc0*/  HADD2.F32 R117, -RZ, R82.H1_H1 ;  /* 0x30000052ff757230 */ /* 0x000fe20000004100 */
[C---:B------:R-:W-:Y:S01]  /*0bd0*/  FADD.FTZ R82, -R100.reuse, R101 ;  /* 0x0000006564527221 */ /* 0x040fe20000010100 */
[--C-:B---3--:R-:W-:Y:S01]  /*0be0*/  HADD2.F32 R83, -RZ, R84.reuse.H0_H0 ;  /* 0x20000054ff537230 */ /* 0x108fe20000004100 */
[C---:B-1----:R-:W-:Y:S01]  /*0bf0*/  FADD.FTZ R102, -R100.reuse, R107 ;  /* 0x0000006b64667221 */ /* 0x042fe20000010100 */
[----:B0-----:R-:W-:Y:S01]  /*0c00*/  HADD2.F32 R104, -RZ, R84.H1_H1 ;  /* 0x30000054ff687230 */ /* 0x001fe20000004100 */
[C---:B------:R-:W-:Y:S01]  /*0c10*/  FADD.FTZ R110, -R100.reuse, R109 ;  /* 0x0000006d646e7221 */ /* 0x040fe20000010100 */
[--C-:B------:R-:W-:Y:S01]  /*0c20*/  HADD2.F32 R103, -RZ, R85.reuse.H0_H0 ;  /* 0x20000055ff677230 */ /* 0x100fe20000004100 */
[C---:B------:R-:W-:Y:S01]  /*0c30*/  FADD.FTZ R118, -R100.reuse, R81 ;  /* 0x0000005164767221 */ /* 0x040fe20000010100 */
[----:B------:R-:W-:Y:S01]  /*0c40*/  HADD2.F32 R120, -RZ, R85.H1_H1 ;  /* 0x30000055ff787230 */ /* 0x000fe20000004100 */
[C---:B------:R-:W-:Y:S01]  /*0c50*/  FADD.FTZ R106, -R100.reuse, R111 ;  /* 0x0000006f646a7221 */ /* 0x040fe20000010100 */
[----:B------:R-:W-:Y:S01]  /*0c60*/  HADD2.F32 R107, -RZ, R86.H0_H0 ;  /* 0x20000056ff6b7230 */ /* 0x000fe20000004100 */
[----:B------:R-:W-:-:S02]  /*0c70*/  FADD.FTZ R108, -R100, R117 ;  /* 0x00000075646c7221 */ /* 0x000fc40000010100 */
[----:B------:R-:W-:Y:S01]  /*0c80*/  FADD.FTZ R80, -R100, R119 ;  /* 0x0000007764507221 */ /* 0x000fe20000010100 */
[----:B------:R-:W-:Y:S01]  /*0c90*/  HADD2.F32 R100, -RZ, R86.H1_H1 ;  /* 0x30000056ff647230 */ /* 0x000fe20000004100 */
[C---:B-----5:R-:W-:Y:S02]  /*0ca0*/  FMUL.FTZ R85, R99.reuse, R82 ;  /* 0x0000005263557220 */ /* 0x060fe40000410000 */
[----:B------:R-:W-:Y:S01]  /*0cb0*/  FMUL.FTZ R86, R56, R83 ;  /* 0x0000005338567220 */ /* 0x000fe20000410000 */
[--C-:B------:R-:W-:Y:S01]  /*0cc0*/  HADD2.F32 R81, -RZ, R87.reuse.H0_H0 ;  /* 0x20000057ff517230 */ /* 0x100fe20000004100 */
[C---:B------:R-:W-:Y:S01]  /*0cd0*/  FMUL.FTZ R84, R99.reuse, R102 ;  /* 0x0000006663547220 */ /* 0x040fe20000410000 */
[----:B------:R-:W-:Y:S01]  /*0ce0*/  HADD2.F32 R82, -RZ, R87.H1_H1 ;  /* 0x30000057ff527230 */ /* 0x000fe20000004100 */
        /* <DEDUP_REMOVED lines=45> */
.L_x_1069:
[----:B------:R-:W-:Y:S05]  /*0fc0*/  BSYNC B1 ;  /* 0x0000000000017941 */ /* 0x000fea0003800000 */
.L_x_1068:
[----:B------:R-:W-:Y:S05]  /*0fd0*/  BRA.DIV ~URZ, `(.L_x_1070) ;  /* 0x00001bb27f007947 */ /* 0x000fea000b800000 */
[----:B------:R0:W1:Y:S02]  /*0fe0*/  SHFL.BFLY PT, R118, R113, 0x1, 0x1f ;  /* 0x0c201f0071767f89 */ /* 0x00006400000e0000 */
.L_x_1077:
        /* <DEDUP_REMOVED lines=18> */
.L_x_1078:
[----:B--2---:R-:W-:Y:S01]  /*1110*/  FADD.FTZ R100, R118, R113 ;  /* 0x0000007176647221 */ /* 0x004fe20000010000 */
[----:B------:R-:W-:Y:S01]  /*1120*/  BSSY B1, `(.L_x_1072) ;  /* 0x000008e000017945 */ /* 0x000fe20003800000 */
[----:B0-----:R-:W-:Y:S02]  /*1130*/  FADD.FTZ R81, R81, R116 ;  /* 0x0000007451517221 */ /* 0x001fe40000010000 */
[----:B------:R-:W-:Y:S02]  /*1140*/  FMUL.FTZ R100, R100, c[0x0][0x1e0] ;  /* 0x0000780064647a20 */ /* 0x000fe40000410000 */
[----:B-1----:R-:W-:Y:S01]  /*1150*/  FMUL.FTZ R113, R81, c[0x0][0x1e0] ;  /* 0x0000780051717a20 */ /* 0x002fe20000410000 */
        /* <DEDUP_REMOVED lines=15> */
[----:B------:R-:W-:Y:S01]  /*1250*/  @P0 HADD2.F32 R119, -RZ, R18.H1_H1 ;  /* 0x30000012ff770230 */ /* 0x000fe20000004100 */
[----:B------:R-:W-:Y:S01]  /*1260*/  FMUL.FTZ R123, R99, R82 ;  /* 0x00000052637b7220 */ /* 0x000fe20000410000 */
[----:B------:R-:W-:Y:S01]  /*1270*/  @P0 HADD2.F32 R82, -RZ, R16.H0_H0 ;  /* 0x20000010ff520230 */ /* 0x000fe20000004100 */
[----:B------:R-:W-:-:S02]  /*1280*/  @P0 FADD.FTZ R122, R122, R81 ;  /* 0x000000517a7a0221 */ /* 0x000fc40000010000 */
[-CC-:B------:R-:W-:Y:S02]  /*1290*/  FFMA.FTZ R81, R9, R113.reuse, R80.reuse ;  /* 0x0000007109517223 */ /* 0x180fe40000010050 */
[----:B------:R-:W-:Y:S01]  /*12a0*/  FFMA.FTZ R83, R11, R113, R80 ;  /* 0x000000710b537223 */ /* 0x000fe20000010050 */
[----:B------:R-:W-:Y:S01]  /*12b0*/  @P2 LOP3.LUT P6, RZ, R115, 0xff0000, RZ, 0xc0, !PT ;  /* 0x00ff000073ff2812 */ /* 0x000fe200078cc0ff */
[----:B------:R-:W-:Y:S01]  /*12c0*/  FADD.FTZ R118, R12, -R81 ;  /* 0x800000510c767221 */ /* 0x000fe20000010000 */
[----:B------:R-:W-:Y:S01]  /*12d0*/  @P0 HADD2.F32 R81, -RZ, R17.H0_H0 ;  /* 0x20000011ff510230 */ /* 0x000fe20000004100 */
[----:B------:R-:W-:Y:S02]  /*12e0*/  @P0 FADD.FTZ R123, R123, R82 ;  /* 0x000000527b7b0221 */ /* 0x000fe40000010000 */
[----:B------:R-:W-:Y:S02]  /*12f0*/  FMUL.FTZ R118, R99, R118 ;  /* 0x0000007663767220 */ /* 0x000fe40000410000 */
[----:B------:R-:W-:Y:S01]  /*1300*/  FADD.FTZ R82, R14, -R83 ;  /* 0x800000530e527221 */ /* 0x000fe20000010000 */
[----:B------:R-:W-:Y:S01]  /*1310*/  @P0 HADD2.F32 R83, -RZ, R18.H0_H0 ;  /* 0x20000012ff530230 */ /* 0x000fe20000004100 */
[----:B------:R-:W-:Y:S01]  /*1320*/  @P0 FADD.FTZ R118, R118, R81 ;  /* 0x0000005176760221 */ /* 0x000fe20000010000 */
[----:B------:R-:W-:Y:S01]  /*1330*/  @P1 F2FP.PACK_AB R81, RZ, R123 ;  /* 0x0000007bff51123e */ /* 0x000fe200000000ff */
[----:B------:R-:W-:-:S02]  /*1340*/  FFMA.FTZ R116, R10, R113, R80 ;  /* 0x000000710a747223 */ /* 0x000fc40000010050 */
[----:B------:R-:W-:Y:S01]  /*1350*/  FMUL.FTZ R82, R99, R82 ;  /* 0x0000005263527220 */ /* 0x000fe20000410000 */
[----:B------:R-:W-:Y:S01]  /*1360*/  @P1 PRMT R72, R81, 0x7610, R72 ;  /* 0x0000761051481816 */ /* 0x000fe20000000048 */
[----:B------:R-:W-:Y:S01]  /*1370*/  FADD.FTZ R116, R13, -R116 ;  /* 0x800000740d747221 */ /* 0x000fe20000010000 */
[----:B------:R-:W-:Y:S01]  /*1380*/  @P2 MOV R81, R114 ;  /* 0x0000007200512202 */ /* 0x000fe20000000f00 */
[----:B------:R-:W-:Y:S01]  /*1390*/  @P0 FADD.FTZ R82, R82, R83 ;  /* 0x0000005352520221 */ /* 0x000fe20000010000 */
[----:B------:R-:W-:Y:S01]  /*13a0*/  @P1 F2FP.PACK_AB R83, RZ, R118 ;  /* 0x00000076ff53123e */ /* 0x000fe200000000ff */
[----:B------:R-:W-:Y:S01]  /*13b0*/  FMUL.FTZ R121, R99, R116 ;  /* 0x0000007463797220 */ /* 0x000fe20000410000 */
[----:B------:R-:W-:Y:S01]  /*13c0*/  @P0 HADD2.F32 R116, -RZ, R17.H1_H1 ;  /* 0x30000011ff740230 */ /* 0x000fe20000004100 */
[----:B------:R-:W-:Y:S01]  /*13d0*/  FMUL.FTZ R123, R123, c[0x0][0x1e8] ;  /* 0x00007a007b7b7a20 */ /* 0x000fe20000410000 */
[----:B------:R-:W-:Y:S01]  /*13e0*/  @P2 LOP3.LUT P5, RZ, R81, 0xff, RZ, 0xc0, !PT ;  /* 0x000000ff51ff2812 */ /* 0x000fe200078ac0ff */
[----:B------:R-:W-:Y:S01]  /*13f0*/  FFMA.FTZ R120, R88, R113, R80 ;  /* 0x0000007158787223 */ /* 0x000fe20000010050 */
[----:B------:R-:W-:Y:S01]  /*1400*/  @P1 PRMT R73, R83, 0x7610, R73 ;  /* 0x0000761053491816 */ /* 0x000fe20000000049 */
[----:B------:R-:W-:Y:S01]  /*1410*/  @P0 FADD.FTZ R121, R121, R116 ;  /* 0x0000007479790221 */ /* 0x000fe20000010000 */
[----:B------:R-:W-:Y:S01]  /*1420*/  @P1 F2FP.PACK_AB R83, RZ, R122 ;  /* 0x0000007aff53123e */ /* 0x000fe200000000ff */
[----:B------:R-:W-:Y:S01]  /*1430*/  FMUL.FTZ R122, R122, c[0x0][0x1e8] ;  /* 0x00007a007a7a7a20 */ /* 0x000fe20000410000 */
[----:B------:R-:W-:Y:S01]  /*1440*/  @P2 FSEL R81, R123, RZ, P5 ;  /* 0x000000ff7b512208 */ /* 0x000fe20002800000 */
[----:B------:R-:W-:Y:S01]  /*1450*/  FADD.FTZ R120, R15, -R120 ;  /* 0x800000780f787221 */ /* 0x000fe20000010000 */
[----:B------:R-:W-:Y:S01]  /*1460*/  @P2 LOP3.LUT P5, RZ, R114, 0xff00, RZ, 0xc0, !PT ;  /* 0x0000ff0072ff2812 */ /* 0x000fe200078ac0ff */
[----:B------:R-:W-:Y:S01]  /*1470*/  FMUL.FTZ R118, R118, c[0x0][0x1e8] ;  /* 0x00007a0076767a20 */ /* 0x000fe20000410000 */
[----:B------:R-:W-:Y:S01]  /*1480*/  @P1 PRMT R72, R72, 0x5410, R83 ;  /* 0x0000541048481816 */ /* 0x000fe20000000053 */
[----:B------:R-:W-:Y:S01]  /*1490*/  FMUL.FTZ R120, R99, R120 ;  /* 0x0000007863787220 */ /* 0x000fe20000410000 */
[----:B------:R-:W-:Y:S01]  /*14a0*/  @P1 F2FP.PACK_AB R116, RZ, R121 ;  /* 0x00000079ff74123e */ /* 0x000fe200000000ff */
[----:B------:R-:W-:Y:S01]  /*14b0*/  FMUL.FTZ R121, R121, c[0x0][0x1e8] ;  /* 0x00007a0079797a20 */ /* 0x000fe20000410000 */
[----:B------:R-:W-:Y:S01]  /*14c0*/  @P2 FSEL R83, R122, RZ, P5 ;  /* 0x000000ff7a532208 */ /* 0x000fe20002800000 */
[----:B------:R-:W-:Y:S01]  /*14d0*/  @P0 FADD.FTZ R120, R120, R119 ;  /* 0x0000007778780221 */ /* 0x000fe20000010000 */
[----:B------:R-:W-:-:S02]  /*14e0*/  @P2 LOP3.LUT P5, RZ, R114, 0xff0000, RZ, 0xc0, !PT ;  /* 0x00ff000072ff2812 */ /* 0x000fc400078ac0ff */
[----:B------:R-:W-:Y:S01]  /*14f0*/  @P1 F2FP.PACK_AB R117, RZ, R82 ;  /* 0x00000052ff75123e */ /* 0x000fe200000000ff */
[----:B------:R-:W-:Y:S01]  /*1500*/  FMUL.FTZ R82, R82, c[0x0][0x1e8] ;  /* 0x00007a0052527a20 */ /* 0x000fe20000410000 */
[----:B------:R-:W-:Y:S01]  /*1510*/  @P1 PRMT R73, R73, 0x5410, R116 ;  /* 0x0000541049491816 */ /* 0x000fe20000000074 */
[----:B------:R-:W-:Y:S01]  /*1520*/  FMUL.FTZ R124, R120, c[0x0][0x1e8] ;  /* 0x00007a00787c7a20 */ /* 0x000fe20000410000 */
[----:B------:R-:W-:Y:S02]  /*1530*/  @P2 FSEL R116, R118, RZ, P5 ;  /* 0x000000ff76742208 */ /* 0x000fe40002800000 */
[----:B------:R-:W-:Y:S02]  /*1540*/  @P2 LOP3.LUT P5, RZ, R115, 0xff, RZ, 0xc0, !PT ;  /* 0x000000ff73ff2812 */ /* 0x000fe400078ac0ff */
[----:B------:R-:W-:Y:S02]  /*1550*/  @P1 PRMT R74, R117, 0x7610, R74 ;  /* 0x00007610754a1816 */ /* 0x000fe4000000004a */
[----:B------:R-:W-:-:S02]  /*1560*/  @P2 FSEL R117, R82, RZ, P5 ;  /* 0x000000ff52752208 */ /* 0x000fc40002800000 */
[----:B------:R-:W-:Y:S02]  /*1570*/  @P1 F2FP.PACK_AB R119, RZ, R120 ;  /* 0x00000078ff77123e */ /* 0x000fe400000000ff */
[----:B------:R-:W-:Y:S02]  /*1580*/  @P2 F2FP.PACK_AB R81, RZ, R81 ;  /* 0x00000051ff51223e */ /* 0x000fe400000000ff */
[----:B------:R-:W-:Y:S02]  /*1590*/  @P2 LOP3.LUT P5, RZ, R114, 0xff000000, RZ, 0xc0, !PT ;  /* 0xff00000072ff2812 */ /* 0x000fe400078ac0ff */
[----:B------:R-:W-:Y:S02]  /*15a0*/  @P1 PRMT R74, R74, 0x5410, R119 ;  /* 0x000054104a4a1816 */ /* 0x000fe40000000077 */
[----:B------:R-:W-:Y:S01]  /*15b0*/  @P2 PRMT R76, R81, 0x7610, R76 ;  /* 0x00007610514c2816 */ /* 0x000fe2000000004c */
[----:B------:R-:W-:Y:S01]  /*15c0*/  IMAD.MOV.U32 R81, RZ, RZ, R92 ;  /* 0x000000ffff517224 */ /* 0x000fe200078e005c */
[----:B------:R-:W-:-:S02]  /*15d0*/  @P2 FSEL R119, R121, RZ, P5 ;  /* 0x000000ff79772208 */ /* 0x000fc40002800000 */
[----:B------:R-:W-:Y:S02]  /*15e0*/  @P2 LOP3.LUT P5, RZ, R115, 0xff00, RZ, 0xc0, !PT ;  /* 0x0000ff0073ff2812 */ /* 0x000fe400078ac0ff */
[----:B------:R-:W-:Y:S02]  /*15f0*/  @P2 F2FP.PACK_AB R116, RZ, R116 ;  /* 0x00000074ff74223e */ /* 0x000fe400000000ff */
[----:B------:R-:W-:Y:S02]  /*1600*/  @P2 FSEL R120, R124, RZ, P5 ;  /* 0x000000ff7c782208 */ /* 0x000fe40002800000 */
[----:B------:R-:W-:Y:S01]  /*1610*/  LOP3.LUT P5, RZ, R81, 0xff, RZ, 0xc0, !PT ;  /* 0x000000ff51ff7812 */ /* 0x000fe200078ac0ff */
[--C-:B------:R-:W-:Y:S01]  /*1620*/  FFMA.FTZ R81, R89, R113, R80.reuse ;  /* 0x0000007159517223 */ /* 0x100fe20000010050 */
[----:B------:R-:W-:Y:S01]  /*1630*/  @P2 F2FP.PACK_AB R83, RZ, R83 ;  /* 0x00000053ff53223e */ /* 0x000fe200000000ff */
[----:B------:R-:W-:Y:S01]  /*1640*/  FFMA.FTZ R80, R98, R113, R80 ;  /* 0x0000007162507223 */ /* 0x000fe20000010050 */
[----:B------:R-:W-:Y:S01]  /*1650*/  @P2 PRMT R77, R116, 0x7610, R77 ;  /* 0x00007610744d2816 */ /* 0x000fe2000000004d */
[----:B------:R-:W-:Y:S01]  /*1660*/  FADD.FTZ R116, R90, -R81 ;  /* 0x800000515a747221 */ /* 0x000fe20000010000 */
[----:B------:R-:W-:Y:S01]  /*1670*/  @P2 PRMT R76, R76, 0x5410, R83 ;  /* 0x000054104c4c2816 */ /* 0x000fe20000000053 */
[----:B------:R-:W-:Y:S01]  /*1680*/  FADD.FTZ R80, R91, -R80 ;  /* 0x800000505b507221 */ /* 0x000fe20000010000 */
[----:B------:R-:W-:Y:S01]  /*1690*/  @P2 F2FP.PACK_AB R117, RZ, R117 ;  /* 0x00000075ff75223e */ /* 0x000fe200000000ff */
[----:B------:R-:W-:Y:S01]  /*16a0*/  FMUL.FTZ R83, R99, R116 ;  /* 0x0000007463537220 */ /* 0x000fe20000410000 */
[----:B------:R-:W-:Y:S01]  /*16b0*/  @P0 HADD2.F32 R116, -RZ, R19.H0_H0 ;  /* 0x20000013ff740230 */ /* 0x000fe20000004100 */
[----:B------:R-:W-:-:S02]  /*16c0*/  @P2 F2FP.PACK_AB R119, RZ, R119 ;  /* 0x00000077ff77223e */ /* 0x000fc400000000ff */
[----:B------:R-:W-:Y:S01]  /*16d0*/  @P2 PRMT R78, R117, 0x7610, R78 ;  /* 0x00007610754e2816 */ /* 0x000fe2000000004e */
[----:B------:R-:W-:Y:S01]  /*16e0*/  HFMA2.MMA R117, -RZ, RZ, 0, 9.5367431640625e-07 ;  /* 0x00000010ff757435 */ /* 0x000fe200000001ff */
[----:B------:R-:W-:Y:S01]  /*16f0*/  @P0 FADD.FTZ R83, R83, R116 ;  /* 0x0000007453530221 */ /* 0x000fe20000010000 */
[----:B------:R-:W-:Y:S01]  /*1700*/  FSEL R123, R123, RZ, P5 ;  /* 0x000000ff7b7b7208 */ /* 0x000fe20002800000 */
[----:B------:R-:W-:Y:S01]  /*1710*/  FMUL.FTZ R116, R99, R80 ;  /* 0x0000005063747220 */ /* 0x000fe20000410000 */
[----:B------:R-:W-:Y:S02]  /*1720*/  @P2 F2FP.PACK_AB R120, RZ, R120 ;  /* 0x00000078ff78223e */ /* 0x000fe400000000ff */
[----:B------:R-:W-:Y:S01]  /*1730*/  @P1 F2FP.PACK_AB R81, RZ, R83 ;  /* 0x00000053ff51123e */ /* 0x000fe200000000ff */
[----:B------:R-:W-:Y:S01]  /*1740*/  FMUL.FTZ R83, R83, c[0x0][0x1e8] ;  /* 0x00007a0053537a20 */ /* 0x000fe20000410000 */
[----:B------:R-:W-:Y:S02]  /*1750*/  @P2 PRMT R77, R77, 0x5410, R119 ;  /* 0x000054104d4d2816 */ /* 0x000fe40000000077 */
[----:B------:R-:W-:-:S02]  /*1760*/  @P1 PRMT R75, R81, 0x7610, R75 ;  /* 0x00007610514b1816 */ /* 0x000fc4000000004b */
[----:B------:R-:W-:Y:S02]  /*1770*/  @P2 FSEL R81, R83, RZ, P6 ;  /* 0x000000ff53512208 */ /* 0x000fe40003000000 */
[----:B------:R-:W-:Y:S02]  /*1780*/  @P2 PRMT R78, R78, 0x5410, R120 ;  /* 0x000054104e4e2816 */ /* 0x000fe40000000078 */
[----:B------:R-:W-:-:S04]  /*1790*/  @P2 F2FP.PACK_AB R81, RZ, R81 ;  /* 0x00000051ff51223e */ /* 0x000fc800000000ff */
[----:B------:R-:W-:Y:S01]  /*17a0*/  @P2 PRMT R79, R81, 0x7610, R79 ;  /* 0x00007610514f2816 */ /* 0x000fe2000000004f */
[----:B------:R-:W-:-:S05]  /*17b0*/  @P0 HADD2.F32 R81, -RZ, R19.H1_H1 ;  /* 0x30000013ff510230 */ /* 0x000fca0000004100 */
[----:B------:R-:W-:Y:S01]  /*17c0*/  @P0 FADD.FTZ R116, R116, R81 ;  /* 0x0000005174740221 */ /* 0x000fe20000010000 */
[----:B------:R-:W-:-:S04]  /*17d0*/  ISETP.NE.U32.AND P0, PT, RZ, c[0x0][0x258], PT ;  /* 0x00009600ff007a0c */ /* 0x000fc80003f05070 */
[----:B------:R-:W-:Y:S02]  /*17e0*/  ISETP.NE.AND.EX P0, PT, RZ, c[0x0][0x25c], PT, P0 ;  /* 0x00009700ff007a0c */ /* 0x000fe40003f05300 */
[----:B------:R-:W-:-:S04]  /*17f0*/  @P1 F2FP.PACK_AB R80, RZ, R116 ;  /* 0x00000074ff50123e */ /* 0x000fc800000000ff */
        /* <DEDUP_REMOVED lines=32> */
.L_x_1073:
[----:B------:R-:W-:Y:S05]  /*1a00*/  BSYNC B1 ;  /* 0x0000000000017941 */ /* 0x000fea0003800000 */
.L_x_1072:
        /* <DEDUP_REMOVED lines=16> */
[----:B------:R-:W-:Y:S01]  /*1b10*/  @P1 HADD2.F32 R80, -RZ, R68.H0_H0 ;  /* 0x20000044ff501230 */ /* 0x000fe20000004100 */
[-C--:B------:R-:W-:Y:S02]  /*1b20*/  FFMA.FTZ R83, R87, R113.reuse, R100 ;  /* 0x0000007157537223 */ /* 0x080fe40000010064 */
[----:B------:R-:W-:Y:S02]  /*1b30*/  FADD.FTZ R82, R107, -R82 ;  /* 0x800000526b527221 */ /* 0x000fe40000010000 */
[----:B------:R-:W-:Y:S02]  /*1b40*/  @P1 FADD.FTZ R117, R117, R80 ;  /* 0x0000005075751221 */ /* 0x000fe40000010000 */
[-CC-:B------:R-:W-:Y:S01]  /*1b50*/  FFMA.FTZ R119, R105, R113.reuse, R100.reuse ;  /* 0x0000007169777223 */ /* 0x180fe20000010064 */
[----:B------:R-:W-:Y:S01]  /*1b60*/  @P2 LOP3.LUT P6, RZ, R94, 0xff0000, RZ, 0xc0, !PT ;  /* 0x00ff00005eff2812 */ /* 0x000fe200078cc0ff */
[----:B------:R-:W-:-:S02]  /*1b70*/  FFMA.FTZ R116, R84, R113, R100 ;  /* 0x0000007154747223 */ /* 0x000fc40000010064 */
[----:B------:R-:W-:Y:S02]  /*1b80*/  FADD.FTZ R124, R110, -R81 ;  /* 0x800000516e7c7221 */ /* 0x000fe40000010000 */
[----:B------:R-:W-:Y:S01]  /*1b90*/  FADD.FTZ R118, R104, -R83 ;  /* 0x8000005368767221 */ /* 0x000fe20000010000 */
[----:B------:R-:W-:Y:S01]  /*1ba0*/  @P1 HADD2.F32 R83, -RZ, R69.H0_H0 ;  /* 0x20000045ff531230 */ /* 0x000fe20000004100 */
[----:B------:R-:W-:Y:S01]  /*1bb0*/  FMUL.FTZ R81, R99, R82 ;  /* 0x0000005263517220 */ /* 0x000fe20000410000 */
[----:B------:R-:W-:Y:S01]  /*1bc0*/  @P0 F2FP.PACK_AB R82, RZ, R117 ;  /* 0x00000075ff52023e */ /* 0x000fe200000000ff */
[----:B------:R-:W-:Y:S02]  /*1bd0*/  FADD.FTZ R122, R106, -R119 ;  /* 0x800000776a7a7221 */ /* 0x000fe40000010000 */
[-C--:B------:R-:W-:Y:S01]  /*1be0*/  FFMA.FTZ R120, R102, R113.reuse, R100 ;  /* 0x0000007166787223 */ /* 0x080fe20000010064 */
[----:B------:R-:W-:Y:S01]  /*1bf0*/  @P0 PRMT R72, R82, 0x7610, R72 ;  /* 0x0000761052480816 */ /* 0x000fe20000000048 */
[----:B------:R-:W-:Y:S01]  /*1c00*/  FFMA.FTZ R100, R112, R113, R100 ;  /* 0x0000007170647223 */ /* 0x000fe20000010064 */
[----:B------:R-:W-:Y:S01]  /*1c10*/  @P1 HADD2.F32 R113, -RZ, R70.H0_H0 ;  /* 0x20000046ff711230 */ /* 0x000fe20000004100 */
[----:B------:R-:W-:Y:S01]  /*1c20*/  FADD.FTZ R116, R101, -R116 ;  /* 0x8000007465747221 */ /* 0x000fe20000010000 */
[----:B------:R-:W-:Y:S01]  /*1c30*/  @P1 HADD2.F32 R82, -RZ, R68.H1_H1 ;  /* 0x30000044ff521230 */ /* 0x000fe20000004100 */
[----:B------:R-:W-:-:S02]  /*1c40*/  FMUL.FTZ R118, R99, R118 ;  /* 0x0000007663767220 */ /* 0x000fc40000410000 */
[C---:B------:R-:W-:Y:S02]  /*1c50*/  FMUL.FTZ R80, R99.reuse, R122 ;  /* 0x0000007a63507220 */ /* 0x040fe40000410000 */
[----:B------:R-:W-:Y:S02]  /*1c60*/  FMUL.FTZ R119, R99, R116 ;  /* 0x0000007463777220 */ /* 0x000fe40000410000 */
[----:B------:R-:W-:Y:S02]  /*1c70*/  @P1 FADD.FTZ R118, R118, R83 ;  /* 0x0000005376761221 */ /* 0x000fe40000010000 */
[----:B------:R-:W-:Y:S02]  /*1c80*/  FADD.FTZ R120, R103, -R120 ;  /* 0x8000007867787221 */ /* 0x000fe40000010000 */
[----:B------:R-:W-:Y:S02]  /*1c90*/  FADD.FTZ R100, R111, -R100 ;  /* 0x800000646f647221 */ /* 0x000fe40000010000 */
[----:B------:R-:W-:-:S02]  /*1ca0*/  @P1 FADD.FTZ R80, R80, R113 ;  /* 0x0000007150501221 */ /* 0x000fc40000010000 */
[----:B------:R-:W-:Y:S02]  /*1cb0*/  @P1 FADD.FTZ R119, R119, R82 ;  /* 0x0000005277771221 */ /* 0x000fe40000010000 */
[C---:B------:R-:W-:Y:S02]  /*1cc0*/  FMUL.FTZ R122, R99.reuse, R120 ;  /* 0x00000078637a7220 */ /* 0x040fe40000410000 */
[C---:B------:R-:W-:Y:S02]  /*1cd0*/  FMUL.FTZ R83, R99.reuse, R124 ;  /* 0x0000007c63537220 */ /* 0x040fe40000410000 */
        /* <DEDUP_REMOVED lines=8> */
[----:B------:R-:W-:Y:S01]  /*1d60*/  FMUL.FTZ R118, R118, c[0x0][0x1e8] ;  /* 0x00007a0076767a20 */ /* 0x000fe20000410000 */
[----:B------:R-:W-:Y:S01]  /*1d70*/  @P0 PRMT R74, R100, 0x7610, R74 ;  /* 0x00007610644a0816 */ /* 0x000fe2000000004a */
[----:B------:R-:W-:Y:S01]  /*1d80*/  @P1 HADD2.F32 R100, -RZ, R70.H1_H1 ;  /* 0x30000046ff641230 */ /* 0x000fe20000004100 */
[----:B------:R-:W-:Y:S01]  /*1d90*/  @P2 FSEL R82, R117, RZ, P5 ;  /* 0x000000ff75522208 */ /* 0x000fe20002800000 */
[----:B------:R-:W-:Y:S01]  /*1da0*/  @P1 FADD.FTZ R122, R122, R99 ;  /* 0x000000637a7a1221 */ /* 0x000fe20000010000 */
[----:B------:R-:W-:-:S02]  /*1db0*/  @P2 LOP3.LUT P5, RZ, R94, 0xff000000, RZ, 0xc0, !PT ;  /* 0xff0000005eff2812 */ /* 0x000fc400078ac0ff */
[----:B------:R-:W-:Y:S01]  /*1dc0*/  @P1 FADD.FTZ R81, R81, R100 ;  /* 0x0000006451511221 */ /* 0x000fe20000010000 */
[----:B------:R-:W-:Y:S02]  /*1dd0*/  @P2 F2FP.PACK_AB R82, RZ, R82 ;  /* 0x00000052ff52223e */ /* 0x000fe400000000ff */
[----:B------:R-:W-:Y:S01]  /*1de0*/  @P2 FSEL R100, R118, RZ, P6 ;  /* 0x000000ff76642208 */ /* 0x000fe20003000000 */
[----:B------:R-:W-:Y:S01]  /*1df0*/  FMUL.FTZ R123, R81, c[0x0][0x1e8] ;  /* 0x00007a00517b7a20 */ /* 0x000fe20000410000 */
[----:B------:R-:W-:Y:S01]  /*1e00*/  @P0 F2FP.PACK_AB R113, RZ, R122 ;  /* 0x0000007aff71023e */ /* 0x000fe200000000ff */
[----:B------:R-:W-:Y:S01]  /*1e10*/  FMUL.FTZ R122, R122, c[0x0][0x1e8] ;  /* 0x00007a007a7a7a20 */ /* 0x000fe20000410000 */
[----:B------:R-:W-:Y:S02]  /*1e20*/  @P2 F2FP.PACK_AB R100, RZ, R100 ;  /* 0x00000064ff64223e */ /* 0x000fe400000000ff */
[----:B------:R-:W-:Y:S01]  /*1e30*/  @P2 PRMT R76, R82, 0x7610, R76 ;  /* 0x00007610524c2816 */ /* 0x000fe2000000004c */
[----:B------:R-:W-:Y:S01]  /*1e40*/  FMUL.FTZ R82, R80, c[0x0][0x1e8] ;  /* 0x00007a0050527a20 */ /* 0x000fe20000410000 */
[----:B------:R-:W-:-:S02]  /*1e50*/  MOV R80, R96 ;  /* 0x0000006000507202 */ /* 0x000fc40000000f00 */
[----:B------:R-:W-:Y:S02]  /*1e60*/  @P2 PRMT R77, R100, 0x7610, R77 ;  /* 0x00007610644d2816 */ /* 0x000fe4000000004d */
[----:B------:R-:W-:Y:S02]  /*1e70*/  @P2 FSEL R100, R122, RZ, P5 ;  /* 0x000000ff7a642208 */ /* 0x000fe40002800000 */
[----:B------:R-:W-:Y:S01]  /*1e80*/  @P0 F2FP.PACK_AB R120, RZ, R81 ;  /* 0x00000051ff78023e */ /* 0x000fe200000000ff */
[--C-:B------:R-:W-:Y:S01]  /*1e90*/  @P1 HADD2.F32 R81, -RZ, R71.reuse.H1_H1 ;  /* 0x30000047ff511230 */ /* 0x100fe20000004100 */
[----:B------:R-:W-:Y:S01]  /*1ea0*/  LOP3.LUT P5, RZ, R80, 0xff, RZ, 0xc0, !PT ;  /* 0x000000ff50ff7812 */ /* 0x000fe200078ac0ff */
[----:B------:R-:W-:Y:S01]  /*1eb0*/  @P1 HADD2.F32 R80, -RZ, R71.H0_H0 ;  /* 0x20000047ff501230 */ /* 0x000fe20000004100 */
[----:B------:R-:W-:Y:S01]  /*1ec0*/  @P0 F2FP.PACK_AB R99, RZ, R119 ;  /* 0x00000077ff63023e */ /* 0x000fe200000000ff */
[----:B------:R-:W-:Y:S01]  /*1ed0*/  FMUL.FTZ R119, R119, c[0x0][0x1e8] ;  /* 0x00007a0077777a20 */ /* 0x000fe20000410000 */
[----:B------:R-:W-:Y:S01]  /*1ee0*/  @P2 LOP3.LUT P6, RZ, R94, 0xff00, RZ, 0xc0, !PT ;  /* 0x0000ff005eff2812 */ /* 0x000fe200078cc0ff */
[----:B------:R-:W-:Y:S01]  /*1ef0*/  @P1 FADD.FTZ R116, R116, R81 ;  /* 0x0000005174741221 */ /* 0x000fe20000010000 */
[----:B------:R-:W-:Y:S01]  /*1f00*/  @P0 PRMT R72, R72, 0x5410, R99 ;  /* 0x0000541048480816 */ /* 0x000fe20000000063 */
[----:B------:R-:W-:Y:S01]  /*1f10*/  @P1 FADD.FTZ R83, R83, R80 ;  /* 0x0000005053531221 */ /* 0x000fe20000010000 */
[----:B------:R-:W-:-:S02]  /*1f20*/  ISETP.NE.U32.AND P1, PT, RZ, c[0x0][0x258], PT ;  /* 0x00009600ff007a0c */ /* 0x000fc40003f25070 */
[----:B------:R-:W-:Y:S02]  /*1f30*/  @P0 F2FP.PACK_AB R81, RZ, R116 ;  /* 0x00000074ff51023e */ /* 0x000fe400000000ff */
[----:B------:R-:W-:Y:S02]  /*1f40*/  ISETP.NE.AND.EX P1, PT, RZ, c[0x0][0x25c], PT, P1 ;  /* 0x00009700ff007a0c */ /* 0x000fe40003f25310 */
[----:B------:R-:W-:Y:S02]  /*1f50*/  @P0 F2FP.PACK_AB R80, RZ, R83 ;  /* 0x00000053ff50023e */ /* 0x000fe400000000ff */
[----:B------:R-:W-:Y:S02]  /*1f60*/  @P2 FSEL R99, R119, RZ, P6 ;  /* 0x000000ff77632208 */ /* 0x000fe40003000000 */
[----:B------:R-:W-:Y:S02]  /*1f70*/  @P0 PRMT R75, R80, 0x7610, R75 ;  /* 0x00007610504b0816 */ /* 0x000fe4000000004b */
[----:B------:R-:W-:-:S02]  /*1f80*/  @P0 PRMT R73, R73, 0x5410, R113 ;  /* 0x0000541049490816 */ /* 0x000fc40000000071 */
[----:B------:R-:W-:Y:S02]  /*1f90*/  @P0 PRMT R75, R75, 0x5410, R81 ;  /* 0x000054104b4b0816 */ /* 0x000fe40000000051 */
[----:B------:R-:W-:Y:S01]  /*1fa0*/  @P0 PRMT R74, R74, 0x5410, R120 ;  /* 0x000054104a4a0816 */ /* 0x000fe20000000078 */
[----:B------:R-:W-:Y:S01]  /*1fb0*/  @P1 IMAD.WIDE.U32 R80, R0, R121, c[0x0][0x258] ;  /* 0x0000960000501625 */ /* 0x000fe200078e0079 */
[----:B------:R-:W-:Y:S02]  /*1fc0*/  @P2 LOP3.LUT P6, RZ, R95, 0xff, RZ, 0xc0, !PT ;  /* 0x000000ff5fff2812 */ /* 0x000fe400078cc0ff */
[----:B------:R-:W-:Y:S02]  /*1fd0*/  LOP3.LUT P0, RZ, R97, 0xff, RZ, 0xc0, !PT ;  /* 0x000000ff61ff7812 */ /* 0x000fe4000780c0ff */
[----:B------:R-:W-:Y:S01]  /*1fe0*/  @P2 FSEL R113, R82, RZ, P6 ;  /* 0x000000ff52712208 */ /* 0x000fe20003000000 */
[----:B------:R0:W-:Y:S01]  /*1ff0*/  @P1 STG.E.128 [R80.64], R72 ;  /* 0x0000004850001986 */ /* 0x0001e2000c101d04 */
[----:B------:R-:W-:-:S02]  /*2000*/  @P2 LOP3.LUT P6, RZ, R95, 0xff00, RZ, 0xc0, !PT ;  /* 0x0000ff005fff2812 */ /* 0x000fc400078cc0ff */
[----:B------:R-:W-:Y:S02]  /*2010*/  LOP3.LUT P1, RZ, R97, 0xff00, RZ, 0xc0, !PT ;  /* 0x0000ff0061ff7812 */ /* 0x000fe4000782c0ff */
[C---:B------:R-:W-:Y:S02]  /*2020*/  @P2 FSEL R120, R123.reuse, RZ, P6 ;  /* 0x000000ff7b782208 */ /* 0x040fe40003000000 */
[----:B------:R-:W-:Y:S02]  /*2030*/  FSEL R123, R123, RZ, P1 ;  /* 0x000000ff7b7b7208 */ /* 0x000fe40000800000 */
[C---:B------:R-:W-:Y:S02]  /*2040*/  LOP3.LUT P1, RZ, R96.reuse, 0xff0000, RZ, 0xc0, !PT ;  /* 0x00ff000060ff7812 */ /* 0x040fe4000782c0ff */
[----:B------:R-:W-:Y:S02]  /*2050*/  LOP3.LUT P6, RZ, R96, 0xff000000, RZ, 0xc0, !PT ;  /* 0xff00000060ff7812 */ /* 0x000fe400078cc0ff */
[----:B------:R-:W-:-:S02]  /*2060*/  FSEL R82, R82, RZ, P0 ;  /* 0x000000ff52527208 */ /* 0x000fc40000000000 */
        /* <DEDUP_REMOVED lines=36> */
.L_x_1075:
[----:B------:R-:W-:Y:S05]  /*22b0*/  BSYNC B1 ;  /* 0x0000000000017941 */ /* 0x000fea0003800000 */
.L_x_1074:
[----:B------:R-:W-:-:S05]  /*22c0*/  MOV R0, c[0x0][0x160] ;  /* 0x0000580000007a02 */ /* 0x000fca0000000f00 */
[----:B------:R-:W-:-:S05]  /*22d0*/  IMAD R3, R0, 0x4, R3 ;  /* 0x0000000400037824 */ /* 0x000fca00078e0203 */
[----:B------:R-:W-:-:S13]  /*22e0*/  ISETP.GE.AND P0, PT, R3, c[0x0][0x164], PT ;  /* 0x0000590003007a0c */ /* 0x000fda0003f06270 */
[----:B0----5:R-:W-:Y:S01]  /*22f0*/  @P0 CALL.REL.NOINC `(.L_x_1065) ;  /* 0x0000001000000944 */ /* 0x021fe20003c00000 */
[----:B------:R-:W-:Y:S05]  /*2300*/  BRA `(.L_x_1076) ;  /* 0xffffdfb000007947 */ /* 0x000fea000383ffff */
.L_x_1065:
[----:B0-----:R-:W-:Y:S05]  /*2310*/  BSYNC B0 ;  /* 0x0000000000007941 */ /* 0x001fea0003800000 */
.L_x_1064:
        /* <DEDUP_REMOVED lines=48> */
[----:B------:R-:W-:-:S02]  /*2620*/  FADD.FTZ R3, R3, R12 ;  /* 0x0000000c03037221 */ /* 0x000fc40000010000 */
        /* <DEDUP_REMOVED lines=8> */
[----:B------:R-:W-:Y:S02]  /*26b0*/  @P3 MOV R2, R14 ;  /* 0x0000000e00023202 */ /* 0x000fe40000000f00 */
[----:B------:R-:W-:Y:S01]  /*26c0*/  STS.128 [R0+0x10], R44 ;  /* 0x0000102c00007388 */ /* 0x000fe20000000c00 */
[----:B------:R-:W-:Y:S01]  /*26d0*/  IADD3.X R33, R33, c[0x0][0x224], RZ, P5, !PT ;  /* 0x0000890021217a10 */ /* 0x000fe20002ffe4ff */
[----:B--2---:R-:W-:Y:S01]  /*26e0*/  FADD.FTZ R11, R3, R16 ;  /* 0x00000010030b7221 */ /* 0x004fe20000010000 */
[----:B------:R-:W-:Y:S01]  /*26f0*/  @P3 IADD3 R14, P4, R14, 0x200, RZ ;  /* 0x000002000e0e3810 */ /* 0x000fe20007f9e0ff */
[----:B------:R-:W-:Y:S01]  /*2700*/  STS.128 [R0+0x400], R40 ;  /* 0x0004002800007388 */ /* 0x000fe20000000c00 */
[----:B------:R-:W-:-:S02]  /*2710*/  @P3 IMAD.MOV.U32 R3, RZ, RZ, R35 ;  /* 0x000000ffff033224 */ /* 0x000fc400078e0023 */
[----:B---3--:R-:W-:Y:S01]  /*2720*/  FADD.FTZ R13, R5, R18 ;  /* 0x00000012050d7221 */ /* 0x008fe20000010000 */
[----:B------:R-:W-:Y:S01]  /*2730*/  STS.128 [R0+0x410], R36 ;  /* 0x0004102400007388 */ /* 0x000fe20000000c00 */
[----:B----4-:R-:W-:Y:S01]  /*2740*/  FADD.FTZ R17, R6, R17 ;  /* 0x0000001106117221 */ /* 0x010fe20000010000 */
[----:B------:R-:W-:Y:S01]  /*2750*/  @P3 IADD3.X R35, RZ, R35, RZ, P4, !PT ;  /* 0x00000023ff233210 */ /* 0x000fe200027fe4ff */
[----:B------:R-:W-:Y:S01]  /*2760*/  @P3 IMAD.MOV.U32 R5, RZ, RZ, R33 ;  /* 0x000000ffff053224 */ /* 0x000fe200078e0021 */
        /* <DEDUP_REMOVED lines=24> */
[----:B------:R-:W-:Y:S02]  /*28f0*/  FADD.FTZ R0, RZ, R0 ;  /* 0x00000000ff007221 */ /* 0x000fe40000010000 */
[----:B------:R-:W-:Y:S01]  /*2900*/  FADD.FTZ R20, R20, R23 ;  /* 0x0000001714147221 */ /* 0x000fe20000010000 */
[----:B----4-:R-:W-:Y:S01]  /*2910*/  @P3 MOV R4, R12 ;  /* 0x0000000c00043202 */ /* 0x010fe20000000f00 */
[----:B------:R-:W-:Y:S01]  /*2920*/  FADD.FTZ R21, R21, R24 ;  /* 0x0000001815157221 */ /* 0x000fe20000010000 */
[----:B------:R-:W-:Y:S01]  /*2930*/  @P3 IADD3 R12, P5, R12, 0x200, RZ ;  /* 0x000002000c0c3810 */ /* 0x000fe20007fbe0ff */
[----:B------:R-:W-:-:S03]  /*2940*/  FADD.FTZ R19, R19, R30 ;  /* 0x0000001e13137221 */ /* 0x000fc60000010000 */
[----:B------:R-:W-:Y:S01]  /*2950*/  @P2 MOV R8, R12 ;  /* 0x0000000c00082202 */ /* 0x000fe20000000f00 */
[----:B------:R-:W-:Y:S01]  /*2960*/  @P3 IMAD.X R33, RZ, RZ, R33, P5 ;  /* 0x000000ffff213224 */ /* 0x000fe200028e0621 */
[----:B------:R-:W-:Y:S01]  /*2970*/  @P2 IADD3 R12, P5, R12, 0x200, RZ ;  /* 0x000002000c0c2810 */ /* 0x000fe20007fbe0ff */
[----:B------:R-:W-:Y:S01]  /*2980*/  FADD.FTZ R0, R0, R7 ;  /* 0x0000000700007221 */ /* 0x000fe20000010000 */
[----:B------:R4:W-:Y:S01]  /*2990*/  @P3 STG.E [R2.64], R19 ;  /* 0x0000001302003986 */ /* 0x0009e2000c101904 */
[----:B------:R-:W-:Y:S01]  /*29a0*/  @P2 IMAD.MOV.U32 R7, RZ, RZ, R35 ;  /* 0x000000ffff072224 */ /* 0x000fe200078e0023 */
[----:B------:R-:W-:Y:S01]  /*29b0*/  @P2 IADD3.X R35, RZ, R35, RZ, P4, !PT ;  /* 0x00000023ff232210 */ /* 0x000fe200027fe4ff */
[----:B------:R-:W-:Y:S01]  /*29c0*/  FADD.FTZ R20, R20, R25 ;  /* 0x0000001914147221 */ /* 0x000fe20000010000 */
[----:B------:R2:W-:Y:S01]  /*29d0*/  @P3 STG.E [R4.64], R15 ;  /* 0x0000000f04003986 */ /* 0x0005e2000c101904 */
[----:B------:R-:W-:Y:S02]  /*29e0*/  @P2 IMAD.MOV.U32 R9, RZ, RZ, R33 ;  /* 0x000000ffff092224 */ /* 0x000fe400078e0021 */
[----:B0-----:R-:W-:-:S02]  /*29f0*/  FADD.FTZ R21, R21, R28 ;  /* 0x0000001c15157221 */ /* 0x001fc40000010000 */
[----:B------:R-:W-:Y:S02]  /*2a00*/  @P2 IMAD.X R33, RZ, RZ, R33, P5 ;  /* 0x000000ffff212224 */ /* 0x000fe400028e0621 */
[----:B-1----:R-:W-:Y:S01]  /*2a10*/  FADD.FTZ R29, R20, R29 ;  /* 0x0000001d141d7221 */ /* 0x002fe20000010000 */
[----:B----4-:R-:W-:Y:S01]  /*2a20*/  @P1 MOV R2, R14 ;  /* 0x0000000e00021202 */ /* 0x010fe20000000f00 */
        /* <DEDUP_REMOVED lines=11> */
[----:B------:R-:W-:Y:S02]  /*2ae0*/  FADD.FTZ R31, R0, R31 ;  /* 0x0000001f001f7221 */ /* 0x000fe40000010000 */
        /* <DEDUP_REMOVED lines=10> */
.L_x_1070:
[----:B------:R-:W-:Y:S01]  /*2b90*/  HFMA2.MMA R100, -RZ, RZ, 0, 5.9604644775390625e-08 ;  /* 0x00000001ff647435 */ /* 0x000fe200000001ff */
[----:B------:R-:W-:Y:S01]  /*2ba0*/  MOV R117, R113 ;  /* 0x0000007100757202 */ /* 0x000fe20000000f00 */
[----:B------:R-:W-:Y:S01]  /*2bb0*/  IMAD.MOV.U32 R82, RZ, RZ, 0x1f ;  /* 0x0000001fff527424 */ /* 0x000fe200078e00ff */
[----:B------:R-:W-:-:S02]  /*2bc0*/  MOV R83, 0xffffffff ;  /* 0xffffffff00537802 */ /* 0x000fc40000000f00 */
[----:B------:R-:W-:Y:S02]  /*2bd0*/  MOV R80, 0x2bf0 ;  /* 0x00002bf000507802 */ /* 0x000fe40000000f00 */
[----:B-----5:R-:W-:Y:S05]  /*2be0*/  CALL.REL.NOINC `($__internal_68_$__cuda_sm70_shflsync_bfly_p) ;  /* 0x0000046000007944 */ /* 0x020fea0003c00000 */
[----:B-1----:R-:W-:Y:S01]  /*2bf0*/  MOV R118, R83 ;  /* 0x0000005300767202 */ /* 0x002fe20000000f00 */
[----:B0-----:R-:W-:Y:S05]  /*2c00*/  BRA `(.L_x_1077) ;  /* 0xffffe3e000007947 */ /* 0x001fea000383ffff */
.L_x_1071:
[----:B------:R-:W-:Y:S01]  /*2c10*/  HFMA2.MMA R100, -RZ, RZ, 0, 5.9604644775390625e-08 ;  /* 0x00000001ff647435 */ /* 0x000fe200000001ff */
[----:B------:R-:W-:Y:S01]  /*2c20*/  IMAD.MOV.U32 R117, RZ, RZ, R116 ;  /* 0x000000ffff757224 */ /* 0x000fe200078e0074 */
[----:B------:R-:W-:Y:S01]  /*2c30*/  MOV R82, 0x1f ;  /* 0x0000001f00527802 */ /* 0x000fe20000000f00 */
[----:B------:R-:W-:Y:S01]  /*2c40*/  IMAD.MOV.U32 R83, RZ, RZ, -0x1 ;  /* 0xffffffffff537424 */ /* 0x000fe200078e00ff */
[----:B------:R-:W-:Y:S02]  /*2c50*/  MOV R80, 0x2c70 ;  /* 0x00002c7000507802 */ /* 0x000fe40000000f00 */
[----:B01---5:R-:W-:Y:S05]  /*2c60*/  CALL.REL.NOINC `($__internal_68_$__cuda_sm70_shflsync_bfly_p) ;  /* 0x000003e000007944 */ /* 0x023fea0003c00000 */
[----:B------:R-:W-:Y:S01]  /*2c70*/  FADD.FTZ R118, R118, R113 ;  /* 0x0000007176767221 */ /* 0x000fe20000010000 */
[----:B0-----:R-:W-:Y:S01]  /*2c80*/  HFMA2.MMA R100, -RZ, RZ, 0, 1.1920928955078125e-07 ;  /* 0x00000002ff647435 */ /* 0x001fe200000001ff */
[----:B-1----:R-:W-:Y:S01]  /*2c90*/  FADD.FTZ R116, R116, R83 ;  /* 0x0000005374747221 */ /* 0x002fe20000010000 */
[----:B------:R-:W-:Y:S01]  /*2ca0*/  MOV R82, 0x1f ;  /* 0x0000001f00527802 */ /* 0x000fe20000000f00 */
[----:B------:R-:W-:Y:S01]  /*2cb0*/  IMAD.MOV.U32 R83, RZ, RZ, -0x1 ;  /* 0xffffffffff537424 */ /* 0x000fe200078e00ff */
[----:B------:R-:W-:-:S02]  /*2cc0*/  MOV R117, R118 ;  /* 0x0000007600757202 */ /* 0x000fc40000000f00 */
[----:B------:R-:W-:Y:S02]  /*2cd0*/  MOV R80, 0x2cf0 ;  /* 0x00002cf000507802 */ /* 0x000fe40000000f00 */
[----:B------:R-:W-:Y:S05]  /*2ce0*/  CALL.REL.NOINC `($__internal_68_$__cuda_sm70_shflsync_bfly_p) ;  /* 0x0000036000007944 */ /* 0x000fea0003c00000 */
[----:B0-----:R-:W-:Y:S01]  /*2cf0*/  HFMA2.MMA R100, -RZ, RZ, 0, 1.1920928955078125e-07 ;  /* 0x00000002ff647435 */ /* 0x001fe200000001ff */
[----:B-1----:R-:W-:Y:S01]  /*2d00*/  MOV R113, R83 ;  /* 0x0000005300717202 */ /* 0x002fe20000000f00 */
[----:B------:R-:W-:Y:S01]  /*2d10*/  IMAD.MOV.U32 R117, RZ, RZ, R116 ;  /* 0x000000ffff757224 */ /* 0x000fe200078e0074 */
[----:B------:R-:W-:Y:S01]  /*2d20*/  MOV R82, 0x1f ;  /* 0x0000001f00527802 */ /* 0x000fe20000000f00 */
[----:B------:R-:W-:Y:S01]  /*2d30*/  IMAD.MOV.U32 R83, RZ, RZ, -0x1 ;  /* 0xffffffffff537424 */ /* 0x000fe200078e00ff */
[----:B------:R-:W-:Y:S02]  /*2d40*/  MOV R80, 0x2d60 ;  /* 0x00002d6000507802 */ /* 0x000fe40000000f00 */
[----:B------:R-:W-:Y:S05]  /*2d50*/  CALL.REL.NOINC `($__internal_68_$__cuda_sm70_shflsync_bfly_p) ;  /* 0x000002f000007944 */ /* 0x000fea0003c00000 */
[----:B------:R-:W-:Y:S01]  /*2d60*/  FADD.FTZ R118, R113, R118 ;  /* 0x0000007671767221 */ /* 0x000fe20000010000 */
[----:B0-----:R-:W-:Y:S01]  /*2d70*/  HFMA2.MMA R100, -RZ, RZ, 0, 2.384185791015625e-07 ;  /* 0x00000004ff647435 */ /* 0x001fe200000001ff */
[----:B-1----:R-:W-:Y:S01]  /*2d80*/  FADD.FTZ R116, R116, R83 ;  /* 0x0000005374747221 */ /* 0x002fe20000010000 */
[----:B------:R-:W-:Y:S01]  /*2d90*/  MOV R82, 0x1f ;  /* 0x0000001f00527802 */ /* 0x000fe20000000f00 */
[----:B------:R-:W-:Y:S01]  /*2da0*/  IMAD.MOV.U32 R83, RZ, RZ, -0x1 ;  /* 0xffffffffff537424 */ /* 0x000fe200078e00ff */
[----:B------:R-:W-:-:S02]  /*2db0*/  MOV R117, R118 ;  /* 0x0000007600757202 */ /* 0x000fc40000000f00 */
[----:B------:R-:W-:Y:S02]  /*2dc0*/  MOV R80, 0x2de0 ;  /* 0x00002de000507802 */ /* 0x000fe40000000f00 */
[----:B------:R-:W-:Y:S05]  /*2dd0*/  CALL.REL.NOINC `($__internal_68_$__cuda_sm70_shflsync_bfly_p) ;  /* 0x0000027000007944 */ /* 0x000fea0003c00000 */
[----:B0-----:R-:W-:Y:S01]  /*2de0*/  HFMA2.MMA R100, -RZ, RZ, 0, 2.384185791015625e-07 ;  /* 0x00000004ff647435 */ /* 0x001fe200000001ff */
[----:B-1----:R-:W-:Y:S01]  /*2df0*/  MOV R113, R83 ;  /* 0x0000005300717202 */ /* 0x002fe20000000f00 */
[----:B------:R-:W-:Y:S01]  /*2e00*/  IMAD.MOV.U32 R117, RZ, RZ, R116 ;  /* 0x000000ffff757224 */ /* 0x000fe200078e0074 */
[----:B------:R-:W-:Y:S01]  /*2e10*/  MOV R82, 0x1f ;  /* 0x0000001f00527802 */ /* 0x000fe20000000f00 */
[----:B------:R-:W-:Y:S01]  /*2e20*/  IMAD.MOV.U32 R83, RZ, RZ, -0x1 ;  /* 0xffffffffff537424 */ /* 0x000fe200078e00ff */
[----:B------:R-:W-:Y:S02]  /*2e30*/  MOV R80, 0x2e50 ;  /* 0x00002e5000507802 */ /* 0x000fe40000000f00 */
[----:B------:R-:W-:Y:S05]  /*2e40*/  CALL.REL.NOINC `($__internal_68_$__cuda_sm70_shflsync_bfly_p) ;  /* 0x0000020000007944 */ /* 0x000fea0003c00000 */
[----:B------:R-:W-:Y:S01]  /*2e50*/  FADD.FTZ R118, R113, R118 ;  /* 0x0000007671767221 */ /* 0x000fe20000010000 */
[----:B0-----:R-:W-:Y:S01]  /*2e60*/  HFMA2.MMA R100, -RZ, RZ, 0, 4.76837158203125e-07 ;  /* 0x00000008ff647435 */ /* 0x001fe200000001ff */
[----:B-1----:R-:W-:Y:S01]  /*2e70*/  FADD.FTZ R116, R116, R83 ;  /* 0x0000005374747221 */ /* 0x002fe20000010000 */
[----:B------:R-:W-:Y:S01]  /*2e80*/  MOV R82, 0x1f ;  /* 0x0000001f00527802 */ /* 0x000fe20000000f00 */
[----:B------:R-:W-:Y:S01]  /*2e90*/  IMAD.MOV.U32 R83, RZ, RZ, -0x1 ;  /* 0xffffffffff537424 */ /* 0x000fe200078e00ff */
[----:B------:R-:W-:-:S02]  /*2ea0*/  MOV R117, R118 ;  /* 0x0000007600757202 */ /* 0x000fc40000000f00 */
[----:B------:R-:W-:Y:S02]  /*2eb0*/  MOV R80, 0x2ed0 ;  /* 0x00002ed000507802 */ /* 0x000fe40000000f00 */
[----:B------:R-:W-:Y:S05]  /*2ec0*/  CALL.REL.NOINC `($__internal_68_$__cuda_sm70_shflsync_bfly_p) ;  /* 0x0000018000007944 */ /* 0x000fea0003c00000 */
[----:B0-----:R-:W-:Y:S01]  /*2ed0*/  HFMA2.MMA R100, -RZ, RZ, 0, 4.76837158203125e-07 ;  /* 0x00000008ff647435 */ /* 0x001fe200000001ff */
[----:B-1----:R-:W-:Y:S01]  /*2ee0*/  MOV R113, R83 ;  /* 0x0000005300717202 */ /* 0x002fe20000000f00 */
[----:B------:R-:W-:Y:S01]  /*2ef0*/  IMAD.MOV.U32 R117, RZ, RZ, R116 ;  /* 0x000000ffff757224 */ /* 0x000fe200078e0074 */
[----:B------:R-:W-:Y:S01]  /*2f00*/  MOV R82, 0x1f ;  /* 0x0000001f00527802 */ /* 0x000fe20000000f00 */
[----:B------:R-:W-:Y:S01]  /*2f10*/  IMAD.MOV.U32 R83, RZ, RZ, -0x1 ;  /* 0xffffffffff537424 */ /* 0x000fe200078e00ff */
[----:B------:R-:W-:Y:S02]  /*2f20*/  MOV R80, 0x2f40 ;  /* 0x00002f4000507802 */ /* 0x000fe40000000f00 */
[----:B------:R-:W-:Y:S05]  /*2f30*/  CALL.REL.NOINC `($__internal_68_$__cuda_sm70_shflsync_bfly_p) ;  /* 0x0000011000007944 */ /* 0x000fea0003c00000 */
[----:B------:R-:W-:Y:S01]  /*2f40*/  FADD.FTZ R113, R113, R118 ;  /* 0x0000007671717221 */ /* 0x000fe20000010000 */
[----:B0-----:R-:W-:Y:S01]  /*2f50*/  HFMA2.MMA R100, -RZ, RZ, 0, 9.5367431640625e-07 ;  /* 0x00000010ff647435 */ /* 0x001fe200000001ff */
[----:B-1----:R-:W-:Y:S01]  /*2f60*/  FADD.FTZ R116, R116, R83 ;  /* 0x0000005374747221 */ /* 0x002fe20000010000 */
[----:B------:R-:W-:Y:S01]  /*2f70*/  MOV R82, 0x1f ;  /* 0x0000001f00527802 */ /* 0x000fe20000000f00 */
[----:B------:R-:W-:Y:S01]  /*2f80*/  IMAD.MOV.U32 R83, RZ, RZ, -0x1 ;  /* 0xffffffffff537424 */ /* 0x000fe200078e00ff */
[----:B------:R-:W-:-:S02]  /*2f90*/  MOV R117, R113 ;  /* 0x0000007100757202 */ /* 0x000fc40000000f00 */
[----:B------:R-:W-:Y:S02]  /*2fa0*/  MOV R80, 0x2fc0 ;  /* 0x00002fc000507802 */ /* 0x000fe40000000f00 */
[----:B------:R-:W-:Y:S05]  /*2fb0*/  CALL.REL.NOINC `($__internal_68_$__cuda_sm70_shflsync_bfly_p) ;  /* 0x0000009000007944 */ /* 0x000fea0003c00000 */
[----:B0-----:R-:W-:Y:S01]  /*2fc0*/  HFMA2.MMA R100, -RZ, RZ, 0, 9.5367431640625e-07 ;  /* 0x00000010ff647435 */ /* 0x001fe200000001ff */
[----:B-1----:R-:W-:Y:S01]  /*2fd0*/  MOV R118, R83 ;  /* 0x0000005300767202 */ /* 0x002fe20000000f00 */
[----:B------:R-:W-:Y:S01]  /*2fe0*/  IMAD.MOV.U32 R117, RZ, RZ, R116 ;  /* 0x000000ffff757224 */ /* 0x000fe200078e0074 */
[----:B------:R-:W-:Y:S01]  /*2ff0*/  MOV R82, 0x1f ;  /* 0x0000001f00527802 */ /* 0x000fe20000000f00 */
[----:B------:R-:W-:Y:S01]  /*3000*/  IMAD.MOV.U32 R83, RZ, RZ, -0x1 ;  /* 0xffffffffff537424 */ /* 0x000fe200078e00ff */
[----:B------:R-:W-:Y:S02]  /*3010*/  MOV R80, 0x3030 ;  /* 0x0000303000507802 */ /* 0x000fe40000000f00 */
[----:B------:R-:W-:Y:S05]  /*3020*/  CALL.REL.NOINC `($__internal_68_$__cuda_sm70_shflsync_bfly_p) ;  /* 0x0000002000007944 */ /* 0x000fea0003c00000 */
[----:B-1----:R-:W-:Y:S01]  /*3030*/  MOV R81, R83 ;  /* 0x0000005300517202 */ /* 0x002fe20000000f00 */
[----:B0-----:R-:W-:Y:S05]  /*3040*/  BRA `(.L_x_1078) ;  /* 0xffffe0c000007947 */ /* 0x001fea000383ffff */
        .weak           $__internal_68_$__cuda_sm70_shflsync_bfly_p
        .type           $__internal_68_$__cuda_sm70_shflsync_bfly_p,@function
        .size           $__internal_68_$__cuda_sm70_shflsync_bfly_p,(.L_x_2014 - $__internal_68_$__cuda_sm70_shflsync_bfly_p)
$__internal_68_$__cuda_sm70_shflsync_bfly_p:
[----:B------:R-:W-:Y:S01]  /*3050*/  HFMA2.MMA R81, -RZ, RZ, 0, 0 ;  /* 0x00000000ff517435 */ /* 0x000fe200000001ff */
[----:B------:R-:W-:Y:S04]  /*3060*/  WARPSYNC R83 ;  /* 0x0000005300007348 */ /* 0x000fe80003800000 */
[----:B------:R0:W1:Y:S01]  /*3070*/  SHFL.BFLY PT, R83, R117, R100, R82 ;  /* 0x0c00006475537389 */ /* 0x00006200000e0052 */
[----:B------:R-:W-:Y:S05]  /*3080*/  RET.REL.NODEC R80 `(_ZN10layer_norm31ln_parallel_residual_bwd_kernelINS_13Kernel_traitsIf6__halfS2_S2_fjLj512ELj1ELj4ELj1ELj16ENS_18Kernel_traits_baseILj512EfS2_S2_S2_fjLj128EEEEELb1ELb1ELb0EEEvNS_9BwdParamsE) ;  /* 0xffffcf7050007950 */ /* 0x000fea0003c3ffff */
.L_x_1079:
        /* <DEDUP_REMOVED lines=15> */
.L_x_2014:


//--------------------- .text._ZN10layer_norm22ln_bwd_finalize_kernelINS_22Kernel_traits_finalizeILj512Ef6__halfS2_S2_fjLb0ELj1024ELj4ENS_18Kernel_traits_baseILj512EfS2_S2_S2_fjLj1024EEEEELb0ELb1EEEvNS_9BwdParamsE --------------------------
	.section	.text._ZN10layer_norm22ln_bwd_finalize_kernelINS_22Kernel_traits_finalizeILj512Ef6__halfS2_S2_fjLb0ELj1024ELj4ENS_18Kernel_traits_baseILj512EfS2_S2_S2_fjLj1024EEEEELb0ELb1EEEvNS_9BwdParamsE,"ax",@progbits
	.sectioninfo	@"SHI_REGISTERS=32"
	.align	128
        .global         _ZN10layer_norm22ln_bwd_finalize_kernelINS_22Kernel_traits_finalizeILj512Ef6__halfS2_S2_fjLb0ELj1024ELj4ENS_18Kernel_traits_baseILj512EfS2_S2_S2_fjLj1024EEEEELb0ELb1EEEvNS_9BwdParamsE
        .type           _ZN10layer_norm22ln_bwd_finalize_kernelINS_22Kernel_traits_finalizeILj512Ef6__halfS2_S2_fjLb0ELj1024ELj4ENS_18Kernel_traits_baseILj512EfS2_S2_S2_fjLj1024EEEEELb0ELb1EEEvNS_9BwdParamsE,@function
        .size           _ZN10layer_norm22ln_bwd_finalize_kernelINS_22Kernel_traits_finalizeILj512Ef6__halfS2_S2_fjLb0ELj1024ELj4ENS_18Kernel_traits_baseILj512EfS2_S2_S2_fjLj1024EEEEELb0ELb1EEEvNS_9BwdParamsE,(.L_x_2015 - _ZN10layer_norm22ln_bwd_finalize_kernelINS_22Kernel_traits_finalizeILj512Ef6__halfS2_S2_fjLb0ELj1024ELj4ENS_18Kernel_traits_baseILj512EfS2_S2_S2_fjLj1024EEEEELb0ELb1EEEvNS_9BwdParamsE)
        .other          _ZN10layer_norm22ln_bwd_finalize_kernelINS_22Kernel_traits_finalizeILj512Ef6__halfS2_S2_fjLb0ELj1024ELj4ENS_18Kernel_traits_baseILj512EfS2_S2_S2_fjLj1024EEEEELb0ELb1EEEvNS_9BwdParamsE,@"STO_CUDA_ENTRY STV_DEFAULT"
_ZN10layer_norm22ln_bwd_finalize_kernelINS_22Kernel_traits_finalizeILj512Ef6__halfS2_S2_fjLb0ELj1024ELj4ENS_18Kernel_traits_baseILj512EfS2_S2_S2_fjLj1024EEEEELb0ELb1EEEvNS_9BwdParamsE:
.text._ZN10layer_norm22ln_bwd_finalize_kernelINS_22Kernel_traits_finalizeILj512Ef6__halfS2_S2_fjLb0ELj1024ELj4ENS_18Kernel_traits_baseILj512EfS2_S2_S2_fjLj1024EEEEELb0ELb1EEEvNS_9BwdParamsE:
        /* <DEDUP_REMOVED lines=19> */
.L_x_1090:
        /* <DEDUP_REMOVED lines=27> */
.L_x_1084:
        /* <DEDUP_REMOVED lines=35> */
.L_x_1083:
[----:B------:R-:W-:Y:S05]  /*0510*/  BSYNC B1 ;  /* 0x0000000000017941 */ /* 0x000fea0003800000 */
.L_x_1082:
        /* <DEDUP_REMOVED lines=23> */
.L_x_1086:
[----:B------:R-:W-:Y:S05]  /*0690*/  BSYNC B1 ;  /* 0x0000000000017941 */ /* 0x000fea0003800000 */
.L_x_1085:
        /* <DEDUP_REMOVED lines=10> */
.L_x_1081:
[----:B------:R-:W-:Y:S05]  /*0740*/  BSYNC B0 ;  /* 0x0000000000007941 */ /* 0x000fea0003800000 */
.L_x_1080:
        /* <DEDUP_REMOVED lines=11> */
.L_x_1091:
        /* <DEDUP_REMOVED lines=18> */
.L_x_1092:
[----:B------:R-:W-:Y:S01]  /*0920*/  @!P1 SHF.R.U32.HI R2, RZ, 0x3, R0 ;  /* 0x00000003ff029819 */ /* 0x000fe20000011600 */
[----:B---3--:R-:W-:Y:S02]  /*0930*/  FADD.FTZ R5, R5, R10 ;  /* 0x0000000a05057221 */ /* 0x008fe40000010000 */
[----:B--2---:R-:W-:Y:S01]  /*0940*/  FADD.FTZ R7, R7, R4 ;  /* 0x0000000407077221 */ /* 0x004fe20000010000 */
[----:B------:R-:W-:-:S05]  /*0950*/  @!P1 LOP3.LUT R2, R2, 0x1ffffffc, RZ, 0xc0, !PT ;  /* 0x1ffffffc02029812 */ /* 0x000fca00078ec0ff */
[----:B------:R2:W-:Y:S04]  /*0960*/  @!P1 STS [R2+0x2000], R5 ;  /* 0x0020000502009388 */ /* 0x0005e80000000800 */
[----:B------:R2:W-:Y:S02]  /*0970*/  @!P1 STS [R2+0x2080], R7 ;  /* 0x0020800702009388 */ /* 0x0005e40000000800 */
.L_x_1087:
        /* <DEDUP_REMOVED lines=14> */
.L_x_1088:
[----:B------:R-:W-:Y:S01]  /*0a60*/  HFMA2.MMA R9, -RZ, RZ, 0, 5.9604644775390625e-08 ;  /* 0x00000001ff097435 */ /* 0x000fe200000001ff */
[----:B--2---:R-:W-:Y:S01]  /*0a70*/  IMAD.MOV.U32 R10, RZ, RZ, R4 ;  /* 0x000000ffff0a7224 */ /* 0x004fe200078e0004 */
[----:B------:R-:W-:Y:S01]  /*0a80*/  MOV R11, 0xffffffff ;  /* 0xffffffff000b7802 */ /* 0x000fe20000000f00 */
[----:B------:R-:W-:Y:S01]  /*0a90*/  IMAD.MOV.U32 R6, RZ, RZ, 0x1f ;  /* 0x0000001fff067424 */ /* 0x000fe200078e00ff */
[----:B------:R-:W-:-:S02]  /*0aa0*/  MOV R2, 0xac0 ;  /* 0x00000ac000027802 */ /* 0x000fc40000000f00 */
[----:B01----:R-:W-:Y:S05]  /*0ab0*/  CALL.REL.NOINC `($__internal_69_$__cuda_sm70_shflsync_bfly_p) ;  /* 0x000003c000007944 */ /* 0x003fea0003c00000 */
[----:B-1----:R-:W-:Y:S01]  /*0ac0*/  MOV R3, R6 ;  /* 0x0000000600037202 */ /* 0x002fe20000000f00 */
[----:B0-----:R-:W-:Y:S05]  /*0ad0*/  BRA `(.L_x_1091) ;  /* 0xfffffd2000007947 */ /* 0x001fea000383ffff */
.L_x_1089:
[----:B------:R-:W-:Y:S01]  /*0ae0*/  HFMA2.MMA R9, -RZ, RZ, 0, 1.1920928955078125e-07 ;  /* 0x00000002ff097435 */ /* 0x000fe200000001ff */
[----:B------:R-:W-:Y:S01]  /*0af0*/  IMAD.MOV.U32 R10, RZ, RZ, R13 ;  /* 0x000000ffff0a7224 */ /* 0x000fe200078e000d */
[----:B------:R-:W-:Y:S01]  /*0b00*/  MOV R6, 0x1f ;  /* 0x0000001f00067802 */ /* 0x000fe20000000f00 */
[----:B------:R-:W-:Y:S01]  /*0b10*/  IMAD.MOV.U32 R11, RZ, RZ, -0x1 ;  /* 0xffffffffff0b7424 */ /* 0x000fe200078e00ff */
[----:B------:R-:W-:-:S02]  /*0b20*/  MOV R2, 0xb40 ;  /* 0x00000b4000027802 */ /* 0x000fc40000000f00 */
[----:B012---:R-:W-:Y:S05]  /*0b30*/  CALL.REL.NOINC `($__internal_69_$__cuda_sm70_shflsync_bfly_p) ;  /* 0x0000034000007944 */ /* 0x007fea0003c00000 */
[----:B0-----:R-:W-:Y:S01]  /*0b40*/  HFMA2.MMA R9, -RZ, RZ, 0, 2.384185791015625e-07 ;  /* 0x00000004ff097435 */ /* 0x001fe200000001ff */
[----:B-1----:R-:W-:Y:S01]  /*0b50*/  FADD.FTZ R10, R13, R6 ;  /* 0x000000060d0a7221 */ /* 0x002fe20000010000 */
[----:B------:R-:W-:Y:S01]  /*0b60*/  MOV R6, 0x1f ;  /* 0x0000001f00067802 */ /* 0x000fe20000000f00 */
[----:B------:R-:W-:Y:S01]  /*0b70*/  IMAD.MOV.U32 R11, RZ, RZ, -0x1 ;  /* 0xffffffffff0b7424 */ /* 0x000fe200078e00ff */
[----:B------:R-:W-:-:S02]  /*0b80*/  MOV R2, 0xba0 ;  /* 0x00000ba000027802 */ /* 0x000fc40000000f00 */
[----:B------:R-:W-:Y:S05]  /*0b90*/  CALL.REL.NOINC `($__internal_69_$__cuda_sm70_shflsync_bfly_p) ;  /* 0x000002e000007944 */ /* 0x000fea0003c00000 */
[----:B0-----:R-:W-:Y:S01]  /*0ba0*/  HFMA2.MMA R9, -RZ, RZ, 0, 4.76837158203125e-07 ;  /* 0x00000008ff097435 */ /* 0x001fe200000001ff */
[----:B-1----:R-:W-:Y:S01]  /*0bb0*/  FADD.FTZ R10, R10, R6 ;  /* 0x000000060a0a7221 */ /* 0x002fe20000010000 */
[----:B------:R-:W-:Y:S01]  /*0bc0*/  MOV R6, 0x1f ;  /* 0x0000001f00067802 */ /* 0x000fe20000000f00 */
[----:B------:R-:W-:Y:S01]  /*0bd0*/  IMAD.MOV.U32 R11, RZ, RZ, -0x1 ;  /* 0xffffffffff0b7424 */ /* 0x000fe200078e00ff */
[----:B------:R-:W-:-:S02]  /*0be0*/  MOV R2, 0xc00 ;  /* 0x00000c0000027802 */ /* 0x000fc40000000f00 */
[----:B------:R-:W-:Y:S05]  /*0bf0*/  CALL.REL.NOINC `($__internal_69_$__cuda_sm70_shflsync_bfly_p) ;  /* 0x0000028000007944 */ /* 0x000fea0003c00000 */
[----:B-1----:R-:W-:Y:S01]  /*0c00*/  FADD.FTZ R4, R10, R6 ;  /* 0x000000060a047221 */ /* 0x002fe20000010000 */
[----:B0-----:R-:W-:Y:S01]  /*0c10*/  HFMA2.MMA R9, -RZ, RZ, 0, 9.5367431640625e-07 ;  /* 0x00000010ff097435 */ /* 0x001fe200000001ff */
[----:B------:R-:W-:Y:S01]  /*0c20*/  MOV R6, 0x1f ;  /* 0x0000001f00067802 */ /* 0x000fe20000000f00 */
[----:B------:R-:W-:Y:S01]  /*0c30*/  IMAD.MOV.U32 R11, RZ, RZ, -0x1 ;  /* 0xffffffffff0b7424 */ /* 0x000fe200078e00ff */
[----:B------:R-:W-:-:S02]  /*0c40*/  MOV R2, 0xc70 ;  /* 0x00000c7000027802 */ /* 0x000fc40000000f00 */
[----:B------:R-:W-:Y:S02]  /*0c50*/  MOV R10, R4 ;  /* 0x00000004000a7202 */ /* 0x000fe40000000f00 */
[----:B------:R-:W-:Y:S05]  /*0c60*/  CALL.REL.NOINC `($__internal_69_$__cuda_sm70_shflsync_bfly_p) ;  /* 0x0000021000007944 */ /* 0x000fea0003c00000 */
[----:B0-----:R-:W-:Y:S01]  /*0c70*/  HFMA2.MMA R9, -RZ, RZ, 0, 5.9604644775390625e-08 ;  /* 0x00000001ff097435 */ /* 0x001fe200000001ff */
[----:B-1----:R-:W-:Y:S01]  /*0c80*/  MOV R7, R6 ;  /* 0x0000000600077202 */ /* 0x002fe20000000f00 */
[----:B------:R-:W-:Y:S01]  /*0c90*/  IMAD.MOV.U32 R10, RZ, RZ, R5 ;  /* 0x000000ffff0a7224 */ /* 0x000fe200078e0005 */
[----:B------:R-:W-:Y:S01]  /*0ca0*/  MOV R6, 0x1f ;  /* 0x0000001f00067802 */ /* 0x000fe20000000f00 */
[----:B------:R-:W-:Y:S01]  /*0cb0*/  IMAD.MOV.U32 R11, RZ, RZ, -0x1 ;  /* 0xffffffffff0b7424 */ /* 0x000fe200078e00ff */
[----:B------:R-:W-:Y:S02]  /*0cc0*/  MOV R2, 0xce0 ;  /* 0x00000ce000027802 */ /* 0x000fe40000000f00 */
[----:B------:R-:W-:Y:S05]  /*0cd0*/  CALL.REL.NOINC `($__internal_69_$__cuda_sm70_shflsync_bfly_p) ;  /* 0x000001a000007944 */ /* 0x000fea0003c00000 */
[----:B0-----:R-:W-:Y:S01]  /*0ce0*/  HFMA2.MMA R9, -RZ, RZ, 0, 1.1920928955078125e-07 ;  /* 0x00000002ff097435 */ /* 0x001fe200000001ff */
[----:B-1----:R-:W-:Y:S01]  /*0cf0*/  FADD.FTZ R10, R5, R6 ;  /* 0x00000006050a7221 */ /* 0x002fe20000010000 */
[----:B------:R-:W-:Y:S01]  /*0d00*/  MOV R6, 0x1f ;  /* 0x0000001f00067802 */ /* 0x000fe20000000f00 */
[----:B------:R-:W-:Y:S01]  /*0d10*/  IMAD.MOV.U32 R11, RZ, RZ, -0x1 ;  /* 0xffffffffff0b7424 */ /* 0x000fe200078e00ff */
[----:B------:R-:W-:Y:S02]  /*0d20*/  MOV R2, 0xd40 ;  /* 0x00000d4000027802 */ /* 0x000fe40000000f00 */
[----:B------:R-:W-:Y:S05]  /*0d30*/  CALL.REL.NOINC `($__internal_69_$__cuda_sm70_shflsync_bfly_p) ;  /* 0x0000014000007944 */ /* 0x000fea0003c00000 */
        /* <DEDUP_REMOVED lines=12> */
[----:B0-----:R-:W-:Y:S01]  /*0e00*/  HFMA2.MMA R9, -RZ, RZ, 0, 9.5367431640625e-07 ;  /* 0x00000010ff097435 */ /* 0x001fe200000001ff */
[----:B-1----:R-:W-:Y:S01]  /*0e10*/  FADD.FTZ R10, R10, R6 ;  /* 0x000000060a0a7221 */ /* 0x002fe20000010000 */
[----:B------:R-:W-:Y:S01]  /*0e20*/  MOV R6, 0x1f ;  /* 0x0000001f00067802 */ /* 0x000fe20000000f00 */
[----:B------:R-:W-:Y:S01]  /*0e30*/  IMAD.MOV.U32 R11, RZ, RZ, -0x1 ;  /* 0xffffffffff0b7424 */ /* 0x000fe200078e00ff */
[----:B------:R-:W-:-:S02]  /*0e40*/  MOV R2, 0xe60 ;  /* 0x00000e6000027802 */ /* 0x000fc40000000f00 */
[----:B------:R-:W-:Y:S05]  /*0e50*/  CALL.REL.NOINC `($__internal_69_$__cuda_sm70_shflsync_bfly_p) ;  /* 0x0000002000007944 */ /* 0x000fea0003c00000 */
[----:B-1----:R-:W-:Y:S01]  /*0e60*/  MOV R5, R6 ;  /* 0x0000000600057202 */ /* 0x002fe20000000f00 */
[----:B0-----:R-:W-:Y:S05]  /*0e70*/  BRA `(.L_x_1092) ;  /* 0xfffffaa000007947 */ /* 0x001fea000383ffff */
        .weak           $__internal_69_$__cuda_sm70_shflsync_bfly_p
        .type           $__internal_69_$__cuda_sm70_shflsync_bfly_p,@function
        .size           $__internal_69_$__cuda_sm70_shflsync_bfly_p,(.L_x_2015 - $__internal_69_$__cuda_sm70_shflsync_bfly_p)
$__internal_69_$__cuda_sm70_shflsync_bfly_p:
[----:B------:R-:W-:Y:S01]  /*0e80*/  HFMA2.MMA R3, -RZ, RZ, 0, 0 ;  /* 0x00000000ff037435 */ /* 0x000fe200000001ff */
[----:B------:R-:W-:Y:S04]  /*0e90*/  WARPSYNC R11 ;  /* 0x0000000b00007348 */ /* 0x000fe80003800000 */
[----:B------:R0:W1:Y:S01]  /*0ea0*/  SHFL.BFLY PT, R6, R10, R9, R6 ;  /* 0x0c0000090a067389 */ /* 0x00006200000e0006 */
[----:B------:R-:W-:Y:S05]  /*0eb0*/  RET.REL.NODEC R2 `(_ZN10layer_norm22ln_bwd_finalize_kernelINS_22Kernel_traits_finalizeILj512Ef6__halfS2_S2_fjLb0ELj1024ELj4ENS_18Kernel_traits_baseILj512EfS2_S2_S2_fjLj1024EEEEELb0ELb1EEEvNS_9BwdParamsE) ;  /* 0xfffff14002007950 */ /* 0x000fea0003c3ffff */
.L_x_1093:
        /* <DEDUP_REMOVED lines=12> */
.L_x_2015:


//--------------------- .text._ZN10layer_norm40ln_parallel_residual_bwd_finalize_kernelINS_22Kernel_traits_finalizeILj512Ef6__halfS2_S2_fjLb0ELj1024ELj4ENS_18Kernel_traits_baseILj512EfS2_S2_S2_fjLj1024EEEEELb1EEEvNS_9BwdParamsE --------------------------
	.section	.text._ZN10layer_norm40ln_parallel_residual_bwd_finalize_kernelINS_22Kernel_traits_finalizeILj512Ef6__halfS2_S2_fjLb0ELj1024ELj4ENS_18Kernel_traits_baseILj512EfS2_S2_S2_fjLj1024EEEEELb1EEEvNS_9BwdParamsE,"ax",@progbits
	.sectioninfo	@"SHI_REGISTERS=32"
	.align	128
        .global         _ZN10layer_norm40ln_parallel_residual_bwd_finalize_kernelINS_22Kernel_traits_finalizeILj512Ef6__halfS2_S2_fjLb0ELj1024ELj4ENS_18Kernel_traits_baseILj512EfS2_S2_S2_fjLj1024EEEEELb1EEEvNS_9BwdParamsE
        .type           _ZN10layer_norm40ln_parallel_residual_bwd_finalize_kernelINS_22Kernel_traits_finalizeILj512Ef6__halfS2_S2_fjLb0ELj1024ELj4ENS_18Kernel_traits_baseILj512EfS2_S2_S2_fjLj1024EEEEELb1EEEvNS_9BwdParamsE,@function
        .size           _ZN10layer_norm40ln_parallel_residual_bwd_finalize_kernelINS_22Kernel_traits_finalizeILj512Ef6__halfS2_S2_fjLb0ELj1024ELj4ENS_18Kernel_traits_baseILj512EfS2_S2_S2_fjLj1024EEEEELb1EEEvNS_9BwdParamsE,(.L_x_2016 - _ZN10layer_norm40ln_parallel_residual_bwd_finalize_kernelINS_22Kernel_traits_finalizeILj512Ef6__halfS2_S2_fjLb0ELj1024ELj4ENS_18Kernel_traits_baseILj512EfS2_S2_S2_fjLj1024EEEEELb1EEEvNS_9BwdParamsE)
        .other          _ZN10layer_norm40ln_parallel_residual_bwd_finalize_kernelINS_22Kernel_traits_finalizeILj512Ef6__halfS2_S2_fjLb0ELj1024ELj4ENS_18Kernel_traits_baseILj512EfS2_S2_S2_fjLj1024EEEEELb1EEEvNS_9BwdParamsE,@"STO_CUDA_ENTRY STV_DEFAULT"
_ZN10layer_norm40ln_parallel_residual_bwd_finalize_kernelINS_22Kernel_traits_finalizeILj512Ef6__halfS2_S2_fjLb0ELj1024ELj4ENS_18Kernel_traits_baseILj512EfS2_S2_S2_fjLj1024EEEEELb1EEEvNS_9BwdParamsE:
.text._ZN10layer_norm40ln_parallel_residual_bwd_finalize_kernelINS_22Kernel_traits_finalizeILj512Ef6__halfS2_S2_fjLb0ELj1024ELj4ENS_18Kernel_traits_baseILj512EfS2_S2_S2_fjLj1024EEEEELb1EEEvNS_9BwdParamsE:
        /* <DEDUP_REMOVED lines=19> */
.L_x_1107:
        /* <DEDUP_REMOVED lines=37> */
.L_x_1098:
        /* <DEDUP_REMOVED lines=59> */
.L_x_1097:
[----:B------:R-:W-:Y:S05]  /*0730*/  BSYNC B1 ;  /* 0x0000000000017941 */ /* 0x000fea0003800000 */
.L_x_1096:
        /* <DEDUP_REMOVED lines=35> */
.L_x_1100:
[----:B------:R-:W-:Y:S05]  /*0970*/  BSYNC B1 ;  /* 0x0000000000017941 */ /* 0x000fea0003800000 */
.L_x_1099:
        /* <DEDUP_REMOVED lines=16> */
.L_x_1095:
[----:B------:R-:W-:Y:S05]  /*0a80*/  BSYNC B0 ;  /* 0x0000000000007941 */ /* 0x000fea0003800000 */
.L_x_1094:
        /* <DEDUP_REMOVED lines=14> */
.L_x_1108:
        /* <DEDUP_REMOVED lines=36> */
.L_x_1109:
        /* <DEDUP_REMOVED lines=11> */
.L_x_1101:
        /* <DEDUP_REMOVED lines=19> */
.L_x_1105:
[----:B------:R-:W-:Y:S05]  /*0f90*/  BSYNC B0 ;  /* 0x0000000000007941 */ /* 0x000fea0003800000 */
.L_x_1104:
[C---:B------:R-:W-:Y:S02]  /*0fa0*/  ISETP.GT.U32.AND P1, PT, R4.reuse, -0x201, PT ;  /* 0xfffffdff0400780c */ /* 0x040fe40003f24070 */
[----:B------:R-:W-:-:S02]  /*0fb0*/  IADD3 R4, R4, 0x200, RZ ;  /* 0x0000020004047810 */ /* 0x000fc40007ffe0ff */
[----:B------:R-:W-:-:S09]  /*0fc0*/  IADD3 R5, R5, 0x100, RZ ;  /* 0x0000010005057810 */ /* 0x000fd20007ffe0ff */
[----:B0-----:R-:W-:Y:S01]  /*0fd0*/  @!P1 CALL.REL.NOINC `(.L_x_1106) ;  /* 0x0000001000009944 */ /* 0x001fe20003c00000 */
[----:B------:R-:W-:Y:S05]  /*0fe0*/  BRA `(.L_x_1107) ;  /* 0xfffff14000007947 */ /* 0x000fea000383ffff */
.L_x_1106:
[----:B------:R-:W-:Y:S05]  /*0ff0*/  EXIT ;  /* 0x000000000000794d */ /* 0x000fea0003800000 */
.L_x_1102:
[----:B------:R-:W-:Y:S01]  /*1000*/  HFMA2.MMA R17, -RZ, RZ, 0, 1.847743988037109375e-06 ;  /* 0x0000001fff117435 */ /* 0x000fe200000001ff */
[----:B----4-:R-:W-:Y:S01]  /*1010*/  MOV R19, R12 ;  /* 0x0000000c00137202 */ /* 0x010fe20000000f00 */
[----:B------:R-:W-:Y:S01]  /*1020*/  IMAD.MOV.U32 R16, RZ, RZ, 0x1 ;  /* 0x00000001ff107424 */ /* 0x000fe200078e00ff */
[----:B------:R-:W-:Y:S02]  /*1030*/  MOV R14, 0xffffffff ;  /* 0xffffffff000e7802 */ /* 0x000fe40000000f00 */
[----:B------:R-:W-:Y:S02]  /*1040*/  MOV R8, 0x1060 ;  /* 0x0000106000087802 */ /* 0x000fe40000000f00 */
[----:B0123--:R-:W-:Y:S05]  /*1050*/  CALL.REL.NOINC `($__internal_70_$__cuda_sm70_shflsync_bfly_p) ;  /* 0x000007b000007944 */ /* 0x00ffea0003c00000 */
[----:B01----:R-:W-:Y:S05]  /*1060*/  BRA `(.L_x_1108) ;  /* 0xfffffb0000007947 */ /* 0x003fea000383ffff */
.L_x_1103:
[----:B------:R-:W-:Y:S01]  /*1070*/  HFMA2.MMA R17, -RZ, RZ, 0, 1.847743988037109375e-06 ;  /* 0x0000001fff117435 */ /* 0x000fe200000001ff */
[----:B------:R-:W-:Y:S01]  /*1080*/  MOV R19, R12 ;  /* 0x0000000c00137202 */ /* 0x000fe20000000f00 */
[----:B------:R-:W-:Y:S01]  /*1090*/  IMAD.MOV.U32 R16, RZ, RZ, 0x2 ;  /* 0x00000002ff107424 */ /* 0x000fe200078e00ff */
[----:B------:R-:W-:Y:S02]  /*10a0*/  MOV R14, 0xffffffff ;  /* 0xffffffff000e7802 */ /* 0x000fe40000000f00 */
[----:B------:R-:W-:-:S02]  /*10b0*/  MOV R8, 0x10d0 ;  /* 0x000010d000087802 */ /* 0x000fc40000000f00 */
[----:B-123--:R-:W-:Y:S05]  /*10c0*/  CALL.REL.NOINC `($__internal_70_$__cuda_sm70_shflsync_bfly_p) ;  /* 0x0000074000007944 */ /* 0x00efea0003c00000 */
[----:B0-----:R-:W-:Y:S01]  /*10d0*/  HFMA2.MMA R16, -RZ, RZ, 0, 2.384185791015625e-07 ;  /* 0x00000004ff107435 */ /* 0x001fe200000001ff */
[----:B-1----:R-:W-:Y:S01]  /*10e0*/  FADD.FTZ R19, R12, R14 ;  /* 0x0000000e0c137221 */ /* 0x002fe20000010000 */
[----:B------:R-:W-:Y:S01]  /*10f0*/  MOV R14, 0xffffffff ;  /* 0xffffffff000e7802 */ /* 0x000fe20000000f00 */
[----:B------:R-:W-:Y:S01]  /*1100*/  IMAD.MOV.U32 R17, RZ, RZ, 0x1f ;  /* 0x0000001fff117424 */ /* 0x000fe200078e00ff */
[----:B------:R-:W-:-:S02]  /*1110*/  MOV R8, 0x1130 ;  /* 0x0000113000087802 */ /* 0x000fc40000000f00 */
[----:B------:R-:W-:Y:S05]  /*1120*/  CALL.REL.NOINC `($__internal_70_$__cuda_sm70_shflsync_bfly_p) ;  /* 0x000006e000007944 */ /* 0x000fea0003c00000 */
[----:B0-----:R-:W-:Y:S01]  /*1130*/  HFMA2.MMA R16, -RZ, RZ, 0, 4.76837158203125e-07 ;  /* 0x00000008ff107435 */ /* 0x001fe200000001ff */
[----:B-1----:R-:W-:Y:S01]  /*1140*/  FADD.FTZ R19, R19, R14 ;  /* 0x0000000e13137221 */ /* 0x002fe20000010000 */
[----:B------:R-:W-:Y:S01]  /*1150*/  MOV R17, 0x1f ;  /* 0x0000001f00117802 */ /* 0x000fe20000000f00 */
[----:B------:R-:W-:Y:S01]  /*1160*/  IMAD.MOV.U32 R14, RZ, RZ, -0x1 ;  /* 0xffffffffff0e7424 */ /* 0x000fe200078e00ff */
[----:B------:R-:W-:-:S02]  /*1170*/  MOV R8, 0x1190 ;  /* 0x0000119000087802 */ /* 0x000fc40000000f00 */
[----:B------:R-:W-:Y:S05]  /*1180*/  CALL.REL.NOINC `($__internal_70_$__cuda_sm70_shflsync_bfly_p) ;  /* 0x0000068000007944 */ /* 0x000fea0003c00000 */
[----:B-1----:R-:W-:Y:S01]  /*1190*/  FADD.FTZ R12, R19, R14 ;  /* 0x0000000e130c7221 */ /* 0x002fe20000010000 */
[----:B0-----:R-:W-:Y:S01]  /*11a0*/  HFMA2.MMA R16, -RZ, RZ, 0, 9.5367431640625e-07 ;  /* 0x00000010ff107435 */ /* 0x001fe200000001ff */
[----:B------:R-:W-:-:S02]  /*11b0*/  MOV R17, 0x1f ;  /* 0x0000001f00117802 */ /* 0x000fc40000000f00 */
[----:B------:R-:W-:Y:S01]  /*11c0*/  MOV R14, 0xffffffff ;  /* 0xffffffff000e7802 */ /* 0x000fe20000000f00 */
[----:B------:R-:W-:Y:S01]  /*11d0*/  IMAD.MOV.U32 R19, RZ, RZ, R12 ;  /* 0x000000ffff137224 */ /* 0x000fe200078e000c */
[----:B------:R-:W-:Y:S02]  /*11e0*/  MOV R8, 0x1200 ;  /* 0x0000120000087802 */ /* 0x000fe40000000f00 */
[----:B------:R-:W-:Y:S05]  /*11f0*/  CALL.REL.NOINC `($__internal_70_$__cuda_sm70_shflsync_bfly_p) ;  /* 0x0000061000007944 */ /* 0x000fea0003c00000 */
[----:B0-----:R-:W-:Y:S01]  /*1200*/  HFMA2.MMA R16, -RZ, RZ, 0, 5.9604644775390625e-08 ;  /* 0x00000001ff107435 */ /* 0x001fe200000001ff */
[----:B-1----:R-:W-:Y:S01]  /*1210*/  MOV R15, R14 ;  /* 0x0000000e000f7202 */ /* 0x002fe20000000f00 */
[----:B------:R-:W-:Y:S01]  /*1220*/  IMAD.MOV.U32 R17, RZ, RZ, 0x1f ;  /* 0x0000001fff117424 */ /* 0x000fe200078e00ff */
[----:B------:R-:W-:Y:S02]  /*1230*/  MOV R19, R13 ;  /* 0x0000000d00137202 */ /* 0x000fe40000000f00 */
[----:B------:R-:W-:Y:S02]  /*1240*/  MOV R14, 0xffffffff ;  /* 0xffffffff000e7802 */ /* 0x000fe40000000f00 */
[----:B------:R-:W-:Y:S02]  /*1250*/  MOV R8, 0x1270 ;  /* 0x0000127000087802 */ /* 0x000fe40000000f00 */
[----:B------:R-:W-:Y:S05]  /*1260*/  CALL.REL.NOINC `($__internal_70_$__cuda_sm70_shflsync_bfly_p) ;  /* 0x000005a000007944 */ /* 0x000fea0003c00000 */
[----:B0-----:R-:W-:Y:S01]  /*1270*/  HFMA2.MMA R16, -RZ, RZ, 0, 1.1920928955078125e-07 ;  /* 0x00000002ff107435 */ /* 0x001fe200000001ff */
[----:B-1----:R-:W-:Y:S01]  /*1280*/  FADD.FTZ R19, R13, R14 ;  /* 0x0000000e0d137221 */ /* 0x002fe20000010000 */
[----:B------:R-:W-:Y:S01]  /*1290*/  MOV R17, 0x1f ;  /* 0x0000001f00117802 */ /* 0x000fe20000000f00 */
[----:B------:R-:W-:Y:S01]  /*12a0*/  IMAD.MOV.U32 R14, RZ, RZ, -0x1 ;  /* 0xffffffffff0e7424 */ /* 0x000fe200078e00ff */
[----:B------:R-:W-:-:S02]  /*12b0*/  MOV R8, 0x12d0 ;  /* 0x000012d000087802 */ /* 0x000fc40000000f00 */
[----:B------:R-:W-:Y:S05]  /*12c0*/  CALL.REL.NOINC `($__internal_70_$__cuda_sm70_shflsync_bfly_p) ;  /* 0x0000054000007944 */ /* 0x000fea0003c00000 */
[----:B0-----:R-:W-:Y:S01]  /*12d0*/  HFMA2.MMA R16, -RZ, RZ, 0, 2.384185791015625e-07 ;  /* 0x00000004ff107435 */ /* 0x001fe200000001ff */
[----:B-1----:R-:W-:Y:S01]  /*12e0*/  FADD.FTZ R19, R19, R14 ;  /* 0x0000000e13137221 */ /* 0x002fe20000010000 */
[----:B------:R-:W-:-:S02]  /*12f0*/  MOV R17, 0x1f ;  /* 0x0000001f00117802 */ /* 0x000fc40000000f00 */
[----:B------:R-:W-:Y:S02]  /*1300*/  MOV R14, 0xffffffff ;  /* 0xffffffff000e7802 */ /* 0x000fe40000000f00 */
[----:B------:R-:W-:Y:S02]  /*1310*/  MOV R8, 0x1330 ;  /* 0x0000133000087802 */ /* 0x000fe40000000f00 */
[----:B------:R-:W-:Y:S05]  /*1320*/  CALL.REL.NOINC `($__internal_70_$__cuda_sm70_shflsync_bfly_p) ;  /* 0x000004e000007944 */ /* 0x000fea0003c00000 */
[----:B0-----:R-:W-:Y:S01]  /*1330*/  HFMA2.MMA R17, -RZ, RZ, 0, 1.847743988037109375e-06 ;  /* 0x0000001fff117435 */ /* 0x001fe200000001ff */
[----:B-1----:R-:W-:Y:S01]  /*1340*/  FADD.FTZ R19, R19, R14 ;  /* 0x0000000e13137221 */ /* 0x002fe20000010000 */
[----:B------:R-:W-:Y:S01]  /*1350*/  MOV R14, 0xffffffff ;  /* 0xffffffff000e7802 */ /* 0x000fe20000000f00 */
[----:B------:R-:W-:Y:S01]  /*1360*/  IMAD.MOV.U32 R16, RZ, RZ, 0x8 ;  /* 0x00000008ff107424 */ /* 0x000fe200078e00ff */
[----:B------:R-:W-:Y:S02]  /*1370*/  MOV R8, 0x1390 ;  /* 0x0000139000087802 */ /* 0x000fe40000000f00 */
[----:B------:R-:W-:Y:S05]  /*1380*/  CALL.REL.NOINC `($__internal_70_$__cuda_sm70_shflsync_bfly_p) ;  /* 0x0000048000007944 */ /* 0x000fea0003c00000 */
[----:B-1----:R-:W-:Y:S01]  /*1390*/  FADD.FTZ R13, R19, R14 ;  /* 0x0000000e130d7221 */ /* 0x002fe20000010000 */
[----:B0-----:R-:W-:Y:S01]  /*13a0*/  HFMA2.MMA R16, -RZ, RZ, 0, 9.5367431640625e-07 ;  /* 0x00000010ff107435 */ /* 0x001fe200000001ff */
[----:B------:R-:W-:Y:S01]  /*13b0*/  IMAD.MOV.U32 R17, RZ, RZ, 0x1f ;  /* 0x0000001fff117424 */ /* 0x000fe200078e00ff */
[----:B------:R-:W-:Y:S02]  /*13c0*/  MOV R14, 0xffffffff ;  /* 0xffffffff000e7802 */ /* 0x000fe40000000f00 */
[----:B------:R-:W-:-:S02]  /*13d0*/  MOV R19, R13 ;  /* 0x0000000d00137202 */ /* 0x000fc40000000f00 */
[----:B------:R-:W-:Y:S02]  /*13e0*/  MOV R8, 0x1400 ;  /* 0x0000140000087802 */ /* 0x000fe40000000f00 */
[----:B------:R-:W-:Y:S05]  /*13f0*/  CALL.REL.NOINC `($__internal_70_$__cuda_sm70_shflsync_bfly_p) ;  /* 0x0000041000007944 */ /* 0x000fea0003c00000 */
[----:B0-----:R-:W-:Y:S01]  /*1400*/  HFMA2.MMA R17, -RZ, RZ, 0, 1.847743988037109375e-06 ;  /* 0x0000001fff117435 */ /* 0x001fe200000001ff */
        /* <DEDUP_REMOVED lines=18> */
[----:B0-----:R-:W-:Y:S01]  /*1530*/  HFMA2.MMA R16, -RZ, RZ, 0, 4.76837158203125e-07 ;  /* 0x00000008ff107435 */ /* 0x001fe200000001ff */
[----:B-1----:R-:W-:Y:S01]  /*1540*/  FADD.FTZ R19, R19, R14 ;  /* 0x0000000e13137221 */ /* 0x002fe20000010000 */
[----:B------:R-:W-:Y:S01]  /*1550*/  MOV R14, 0xffffffff ;  /* 0xffffffff000e7802 */ /* 0x000fe20000000f00 */
[----:B------:R-:W-:Y:S01]  /*1560*/  IMAD.MOV.U32 R17, RZ, RZ, 0x1f ;  /* 0x0000001fff117424 */ /* 0x000fe200078e00ff */
[----:B------:R-:W-:Y:S02]  /*1570*/  MOV R8, 0x1590 ;  /* 0x0000159000087802 */ /* 0x000fe40000000f00 */
[----:B------:R-:W-:Y:S05]  /*1580*/  CALL.REL.NOINC `($__internal_70_$__cuda_sm70_shflsync_bfly_p) ;  /* 0x0000028000007944 */ /* 0x000fea0003c00000 */
[----:B-1----:R-:W-:Y:S01]  /*1590*/  FADD.FTZ R11, R19, R14 ;  /* 0x0000000e130b7221 */ /* 0x002fe20000010000 */
[----:B0-----:R-:W-:Y:S01]  /*15a0*/  HFMA2.MMA R16, -RZ, RZ, 0, 9.5367431640625e-07 ;  /* 0x00000010ff107435 */ /* 0x001fe200000001ff */
[----:B------:R-:W-:Y:S02]  /*15b0*/  MOV R17, 0x1f ;  /* 0x0000001f00117802 */ /* 0x000fe40000000f00 */
[----:B------:R-:W-:Y:S01]  /*15c0*/  MOV R14, 0xffffffff ;  /* 0xffffffff000e7802 */ /* 0x000fe20000000f00 */
[----:B------:R-:W-:Y:S01]  /*15d0*/  IMAD.MOV.U32 R19, RZ, RZ, R11 ;  /* 0x000000ffff137224 */ /* 0x000fe200078e000b */
[----:B------:R-:W-:-:S02]  /*15e0*/  MOV R8, 0x1600 ;  /* 0x0000160000087802 */ /* 0x000fc40000000f00 */
[----:B------:R-:W-:Y:S05]  /*15f0*/  CALL.REL.NOINC `($__internal_70_$__cuda_sm70_shflsync_bfly_p) ;  /* 0x0000021000007944 */ /* 0x000fea0003c00000 */
[----:B0-----:R-:W-:Y:S01]  /*1600*/  HFMA2.MMA R16, -RZ, RZ, 0, 5.9604644775390625e-08 ;  /* 0x00000001ff107435 */ /* 0x001fe200000001ff */
[----:B-1----:R-:W-:Y:S01]  /*1610*/  MOV R20, R14 ;  /* 0x0000000e00147202 */ /* 0x002fe20000000f00 */
[----:B------:R-:W-:Y:S01]  /*1620*/  IMAD.MOV.U32 R14, RZ, RZ, -0x1 ;  /* 0xffffffffff0e7424 */ /* 0x000fe200078e00ff */
[----:B------:R-:W-:-:S02]  /*1630*/  MOV R19, R10 ;  /* 0x0000000a00137202 */ /* 0x000fc40000000f00 */
[----:B------:R-:W-:Y:S02]  /*1640*/  MOV R17, 0x1f ;  /* 0x0000001f00117802 */ /* 0x000fe40000000f00 */
[----:B------:R-:W-:Y:S02]  /*1650*/  MOV R8, 0x1670 ;  /* 0x0000167000087802 */ /* 0x000fe40000000f00 */
[----:B------:R-:W-:Y:S05]  /*1660*/  CALL.REL.NOINC `($__internal_70_$__cuda_sm70_shflsync_bfly_p) ;  /* 0x000001a000007944 */ /* 0x000fea0003c00000 */
[----:B0-----:R-:W-:Y:S01]  /*1670*/  HFMA2.MMA R16, -RZ, RZ, 0, 1.1920928955078125e-07 ;  /* 0x00000002ff107435 */ /* 0x001fe200000001ff */
[----:B-1----:R-:W-:Y:S01]  /*1680*/  FADD.FTZ R19, R10, R14 ;  /* 0x0000000e0a137221 */ /* 0x002fe20000010000 */
[----:B------:R-:W-:Y:S02]  /*1690*/  MOV R17, 0x1f ;  /* 0x0000001f00117802 */ /* 0x000fe40000000f00 */
[----:B------:R-:W-:Y:S02]  /*16a0*/  MOV R14, 0xffffffff ;  /* 0xffffffff000e7802 */ /* 0x000fe40000000f00 */
[----:B------:R-:W-:Y:S02]  /*16b0*/  MOV R8, 0x16d0 ;  /* 0x000016d000087802 */ /* 0x000fe40000000f00 */
[----:B------:R-:W-:Y:S05]  /*16c0*/  CALL.REL.NOINC `($__internal_70_$__cuda_sm70_shflsync_bfly_p) ;  /* 0x0000014000007944 */ /* 0x000fea0003c00000 */
        /* <DEDUP_REMOVED lines=18> */
[----:B-1----:R-:W-:Y:S01]  /*17f0*/  MOV R8, R14 ;  /* 0x0000000e00087202 */ /* 0x002fe20000000f00 */
[----:B0-----:R-:W-:Y:S05]  /*1800*/  BRA `(.L_x_1109) ;  /* 0xfffff5a000007947 */ /* 0x001fea000383ffff */
        .weak           $__internal_70_$__cuda_sm70_shflsync_bfly_p
        .type           $__internal_70_$__cuda_sm70_shflsync_bfly_p,@function
        .size           $__internal_70_$__cuda_sm70_shflsync_bfly_p,(.L_x_2016 - $__internal_70_$__cuda_sm70_shflsync_bfly_p)
$__internal_70_$__cuda_sm70_shflsync_bfly_p:
[----:B------:R-:W-:Y:S01]  /*1810*/  HFMA2.MMA R9, -RZ, RZ, 0, 0 ;  /* 0x00000000ff097435 */ /* 0x000fe200000001ff */
[----:B------:R-:W-:Y:S04]  /*1820*/  WARPSYNC R14 ;  /* 0x0000000e00007348 */ /* 0x000fe80003800000 */
[----:B------:R0:W1:Y:S01]  /*1830*/  SHFL.BFLY PT, R14, R19, R16, R17 ;  /* 0x0c000010130e7389 */ /* 0x00006200000e0011 */
[----:B------:R-:W-:Y:S05]  /*1840*/  RET.REL.NODEC R8 `(_ZN10layer_norm40ln_parallel_residual_bwd_finalize_kernelINS_22Kernel_traits_finalizeILj512Ef6__halfS2_S2_fjLb0ELj1024ELj4ENS_18Kernel_traits_baseILj512EfS2_S2_S2_fjLj1024EEEEELb1EEEvNS_9BwdParamsE) ;  /* 0xffffe7b008007950 */ /* 0x000fea0003c3ffff */
.L_x_1110:
        /* <DEDUP_REMOVED lines=11> */
.L_x_2016:


//--------------------- .text._ZN10layer_norm31ln_parallel_residual_bwd_kernelINS_13Kernel_traitsIf6__halfS2_S2_fjLj512ELj1ELj4ELj1ELj16ENS_18Kernel_traits_baseILj512EfS2_S2_S2_fjLj128EEEEELb1ELb1ELb1EEEvNS_9BwdParamsE --------------------------
	.section	.text._ZN10layer_norm31ln_parallel_residual_bwd_kernelINS_13Kernel_traitsIf6__halfS2_S2_fjLj512ELj1ELj4ELj1ELj16ENS_18Kernel_traits_baseILj512EfS2_S2_S2_fjLj128EEEEELb1ELb1ELb1EEEvNS_9BwdParamsE,"ax",@progbits
	.sectioninfo	@"SHI_REGISTERS=128"
	.align	128
        .global         _ZN10layer_norm31ln_parallel_residual_bwd_kernelINS_13Kernel_traitsIf6__halfS2_S2_fjLj512ELj1ELj4ELj1ELj16ENS_18Kernel_traits_baseILj512EfS2_S2_S2_fjLj128EEEEELb1ELb1ELb1EEEvNS_9BwdParamsE
        .type           _ZN10layer_norm31ln_parallel_residual_bwd_kernelINS_13Kernel_traitsIf6__halfS2_S2_fjLj512ELj1ELj4ELj1ELj16ENS_18Kernel_traits_baseILj512EfS2_S2_S2_fjLj128EEEEELb1ELb1ELb1EEEvNS_9BwdParamsE,@function
        .size           _ZN10layer_norm31ln_parallel_residual_bwd_kernelINS_13Kernel_traitsIf6__halfS2_S2_fjLj512ELj1ELj4ELj1ELj16ENS_18Kernel_traits_baseILj512EfS2_S2_S2_fjLj128EEEEELb1ELb1ELb1EEEvNS_9BwdParamsE,(.L_x_2017 - _ZN10layer_norm31ln_parallel_residual_bwd_kernelINS_13Kernel_traitsIf6__halfS2_S2_fjLj512ELj1ELj4ELj1ELj16ENS_18Kernel_traits_baseILj512EfS2_S2_S2_fjLj128EEEEELb1ELb1ELb1EEEvNS_9BwdParamsE)
        .other          _ZN10layer_norm31ln_parallel_residual_bwd_kernelINS_13Kernel_traitsIf6__halfS2_S2_fjLj512ELj1ELj4ELj1ELj16ENS_18Kernel_traits_baseILj512EfS2_S2_S2_fjLj128EEEEELb1ELb1ELb1EEEvNS_9BwdParamsE,@"STO_CUDA_ENTRY STV_DEFAULT"
_ZN10layer_norm31ln_parallel_residual_bwd_kernelINS_13Kernel_traitsIf6__halfS2_S2_fjLj512ELj1ELj4ELj1ELj16ENS_18Kernel_traits_baseILj512EfS2_S2_S2_fjLj128EEEEELb1ELb1ELb1EEEvNS_9BwdParamsE:
.text._ZN10layer_norm31ln_parallel_residual_bwd_kernelINS_13Kernel_traitsIf6__halfS2_S2_fjLj512ELj1ELj4ELj1ELj16ENS_18Kernel_traits_baseILj512EfS2_S2_S2_fjLj128EEEEELb1ELb1ELb1EEEvNS_9BwdParamsE:
        /* <DEDUP_REMOVED lines=26> */
.L_x_1112:
        /* <DEDUP_REMOVED lines=27> */
[----:B0-----:R-:W-:-:S02]  /*0350*/  MOV R99, RZ ;  /* 0x000000ff00637202 */ /* 0x001fc40000000f00 */
.L_x_1118:
[----:B------:R-:W-:Y:S01]  /*0360*/  IMAD R36, R101, c[0x0][0x168], RZ ;  /* 0x00005a0065247a24 */ /* 0x000fe200078e02ff */
[----:B------:R-:W-:-:S02]  /*0370*/  LOP3.LUT R98, R89, 0x1f, RZ, 0xc0, !PT ;  /* 0x0000001f59627812 */ /* 0x000fc400078ec0ff */
        /* <DEDUP_REMOVED lines=19> */
[----:B------:R-:W-:Y:S02]  /*04b0*/  MOV R105, 0x8 ;  /* 0x0000000800697802 */ /* 0x000fe40000000f00 */
[----:B------:R-:W-:-:S02]  /*04c0*/  ISETP.NE.U32.AND P0, PT, RZ, c[0x0][0x250], PT ;  /* 0x00009400ff007a0c */ /* 0x000fc40003f05070 */
[----:B------:R-:W-:Y:S01]  /*04d0*/  ISETP.NE.U32.AND P1, PT, RZ, c[0x0][0x218], PT ;  /* 0x00008600ff007a0c */ /* 0x000fe20003f25070 */
[-C--:B------:R-:W-:Y:S01]  /*04e0*/  IMAD.WIDE.U32 R62, R98, R105.reuse, c[0x0][0x190] ;  /* 0x00006400623e7625 */ /* 0x080fe200078e0069 */
[----:B------:R-:W-:Y:S02]  /*04f0*/  ISETP.NE.AND.EX P0, PT, RZ, c[0x0][0x254], PT, P0 ;  /* 0x00009500ff007a0c */ /* 0x000fe40003f05300 */
[----:B------:R-:W-:Y:S01]  /*0500*/  ISETP.NE.AND.EX P1, PT, RZ, c[0x0][0x21c], PT, P1 ;  /* 0x00008700ff007a0c */ /* 0x000fe20003f25310 */
[-C--:B-1----:R-:W-:Y:S02]  /*0510*/  IMAD.WIDE.U32 R54, R104, R105.reuse, c[0x0][0x190] ;  /* 0x0000640068367625 */ /* 0x082fe400078e0069 */
[----:B-----5:R-:W5:Y:S04]  /*0520*/  LDG.E.64 R62, [R62.64] ;  /* 0x000000043e3e7981 */ /* 0x020f68000c1e1b00 */
[----:B------:R-:W5:Y:S04]  /*0530*/  LDG.E.64 R54, [R54.64] ;  /* 0x0000000436367981 */ /* 0x000f68000c1e1b00 */
[----:B------:R-:W-:Y:S01]  /*0540*/  @P0 IMAD.WIDE.U32 R64, R98, R105, c[0x0][0x198] ;  /* 0x0000660062400625 */ /* 0x000fe200078e0069 */
[----:B------:R-:W-:-:S03]  /*0550*/  ISETP.NE.AND P2, PT, R100, RZ, PT ;  /* 0x000000ff6400720c */ /* 0x000fc60003f45270 */
[----:B0-----:R-:W-:Y:S01]  /*0560*/  @P0 IMAD.WIDE.U32 R56, R104, R105, c[0x0][0x198] ;  /* 0x0000660068380625 */ /* 0x001fe200078e0069 */
[----:B------:R2:W5:Y:S03]  /*0570*/  @P0 LDG.E.64 R2, [R64.64] ;  /* 0x0000000440020981 */ /* 0x000566000c1e1b00 */
[----:B------:R-:W-:Y:S01]  /*0580*/  @P1 IMAD.WIDE.U32 R58, R98, R61, c[0x0][0x218] ;  /* 0x00008600623a1625 */ /* 0x000fe200078e003d */
[----:B------:R3:W5:Y:S03]  /*0590*/  @P0 LDG.E.64 R52, [R56.64] ;  /* 0x0000000438340981 */ /* 0x000766000c1e1b00 */
[----:B------:R-:W-:Y:S01]  /*05a0*/  @P1 IMAD.WIDE.U32 R60, R61, R97, c[0x0][0x218] ;  /* 0x000086003d3c1625 */ /* 0x000fe200078e0061 */
[----:B------:R0:W5:Y:S04]  /*05b0*/  @P1 LDG.E.128 R20, [R58.64] ;  /* 0x000000043a141981 */ /* 0x000168000c1e1d00 */
[----:B------:R1:W5:Y:S01]  /*05c0*/  @P1 LDG.E.128 R24, [R60.64] ;  /* 0x000000043c181981 */ /* 0x000362000c1e1d00 */
[----:B--2---:R-:W-:-:S02]  /*05d0*/  HADD2.F32 R64, -RZ, R36.H0_H0 ;  /* 0x20000024ff407230 */ /* 0x004fc40000004100 */
[----:B------:R-:W-:Y:S02]  /*05e0*/  HADD2.F32 R112, -RZ, R36.H1_H1 ;  /* 0x30000024ff707230 */ /* 0x000fe40000004100 */
[--C-:B------:R-:W-:Y:S02]  /*05f0*/  HADD2.F32 R36, -RZ, R37.reuse.H0_H0 ;  /* 0x20000025ff247230 */ /* 0x100fe40000004100 */
[----:B------:R-:W-:Y:S02]  /*0600*/  HADD2.F32 R104, -RZ, R37.H1_H1 ;  /* 0x30000025ff687230 */ /* 0x000fe40000004100 */
[----:B------:R-:W-:Y:S01]  /*0610*/  HADD2.F32 R108, -RZ, R38.H1_H1 ;  /* 0x30000026ff6c7230 */ /* 0x000fe20000004100 */
[----:B----4-:R-:W-:Y:S01]  /*0620*/  FSEL R37, R103, RZ, !P2 ;  /* 0x000000ff67257208 */ /* 0x010fe20005000000 */
[--C-:B---3--:R-:W-:Y:S02]  /*0630*/  HADD2.F32 R57, -RZ, R42.reuse.H0_H0 ;  /* 0x2000002aff397230 */ /* 0x108fe40000004100 */
[----:B------:R-:W-:-:S02]  /*0640*/  HADD2.F32 R56, -RZ, R42.H1_H1 ;  /* 0x3000002aff387230 */ /* 0x000fc40000004100 */
[----:B------:R-:W-:Y:S01]  /*0650*/  HADD2.F32 R42, -RZ, R44.H1_H1 ;  /* 0x3000002cff2a7230 */ /* 0x000fe20000004100 */
[C---:B------:R-:W-:Y:S01]  /*0660*/  FADD.FTZ R125, -R37.reuse, R108 ;  /* 0x0000006c257d7221 */ /* 0x040fe20000010100 */
[----:B------:R-:W-:Y:S02]  /*0670*/  HADD2.F32 R106, -RZ, R38.H0_H0 ;  /* 0x20000026ff6a7230 */ /* 0x000fe40000004100 */
[--C-:B------:R-:W-:Y:S02]  /*0680*/  HADD2.F32 R111, -RZ, R40.reuse.H0_H0 ;  /* 0x20000028ff6f7230 */ /* 0x100fe40000004100 */
[----:B------:R-:W-:Y:S02]  /*0690*/  HADD2.F32 R107, -RZ, R40.H1_H1 ;  /* 0x30000028ff6b7230 */ /* 0x000fe40000004100 */
[--C-:B------:R-:W-:Y:S02]  /*06a0*/  HADD2.F32 R114, -RZ, R39.reuse.H1_H1 ;  /* 0x30000027ff727230 */ /* 0x100fe40000004100 */
[----:B------:R-:W-:Y:S01]  /*06b0*/  HADD2.F32 R40, -RZ, R44.H0_H0 ;  /* 0x2000002cff287230 */ /* 0x000fe20000004100 */
[C---:B------:R-:W-:Y:S01]  /*06c0*/  FADD.FTZ R44, -R37.reuse, R64 ;  /* 0x00000040252c7221 */ /* 0x040fe20000010100 */
[----:B------:R-:W-:Y:S01]  /*06d0*/  HADD2.F32 R110, -RZ, R39.H0_H0 ;  /* 0x20000027ff6e7230 */ /* 0x000fe20000004100 */
[C---:B------:R-:W-:Y:S01]  /*06e0*/  FADD.FTZ R117, -R37.reuse, R42 ;  /* 0x0000002a25757221 */ /* 0x040fe20000010100 */
[--C-:B------:R-:W-:Y:S01]  /*06f0*/  HADD2.F32 R115, -RZ, R49.reuse.H0_H0 ;  /* 0x20000031ff737230 */ /* 0x100fe20000004100 */
[C---:B------:R-:W-:Y:S01]  /*0700*/  FADD.FTZ R105, -R37.reuse, R106 ;  /* 0x0000006a25697221 */ /* 0x040fe20000010100 */
[----:B------:R-:W-:Y:S01]  /*0710*/  HADD2.F32 R42, -RZ, R49.H1_H1 ;  /* 0x30000031ff2a7230 */ /* 0x000fe20000004100 */
[----:B------:R-:W-:Y:S01]  /*0720*/  FMUL.FTZ R49, R102, R125 ;  /* 0x0000007d66317220 */ /* 0x000fe20000410000 */
[--C-:B------:R-:W-:Y:S01]  /*0730*/  HADD2.F32 R116, -RZ, R45.reuse.H0_H0 ;  /* 0x2000002dff747230 */ /* 0x100fe20000004100 */
[C---:B------:R-:W-:Y:S01]  /*0740*/  FADD.FTZ R112, -R37.reuse, R112 ;  /* 0x0000007025707221 */ /* 0x040fe20000010100 */
[----:B------:R-:W-:Y:S01]  /*0750*/  HADD2.F32 R118, -RZ, R45.H1_H1 ;  /* 0x3000002dff767230 */ /* 0x000fe20000004100 */
[C---:B------:R-:W-:Y:S01]  /*0760*/  FADD.FTZ R45, -R37.reuse, R104 ;  /* 0x00000068252d7221 */ /* 0x040fe20000010100 */
[----:B------:R-:W-:Y:S01]  /*0770*/  HADD2.F32 R119, -RZ, R48.H0_H0 ;  /* 0x20000030ff777230 */ /* 0x000fe20000004100 */
[----:B------:R-:W-:-:S02]  /*0780*/  FADD.FTZ R121, -R37, R114 ;  /* 0x0000007225797221 */ /* 0x000fc40000010100 */
[C---:B0-----:R-:W-:Y:S01]  /*0790*/  FADD.FTZ R59, -R37.reuse, R40 ;  /* 0x00000028253b7221 */ /* 0x041fe20000010100 */
[----:B------:R-:W-:Y:S01]  /*07a0*/  HADD2.F32 R40, -RZ, R48.H1_H1 ;  /* 0x30000030ff287230 */ /* 0x000fe20000004100 */
[C---:B------:R-:W-:Y:S01]  /*07b0*/  FMUL.FTZ R44, R102.reuse, R44 ;  /* 0x0000002c662c7220 */ /* 0x040fe20000410000 */
[--C-:B------:R-:W-:Y:S01]  /*07c0*/  HADD2.F32 R113, -RZ, R50.reuse.H0_H0 ;  /* 0x20000032ff717230 */ /* 0x100fe20000004100 */
[C---:B------:R-:W-:Y:S01]  /*07d0*/  FADD.FTZ R123, -R37.reuse, R110 ;  /* 0x0000006e257b7221 */ /* 0x040fe20000010100 */
[----:B------:R-:W-:Y:S01]  /*07e0*/  HADD2.F32 R48, -RZ, R50.H1_H1 ;  /* 0x30000032ff307230 */ /* 0x000fe20000004100 */
[----:B------:R-:W-:Y:S01]  /*07f0*/  FADD.FTZ R109, -R37, R36 ;  /* 0x00000024256d7221 */ /* 0x000fe20000010100 */
[----:B------:R-:W-:Y:S01]  /*0800*/  HADD2.F32 R58, -RZ, R41.H1_H1 ;  /* 0x30000029ff3a7230 */ /* 0x000fe20000004100 */
[----:B------:R-:W-:Y:S01]  /*0810*/  FMUL.FTZ R105, R102, R105 ;  /* 0x0000006966697220 */ /* 0x000fe20000410000 */
[----:B------:R-:W-:Y:S01]  /*0820*/  HADD2.F32 R38, -RZ, R43.H1_H1 ;  /* 0x3000002bff267230 */ /* 0x000fe20000004100 */
[----:B------:R-:W-:Y:S01]  /*0830*/  FADD.FTZ R77, R56, R77 ;  /* 0x0000004d384d7221 */ /* 0x000fe20000010000 */
[--C-:B------:R-:W-:Y:S01]  /*0840*/  HADD2.F32 R122, -RZ, R47.reuse.H0_H0 ;  /* 0x2000002fff7a7230 */ /* 0x100fe20000004100 */
[-C--:B------:R-:W-:Y:S01]  /*0850*/  FFMA.FTZ R0, R49, R56.reuse, R0 ;  /* 0x0000003831007223 */ /* 0x080fe20000010000 */
[----:B------:R-:W-:Y:S01]  /*0860*/  HADD2.F32 R124, -RZ, R47.H1_H1 ;  /* 0x3000002fff7c7230 */ /* 0x000fe20000004100 */
[----:B------:R-:W-:Y:S01]  /*0870*/  FMUL.FTZ R50, R13, R56 ;  /* 0x000000380d327220 */ /* 0x000fe20000410000 */
[----:B------:R-:W-:Y:S01]  /*0880*/  HADD2.F32 R39, -RZ, R43.H0_H0 ;  /* 0x2000002bff277230 */ /* 0x000fe20000004100 */
[----:B------:R-:W-:Y:S01]  /*0890*/  FADD.FTZ R96, R111, R96 ;  /* 0x000000606f607221 */ /* 0x000fe20000010000 */
[--C-:B------:R-:W-:Y:S01]  /*08a0*/  HADD2.F32 R120, -RZ, R46.reuse.H0_H0 ;  /* 0x2000002eff787230 */ /* 0x100fe20000004100 */
[----:B------:R-:W-:Y:S01]  /*08b0*/  FMUL.FTZ R112, R102, R112 ;  /* 0x0000007066707220 */ /* 0x000fe20000410000 */
[--C-:B------:R-:W-:Y:S01]  /*08c0*/  HADD2.F32 R47, -RZ, R51.reuse.H0_H0 ;  /* 0x20000033ff2f7230 */ /* 0x100fe20000004100 */
[----:B------:R-:W-:Y:S01]  /*08d0*/  FFMA.FTZ R99, R44, R111, R99 ;  /* 0x0000006f2c637223 */ /* 0x000fe20000010063 */
[----:B------:R-:W-:Y:S01]  /*08e0*/  HADD2.F32 R36, -RZ, R51.H1_H1 ;  /* 0x30000033ff247230 */ /* 0x000fe20000004100 */
[C---:B------:R-:W-:Y:S01]  /*08f0*/  FMUL.FTZ R110, R102.reuse, R45 ;  /* 0x0000002d666e7220 */ /* 0x040fe20000410000 */
[----:B------:R-:W-:Y:S01]  /*0900*/  HADD2.F32 R46, -RZ, R46.H1_H1 ;  /* 0x3000002eff2e7230 */ /* 0x000fe20000004100 */
[----:B------:R-:W-:Y:S01]  /*0910*/  FMUL.FTZ R56, R102, R121 ;  /* 0x0000007966387220 */ /* 0x000fe20000410000 */
[----:B-1----:R-:W-:Y:S01]  /*0920*/  HADD2.F32 R60, -RZ, R41.H0_H0 ;  /* 0x20000029ff3c7230 */ /* 0x002fe20000004100 */
[----:B------:R-:W-:-:S02]  /*0930*/  FMUL.FTZ R111, R16, R111 ;  /* 0x0000006f106f7220 */ /* 0x000fc40000410000 */
[C---:B------:R-:W-:Y:S02]  /*0940*/  FMUL.FTZ R51, R102.reuse, R123 ;  /* 0x0000007b66337220 */ /* 0x040fe40000410000 */
[----:B------:R-:W-:Y:S02]  /*0950*/  FMUL.FTZ R109, R102, R109 ;  /* 0x0000006d666d7220 */ /* 0x000fe40000410000 */
        /* <DEDUP_REMOVED lines=11> */
[----:B------:R-:W-:Y:S02]  /*0a10*/  FMUL.FTZ R59, R102, R59 ;  /* 0x0000003b663b7220 */ /* 0x000fe40000410000 */
[----:B------:R-:W-:Y:S02]  /*0a20*/  FMUL.FTZ R107, R17, R107 ;  /* 0x0000006b116b7220 */ /* 0x000fe40000410000 */
[----:B------:R-:W-:Y:S02]  /*0a30*/  FADD.FTZ R80, R39, R80 ;  /* 0x0000005027507221 */ /* 0x000fe40000010000 */
[-C--:B------:R-:W-:Y:S02]  /*0a40*/  FFMA.FTZ R68, R51, R39.reuse, R68 ;  /* 0x0000002733447223 */ /* 0x080fe40000010044 */
[----:B------:R-:W-:-:S02]  /*0a50*/  FMUL.FTZ R58, R14, R39 ;  /* 0x000000270e3a7220 */ /* 0x000fc40000410000 */
[----:B------:R-:W-:Y:S02]  /*0a60*/  FADD.FTZ R38, RZ, R111 ;  /* 0x0000006fff267221 */ /* 0x000fe40000010000 */
[----:B------:R-:W-:Y:S02]  /*0a70*/  FADD.FTZ R43, -R37, R46 ;  /* 0x0000002e252b7221 */ /* 0x000fe40000010100 */
[----:B------:R-:W-:Y:S02]  /*0a80*/  FFMA.FTZ R39, R44, R111, RZ ;  /* 0x0000006f2c277223 */ /* 0x000fe400000100ff */
[----:B------:R-:W-:Y:S02]  /*0a90*/  FADD.FTZ R92, R60, R92 ;  /* 0x0000005c3c5c7221 */ /* 0x000fe40000010000 */
[-C--:B------:R-:W-:Y:S02]  /*0aa0*/  FFMA.FTZ R93, R109, R60.reuse, R93 ;  /* 0x0000003c6d5d7223 */ /* 0x080fe4000001005d */
[----:B------:R-:W-:-:S02]  /*0ab0*/  FMUL.FTZ R46, R18, R60 ;  /* 0x0000003c122e7220 */ /* 0x000fc40000410000 */
[----:B------:R-:W-:Y:S02]  /*0ac0*/  FADD.FTZ R82, R119, R82 ;  /* 0x0000005277527221 */ /* 0x000fe40000010000 */
[-C--:B------:R-:W-:Y:S02]  /*0ad0*/  FFMA.FTZ R70, R59, R119.reuse, R70 ;  /* 0x000000773b467223 */ /* 0x080fe40000010046 */
[----:B------:R-:W-:Y:S02]  /*0ae0*/  FMUL.FTZ R60, R8, R119 ;  /* 0x00000077083c7220 */ /* 0x000fe40000410000 */
[----:B------:R-:W-:Y:S02]  /*0af0*/  FADD.FTZ R119, R38, R107 ;  /* 0x0000006b26777221 */ /* 0x000fe40000010000 */
[----:B------:R-:W-:Y:S02]  /*0b00*/  FFMA.FTZ R39, R112, R107, R39 ;  /* 0x0000006b70277223 */ /* 0x000fe40000010027 */
[----:B------:R-:W-:-:S02]  /*0b10*/  FADD.FTZ R64, R119, R46 ;  /* 0x0000002e77407221 */ /* 0x000fc40000010000 */
[----:B------:R-:W-:Y:S02]  /*0b20*/  FFMA.FTZ R104, R109, R46, R39 ;  /* 0x0000002e6d687223 */ /* 0x000fe40000010027 */
[----:B------:R-:W-:Y:S02]  /*0b30*/  FMUL.FTZ R38, R102, R117 ;  /* 0x0000007566267220 */ /* 0x000fe40000410000 */
[----:B------:R-:W-:Y:S02]  /*0b40*/  FADD.FTZ R117, R64, R45 ;  /* 0x0000002d40757221 */ /* 0x000fe40000010000 */
        /* <DEDUP_REMOVED lines=9> */
[----:B------:R-:W-:Y:S02]  /*0be0*/  FFMA.FTZ R104, R51, R58, R104 ;  /* 0x0000003a33687223 */ /* 0x000fe40000010068 */
[----:B------:R-:W-:Y:S02]  /*0bf0*/  FADD.FTZ R81, R40, R81 ;  /* 0x0000005128517221 */ /* 0x000fe40000010000 */
[-C--:B------:R-:W-:Y:S02]  /*0c00*/  FFMA.FTZ R69, R38, R40.reuse, R69 ;  /* 0x0000002826457223 */ /* 0x080fe40000010045 */
[----:B------:R-:W-:Y:S02]  /*0c10*/  FMUL.FTZ R39, R9, R40 ;  /* 0x0000002809277220 */ /* 0x000fe40000410000 */
[----:B------:R-:W-:Y:S02]  /*0c20*/  FADD.FTZ R65, -R37, R120 ;  /* 0x0000007825417221 */ /* 0x000fe40000010100 */
        /* <DEDUP_REMOVED lines=31> */
[----:B------:R-:W-:Y:S02]  /*0e20*/  FADD.FTZ R37, -R37, R124 ;  /* 0x0000007c25257221 */ /* 0x000fe40000010100 */
[----:B------:R-:W-:Y:S02]  /*0e30*/  FFMA.FTZ R113, R42, R43, R113 ;  /* 0x0000002b2a717223 */ /* 0x000fe40000010071 */
[----:B------:R-:W-:Y:S02]  /*0e40*/  FADD.FTZ R88, R47, R88 ;  /* 0x000000582f587221 */ /* 0x000fe40000010000 */
[----:B------:R-:W-:Y:S02]  /*0e50*/  FFMA.FTZ R76, R103, R47, R76 ;  /* 0x0000002f674c7223 */ /* 0x000fe4000001004c */
[----:B------:R-:W-:Y:S02]  /*0e60*/  FMUL.FTZ R47, R7, R36 ;  /* 0x00000024072f7220 */ /* 0x000fe40000410000 */
[----:B------:R-:W-:-:S02]  /*0e70*/  FADD.FTZ R114, R115, R106 ;  /* 0x0000006a73727221 */ /* 0x000fc40000010000 */
[----:B------:R-:W-:Y:S02]  /*0e80*/  FMUL.FTZ R48, R102, R37 ;  /* 0x0000002566307220 */ /* 0x000fe40000410000 */
[----:B------:R-:W-:Y:S02]  /*0e90*/  FFMA.FTZ R113, R103, R106, R113 ;  /* 0x0000006a67717223 */ /* 0x000fe40000010071 */
[----:B------:R-:W-:Y:S02]  /*0ea0*/  FADD.FTZ R120, R114, R47 ;  /* 0x0000002f72787221 */ /* 0x000fe40000010000 */
[----:B------:R-:W-:Y:S02]  /*0eb0*/  FADD.FTZ R87, R36, R87 ;  /* 0x0000005724577221 */ /* 0x000fe40000010000 */
[C---:B------:R-:W-:Y:S02]  /*0ec0*/  FFMA.FTZ R75, R48.reuse, R36, R75 ;  /* 0x00000024304b7223 */ /* 0x040fe4000001004b */
[----:B------:R-:W-:Y:S01]  /*0ed0*/  FFMA.FTZ R114, R48, R47, R113 ;  /* 0x0000002f30727223 */ /* 0x000fe20000010071 */
[----:B------:R-:W-:Y:S05]  /*0ee0*/  BRA.DIV ~URZ, `(.L_x_1115) ;  /* 0x000019b27f007947 */ /* 0x000fea000b800000 */
[----:B------:R0:W1:Y:S02]  /*0ef0*/  SHFL.BFLY PT, R113, R120, 0x1, 0x1f ;  /* 0x0c201f0078717f89 */ /* 0x00006400000e0000 */
.L_x_1119:
        /* <DEDUP_REMOVED lines=18> */
.L_x_1120:
        /* <DEDUP_REMOVED lines=15> */
[-C--:B------:R-:W-:Y:S02]  /*1110*/  FFMA.FTZ R109, R109, R37.reuse, R36 ;  /* 0x000000256d6d7223 */ /* 0x080fe40000010024 */
        /* <DEDUP_REMOVED lines=25> */
[-CC-:B------:R-:W-:Y:S01]  /*12b0*/  FFMA.FTZ R115, R51, R37.reuse, R36.reuse ;  /* 0x0000002533737223 */ /* 0x180fe20000010024 */
[----:B------:R-:W-:Y:S01]  /*12c0*/  @P0 FSEL R44, R44, RZ, P2 ;  /* 0x000000ff2c2c0208 */ /* 0x000fe20001000000 */
[----:B------:R-:W-:Y:S01]  /*12d0*/  FADD.FTZ R119, R50, -R119 ;  /* 0x8000007732777221 */ /* 0x000fe20000010000 */
[----:B------:R-:W-:Y:S01]  /*12e0*/  @P0 FSEL R46, R46, RZ, P5 ;  /* 0x000000ff2e2e0208 */ /* 0x000fe20002800000 */
[----:B------:R-:W-:Y:S01]  /*12f0*/  FADD.FTZ R59, R60, -R59 ;  /* 0x8000003b3c3b7221 */ /* 0x000fe20000010000 */
[C---:B------:R-:W-:Y:S01]  /*1300*/  LOP3.LUT P3, RZ, R63.reuse, 0xff, RZ, 0xc0, !PT ;  /* 0x000000ff3fff7812 */ /* 0x040fe2000786c0ff */
[----:B------:R-:W-:Y:S01]  /*1310*/  @P1 HADD2.F32 R50, -RZ, R22.H0_H0 ;  /* 0x20000016ff321230 */ /* 0x000fe20000004100 */
[----:B------:R-:W-:Y:S01]  /*1320*/  LOP3.LUT P2, RZ, R63, 0xff00, RZ, 0xc0, !PT ;  /* 0x0000ff003fff7812 */ /* 0x000fe2000784c0ff */
[-CC-:B------:R-:W-:Y:S01]  /*1330*/  FFMA.FTZ R121, R103, R37.reuse, R36.reuse ;  /* 0x0000002567797223 */ /* 0x180fe20000010024 */
[C---:B------:R-:W-:Y:S01]  /*1340*/  LOP3.LUT P4, RZ, R63.reuse, 0xff0000, RZ, 0xc0, !PT ;  /* 0x00ff00003fff7812 */ /* 0x040fe2000788c0ff */
[----:B------:R-:W-:Y:S01]  /*1350*/  FADD.FTZ R115, R58, -R115 ;  /* 0x800000733a737221 */ /* 0x000fe20000010000 */
[----:B------:R-:W-:Y:S01]  /*1360*/  LOP3.LUT P5, RZ, R63, 0xff000000, RZ, 0xc0, !PT ;  /* 0xff0000003fff7812 */ /* 0x000fe200078ac0ff */
[----:B------:R-:W-:Y:S01]  /*1370*/  FFMA.FTZ R63, R105, R37, R36 ;  /* 0x00000025693f7223 */ /* 0x000fe20000010024 */
[----:B------:R-:W-:Y:S01]  /*1380*/  @P0 FSEL R45, R45, RZ, P6 ;  /* 0x000000ff2d2d0208 */ /* 0x000fe20003000000 */
[----:B------:R-:W-:Y:S01]  /*1390*/  @P1 HADD2.F32 R51, -RZ, R24.H0_H0 ;  /* 0x20000018ff331230 */ /* 0x000fe20000004100 */
[----:B------:R-:W-:Y:S01]  /*13a0*/  LOP3.LUT P6, RZ, R62, 0xff000000, RZ, 0xc0, !PT ;  /* 0xff0000003eff7812 */ /* 0x000fe200078cc0ff */
[----:B------:R-:W-:Y:S01]  /*13b0*/  FADD.FTZ R63, R108, -R63 ;  /* 0x8000003f6c3f7221 */ /* 0x000fe20000010000 */
[----:B------:R-:W-:Y:S01]  /*13c0*/  MOV R105, R54 ;  /* 0x0000003600697202 */ /* 0x000fe20000000f00 */
[----:B------:R-:W-:Y:S01]  /*13d0*/  FMUL.FTZ R62, R111, c[0x0][0x1e8] ;  /* 0x00007a006f3e7a20 */ /* 0x000fe20000410000 */
[--C-:B------:R-:W-:Y:S01]  /*13e0*/  @P1 HADD2.F32 R49, -RZ, R23.reuse.H1_H1 ;  /* 0x30000017ff311230 */ /* 0x100fe20000004100 */
[C---:B------:R-:W-:Y:S01]  /*13f0*/  FMUL.FTZ R103, R102.reuse, R63 ;  /* 0x0000003f66677220 */ /* 0x040fe20000410000 */
[----:B------:R-:W-:Y:S01]  /*1400*/  @P0 F2FP.PACK_AB R45, RZ, R45 ;  /* 0x0000002dff2d023e */ /* 0x000fe200000000ff */
[----:B------:R-:W-:Y:S01]  /*1410*/  FMUL.FTZ R58, R102, R59 ;  /* 0x0000003b663a7220 */ /* 0x000fe20000410000 */
[----:B------:R-:W-:Y:S01]  /*1420*/  FSEL R108, R62, RZ, P6 ;  /* 0x000000ff3e6c7208 */ /* 0x000fe20003000000 */
[----:B------:R-:W-:Y:S01]  /*1430*/  @P1 FADD.FTZ R103, R103, R50 ;  /* 0x0000003267671221 */ /* 0x000fe20000010000 */
[----:B------:R-:W-:Y:S01]  /*1440*/  @P0 LOP3.LUT P6, RZ, R2, 0xff000000, RZ, 0xc0, !PT ;  /* 0xff00000002ff0812 */ /* 0x000fe200078cc0ff */
[-CC-:B------:R-:W-:Y:S01]  /*1450*/  FFMA.FTZ R56, R56, R37.reuse, R36.reuse ;  /* 0x0000002538387223 */ /* 0x180fe20000010024 */
[----:B------:R-:W-:Y:S01]  /*1460*/  @P1 HADD2.F32 R50, -RZ, R22.H1_H1 ;  /* 0x30000016ff321230 */ /* 0x000fe20000004100 */
[----:B------:R-:W-:Y:S01]  /*1470*/  @P1 FADD.FTZ R58, R58, R51 ;  /* 0x000000333a3a1221 */ /* 0x000fe20000010000 */
[----:B------:R-:W-:Y:S01]  /*1480*/  @P0 FSEL R62, R62, RZ, P6 ;  /* 0x000000ff3e3e0208 */ /* 0x000fe20003000000 */
[----:B------:R-:W-:Y:S01]  /*1490*/  FMUL.FTZ R51, R103, c[0x0][0x1e8] ;  /* 0x00007a0067337a20 */ /* 0x000fe20000410000 */
[----:B------:R-:W-:Y:S01]  /*14a0*/  LOP3.LUT P6, RZ, R105, 0xff, RZ, 0xc0, !PT ;  /* 0x000000ff69ff7812 */ /* 0x000fe200078cc0ff */
[----:B------:R-:W-:Y:S01]  /*14b0*/  FFMA.FTZ R61, R61, R37, R36 ;  /* 0x000000253d3d7223 */ /* 0x000fe20000010024 */
[----:B------:R-:W-:Y:S01]  /*14c0*/  @P0 F2FP.PACK_AB R46, RZ, R46 ;  /* 0x0000002eff2e023e */ /* 0x000fe200000000ff */
[----:B------:R-:W-:Y:S01]  /*14d0*/  FMUL.FTZ R119, R102, R119 ;  /* 0x0000007766777220 */ /* 0x000fe20000410000 */
[----:B------:R-:W-:Y:S01]  /*14e0*/  FSEL R105, R51, RZ, P3 ;  /* 0x000000ff33697208 */ /* 0x000fe20001800000 */
[----:B------:R-:W-:Y:S01]  /*14f0*/  FADD.FTZ R57, R57, -R56 ;  /* 0x8000003839397221 */ /* 0x000fe20000010000 */
[----:B------:R-:W-:Y:S01]  /*1500*/  @P1 HADD2.F32 R56, -RZ, R23.H0_H0 ;  /* 0x20000017ff381230 */ /* 0x000fe20000004100 */
[----:B------:R-:W-:Y:S01]  /*1510*/  FFMA.FTZ R65, R65, R37, R36 ;  /* 0x0000002541417223 */ /* 0x000fe20000010024 */
[----:B------:R-:W-:Y:S01]  /*1520*/  @P0 LOP3.LUT P3, RZ, R3, 0xff, RZ, 0xc0, !PT ;  /* 0x000000ff03ff0812 */ /* 0x000fe2000786c0ff */
[----:B------:R-:W-:Y:S01]  /*1530*/  FADD.FTZ R61, R64, -R61 ;  /* 0x8000003d403d7221 */ /* 0x000fe20000010000 */
[----:B------:R-:W-:Y:S01]  /*1540*/  @P0 F2FP.PACK_AB R44, RZ, R44 ;  /* 0x0000002cff2c023e */ /* 0x000fe200000000ff */
[----:B------:R-:W-:Y:S01]  /*1550*/  @P1 FADD.FTZ R119, R119, R50 ;  /* 0x0000003277771221 */ /* 0x000fe20000010000 */
[----:B------:R-:W-:Y:S01]  /*1560*/  @P1 HADD2.F32 R50, -RZ, R25.H0_H0 ;  /* 0x20000019ff321230 */ /* 0x000fe20000004100 */
[C---:B------:R-:W-:Y:S01]  /*1570*/  FMUL.FTZ R115, R102.reuse, R115 ;  /* 0x0000007366737220 */ /* 0x040fe20000410000 */
[----:B------:R-:W-:Y:S01]  /*1580*/  @P0 F2FP.PACK_AB R62, RZ, R62 ;  /* 0x0000003eff3e023e */ /* 0x000fe200000000ff */
[----:B------:R-:W-:Y:S01]  /*1590*/  FMUL.FTZ R118, R102, R57 ;  /* 0x0000003966767220 */ /* 0x000fe20000410000 */
        /* <DEDUP_REMOVED lines=8> */
[----:B------:R-:W-:Y:S01]  /*1620*/  @P0 F2FP.PACK_AB R61, RZ, R61 ;  /* 0x0000003dff3d023e */ /* 0x000fe200000000ff */
[----:B------:R-:W-:Y:S01]  /*1630*/  @P1 FADD.FTZ R118, R118, R49 ;  /* 0x0000003176761221 */ /* 0x000fe20000010000 */
[----:B------:R-:W-:Y:S01]  /*1640*/  @P1 HADD2.F32 R49, -RZ, R26.H0_H0 ;  /* 0x2000001aff311230 */ /* 0x000fe20000004100 */
[----:B------:R-:W-:Y:S01]  /*1650*/  FMUL.FTZ R60, R102, R65 ;  /* 0x00000041663c7220 */ /* 0x000fe20000410000 */
[----:B------:R-:W-:Y:S01]  /*1660*/  FSEL R104, R63, RZ, P2 ;  /* 0x000000ff3f687208 */ /* 0x000fe20001000000 */
[----:B------:R-:W-:Y:S01]  /*1670*/  FMUL.FTZ R64, R115, c[0x0][0x1e8] ;  /* 0x00007a0073407a20 */ /* 0x000fe20000410000 */
[----:B------:R-:W-:Y:S01]  /*1680*/  @P0 FSEL R63, R63, RZ, P3 ;  /* 0x000000ff3f3f0208 */ /* 0x000fe20001800000 */
[----:B------:R-:W-:Y:S01]  /*1690*/  FMUL.FTZ R65, R118, c[0x0][0x1e8] ;  /* 0x00007a0076417a20 */ /* 0x000fe20000410000 */
[----:B------:R-:W-:Y:S01]  /*16a0*/  @P0 LOP3.LUT P2, RZ, R3, 0xff0000, RZ, 0xc0, !PT ;  /* 0x00ff000003ff0812 */ /* 0x000fe2000784c0ff */
[----:B------:R-:W-:Y:S01]  /*16b0*/  @P1 FADD.FTZ R59, R59, R50 ;  /* 0x000000323b3b1221 */ /* 0x000fe20000010000 */
[----:B------:R-:W-:Y:S01]  /*16c0*/  @P0 LOP3.LUT P3, RZ, R3, 0xff000000, RZ, 0xc0, !PT ;  /* 0xff00000003ff0812 */ /* 0x000fe2000786c0ff */
[----:B------:R-:W-:Y:S01]  /*16d0*/  @P1 FADD.FTZ R60, R60, R49 ;  /* 0x000000313c3c1221 */ /* 0x000fe20000010000 */
[----:B------:R-:W-:Y:S01]  /*16e0*/  FSEL R116, R64, RZ, P4 ;  /* 0x000000ff40747208 */ /* 0x000fe20002000000 */
[----:B------:R-:W-:Y:S01]  /*16f0*/  FMUL.FTZ R49, R58, c[0x0][0x1e8] ;  /* 0x00007a003a317a20 */ /* 0x000fe20000410000 */
[----:B------:R-:W-:Y:S01]  /*1700*/  FSEL R117, R65, RZ, P5 ;  /* 0x000000ff41757208 */ /* 0x000fe20002800000 */
[----:B------:R-:W-:Y:S01]  /*1710*/  FMUL.FTZ R50, R59, c[0x0][0x1e8] ;  /* 0x00007a003b327a20 */ /* 0x000fe20000410000 */
[----:B------:R-:W-:Y:S01]  /*1720*/  @P0 FSEL R64, R64, RZ, P2 ;  /* 0x000000ff40400208 */ /* 0x000fe20001000000 */
[----:B------:R-:W-:Y:S01]  /*1730*/  FMUL.FTZ R51, R60, c[0x0][0x1e8] ;  /* 0x00007a003c337a20 */ /* 0x000fe20000410000 */
[----:B------:R-:W-:Y:S01]  /*1740*/  @P0 FSEL R65, R65, RZ, P3 ;  /* 0x000000ff41410208 */ /* 0x000fe20001800000 */
[----:B------:R-:W-:Y:S01]  /*1750*/  FADD.FTZ R121, R106, -R121 ;  /* 0x800000796a797221 */ /* 0x000fe20000010000 */
[----:B------:R-:W-:Y:S01]  /*1760*/  LOP3.LUT P2, RZ, R54, 0xff0000, RZ, 0xc0, !PT ;  /* 0x00ff000036ff7812 */ /* 0x000fe2000784c0ff */
[--C-:B------:R-:W-:Y:S01]  /*1770*/  @P1 HADD2.F32 R106, -RZ, R27.reuse.H0_H0 ;  /* 0x2000001bff6a1230 */ /* 0x100fe20000004100 */
[----:B------:R-:W-:Y:S01]  /*1780*/  LOP3.LUT P3, RZ, R55, 0xff, RZ, 0xc0, !PT ;  /* 0x000000ff37ff7812 */ /* 0x000fe2000786c0ff */
[-CC-:B------:R-:W-:Y:S01]  /*1790*/  FFMA.FTZ R38, R38, R37.reuse, R36.reuse ;  /* 0x0000002526267223 */ /* 0x180fe20000010024 */
[----:B------:R-:W-:Y:S01]  /*17a0*/  LOP3.LUT P4, RZ, R54, 0xff00, RZ, 0xc0, !PT ;  /* 0x0000ff0036ff7812 */ /* 0x000fe2000788c0ff */
[-CC-:B------:R-:W-:Y:S01]  /*17b0*/  FFMA.FTZ R40, R40, R37.reuse, R36.reuse ;  /* 0x0000002528287223 */ /* 0x180fe20000010024 */
[----:B------:R-:W-:Y:S01]  /*17c0*/  LOP3.LUT P5, RZ, R54, 0xff000000, RZ, 0xc0, !PT ;  /* 0xff00000036ff7812 */ /* 0x000fe200078ac0ff */
[-CC-:B------:R-:W-:Y:S01]  /*17d0*/  FFMA.FTZ R42, R42, R37.reuse, R36.reuse ;  /* 0x000000252a2a7223 */ /* 0x180fe20000010024 */
[----:B------:R-:W-:Y:S01]  /*17e0*/  FSEL R54, R49, RZ, P6 ;  /* 0x000000ff31367208 */ /* 0x000fe20003000000 */
[----:B------:R-:W-:Y:S01]  /*17f0*/  FFMA.FTZ R36, R48, R37, R36 ;  /* 0x0000002530247223 */ /* 0x000fe20000010024 */
[----:B------:R-:W-:Y:S01]  /*1800*/  FSEL R56, R50, RZ, P2 ;  /* 0x000000ff32387208 */ /* 0x000fe20001000000 */
[----:B------:R-:W-:Y:S01]  /*1810*/  FADD.FTZ R39, R39, -R38 ;  /* 0x8000002627277221 */ /* 0x000fe20000010000 */
[----:B------:R-:W-:Y:S01]  /*1820*/  FSEL R57, R51, RZ, P3 ;  /* 0x000000ff33397208 */ /* 0x000fe20001800000 */
[----:B------:R-:W-:Y:S01]  /*1830*/  FADD.FTZ R47, R47, -R36 ;  /* 0x800000242f2f7221 */ /* 0x000fe20000010000 */
[----:B------:R-:W-:Y:S01]  /*1840*/  LOP3.LUT P6, RZ, R55, 0xff00, RZ, 0xc0, !PT ;  /* 0x0000ff0037ff7812 */ /* 0x000fe200078cc0ff */
[----:B------:R-:W-:Y:S01]  /*1850*/  IMAD R36, R101, c[0x0][0x168], RZ ;  /* 0x00005a0065247a24 */ /* 0x000fe200078e02ff */
[----:B------:R-:W-:Y:S01]  /*1860*/  LOP3.LUT P2, RZ, R55, 0xff0000, RZ, 0xc0, !PT ;  /* 0x00ff000037ff7812 */ /* 0x000fe2000784c0ff */
[----:B------:R-:W-:Y:S01]  /*1870*/  FADD.FTZ R41, R41, -R40 ;  /* 0x8000002829297221 */ /* 0x000fe20000010000 */
[----:B------:R-:W-:Y:S01]  /*1880*/  LOP3.LUT P3, RZ, R55, 0xff000000, RZ, 0xc0, !PT ;  /* 0xff00000037ff7812 */ /* 0x000fe2000786c0ff */
[C---:B------:R-:W-:Y:S01]  /*1890*/  FMUL.FTZ R55, R102.reuse, R121 ;  /* 0x0000007966377220 */ /* 0x040fe20000410000 */
[----:B------:R-:W-:Y:S01]  /*18a0*/  SHF.R.S32.HI R37, RZ, 0x1f, R36 ;  /* 0x0000001fff257819 */ /* 0x000fe20000011424 */
[----:B------:R-:W-:Y:S01]  /*18b0*/  FADD.FTZ R43, R43, -R42 ;  /* 0x8000002a2b2b7221 */ /* 0x000fe20000010000 */
[----:B------:R-:W-:Y:S01]  /*18c0*/  LOP3.LUT R38, R89, 0x1f, RZ, 0xc0, !PT ;  /* 0x0000001f59267812 */ /* 0x000fe200078ec0ff */
[----:B------:R-:W-:Y:S01]  /*18d0*/  @P1 FADD.FTZ R55, R55, R106 ;  /* 0x0000006a37371221 */ /* 0x000fe20000010000 */
[----:B------:R-:W-:Y:S01]  /*18e0*/  @P0 F2FP.PACK_AB R64, RZ, R64 ;  /* 0x00000040ff40023e */ /* 0x000fe200000000ff */
[C---:B------:R-:W-:Y:S01]  /*18f0*/  FMUL.FTZ R122, R102.reuse, R39 ;  /* 0x00000027667a7220 */ /* 0x040fe20000410000 */
[----:B------:R-:W-:Y:S01]  /*1900*/  @P1 HADD2.F32 R39, -RZ, R27.H1_H1 ;  /* 0x3000001bff271230 */ /* 0x000fe20000004100 */
[----:B------:R-:W-:Y:S01]  /*1910*/  FMUL.FTZ R48, R55, c[0x0][0x1e8] ;  /* 0x00007a0037307a20 */ /* 0x000fe20000410000 */
[----:B------:R-:W-:Y:S01]  /*1920*/  @P0 F2FP.PACK_AB R63, RZ, R63 ;  /* 0x0000003fff3f023e */ /* 0x000fe200000000ff */
[C---:B------:R-:W-:Y:S01]  /*1930*/  FMUL.FTZ R121, R102.reuse, R41 ;  /* 0x0000002966797220 */ /* 0x040fe20000410000 */
[----:B------:R-:W-:Y:S01]  /*1940*/  @P0 F2FP.PACK_AB R65, RZ, R65 ;  /* 0x00000041ff41023e */ /* 0x000fe200000000ff */
[----:B------:R-:W-:Y:S01]  /*1950*/  FMUL.FTZ R120, R102, R43 ;  /* 0x0000002b66787220 */ /* 0x000fe20000410000 */
[----:B------:R-:W-:Y:S01]  /*1960*/  FSEL R106, R48, RZ, P2 ;  /* 0x000000ff306a7208 */ /* 0x000fe20001000000 */
[----:B------:R-:W-:Y:S01]  /*1970*/  FMUL.FTZ R102, R102, R47 ;  /* 0x0000002f66667220 */ /* 0x000fe20000410000 */
[----:B------:R-:W-:-:S02]  /*1980*/  ISETP.NE.U32.AND P2, PT, RZ, c[0x0][0x258], PT ;  /* 0x00009600ff007a0c */ /* 0x000fc40003f45070 */
        /* <DEDUP_REMOVED lines=9> */
[----:B------:R-:W-:Y:S02]  /*1a20*/  @P0 MOV R36, R52 ;  /* 0x0000003400240202 */ /* 0x000fe40000000f00 */
[----:B------:R-:W-:Y:S01]  /*1a30*/  F2FP.PACK_AB R39, R117, R116 ;  /* 0x000000747527723e */ /* 0x000fe200000000ff */
[----:B------:R-:W-:Y:S01]  /*1a40*/  @P1 FADD.FTZ R120, R120, R37 ;  /* 0x0000002578781221 */ /* 0x000fe20000010000 */
[----:B------:R-:W-:-:S02]  /*1a50*/  @P0 LOP3.LUT P1, RZ, R36, 0xff, RZ, 0xc0, !PT ;  /* 0x000000ff24ff0812 */ /* 0x000fc4000782c0ff */
[----:B------:R-:W-:Y:S02]  /*1a60*/  @P2 F2FP.PACK_AB R103, RZ, R103 ;  /* 0x00000067ff67223e */ /* 0x000fe400000000ff */
[----:B------:R-:W-:Y:S02]  /*1a70*/  @P2 F2FP.PACK_AB R113, RZ, R113 ;  /* 0x00000071ff71223e */ /* 0x000fe400000000ff */
[----:B------:R-:W-:Y:S01]  /*1a80*/  @P2 PRMT R30, R103, 0x7610, R30 ;  /* 0x00007610671e2816 */ /* 0x000fe2000000001e */
[----:B------:R-:W-:Y:S01]  /*1a90*/  HFMA2.MMA R103, -RZ, RZ, 0, 9.5367431640625e-07 ;  /* 0x00000010ff677435 */ /* 0x000fe200000001ff */
[----:B------:R-:W-:Y:S02]  /*1aa0*/  @P2 F2FP.PACK_AB R112, RZ, R112 ;  /* 0x00000070ff70223e */ /* 0x000fe400000000ff */
[----:B------:R-:W-:Y:S02]  /*1ab0*/  @P2 F2FP.PACK_AB R115, RZ, R115 ;  /* 0x00000073ff73223e */ /* 0x000fe400000000ff */
[----:B------:R-:W-:-:S02]  /*1ac0*/  @P2 F2FP.PACK_AB R114, RZ, R114 ;  /* 0x00000072ff72223e */ /* 0x000fc400000000ff */
[----:B------:R-:W-:Y:S02]  /*1ad0*/  @P2 F2FP.PACK_AB R111, RZ, R111 ;  /* 0x0000006fff6f223e */ /* 0x000fe400000000ff */
[----:B------:R-:W-:Y:S01]  /*1ae0*/  @P2 F2FP.PACK_AB R119, RZ, R119 ;  /* 0x00000077ff77223e */ /* 0x000fe200000000ff */
[CC--:B------:R-:W-:Y:S01]  /*1af0*/  @P2 IMAD.WIDE.U32 R40, R98.reuse, R103.reuse, c[0x0][0x258] ;  /* 0x0000960062282625 */ /* 0x0c0fe200078e0067 */
[----:B------:R-:W-:Y:S02]  /*1b00*/  @P2 F2FP.PACK_AB R118, RZ, R118 ;  /* 0x00000076ff76223e */ /* 0x000fe400000000ff */
[----:B------:R-:W-:Y:S01]  /*1b10*/  @P2 PRMT R28, R113, 0x7610, R28 ;  /* 0x00007610711c2816 */ /* 0x000fe2000000001c */
[----:B------:R-:W-:Y:S01]  /*1b20*/  IMAD.WIDE.U32 R42, R98, R103, c[0x0][0x248] ;  /* 0x00009200622a7625 */ /* 0x000fe200078e0067 */
[----:B------:R-:W-:Y:S02]  /*1b30*/  @P2 PRMT R29, R112, 0x7610, R29 ;  /* 0x00007610701d2816 */ /* 0x000fe4000000001d */
[----:B------:R-:W-:-:S02]  /*1b40*/  @P2 PRMT R31, R115, 0x7610, R31 ;  /* 0x00007610731f2816 */ /* 0x000fc4000000001f */
[----:B------:R-:W-:Y:S02]  /*1b50*/  @P2 PRMT R28, R28, 0x5410, R114 ;  /* 0x000054101c1c2816 */ /* 0x000fe40000000072 */
        /* <DEDUP_REMOVED lines=11> */
[----:B------:R-:W-:Y:S01]  /*1c10*/  @P2 F2FP.PACK_AB R55, RZ, R102 ;  /* 0x00000066ff37223e */ /* 0x000fe200000000ff */
[----:B------:R-:W-:Y:S01]  /*1c20*/  FMUL.FTZ R102, R102, c[0x0][0x1e8] ;  /* 0x00007a0066667a20 */ /* 0x000fe20000410000 */
[----:B------:R-:W-:Y:S02]  /*1c30*/  @P0 PRMT R34, R61, 0x7610, R34 ;  /* 0x000076103d220816 */ /* 0x000fe40000000022 */
[----:B------:R-:W-:-:S02]  /*1c40*/  @P0 PRMT R35, R64, 0x7610, R35 ;  /* 0x0000761040230816 */ /* 0x000fc40000000023 */
[----:B------:R-:W-:Y:S01]  /*1c50*/  @P2 F2FP.PACK_AB R59, RZ, R121 ;  /* 0x00000079ff3b223e */ /* 0x000fe200000000ff */
[----:B------:R-:W-:Y:S01]  /*1c60*/  FMUL.FTZ R121, R121, c[0x0][0x1e8] ;  /* 0x00007a0079797a20 */ /* 0x000fe20000410000 */
[----:B------:R-:W-:Y:S02]  /*1c70*/  @P0 PRMT R32, R32, 0x5410, R44 ;  /* 0x0000541020200816 */ /* 0x000fe4000000002c */
[----:B0-----:R-:W-:Y:S02]  /*1c80*/  @P2 F2FP.PACK_AB R41, RZ, R58 ;  /* 0x0000003aff29223e */ /* 0x001fe400000000ff */
[----:B------:R-:W-:Y:S01]  /*1c90*/  @P2 F2FP.PACK_AB R58, RZ, R120 ;  /* 0x00000078ff3a223e */ /* 0x000fe200000000ff */
[----:B------:R-:W-:Y:S01]  /*1ca0*/  FMUL.FTZ R120, R120, c[0x0][0x1e8] ;  /* 0x00007a0078787a20 */ /* 0x000fe20000410000 */
[----:B------:R-:W-:Y:S01]  /*1cb0*/  @P2 PRMT R28, R41, 0x7610, R28 ;  /* 0x00007610291c2816 */ /* 0x000fe2000000001c */
[----:B------:R-:W-:Y:S01]  /*1cc0*/  @P0 IMAD.WIDE.U32 R40, R98, R103, c[0x0][0x250] ;  /* 0x0000940062280625 */ /* 0x000fe200078e0067 */
[----:B-1----:R-:W-:-:S02]  /*1cd0*/  @P2 F2FP.PACK_AB R43, RZ, R122 ;  /* 0x0000007aff2b223e */ /* 0x002fc400000000ff */
[----:B------:R-:W-:Y:S01]  /*1ce0*/  @P2 PRMT R29, R104, 0x7610, R29 ;  /* 0x00007610681d2816 */ /* 0x000fe2000000001d */
[----:B------:R-:W-:Y:S01]  /*1cf0*/  FMUL.FTZ R122, R122, c[0x0][0x1e8] ;  /* 0x00007a007a7a7a20 */ /* 0x000fe20000410000 */
[----:B------:R-:W-:Y:S02]  /*1d00*/  @P2 PRMT R30, R60, 0x7610, R30 ;  /* 0x000076103c1e2816 */ /* 0x000fe4000000001e */
[----:B------:R-:W-:Y:S02]  /*1d10*/  @P2 PRMT R31, R105, 0x7610, R31 ;  /* 0x00007610691f2816 */ /* 0x000fe4000000001f */
[----:B------:R-:W-:Y:S02]  /*1d20*/  @P0 PRMT R33, R33, 0x5410, R62 ;  /* 0x0000541021210816 */ /* 0x000fe4000000003e */
[----:B------:R-:W-:Y:S02]  /*1d30*/  @P0 PRMT R34, R34, 0x5410, R63 ;  /* 0x0000541022220816 */ /* 0x000fe4000000003f */
[----:B------:R-:W-:-:S02]  /*1d40*/  @P0 PRMT R35, R35, 0x5410, R65 ;  /* 0x0000541023230816 */ /* 0x000fc40000000041 */
[----:B------:R-:W-:Y:S01]  /*1d50*/  @P2 PRMT R28, R28, 0x5410, R43 ;  /* 0x000054101c1c2816 */ /* 0x000fe2000000002b */
[----:B------:R-:W-:Y:S01]  /*1d60*/  @P2 IMAD.WIDE.U32 R42, R97, R103, c[0x0][0x258] ;  /* 0x00009600612a2625 */ /* 0x000fe200078e0067 */
[----:B------:R-:W-:Y:S01]  /*1d70*/  @P2 PRMT R29, R29, 0x5410, R59 ;  /* 0x000054101d1d2816 */ /* 0x000fe2000000003b */
[----:B------:R0:W-:Y:S01]  /*1d80*/  @P0 STG.E.128 [R40.64], R32 ;  /* 0x0000002028000986 */ /* 0x0001e2000c101d04 */
[----:B------:R-:W-:Y:S02]  /*1d90*/  @P2 PRMT R30, R30, 0x5410, R58 ;  /* 0x000054101e1e2816 */ /* 0x000fe4000000003a */
[----:B------:R-:W-:Y:S02]  /*1da0*/  @P2 PRMT R31, R31, 0x5410, R55 ;  /* 0x000054101f1f2816 */ /* 0x000fe40000000037 */
[----:B------:R-:W-:Y:S02]  /*1db0*/  FSEL R39, R102, RZ, P3 ;  /* 0x000000ff66277208 */ /* 0x000fe40001800000 */
[----:B------:R-:W-:Y:S01]  /*1dc0*/  @P0 LOP3.LUT P3, RZ, R52, 0xff0000, RZ, 0xc0, !PT ;  /* 0x00ff000034ff0812 */ /* 0x000fe2000786c0ff */
[----:B------:R-:W-:Y:S01]  /*1dd0*/  @P2 STG.E.128 [R42.64], R28 ;  /* 0x0000001c2a002986 */ /* 0x000fe2000c101d04 */
[----:B------:R-:W-:-:S02]  /*1de0*/  FSEL R107, R122, RZ, P4 ;  /* 0x000000ff7a6b7208 */ /* 0x000fc40002000000 */
[C---:B------:R-:W-:Y:S02]  /*1df0*/  @P0 LOP3.LUT P2, RZ, R52.reuse, 0xff00, RZ, 0xc0, !PT ;  /* 0x0000ff0034ff0812 */ /* 0x040fe4000784c0ff */
[----:B------:R-:W-:Y:S02]  /*1e00*/  @P0 LOP3.LUT P4, RZ, R52, 0xff000000, RZ, 0xc0, !PT ;  /* 0xff00000034ff0812 */ /* 0x000fe4000788c0ff */
[----:B------:R-:W-:Y:S02]  /*1e10*/  @P0 FSEL R49, R49, RZ, P1 ;  /* 0x000000ff31310208 */ /* 0x000fe40000800000 */
[----:B------:R-:W-:Y:S02]  /*1e20*/  @P0 FSEL R50, R50, RZ, P3 ;  /* 0x000000ff32320208 */ /* 0x000fe40001800000 */
[C---:B------:R-:W-:Y:S02]  /*1e30*/  @P0 LOP3.LUT P1, RZ, R53.reuse, 0xff, RZ, 0xc0, !PT ;  /* 0x000000ff35ff0812 */ /* 0x040fe4000782c0ff */
[----:B------:R-:W-:-:S02]  /*1e40*/  @P0 LOP3.LUT P3, RZ, R53, 0xff0000, RZ, 0xc0, !PT ;  /* 0x00ff000035ff0812 */ /* 0x000fc4000786c0ff */
[----:B------:R-:W-:Y:S02]  /*1e50*/  IADD3 R44, R47, 0x20, RZ ;  /* 0x000000202f2c7810 */ /* 0x000fe40007ffe0ff */
[----:B0-----:R-:W-:Y:S02]  /*1e60*/  @P0 FSEL R40, R122, RZ, P2 ;  /* 0x000000ff7a280208 */ /* 0x001fe40001000000 */
[----:B------:R-:W-:Y:S01]  /*1e70*/  @P0 FSEL R41, R121, RZ, P4 ;  /* 0x000000ff79290208 */ /* 0x000fe20002000000 */
[----:B------:R-:W-:Y:S01]  /*1e80*/  IMAD.WIDE.U32 R44, R103, R44, c[0x0][0x248] ;  /* 0x00009200672c7625 */ /* 0x000fe200078e002c */
[----:B------:R-:W-:Y:S02]  /*1e90*/  FSEL R38, R120, RZ, P6 ;  /* 0x000000ff78267208 */ /* 0x000fe40003000000 */
[----:B------:R-:W-:Y:S02]  /*1ea0*/  FSEL R37, R121, RZ, P5 ;  /* 0x000000ff79257208 */ /* 0x000fe40002800000 */
[----:B------:R-:W-:-:S02]  /*1eb0*/  @P0 LOP3.LUT P2, RZ, R53, 0xff00, RZ, 0xc0, !PT ;  /* 0x0000ff0035ff0812 */ /* 0x000fc4000784c0ff */
[----:B------:R-:W-:Y:S02]  /*1ec0*/  @P0 LOP3.LUT P4, RZ, R53, 0xff000000, RZ, 0xc0, !PT ;  /* 0xff00000035ff0812 */ /* 0x000fe4000788c0ff */
[----:B------:R-:W-:Y:S02]  /*1ed0*/  @P0 FSEL R51, R51, RZ, P1 ;  /* 0x000000ff33330208 */ /* 0x000fe40000800000 */
[----:B------:R-:W-:Y:S02]  /*1ee0*/  @P0 FSEL R48, R48, RZ, P3 ;  /* 0x000000ff30300208 */ /* 0x000fe40001800000 */
[----:B------:R-:W-:Y:S02]  /*1ef0*/  F2FP.PACK_AB R39, R39, R106 ;  /* 0x0000006a2727723e */ /* 0x000fe400000000ff */
[----:B------:R-:W-:Y:S02]  /*1f00*/  F2FP.PACK_AB R38, R38, R57 ;  /* 0x000000392626723e */ /* 0x000fe400000000ff */
[----:B------:R-:W-:-:S02]  /*1f10*/  F2FP.PACK_AB R37, R37, R56 ;  /* 0x000000382525723e */ /* 0x000fc400000000ff */
[----:B------:R-:W-:Y:S02]  /*1f20*/  F2FP.PACK_AB R36, R107, R54 ;  /* 0x000000366b24723e */ /* 0x000fe400000000ff */
[----:B------:R-:W-:Y:S02]  /*1f30*/  @P0 F2FP.PACK_AB R49, RZ, R49 ;  /* 0x00000031ff31023e */ /* 0x000fe400000000ff */
[----:B------:R-:W-:Y:S01]  /*1f40*/  @P0 F2FP.PACK_AB R50, RZ, R50 ;  /* 0x00000032ff32023e */ /* 0x000fe200000000ff */
[----:B------:R0:W-:Y:S01]  /*1f50*/  STG.E.128 [R44.64], R36 ;  /* 0x000000242c007986 */ /* 0x0001e2000c101d04 */
[----:B------:R-:W-:Y:S02]  /*1f60*/  @P0 FSEL R120, R120, RZ, P2 ;  /* 0x000000ff78780208 */ /* 0x000fe40001000000 */
[----:B------:R-:W-:Y:S02]  /*1f70*/  @P0 FSEL R102, R102, RZ, P4 ;  /* 0x000000ff66660208 */ /* 0x000fe40002000000 */
[----:B------:R-:W-:-:S02]  /*1f80*/  @P0 F2FP.PACK_AB R51, RZ, R51 ;  /* 0x00000033ff33023e */ /* 0x000fc400000000ff */
[----:B------:R-:W-:Y:S02]  /*1f90*/  @P0 F2FP.PACK_AB R48, RZ, R48 ;  /* 0x00000030ff30023e */ /* 0x000fe400000000ff */
[----:B------:R-:W-:Y:S02]  /*1fa0*/  @P0 F2FP.PACK_AB R40, RZ, R40 ;  /* 0x00000028ff28023e */ /* 0x000fe400000000ff */
[----:B------:R-:W-:Y:S02]  /*1fb0*/  @P0 F2FP.PACK_AB R41, RZ, R41 ;  /* 0x00000029ff29023e */ /* 0x000fe400000000ff */
[----:B------:R-:W-:Y:S02]  /*1fc0*/  @P0 F2FP.PACK_AB R120, RZ, R120 ;  /* 0x00000078ff78023e */ /* 0x000fe400000000ff */
[----:B------:R-:W-:Y:S02]  /*1fd0*/  @P0 F2FP.PACK_AB R102, RZ, R102 ;  /* 0x00000066ff66023e */ /* 0x000fe400000000ff */
[----:B------:R-:W-:Y:S01]  /*1fe0*/  @P0 PRMT R32, R49, 0x7610, R32 ;  /* 0x0000761031200816 */ /* 0x000fe20000000020 */
[----:B0-----:R-:W-:Y:S01]  /*1ff0*/  @P0 IMAD.WIDE.U32 R36, R97, R103, c[0x0][0x250] ;  /* 0x0000940061240625 */ /* 0x001fe200078e0067 */
[----:B------:R-:W-:-:S02]  /*2000*/  @P0 PRMT R33, R50, 0x7610, R33 ;  /* 0x0000761032210816 */ /* 0x000fc40000000021 */
[----:B------:R-:W-:Y:S02]  /*2010*/  @P0 PRMT R34, R51, 0x7610, R34 ;  /* 0x0000761033220816 */ /* 0x000fe40000000022 */
[----:B------:R-:W-:Y:S02]  /*2020*/  @P0 PRMT R35, R48, 0x7610, R35 ;  /* 0x0000761030230816 */ /* 0x000fe40000000023 */
[----:B------:R-:W-:Y:S02]  /*2030*/  MOV R38, c[0x0][0x160] ;  /* 0x0000580000267a02 */ /* 0x000fe40000000f00 */
[----:B------:R-:W-:Y:S02]  /*2040*/  @P0 PRMT R32, R32, 0x5410, R40 ;  /* 0x0000541020200816 */ /* 0x000fe40000000028 */
        /* <DEDUP_REMOVED lines=8> */
.L_x_1117:
[----:B------:R-:W-:Y:S05]  /*20d0*/  BSYNC B1 ;  /* 0x0000000000017941 */ /* 0x000fea0003800000 */
.L_x_1114:
        /* <DEDUP_REMOVED lines=23> */
.L_x_1113:
[----:B------:R-:W-:Y:S05]  /*2250*/  BSYNC B0 ;  /* 0x0000000000007941 */ /* 0x000fea0003800000 */
.L_x_1111:
        /* <DEDUP_REMOVED lines=100> */
.L_x_1115:
[----:B------:R-:W-:Y:S01]  /*28a0*/  HFMA2.MMA R117, -RZ, RZ, 0, 5.9604644775390625e-08 ;  /* 0x00000001ff757435 */ /* 0x000fe200000001ff */
[----:B------:R-:W-:-:S02]  /*28b0*/  MOV R118, R120 ;  /* 0x0000007800767202 */ /* 0x000fc40000000f00 */
[----:B------:R-:W-:Y:S02]  /*28c0*/  MOV R116, 0x1f ;  /* 0x0000001f00747802 */ /* 0x000fe40000000f00 */
[----:B------:R-:W-:Y:S02]  /*28d0*/  MOV R115, 0xffffffff ;  /* 0xffffffff00737802 */ /* 0x000fe40000000f00 */
[----:B------:R-:W-:Y:S02]  /*28e0*/  MOV R36, 0x2900 ;  /* 0x0000290000247802 */ /* 0x000fe40000000f00 */
[----:B-----5:R-:W-:Y:S05]  /*28f0*/  CALL.REL.NOINC `($__internal_71_$__cuda_sm70_shflsync_bfly_p) ;  /* 0x0000046000007944 */ /* 0x020fea0003c00000 */
[----:B-1----:R-:W-:Y:S01]  /*2900*/  MOV R113, R115 ;  /* 0x0000007300717202 */ /* 0x002fe20000000f00 */
[----:B0-----:R-:W-:Y:S05]  /*2910*/  BRA `(.L_x_1119) ;  /* 0xffffe5e000007947 */ /* 0x001fea000383ffff */
.L_x_1116:
[----:B------:R-:W-:Y:S01]  /*2920*/  HFMA2.MMA R117, -RZ, RZ, 0, 5.9604644775390625e-08 ;  /* 0x00000001ff757435 */ /* 0x000fe200000001ff */
[----:B------:R-:W-:Y:S01]  /*2930*/  IMAD.MOV.U32 R118, RZ, RZ, R114 ;  /* 0x000000ffff767224 */ /* 0x000fe200078e0072 */
[----:B------:R-:W-:Y:S02]  /*2940*/  MOV R116, 0x1f ;  /* 0x0000001f00747802 */ /* 0x000fe40000000f00 */
[----:B------:R-:W-:Y:S02]  /*2950*/  MOV R115, 0xffffffff ;  /* 0xffffffff00737802 */ /* 0x000fe40000000f00 */
[----:B------:R-:W-:-:S02]  /*2960*/  MOV R36, 0x2980 ;  /* 0x0000298000247802 */ /* 0x000fc40000000f00 */
[----:B01---5:R-:W-:Y:S05]  /*2970*/  CALL.REL.NOINC `($__internal_71_$__cuda_sm70_shflsync_bfly_p) ;  /* 0x000003e000007944 */ /* 0x023fea0003c00000 */
[----:B------:R-:W-:Y:S01]  /*2980*/  FADD.FTZ R120, R120, R113 ;  /* 0x0000007178787221 */ /* 0x000fe20000010000 */
[----:B0-----:R-:W-:Y:S01]  /*2990*/  HFMA2.MMA R117, -RZ, RZ, 0, 1.1920928955078125e-07 ;  /* 0x00000002ff757435 */ /* 0x001fe200000001ff */
[----:B-1----:R-:W-:Y:S01]  /*29a0*/  FADD.FTZ R114, R114, R115 ;  /* 0x0000007372727221 */ /* 0x002fe20000010000 */
[----:B------:R-:W-:-:S02]  /*29b0*/  MOV R116, 0x1f ;  /* 0x0000001f00747802 */ /* 0x000fc40000000f00 */
[----:B------:R-:W-:Y:S02]  /*29c0*/  MOV R115, 0xffffffff ;  /* 0xffffffff00737802 */ /* 0x000fe40000000f00 */
[----:B------:R-:W-:Y:S02]  /*29d0*/  MOV R118, R120 ;  /* 0x0000007800767202 */ /* 0x000fe40000000f00 */
[----:B------:R-:W-:Y:S02]  /*29e0*/  MOV R36, 0x2a00 ;  /* 0x00002a0000247802 */ /* 0x000fe40000000f00 */
[----:B------:R-:W-:Y:S05]  /*29f0*/  CALL.REL.NOINC `($__internal_71_$__cuda_sm70_shflsync_bfly_p) ;  /* 0x0000036000007944 */ /* 0x000fea0003c00000 */
[----:B0-----:R-:W-:Y:S01]  /*2a00*/  HFMA2.MMA R117, -RZ, RZ, 0, 1.1920928955078125e-07 ;  /* 0x00000002ff757435 */ /* 0x001fe200000001ff */
[----:B-1----:R-:W-:Y:S02]  /*2a10*/  MOV R113, R115 ;  /* 0x0000007300717202 */ /* 0x002fe40000000f00 */
[----:B------:R-:W-:Y:S02]  /*2a20*/  MOV R118, R114 ;  /* 0x0000007200767202 */ /* 0x000fe40000000f00 */
[----:B------:R-:W-:Y:S02]  /*2a30*/  MOV R116, 0x1f ;  /* 0x0000001f00747802 */ /* 0x000fe40000000f00 */
[----:B------:R-:W-:-:S02]  /*2a40*/  MOV R115, 0xffffffff ;  /* 0xffffffff00737802 */ /* 0x000fc40000000f00 */
[----:B------:R-:W-:Y:S02]  /*2a50*/  MOV R36, 0x2a70 ;  /* 0x00002a7000247802 */ /* 0x000fe40000000f00 */
[----:B------:R-:W-:Y:S05]  /*2a60*/  CALL.REL.NOINC `($__internal_71_$__cuda_sm70_shflsync_bfly_p) ;  /* 0x000002f000007944 */ /* 0x000fea0003c00000 */
[----:B------:R-:W-:Y:S01]  /*2a70*/  FADD.FTZ R120, R113, R120 ;  /* 0x0000007871787221 */ /* 0x000fe20000010000 */
[----:B0-----:R-:W-:Y:S01]  /*2a80*/  HFMA2.MMA R117, -RZ, RZ, 0, 2.384185791015625e-07 ;  /* 0x00000004ff757435 */ /* 0x001fe200000001ff */
[----:B-1----:R-:W-:Y:S01]  /*2a90*/  FADD.FTZ R114, R114, R115 ;  /* 0x0000007372727221 */ /* 0x002fe20000010000 */
[----:B------:R-:W-:Y:S02]  /*2aa0*/  MOV R116, 0x1f ;  /* 0x0000001f00747802 */ /* 0x000fe40000000f00 */
[----:B------:R-:W-:Y:S02]  /*2ab0*/  MOV R115, 0xffffffff ;  /* 0xffffffff00737802 */ /* 0x000fe40000000f00 */
[----:B------:R-:W-:Y:S02]  /*2ac0*/  MOV R118, R120 ;  /* 0x0000007800767202 */ /* 0x000fe40000000f00 */
[----:B------:R-:W-:Y:S02]  /*2ad0*/  MOV R36, 0x2af0 ;  /* 0x00002af000247802 */ /* 0x000fe40000000f00 */
[----:B------:R-:W-:Y:S05]  /*2ae0*/  CALL.REL.NOINC `($__internal_71_$__cuda_sm70_shflsync_bfly_p) ;  /* 0x0000027000007944 */ /* 0x000fea0003c00000 */
[----:B0-----:R-:W-:Y:S01]  /*2af0*/  HFMA2.MMA R117, -RZ, RZ, 0, 2.384185791015625e-07 ;  /* 0x00000004ff757435 */ /* 0x001fe200000001ff */
[----:B-1----:R-:W-:Y:S01]  /*2b00*/  MOV R113, R115 ;  /* 0x0000007300717202 */ /* 0x002fe20000000f00 */
[----:B------:R-:W-:Y:S01]  /*2b10*/  IMAD.MOV.U32 R115, RZ, RZ, -0x1 ;  /* 0xffffffffff737424 */ /* 0x000fe200078e00ff */
[----:B------:R-:W-:-:S02]  /*2b20*/  MOV R118, R114 ;  /* 0x0000007200767202 */ /* 0x000fc40000000f00 */
[----:B------:R-:W-:Y:S02]  /*2b30*/  MOV R116, 0x1f ;  /* 0x0000001f00747802 */ /* 0x000fe40000000f00 */
[----:B------:R-:W-:Y:S02]  /*2b40*/  MOV R36, 0x2b60 ;  /* 0x00002b6000247802 */ /* 0x000fe40000000f00 */
[----:B------:R-:W-:Y:S05]  /*2b50*/  CALL.REL.NOINC `($__internal_71_$__cuda_sm70_shflsync_bfly_p) ;  /* 0x0000020000007944 */ /* 0x000fea0003c00000 */
[----:B------:R-:W-:Y:S01]  /*2b60*/  FADD.FTZ R120, R113, R120 ;  /* 0x0000007871787221 */ /* 0x000fe20000010000 */
[----:B0-----:R-:W-:Y:S01]  /*2b70*/  HFMA2.MMA R117, -RZ, RZ, 0, 4.76837158203125e-07 ;  /* 0x00000008ff757435 */ /* 0x001fe200000001ff */
[----:B-1----:R-:W-:Y:S01]  /*2b80*/  FADD.FTZ R114, R114, R115 ;  /* 0x0000007372727221 */ /* 0x002fe20000010000 */
[----:B------:R-:W-:Y:S02]  /*2b90*/  MOV R116, 0x1f ;  /* 0x0000001f00747802 */ /* 0x000fe40000000f00 */
[----:B------:R-:W-:Y:S02]  /*2ba0*/  MOV R115, 0xffffffff ;  /* 0xffffffff00737802 */ /* 0x000fe40000000f00 */
[----:B------:R-:W-:Y:S02]  /*2bb0*/  MOV R118, R120 ;  /* 0x0000007800767202 */ /* 0x000fe40000000f00 */
[----:B------:R-:W-:-:S02]  /*2bc0*/  MOV R36, 0x2be0 ;  /* 0x00002be000247802 */ /* 0x000fc40000000f00 */
[----:B------:R-:W-:Y:S05]  /*2bd0*/  CALL.REL.NOINC `($__internal_71_$__cuda_sm70_shflsync_bfly_p) ;  /* 0x0000018000007944 */ /* 0x000fea0003c00000 */
[----:B0-----:R-:W-:Y:S01]  /*2be0*/  HFMA2.MMA R117, -RZ, RZ, 0, 4.76837158203125e-07 ;  /* 0x00000008ff757435 */ /* 0x001fe200000001ff */
[----:B-1----:R-:W-:-:S02]  /*2bf0*/  MOV R113, R115 ;  /* 0x0000007300717202 */ /* 0x002fc40000000f00 */
[----:B------:R-:W-:Y:S02]  /*2c00*/  MOV R118, R114 ;  /* 0x0000007200767202 */ /* 0x000fe40000000f00 */
[----:B------:R-:W-:Y:S02]  /*2c10*/  MOV R116, 0x1f ;  /* 0x0000001f00747802 */ /* 0x000fe40000000f00 */
[----:B------:R-:W-:Y:S02]  /*2c20*/  MOV R115, 0xffffffff ;  /* 0xffffffff00737802 */ /* 0x000fe40000000f00 */
[----:B------:R-:W-:Y:S02]  /*2c30*/  MOV R36, 0x2c50 ;  /* 0x00002c5000247802 */ /* 0x000fe40000000f00 */
[----:B------:R-:W-:Y:S05]  /*2c40*/  CALL.REL.NOINC `($__internal_71_$__cuda_sm70_shflsync_bfly_p) ;  /* 0x0000011000007944 */ /* 0x000fea0003c00000 */
[----:B------:R-:W-:Y:S01]  /*2c50*/  FADD.FTZ R113, R113, R120 ;  /* 0x0000007871717221 */ /* 0x000fe20000010000 */
[----:B0-----:R-:W-:Y:S01]  /*2c60*/  HFMA2.MMA R117, -RZ, RZ, 0, 9.5367431640625e-07 ;  /* 0x00000010ff757435 */ /* 0x001fe200000001ff */
[----:B-1----:R-:W-:Y:S01]  /*2c70*/  FADD.FTZ R114, R114, R115 ;  /* 0x0000007372727221 */ /* 0x002fe20000010000 */
[----:B------:R-:W-:Y:S02]  /*2c80*/  MOV R116, 0x1f ;  /* 0x0000001f00747802 */ /* 0x000fe40000000f00 */
[----:B------:R-:W-:-:S02]  /*2c90*/  MOV R115, 0xffffffff ;  /* 0xffffffff00737802 */ /* 0x000fc40000000f00 */
[----:B------:R-:W-:Y:S02]  /*2ca0*/  MOV R118, R113 ;  /* 0x0000007100767202 */ /* 0x000fe40000000f00 */
[----:B------:R-:W-:Y:S02]  /*2cb0*/  MOV R36, 0x2cd0 ;  /* 0x00002cd000247802 */ /* 0x000fe40000000f00 */
[----:B------:R-:W-:Y:S05]  /*2cc0*/  CALL.REL.NOINC `($__internal_71_$__cuda_sm70_shflsync_bfly_p) ;  /* 0x0000009000007944 */ /* 0x000fea0003c00000 */
[----:B0-----:R-:W-:Y:S01]  /*2cd0*/  HFMA2.MMA R117, -RZ, RZ, 0, 9.5367431640625e-07 ;  /* 0x00000010ff757435 */ /* 0x001fe200000001ff */
[----:B-1----:R-:W-:Y:S02]  /*2ce0*/  MOV R120, R115 ;  /* 0x0000007300787202 */ /* 0x002fe40000000f00 */
[----:B------:R-:W-:Y:S02]  /*2cf0*/  MOV R118, R114 ;  /* 0x0000007200767202 */ /* 0x000fe40000000f00 */
[----:B------:R-:W-:Y:S02]  /*2d00*/  MOV R116, 0x1f ;  /* 0x0000001f00747802 */ /* 0x000fe40000000f00 */
[----:B------:R-:W-:Y:S02]  /*2d10*/  MOV R115, 0xffffffff ;  /* 0xffffffff00737802 */ /* 0x000fe40000000f00 */
[----:B------:R-:W-:-:S02]  /*2d20*/  MOV R36, 0x2d40 ;  /* 0x00002d4000247802 */ /* 0x000fc40000000f00 */
[----:B------:R-:W-:Y:S05]  /*2d30*/  CALL.REL.NOINC `($__internal_71_$__cuda_sm70_shflsync_bfly_p) ;  /* 0x0000002000007944 */ /* 0x000fea0003c00000 */
[----:B-1----:R-:W-:Y:S01]  /*2d40*/  MOV R37, R115 ;  /* 0x0000007300257202 */ /* 0x002fe20000000f00 */
[----:B0-----:R-:W-:Y:S05]  /*2d50*/  BRA `(.L_x_1120) ;  /* 0xffffe2c000007947 */ /* 0x001fea000383ffff */
        .weak           $__internal_71_$__cuda_sm70_shflsync_bfly_p
        .type           $__internal_71_$__cuda_sm70_shflsync_bfly_p,@function
        .size           $__internal_71_$__cuda_sm70_shflsync_bfly_p,(.L_x_2017 - $__internal_71_$__cuda_sm70_shflsync_bfly_p)
$__internal_71_$__cuda_sm70_shflsync_bfly_p:
[----:B------:R-:W-:Y:S01]  /*2d60*/  HFMA2.MMA R37, -RZ, RZ, 0, 0 ;  /* 0x00000000ff257435 */ /* 0x000fe200000001ff */
[----:B------:R-:W-:Y:S04]  /*2d70*/  WARPSYNC R115 ;  /* 0x0000007300007348 */ /* 0x000fe80003800000 */
[----:B------:R0:W1:Y:S01]  /*2d80*/  SHFL.BFLY PT, R115, R118, R117, R116 ;  /* 0x0c00007576737389 */ /* 0x00006200000e0074 */
[----:B------:R-:W-:Y:S05]  /*2d90*/  RET.REL.NODEC R36 `(_ZN10layer_norm31ln_parallel_residual_bwd_kernelINS_13Kernel_traitsIf6__halfS2_S2_fjLj512ELj1ELj4ELj1ELj16ENS_18Kernel_traits_baseILj512EfS2_S2_S2_fjLj128EEEEELb1ELb1ELb1EEEvNS_9BwdParamsE) ;  /* 0xffffd26024007950 */ /* 0x000fea0003c3ffff */
.L_x_1121:
        /* <DEDUP_REMOVED lines=14> */
.L_x_2017:


//--------------------- .text._ZN10layer_norm31ln_parallel_residual_bwd_kernelINS_13Kernel_traitsI6__halfS2_fS2_fjLj512ELj1ELj4ELj1ELj16ENS_18Kernel_traits_baseILj512ES2_S2_fS2_fjLj128EEEEELb0ELb0ELb0EEEvNS_9BwdParamsE --------------------------
	.section	.text._ZN10layer_norm31ln_parallel_residual_bwd_kernelINS_13Kernel_traitsI6__halfS2_fS2_fjLj512ELj1ELj4ELj1ELj16ENS_18Kernel_traits_baseILj512ES2_S2_fS2_fjLj128EEEEELb0ELb0ELb0EEEvNS_9BwdParamsE,"ax",@progbits
	.sectioninfo	@"SHI_REGISTERS=188"
	.align	128
        .global         _ZN10layer_norm31ln_parallel_residual_bwd_kernelINS_13Kernel_traitsI6__halfS2_fS2_fjLj512ELj1ELj4ELj1ELj16ENS_18Kernel_traits_baseILj512ES2_S2_fS2_fjLj128EEEEELb0ELb0ELb0EEEvNS_9BwdParamsE
        .type           _ZN10layer_norm31ln_parallel_residual_bwd_kernelINS_13Kernel_traitsI6__halfS2_fS2_fjLj512ELj1ELj4ELj1ELj16ENS_18Kernel_traits_baseILj512ES2_S2_fS2_fjLj128EEEEELb0ELb0ELb0EEEvNS_9BwdParamsE,@function
        .size           _ZN10layer_norm31ln_parallel_residual_bwd_kernelINS_13Kernel_traitsI6__halfS2_fS2_fjLj512ELj1ELj4ELj1ELj16ENS_18Kernel_traits_baseILj512ES2_S2_fS2_fjLj128EEEEELb0ELb0ELb0EEEvNS_9BwdParamsE,(.L_x_2018 - _ZN10layer_norm31ln_parallel_residual_bwd_kernelINS_13Kernel_traitsI6__halfS2_fS2_fjLj512ELj1ELj4ELj1ELj16ENS_18Kernel_traits_baseILj512ES2_S2_fS2_fjLj128EEEEELb0ELb0ELb0EEEvNS_9BwdParamsE)
        .other          _ZN10layer_norm31ln_parallel_residual_bwd_kernelINS_13Kernel_traitsI6__halfS2_fS2_fjLj512ELj1ELj4ELj1ELj16ENS_18Kernel_traits_baseILj512ES2_S2_fS2_fjLj128EEEEELb0ELb0ELb0EEEvNS_9BwdParamsE,@"STO_CUDA_ENTRY STV_DEFAULT"
_ZN10layer_norm31ln_parallel_residual_bwd_kernelINS_13Kernel_traitsI6__halfS2_fS2_fjLj512ELj1ELj4ELj1ELj16ENS_18Kernel_traits_baseILj512ES2_S2_fS2_fjLj128EEEEELb0ELb0ELb0EEEvNS_9BwdParamsE:
.text._ZN10layer_norm31ln_parallel_residual_bwd_kernelINS_13Kernel_traitsI6__halfS2_fS2_fjLj512ELj1ELj4ELj1ELj16ENS_18Kernel_traits_baseILj512ES2_S2_fS2_fjLj128EEEEELb0ELb0ELb0EEEvNS_9BwdParamsE:
        /* <DEDUP_REMOVED lines=61> */
[--C-:B-----5:R-:W-:Y:S01]  /*03d0*/  HADD2.F32 R3, -RZ, R116.reuse.H0_H0 ;  /* 0x20000074ff037230 */ /* 0x120fe20000004100 */
[----:B------:R-:W-:Y:S01]  /*03e0*/  HFMA2.MMA R65, -RZ, RZ, 0, 0 ;  /* 0x00000000ff417435 */ /* 0x000fe200000001ff */
        /* <DEDUP_REMOVED lines=30> */
[----:B0-----:R-:W-:-:S02]  /*05d0*/  HADD2.F32 R142, -RZ, R71.H1_H1 ;  /* 0x30000047ff8e7230 */ /* 0x001fc40000004100 */
.L_x_1134:
        /* <DEDUP_REMOVED lines=34> */
[----:B---3--:R-:W-:Y:S01]  /*0800*/  HADD2.F32 R97, -RZ, R104.H0_H0 ;  /* 0x20000068ff617230 */ /* 0x008fe20000004100 */
[--C-:B0-----:R-:W-:Y:S01]  /*0810*/  FADD.FTZ R167, R98, -R161.reuse ;  /* 0x800000a162a77221 */ /* 0x101fe20000010000 */
[----:B------:R-:W-:Y:S01]  /*0820*/  HADD2.F32 R177, -RZ, R107.H0_H0 ;  /* 0x2000006bffb17230 */ /* 0x000fe20000004100 */
[----:B------:R-:W-:Y:S01]  /*0830*/  FADD.FTZ R171, R99, -R161 ;  /* 0x800000a163ab7221 */ /* 0x000fe20000010000 */
[--C-:B----4-:R-:W-:Y:S02]  /*0840*/  HADD2.F32 R98, -RZ, R101.reuse.H0_H0 ;  /* 0x20000065ff627230 */ /* 0x110fe40000004100 */
[----:B------:R-:W-:Y:S02]  /*0850*/  HADD2.F32 R172, -RZ, R101.H1_H1 ;  /* 0x30000065ffac7230 */ /* 0x000fe40000004100 */
[--C-:B------:R-:W-:Y:S01]  /*0860*/  HADD2.F32 R175, -RZ, R103.reuse.H0_H0 ;  /* 0x20000067ffaf7230 */ /* 0x100fe20000004100 */
[C---:B------:R-:W-:Y:S01]  /*0870*/  FADD.FTZ R109, -R161.reuse, R109 ;  /* 0x0000006da16d7221 */ /* 0x040fe20000010100 */
[----:B------:R-:W-:Y:S01]  /*0880*/  HADD2.F32 R180, -RZ, R103.H1_H1 ;  /* 0x30000067ffb47230 */ /* 0x000fe20000004100 */
[C---:B------:R-:W-:Y:S01]  /*0890*/  FADD.FTZ R103, -R161.reuse, R108 ;  /* 0x0000006ca1677221 */ /* 0x040fe20000010100 */
[----:B------:R-:W-:Y:S01]  /*08a0*/  HADD2.F32 R179, -RZ, R107.H1_H1 ;  /* 0x3000006bffb37230 */ /* 0x000fe20000004100 */
[C---:B------:R-:W-:Y:S01]  /*08b0*/  FADD.FTZ R107, -R161.reuse, R110 ;  /* 0x0000006ea16b7221 */ /* 0x040fe20000010100 */
[----:B------:R-:W-:Y:S01]  /*08c0*/  HADD2.F32 R96, -RZ, R100.H0_H0 ;  /* 0x20000064ff607230 */ /* 0x000fe20000004100 */
[----:B------:R-:W-:Y:S01]  /*08d0*/  FADD.FTZ R111, -R161, R111 ;  /* 0x0000006fa16f7221 */ /* 0x000fe20000010100 */
[--C-:B------:R-:W-:Y:S01]  /*08e0*/  HADD2.F32 R101, -RZ, R105.reuse.H0_H0 ;  /* 0x20000069ff657230 */ /* 0x100fe20000004100 */
[----:B------:R-:W-:Y:S01]  /*08f0*/  FMUL.FTZ R166, R118, R97 ;  /* 0x0000006176a67220 */ /* 0x000fe20000410000 */
[----:B------:R-:W-:Y:S01]  /*0900*/  HADD2.F32 R105, -RZ, R105.H1_H1 ;  /* 0x30000069ff697230 */ /* 0x000fe20000004100 */
[----:B------:R-:W-:Y:S01]  /*0910*/  FMUL.FTZ R161, R144, R163 ;  /* 0x000000a390a17220 */ /* 0x000fe20000410000 */
[----:B------:R-:W-:Y:S01]  /*0920*/  HADD2.F32 R104, -RZ, R104.H1_H1 ;  /* 0x30000068ff687230 */ /* 0x000fe20000004100 */
[----:B------:R-:W-:Y:S01]  /*0930*/  FADD.FTZ R48, R48, R96 ;  /* 0x0000006030307221 */ /* 0x000fe20000010000 */
[----:B------:R-:W-:Y:S01]  /*0940*/  HADD2.F32 R100, -RZ, R100.H1_H1 ;  /* 0x30000064ff647230 */ /* 0x000fe20000004100 */
[----:B------:R-:W-:-:S02]  /*0950*/  FFMA.FTZ R166, R3, R96, R166 ;  /* 0x0000006003a67223 */ /* 0x000fc400000100a6 */
[----:B------:R-:W-:Y:S02]  /*0960*/  FFMA.FTZ R64, R161, R96, R64 ;  /* 0x00000060a1407223 */ /* 0x000fe40000010040 */
[----:B------:R-:W-:Y:S02]  /*0970*/  FMUL.FTZ R96, R122, R105 ;  /* 0x000000697a607220 */ /* 0x000fe40000410000 */
[----:B------:R-:W-:Y:S02]  /*0980*/  FMUL.FTZ R99, R120, R104 ;  /* 0x0000006878637220 */ /* 0x000fe40000410000 */
[----:B-1----:R-:W-:Y:S02]  /*0990*/  FMUL.FTZ R165, R144, R167 ;  /* 0x000000a790a57220 */ /* 0x002fe40000410000 */
        /* <DEDUP_REMOVED lines=8> */
[--C-:B------:R-:W-:Y:S01]  /*0a20*/  HADD2.F32 R173, -RZ, R102.reuse.H0_H0 ;  /* 0x20000066ffad7230 */ /* 0x100fe20000004100 */
[----:B------:R-:W-:Y:S01]  /*0a30*/  FMUL.FTZ R168, R144, R171 ;  /* 0x000000ab90a87220 */ /* 0x000fe20000410000 */
[----:B------:R-:W-:Y:S01]  /*0a40*/  HADD2.F32 R176, -RZ, R102.H1_H1 ;  /* 0x30000066ffb07230 */ /* 0x000fe20000004100 */
[----:B------:R-:W-:Y:S01]  /*0a50*/  FFMA.FTZ R170, R113, R98, R170 ;  /* 0x0000006271aa7223 */ /* 0x000fe200000100aa */
[--C-:B------:R-:W-:Y:S01]  /*0a60*/  HADD2.F32 R102, -RZ, R106.reuse.H0_H0 ;  /* 0x2000006aff667230 */ /* 0x100fe20000004100 */
[----:B------:R-:W-:Y:S01]  /*0a70*/  FADD.FTZ R99, R96, R163 ;  /* 0x000000a360637221 */ /* 0x000fe20000010000 */
[----:B------:R-:W-:Y:S01]  /*0a80*/  HADD2.F32 R106, -RZ, R106.H1_H1 ;  /* 0x3000006aff6a7230 */ /* 0x000fe20000004100 */
        /* <DEDUP_REMOVED lines=54> */
.L_x_1125:
[----:B0-----:R-:W-:Y:S05]  /*0df0*/  BSYNC B1 ;  /* 0x0000000000017941 */ /* 0x001fea0003800000 */
.L_x_1124:
        /* <DEDUP_REMOVED lines=20> */
[--C-:B----4-:R-:W-:Y:S02]  /*0f40*/  HADD2.F32 R147, -RZ, R96.reuse.H0_H0 ;  /* 0x20000060ff937230 */ /* 0x110fe40000004100 */
[----:B------:R-:W-:Y:S02]  /*0f50*/  HADD2.F32 R152, -RZ, R96.H1_H1 ;  /* 0x30000060ff987230 */ /* 0x000fe40000004100 */
[--C-:B---3--:R-:W-:Y:S01]  /*0f60*/  HADD2.F32 R96, -RZ, R100.reuse.H0_H0 ;  /* 0x20000064ff607230 */ /* 0x108fe20000004100 */
[----:B------:R-:W-:Y:S01]  /*0f70*/  FMUL.FTZ R145, R144, R145 ;  /* 0x0000009190917220 */ /* 0x000fe20000410000 */
[----:B------:R-:W-:Y:S01]  /*0f80*/  HADD2.F32 R100, -RZ, R100.H1_H1 ;  /* 0x30000064ff647230 */ /* 0x000fe20000004100 */
[C---:B------:R-:W-:Y:S02]  /*0f90*/  FADD.FTZ R105, -R150.reuse, R105 ;  /* 0x0000006996697221 */ /* 0x040fe40000010100 */
[----:B-1----:R-:W-:Y:S01]  /*0fa0*/  FMUL.FTZ R148, R135, R96 ;  /* 0x0000006087947220 */ /* 0x002fe20000410000 */
        /* <DEDUP_REMOVED lines=11> */
[----:B------:R-:W-:Y:S01]  /*1060*/  FADD.FTZ R111, -R150, R111 ;  /* 0x0000006f966f7221 */ /* 0x000fe20000010100 */
[----:B------:R-:W-:Y:S01]  /*1070*/  HADD2.F32 R97, -RZ, R101.H0_H0 ;  /* 0x20000065ff617230 */ /* 0x000fe20000004100 */
[----:B------:R-:W-:-:S02]  /*1080*/  FADD.FTZ R40, R40, R147 ;  /* 0x0000009328287221 */ /* 0x000fc40000010000 */
[-C--:B------:R-:W-:Y:S02]  /*1090*/  FFMA.FTZ R148, R127, R147.reuse, R148 ;  /* 0x000000937f947223 */ /* 0x080fe40000010094 */
[C---:B------:R-:W-:Y:S02]  /*10a0*/  FFMA.FTZ R56, R145.reuse, R147, R56 ;  /* 0x0000009391387223 */ /* 0x040fe40000010038 */
[----:B------:R-:W-:Y:S02]  /*10b0*/  FMUL.FTZ R147, R136, R100 ;  /* 0x0000006488937220 */ /* 0x000fe40000410000 */
[----:B------:R-:W-:Y:S01]  /*10c0*/  FMUL.FTZ R150, R144, R105 ;  /* 0x0000006990967220 */ /* 0x000fe20000410000 */
[----:B------:R-:W-:Y:S01]  /*10d0*/  HADD2.F32 R101, -RZ, R101.H1_H1 ;  /* 0x30000065ff657230 */ /* 0x000fe20000004100 */
[----:B------:R-:W-:Y:S02]  /*10e0*/  FADD.FTZ R8, R8, R96 ;  /* 0x0000006008087221 */ /* 0x000fe40000010000 */
[----:B------:R-:W-:-:S02]  /*10f0*/  FFMA.FTZ R24, R145, R96, R24 ;  /* 0x0000006091187223 */ /* 0x000fc40000010018 */
[----:B------:R-:W-:Y:S02]  /*1100*/  FADD.FTZ R41, R41, R152 ;  /* 0x0000009829297221 */ /* 0x000fe40000010000 */
[-C--:B------:R-:W-:Y:S02]  /*1110*/  FFMA.FTZ R147, R128, R152.reuse, R147 ;  /* 0x0000009880937223 */ /* 0x080fe40000010093 */
[----:B------:R-:W-:Y:S02]  /*1120*/  FFMA.FTZ R57, R150, R152, R57 ;  /* 0x0000009896397223 */ /* 0x000fe40000010039 */
[----:B------:R-:W-:Y:S02]  /*1130*/  FMUL.FTZ R149, R144, R149 ;  /* 0x0000009590957220 */ /* 0x000fe40000410000 */
[----:B------:R-:W-:Y:S02]  /*1140*/  FMUL.FTZ R152, R137, R97 ;  /* 0x0000006189987220 */ /* 0x000fe40000410000 */
[----:B------:R-:W-:-:S02]  /*1150*/  FADD.FTZ R96, R177, R148 ;  /* 0x00000094b1607221 */ /* 0x000fc40000010000 */
[----:B------:R-:W-:Y:S01]  /*1160*/  FFMA.FTZ R179, R145, R148, R179 ;  /* 0x0000009491b37223 */ /* 0x000fe200000100b3 */
[--C-:B------:R-:W-:Y:S01]  /*1170*/  HADD2.F32 R157, -RZ, R98.reuse.H0_H0 ;  /* 0x20000062ff9d7230 */ /* 0x100fe20000004100 */
[----:B------:R-:W-:Y:S01]  /*1180*/  FADD.FTZ R10, R10, R97 ;  /* 0x000000610a0a7221 */ /* 0x000fe20000010000 */
[----:B------:R-:W-:Y:S01]  /*1190*/  HADD2.F32 R159, -RZ, R98.H1_H1 ;  /* 0x30000062ff9f7230 */ /* 0x000fe20000004100 */
[----:B------:R-:W-:Y:S01]  /*11a0*/  FFMA.FTZ R26, R149, R97, R26 ;  /* 0x00000061951a7223 */ /* 0x000fe2000001001a */
[----:B------:R-:W-:Y:S01]  /*11b0*/  HADD2.F32 R98, -RZ, R102.H0_H0 ;  /* 0x20000066ff627230 */ /* 0x000fe20000004100 */
[----:B------:R-:W-:Y:S02]  /*11c0*/  FMUL.FTZ R151, R138, R101 ;  /* 0x000000658a977220 */ /* 0x000fe40000410000 */
[----:B------:R-:W-:Y:S02]  /*11d0*/  FFMA.FTZ R152, R129, R153, R152 ;  /* 0x0000009981987223 */ /* 0x000fe40000010098 */
[----:B------:R-:W-:-:S02]  /*11e0*/  FADD.FTZ R97, R96, R147 ;  /* 0x0000009360617221 */ /* 0x000fc40000010000 */
[----:B------:R-:W-:Y:S01]  /*11f0*/  FFMA.FTZ R179, R150, R147, R179 ;  /* 0x0000009396b37223 */ /* 0x000fe200000100b3 */
[----:B------:R-:W-:Y:S01]  /*1200*/  HADD2.F32 R102, -RZ, R102.H1_H1 ;  /* 0x30000066ff667230 */ /* 0x000fe20000004100 */
[----:B------:R-:W-:Y:S02]  /*1210*/  FMUL.FTZ R154, R144, R107 ;  /* 0x0000006b909a7220 */ /* 0x000fe40000410000 */
[----:B------:R-:W-:Y:S02]  /*1220*/  FFMA.FTZ R151, R130, R155, R151 ;  /* 0x0000009b82977223 */ /* 0x000fe40000010097 */
[----:B------:R-:W-:Y:S02]  /*1230*/  FMUL.FTZ R156, R139, R98 ;  /* 0x000000628b9c7220 */ /* 0x000fe40000410000 */
[----:B------:R-:W-:Y:S02]  /*1240*/  FADD.FTZ R96, R97, R152 ;  /* 0x0000009861607221 */ /* 0x000fe40000010000 */
[----:B------:R-:W-:-:S02]  /*1250*/  FFMA.FTZ R179, R149, R152, R179 ;  /* 0x0000009895b37223 */ /* 0x000fc400000100b3 */
[----:B------:R-:W-:Y:S02]  /*1260*/  FADD.FTZ R42, R42, R153 ;  /* 0x000000992a2a7221 */ /* 0x000fe40000010000 */
[----:B------:R-:W-:Y:S02]  /*1270*/  FFMA.FTZ R58, R149, R153, R58 ;  /* 0x00000099953a7223 */ /* 0x000fe4000001003a */
[----:B------:R-:W-:Y:S02]  /*1280*/  FADD.FTZ R43, R43, R155 ;  /* 0x0000009b2b2b7221 */ /* 0x000fe40000010000 */
[----:B------:R-:W-:Y:S02]  /*1290*/  FFMA.FTZ R59, R154, R155, R59 ;  /* 0x0000009b9a3b7223 */ /* 0x000fe4000001003b */
[----:B------:R-:W-:Y:S02]  /*12a0*/  FMUL.FTZ R155, R140, R102 ;  /* 0x000000668c9b7220 */ /* 0x000fe40000410000 */
[----:B------:R-:W-:-:S02]  /*12b0*/  FMUL.FTZ R153, R144, R99 ;  /* 0x0000006390997220 */ /* 0x000fc40000410000 */
        /* <DEDUP_REMOVED lines=39> */
.L_x_1127:
[----:B------:R-:W-:Y:S05]  /*1530*/  BSYNC B1 ;  /* 0x0000000000017941 */ /* 0x000fea0003800000 */
.L_x_1126:
[----:B------:R-:W-:Y:S05]  /*1540*/  BRA.DIV ~URZ, `(.L_x_1128) ;  /* 0x00001c227f007947 */ /* 0x000fea000b800000 */
[----:B------:R0:W1:Y:S02]  /*1550*/  SHFL.BFLY PT, R98, R177, 0x1, 0x1f ;  /* 0x0c201f00b1627f89 */ /* 0x00006400000e0000 */
.L_x_1141:
        /* <DEDUP_REMOVED lines=18> */
.L_x_1142:
[----:B---3--:R-:W-:Y:S01]  /*1680*/  FADD.FTZ R102, R102, R101 ;  /* 0x0000006566667221 */ /* 0x008fe20000010000 */
[----:B------:R-:W-:Y:S01]  /*1690*/  ISETP.NE.AND P0, PT, R181, RZ, PT ;  /* 0x000000ffb500720c */ /* 0x000fe20003f05270 */
[----:B--2---:R-:W-:Y:S01]  /*16a0*/  FADD.FTZ R96, R96, R103 ;  /* 0x0000006760607221 */ /* 0x004fe20000010000 */
        /* <DEDUP_REMOVED lines=10> */
[-CC-:B-1----:R-:W-:Y:S01]  /*1750*/  FFMA.FTZ R101, R165, R146.reuse, R185.reuse ;  /* 0x00000092a5657223 */ /* 0x182fe200000100b9 */
[----:B------:R-:W-:Y:S01]  /*1760*/  ISETP.NE.AND.EX P1, PT, RZ, c[0x0][0x25c], PT, P1 ;  /* 0x00009700ff007a0c */ /* 0x000fe20003f25310 */
[-CC-:B------:R-:W-:Y:S01]  /*1770*/  FFMA.FTZ R98, R168, R146.reuse, R185.reuse ;  /* 0x00000092a8627223 */ /* 0x180fe200000100b9 */
[----:B------:R-:W-:Y:S01]  /*1780*/  ISETP.NE.U32.AND P2, PT, RZ, c[0x0][0x250], PT ;  /* 0x00009400ff007a0c */ /* 0x000fe20003f45070 */
[-CC-:B------:R-:W-:Y:S01]  /*1790*/  FFMA.FTZ R105, R169, R146.reuse, R185.reuse ;  /* 0x00000092a9697223 */ /* 0x180fe200000100b9 */
[----:B------:R-:W-:Y:S01]  /*17a0*/  MOV R104, 0x10 ;  /* 0x0000001000687802 */ /* 0x000fe20000000f00 */
        /* <DEDUP_REMOVED lines=9> */
[----:B0-----:R-:W-:Y:S02]  /*1840*/  FADD.FTZ R177, R171, -R100 ;  /* 0x80000064abb17221 */ /* 0x001fe40000010000 */
        /* <DEDUP_REMOVED lines=29> */
[----:B------:R-:W-:Y:S01]  /*1a20*/  F2FP.PACK_AB R96, R104, R105 ;  /* 0x000000696860723e */ /* 0x000fe200000000ff */
[----:B------:R-:W-:Y:S01]  /*1a30*/  @P1 STG.E.128 [R102.64], R84 ;  /* 0x0000005466001986 */ /* 0x000fe2000c101d04 */
[----:B------:R-:W-:Y:S02]  /*1a40*/  F2FP.PACK_AB R97, R106, R107 ;  /* 0x0000006b6a61723e */ /* 0x000fe400000000ff */
[----:B------:R-:W-:Y:S01]  /*1a50*/  F2FP.PACK_AB R98, R108, R111 ;  /* 0x0000006f6c62723e */ /* 0x000fe200000000ff */
[----:B------:R0:W-:Y:S01]  /*1a60*/  @P1 STG.E.128 [R102.64+0x10], R88 ;  /* 0x0000105866001986 */ /* 0x0001e2000c101d04 */
[----:B------:R-:W-:Y:S02]  /*1a70*/  F2FP.PACK_AB R99, R110, R179 ;  /* 0x000000b36e63723e */ /* 0x000fe400000000ff */
[----:B------:R-:W-:-:S02]  /*1a80*/  @P2 F2FP.PACK_AB R105, RZ, R105 ;  /* 0x00000069ff69223e */ /* 0x000fc400000000ff */
[----:B------:R-:W-:Y:S01]  /*1a90*/  @P2 F2FP.PACK_AB R107, RZ, R107 ;  /* 0x0000006bff6b223e */ /* 0x000fe200000000ff */
[----:B------:R1:W-:Y:S01]  /*1aa0*/  STG.E.128 [R100.64], R96 ;  /* 0x0000006064007986 */ /* 0x0003e2000c101d04 */
[----:B------:R-:W-:Y:S02]  /*1ab0*/  @P2 F2FP.PACK_AB R111, RZ, R111 ;  /* 0x0000006fff6f223e */ /* 0x000fe400000000ff */
[----:B------:R-:W-:Y:S02]  /*1ac0*/  @P2 F2FP.PACK_AB R179, RZ, R179 ;  /* 0x000000b3ffb3223e */ /* 0x000fe400000000ff */
[----:B------:R-:W-:Y:S02]  /*1ad0*/  @P2 F2FP.PACK_AB R104, RZ, R104 ;  /* 0x00000068ff68223e */ /* 0x000fe400000000ff */
[----:B------:R-:W-:Y:S02]  /*1ae0*/  @P2 F2FP.PACK_AB R106, RZ, R106 ;  /* 0x0000006aff6a223e */ /* 0x000fe400000000ff */
[----:B------:R-:W-:-:S02]  /*1af0*/  @P2 F2FP.PACK_AB R108, RZ, R108 ;  /* 0x0000006cff6c223e */ /* 0x000fc400000000ff */
[----:B------:R-:W-:Y:S02]  /*1b00*/  @P2 F2FP.PACK_AB R110, RZ, R110 ;  /* 0x0000006eff6e223e */ /* 0x000fe400000000ff */
        /* <DEDUP_REMOVED lines=12> */
.L_x_1131:
[----:B------:R-:W-:Y:S05]  /*1bd0*/  BSYNC B1 ;  /* 0x0000000000017941 */ /* 0x000fea0003800000 */
.L_x_1130:
        /* <DEDUP_REMOVED lines=23> */
[----:B0-----:R-:W-:Y:S02]  /*1d50*/  FADD.FTZ R177, R160, -R107 ;  /* 0x8000006ba0b17221 */ /* 0x001fe40000010000 */
        /* <DEDUP_REMOVED lines=54> */
.L_x_1133:
[----:B------:R-:W-:Y:S05]  /*20c0*/  BSYNC B1 ;  /* 0x0000000000017941 */ /* 0x000fea0003800000 */
.L_x_1132:
[----:B-1----:R-:W-:-:S04]  /*20d0*/  MOV R97, c[0x0][0x160] ;  /* 0x0000580000617a02 */ /* 0x002fc80000000f00 */
[----:B------:R-:W-:-:S04]  /*20e0*/  LEA R2, R97, R2, 0x2 ;  /* 0x0000000261027211 */ /* 0x000fc800078e10ff */
[----:B------:R-:W-:-:S13]  /*20f0*/  ISETP.GE.AND P0, PT, R2, c[0x0][0x164], PT ;  /* 0x0000590002007a0c */ /* 0x000fda0003f06270 */
[----:B0-----:R-:W-:Y:S01]  /*2100*/  @P0 CALL.REL.NOINC `(.L_x_1123) ;  /* 0x0000001000000944 */ /* 0x001fe20003c00000 */
[----:B------:R-:W-:Y:S05]  /*2110*/  BRA `(.L_x_1134) ;  /* 0xffffe4c000007947 */ /* 0x000fea000383ffff */
.L_x_1123:
[----:B------:R-:W-:Y:S05]  /*2120*/  BSYNC B0 ;  /* 0x0000000000007941 */ /* 0x000fea0003800000 */
.L_x_1122:
        /* <DEDUP_REMOVED lines=196> */
.L_x_1136:
[----:B------:R-:W-:Y:S05]  /*2d70*/  BSYNC B0 ;  /* 0x0000000000007941 */ /* 0x000fea0003800000 */
.L_x_1135:
        /* <DEDUP_REMOVED lines=23> */
.L_x_1138:
[----:B------:R-:W-:Y:S05]  /*2ef0*/  BSYNC B0 ;  /* 0x0000000000007941 */ /* 0x000fea0003800000 */
.L_x_1137:
        /* <DEDUP_REMOVED lines=23> */
.L_x_1140:
[----:B------:R-:W-:Y:S05]  /*3070*/  BSYNC B0 ;  /* 0x0000000000007941 */ /* 0x000fea0003800000 */
.L_x_1139:
        /* <DEDUP_REMOVED lines=15> */
.L_x_1128:
[----:B------:R-:W-:Y:S01]  /*3170*/  HFMA2.MMA R100, -RZ, RZ, 0, 5.9604644775390625e-08 ;  /* 0x00000001ff647435 */ /* 0x000fe200000001ff */
[----:B------:R-:W-:Y:S02]  /*3180*/  MOV R99, R177 ;  /* 0x000000b100637202 */ /* 0x000fe40000000f00 */
[----:B------:R-:W-:Y:S02]  /*3190*/  MOV R104, 0x1f ;  /* 0x0000001f00687802 */ /* 0x000fe40000000f00 */
[----:B------:R-:W-:-:S02]  /*31a0*/  MOV R105, 0xffffffff ;  /* 0xffffffff00697802 */ /* 0x000fc40000000f00 */
[----:B------:R-:W-:Y:S02]  /*31b0*/  MOV R96, 0x31d0 ;  /* 0x000031d000607802 */ /* 0x000fe40000000f00 */
[----:B-----5:R-:W-:Y:S05]  /*31c0*/  CALL.REL.NOINC `($__internal_72_$__cuda_sm70_shflsync_bfly_p) ;  /* 0x0000046000007944 */ /* 0x020fea0003c00000 */
[----:B-1----:R-:W-:Y:S01]  /*31d0*/  MOV R98, R100 ;  /* 0x0000006400627202 */ /* 0x002fe20000000f00 */
[----:B0-----:R-:W-:Y:S05]  /*31e0*/  BRA `(.L_x_1141) ;  /* 0xffffe37000007947 */ /* 0x001fea000383ffff */
.L_x_1129:
[----:B------:R-:W-:Y:S01]  /*31f0*/  HFMA2.MMA R100, -RZ, RZ, 0, 5.9604644775390625e-08 ;  /* 0x00000001ff647435 */ /* 0x000fe200000001ff */
[----:B------:R-:W-:Y:S02]  /*3200*/  MOV R99, R179 ;  /* 0x000000b300637202 */ /* 0x000fe40000000f00 */
[----:B------:R-:W-:Y:S02]  /*3210*/  MOV R104, 0x1f ;  /* 0x0000001f00687802 */ /* 0x000fe40000000f00 */
[----:B------:R-:W-:Y:S02]  /*3220*/  MOV R105, 0xffffffff ;  /* 0xffffffff00697802 */ /* 0x000fe40000000f00 */
[----:B------:R-:W-:Y:S02]  /*3230*/  MOV R96, 0x3250 ;  /* 0x0000325000607802 */ /* 0x000fe40000000f00 */
[----:B01---5:R-:W-:Y:S05]  /*3240*/  CALL.REL.NOINC `($__internal_72_$__cuda_sm70_shflsync_bfly_p) ;  /* 0x000003e000007944 */ /* 0x023fea0003c00000 */
[----:B------:R-:W-:Y:S01]  /*3250*/  FADD.FTZ R177, R98, R177 ;  /* 0x000000b162b17221 */ /* 0x000fe20000010000 */
[----:B0-----:R-:W-:Y:S01]  /*3260*/  MOV R104, 0x1f ;  /* 0x0000001f00687802 */ /* 0x001fe20000000f00 */
[----:B-1----:R-:W-:Y:S01]  /*3270*/  FADD.FTZ R179, R179, R100 ;  /* 0x00000064b3b37221 */ /* 0x002fe20000010000 */
[----:B------:R-:W-:Y:S01]  /*3280*/  HFMA2.MMA R100, -RZ, RZ, 0, 1.1920928955078125e-07 ;  /* 0x00000002ff647435 */ /* 0x000fe200000001ff */
[----:B------:R-:W-:-:S02]  /*3290*/  MOV R105, 0xffffffff ;  /* 0xffffffff00697802 */ /* 0x000fc40000000f00 */
[----:B------:R-:W-:Y:S02]  /*32a0*/  MOV R99, R177 ;  /* 0x000000b100637202 */ /* 0x000fe40000000f00 */
[----:B------:R-:W-:Y:S02]  /*32b0*/  MOV R96, 0x32d0 ;  /* 0x000032d000607802 */ /* 0x000fe40000000f00 */
[----:B------:R-:W-:Y:S05]  /*32c0*/  CALL.REL.NOINC `($__internal_72_$__cuda_sm70_shflsync_bfly_p) ;  /* 0x0000036000007944 */ /* 0x000fea0003c00000 */
[----:B-1----:R-:W-:Y:S01]  /*32d0*/  MOV R98, R100 ;  /* 0x0000006400627202 */ /* 0x002fe20000000f00 */
[----:B------:R-:W-:Y:S01]  /*32e0*/  HFMA2.MMA R100, -RZ, RZ, 0, 1.1920928955078125e-07 ;  /* 0x00000002ff647435 */ /* 0x000fe200000001ff */
[----:B0-----:R-:W-:Y:S02]  /*32f0*/  MOV R99, R179 ;  /* 0x000000b300637202 */ /* 0x001fe40000000f00 */
[----:B------:R-:W-:Y:S02]  /*3300*/  MOV R104, 0x1f ;  /* 0x0000001f00687802 */ /* 0x000fe40000000f00 */
[----:B------:R-:W-:Y:S02]  /*3310*/  MOV R105, 0xffffffff ;  /* 0xffffffff00697802 */ /* 0x000fe40000000f00 */
[----:B------:R-:W-:-:S02]  /*3320*/  MOV R96, 0x3340 ;  /* 0x0000334000607802 */ /* 0x000fc40000000f00 */
[----:B------:R-:W-:Y:S05]  /*3330*/  CALL.REL.NOINC `($__internal_72_$__cuda_sm70_shflsync_bfly_p) ;  /* 0x000002f000007944 */ /* 0x000fea0003c00000 */
[----:B------:R-:W-:Y:S01]  /*3340*/  FADD.FTZ R177, R98, R177 ;  /* 0x000000b162b17221 */ /* 0x000fe20000010000 */
[----:B0-----:R-:W-:Y:S01]  /*3350*/  MOV R104, 0x1f ;  /* 0x0000001f00687802 */ /* 0x001fe20000000f00 */
[----:B-1----:R-:W-:Y:S01]  /*3360*/  FADD.FTZ R179, R179, R100 ;  /* 0x00000064b3b37221 */ /* 0x002fe20000010000 */
[----:B------:R-:W-:Y:S01]  /*3370*/  HFMA2.MMA R100, -RZ, RZ, 0, 2.384185791015625e-07 ;  /* 0x00000004ff647435 */ /* 0x000fe200000001ff */
[----:B------:R-:W-:-:S02]  /*3380*/  MOV R105, 0xffffffff ;  /* 0xffffffff00697802 */ /* 0x000fc40000000f00 */
[----:B------:R-:W-:Y:S02]  /*3390*/  MOV R99, R177 ;  /* 0x000000b100637202 */ /* 0x000fe40000000f00 */
[----:B------:R-:W-:Y:S02]  /*33a0*/  MOV R96, 0x33c0 ;  /* 0x000033c000607802 */ /* 0x000fe40000000f00 */
[----:B------:R-:W-:Y:S05]  /*33b0*/  CALL.REL.NOINC `($__internal_72_$__cuda_sm70_shflsync_bfly_p) ;  /* 0x0000027000007944 */ /* 0x000fea0003c00000 */
[----:B-1----:R-:W-:Y:S01]  /*33c0*/  MOV R98, R100 ;  /* 0x0000006400627202 */ /* 0x002fe20000000f00 */
[----:B------:R-:W-:Y:S01]  /*33d0*/  HFMA2.MMA R100, -RZ, RZ, 0, 2.384185791015625e-07 ;  /* 0x00000004ff647435 */ /* 0x000fe200000001ff */
        /* <DEDUP_REMOVED lines=8> */
[----:B------:R-:W-:Y:S01]  /*3460*/  HFMA2.MMA R100, -RZ, RZ, 0, 4.76837158203125e-07 ;  /* 0x00000008ff647435 */ /* 0x000fe200000001ff */
[----:B------:R-:W-:-:S02]  /*3470*/  MOV R105, 0xffffffff ;  /* 0xffffffff00697802 */ /* 0x000fc40000000f00 */
[----:B------:R-:W-:Y:S02]  /*3480*/  MOV R99, R101 ;  /* 0x0000006500637202 */ /* 0x000fe40000000f00 */
[----:B------:R-:W-:Y:S02]  /*3490*/  MOV R96, 0x34b0 ;  /* 0x000034b000607802 */ /* 0x000fe40000000f00 */
[----:B------:R-:W-:Y:S05]  /*34a0*/  CALL.REL.NOINC `($__internal_72_$__cuda_sm70_shflsync_bfly_p) ;  /* 0x0000018000007944 */ /* 0x000fea0003c00000 */
[----:B-1----:R-:W-:Y:S01]  /*34b0*/  MOV R98, R100 ;  /* 0x0000006400627202 */ /* 0x002fe20000000f00 */
[----:B------:R-:W-:Y:S01]  /*34c0*/  HFMA2.MMA R100, -RZ, RZ, 0, 4.76837158203125e-07 ;  /* 0x00000008ff647435 */ /* 0x000fe200000001ff */
        /* <DEDUP_REMOVED lines=8> */
[----:B------:R-:W-:Y:S01]  /*3550*/  HFMA2.MMA R100, -RZ, RZ, 0, 9.5367431640625e-07 ;  /* 0x00000010ff647435 */ /* 0x000fe200000001ff */
[----:B------:R-:W-:-:S02]  /*3560*/  MOV R105, 0xffffffff ;  /* 0xffffffff00697802 */ /* 0x000fc40000000f00 */
[----:B------:R-:W-:Y:S02]  /*3570*/  MOV R99, R101 ;  /* 0x0000006500637202 */ /* 0x000fe40000000f00 */
[----:B------:R-:W-:Y:S02]  /*3580*/  MOV R96, 0x35a0 ;  /* 0x000035a000607802 */ /* 0x000fe40000000f00 */
[----:B------:R-:W-:Y:S05]  /*3590*/  CALL.REL.NOINC `($__internal_72_$__cuda_sm70_shflsync_bfly_p) ;  /* 0x0000009000007944 */ /* 0x000fea0003c00000 */
[----:B-1----:R-:W-:Y:S01]  /*35a0*/  MOV R102, R100 ;  /* 0x0000006400667202 */ /* 0x002fe20000000f00 */
[----:B------:R-:W-:Y:S01]  /*35b0*/  HFMA2.MMA R100, -RZ, RZ, 0, 9.5367431640625e-07 ;  /* 0x00000010ff647435 */ /* 0x000fe200000001ff */
[----:B0-----:R-:W-:Y:S02]  /*35c0*/  MOV R99, R103 ;  /* 0x0000006700637202 */ /* 0x001fe40000000f00 */
[----:B------:R-:W-:Y:S02]  /*35d0*/  MOV R104, 0x1f ;  /* 0x0000001f00687802 */ /* 0x000fe40000000f00 */
[----:B------:R-:W-:Y:S02]  /*35e0*/  MOV R105, 0xffffffff ;  /* 0xffffffff00697802 */ /* 0x000fe40000000f00 */
[----:B------:R-:W-:-:S02]  /*35f0*/  MOV R96, 0x3610 ;  /* 0x0000361000607802 */ /* 0x000fc40000000f00 */
[----:B------:R-:W-:Y:S05]  /*3600*/  CALL.REL.NOINC `($__internal_72_$__cuda_sm70_shflsync_bfly_p) ;  /* 0x0000002000007944 */ /* 0x000fea0003c00000 */
[----:B-1----:R-:W-:Y:S01]  /*3610*/  MOV R96, R100 ;  /* 0x0000006400607202 */ /* 0x002fe20000000f00 */
[----:B0-----:R-:W-:Y:S05]  /*3620*/  BRA `(.L_x_1142) ;  /* 0xffffe05000007947 */ /* 0x001fea000383ffff */
        .weak           $__internal_72_$__cuda_sm70_shflsync_bfly_p
        .type           $__internal_72_$__cuda_sm70_shflsync_bfly_p,@function
        .size           $__internal_72_$__cuda_sm70_shflsync_bfly_p,(.L_x_2018 - $__internal_72_$__cuda_sm70_shflsync_bfly_p)
$__internal_72_$__cuda_sm70_shflsync_bfly_p:
[----:B------:R-:W-:Y:S01]  /*3630*/  HFMA2.MMA R97, -RZ, RZ, 0, 0 ;  /* 0x00000000ff617435 */ /* 0x000fe200000001ff */
[----:B------:R-:W-:Y:S04]  /*3640*/  WARPSYNC R105 ;  /* 0x0000006900007348 */ /* 0x000fe80003800000 */
[----:B------:R0:W1:Y:S01]  /*3650*/  SHFL.BFLY PT, R100, R99, R100, R104 ;  /* 0x0c00006463647389 */ /* 0x00006200000e0068 */
[----:B------:R-:W-:Y:S05]  /*3660*/  RET.REL.NODEC R96 `(_ZN10layer_norm31ln_parallel_residual_bwd_kernelINS_13Kernel_traitsI6__halfS2_fS2_fjLj512ELj1ELj4ELj1ELj16ENS_18Kernel_traits_baseILj512ES2_S2_fS2_fjLj128EEEEELb0ELb0ELb0EEEvNS_9BwdParamsE) ;  /* 0xffffc99060007950 */ /* 0x000fea0003c3ffff */
.L_x_1143:
        /* <DEDUP_REMOVED lines=9> */
.L_x_2018:


//--------------------- .text._ZN10layer_norm31ln_parallel_residual_bwd_kernelINS_13Kernel_traitsI6__halfS2_fS2_fjLj512ELj1ELj4ELj1ELj16ENS_18Kernel_traits_baseILj512ES2_S2_fS2_fjLj128EEEEELb0ELb0ELb1EEEvNS_9BwdParamsE --------------------------
	.section	.text._ZN10layer_norm31ln_parallel_residual_bwd_kernelINS_13Kernel_traitsI6__halfS2_fS2_fjLj512ELj1ELj4ELj1ELj16ENS_18Kernel_traits_baseILj512ES2_S2_fS2_fjLj128EEEEELb0ELb0ELb1EEEvNS_9BwdParamsE,"ax",@progbits
	.sectioninfo	@"SHI_REGISTERS=182"
	.align	128
        .global         _ZN10layer_norm31ln_parallel_residual_bwd_kernelINS_13Kernel_traitsI6__halfS2_fS2_fjLj512ELj1ELj4ELj1ELj16ENS_18Kernel_traits_baseILj512ES2_S2_fS2_fjLj128EEEEELb0ELb0ELb1EEEvNS_9BwdParamsE
        .type           _ZN10layer_norm31ln_parallel_residual_bwd_kernelINS_13Kernel_traitsI6__halfS2_fS2_fjLj512ELj1ELj4ELj1ELj16ENS_18Kernel_traits_baseILj512ES2_S2_fS2_fjLj128EEEEELb0ELb0ELb1EEEvNS_9BwdParamsE,@function
        .size           _ZN10layer_norm31ln_parallel_residual_bwd_kernelINS_13Kernel_traitsI6__halfS2_fS2_fjLj512ELj1ELj4ELj1ELj16ENS_18Kernel_traits_baseILj512ES2_S2_fS2_fjLj128EEEEELb0ELb0ELb1EEEvNS_9BwdParamsE,(.L_x_2019 - _ZN10layer_norm31ln_parallel_residual_bwd_kernelINS_13Kernel_traitsI6__halfS2_fS2_fjLj512ELj1ELj4ELj1ELj16ENS_18Kernel_traits_baseILj512ES2_S2_fS2_fjLj128EEEEELb0ELb0ELb1EEEvNS_9BwdParamsE)
        .other          _ZN10layer_norm31ln_parallel_residual_bwd_kernelINS_13Kernel_traitsI6__halfS2_fS2_fjLj512ELj1ELj4ELj1ELj16ENS_18Kernel_traits_baseILj512ES2_S2_fS2_fjLj128EEEEELb0ELb0ELb1EEEvNS_9BwdParamsE,@"STO_CUDA_ENTRY STV_DEFAULT"
_ZN10layer_norm31ln_parallel_residual_bwd_kernelINS_13Kernel_traitsI6__halfS2_fS2_fjLj512ELj1ELj4ELj1ELj16ENS_18Kernel_traits_baseILj512ES2_S2_fS2_fjLj128EEEEELb0ELb0ELb1EEEvNS_9BwdParamsE:
.text._ZN10layer_norm31ln_parallel_residual_bwd_kernelINS_13Kernel_traitsI6__halfS2_fS2_fjLj512ELj1ELj4ELj1ELj16ENS_18Kernel_traits_baseILj512ES2_S2_fS2_fjLj128EEEEELb0ELb0ELb1EEEvNS_9BwdParamsE:
        /* <DEDUP_REMOVED lines=42> */
.L_x_1145:
        /* <DEDUP_REMOVED lines=13> */
[----:B------:R-:W-:-:S02]  /*0370*/  HFMA2.MMA R144, -RZ, RZ, 0, 0 ;  /* 0x00000000ff907435 */ /* 0x000fc400000001ff */
[----:B------:R-:W-:Y:S02]  /*0380*/  HFMA2.MMA R159, -RZ, RZ, 0, 0 ;  /* 0x00000000ff9f7435 */ /* 0x000fe400000001ff */
        /* <DEDUP_REMOVED lines=15> */
[----:B------:R-:W-:Y:S01]  /*0480*/  MOV R135, RZ ;  /* 0x000000ff00877202 */ /* 0x000fe20000000f00 */
        /* <DEDUP_REMOVED lines=20> */
[--C-:B----4-:R-:W-:Y:S02]  /*05d0*/  HADD2.F32 R128, -RZ, R136.reuse.H0_H0 ;  /* 0x20000088ff807230 */ /* 0x110fe40000004100 */
[----:B------:R-:W-:Y:S02]  /*05e0*/  HADD2.F32 R130, -RZ, R136.H1_H1 ;  /* 0x30000088ff827230 */ /* 0x000fe40000004100 */
[----:B------:R-:W-:-:S02]  /*05f0*/  HADD2.F32 R134, -RZ, R138.H0_H0 ;  /* 0x2000008aff867230 */ /* 0x000fc40000004100 */
[----:B------:R-:W-:Y:S01]  /*0600*/  HADD2.F32 R136, -RZ, R138.H1_H1 ;  /* 0x3000008aff887230 */ /* 0x000fe20000004100 */
[----:B------:R-:W-:Y:S01]  /*0610*/  HFMA2.MMA R138, -RZ, RZ, 0, 0 ;  /* 0x00000000ff8a7435 */ /* 0x000fe200000001ff */
[--C-:B------:R-:W-:Y:S02]  /*0620*/  HADD2.F32 R131, -RZ, R137.reuse.H0_H0 ;  /* 0x20000089ff837230 */ /* 0x100fe40000004100 */
[----:B------:R-:W-:Y:S02]  /*0630*/  HADD2.F32 R133, -RZ, R137.H1_H1 ;  /* 0x30000089ff857230 */ /* 0x000fe40000004100 */
[----:B------:R-:W-:Y:S02]  /*0640*/  HADD2.F32 R137, -RZ, R139.H0_H0 ;  /* 0x2000008bff897230 */ /* 0x000fe40000004100 */
[--C-:B------:R-:W-:Y:S02]  /*0650*/  HADD2.F32 R146, -RZ, R150.reuse.H0_H0 ;  /* 0x20000096ff927230 */ /* 0x100fe40000004100 */
[----:B------:R-:W-:Y:S01]  /*0660*/  HADD2.F32 R148, -RZ, R150.H1_H1 ;  /* 0x30000096ff947230 */ /* 0x000fe20000004100 */
[----:B------:R-:W-:Y:S01]  /*0670*/  MOV R150, RZ ;  /* 0x000000ff00967202 */ /* 0x000fe20000000f00 */
[----:B------:R-:W-:-:S02]  /*0680*/  HADD2.F32 R149, -RZ, R151.H0_H0 ;  /* 0x20000097ff957230 */ /* 0x000fc40000004100 */
[--C-:B---3--:R-:W-:Y:S02]  /*0690*/  HADD2.F32 R121, -RZ, R8.reuse.H0_H0 ;  /* 0x20000008ff797230 */ /* 0x108fe40000004100 */
[----:B------:R-:W-:Y:S02]  /*06a0*/  HADD2.F32 R123, -RZ, R8.H1_H1 ;  /* 0x30000008ff7b7230 */ /* 0x000fe40000004100 */
[--C-:B------:R-:W-:Y:S02]  /*06b0*/  HADD2.F32 R122, -RZ, R9.reuse.H0_H0 ;  /* 0x20000009ff7a7230 */ /* 0x100fe40000004100 */
[----:B------:R-:W-:Y:S02]  /*06c0*/  HADD2.F32 R125, -RZ, R9.H1_H1 ;  /* 0x30000009ff7d7230 */ /* 0x000fe40000004100 */
[--C-:B------:R-:W-:Y:S02]  /*06d0*/  HADD2.F32 R124, -RZ, R10.reuse.H0_H0 ;  /* 0x2000000aff7c7230 */ /* 0x100fe40000004100 */
[----:B------:R-:W-:-:S02]  /*06e0*/  HADD2.F32 R127, -RZ, R10.H1_H1 ;  /* 0x3000000aff7f7230 */ /* 0x000fc40000004100 */
[--C-:B------:R-:W-:Y:S02]  /*06f0*/  HADD2.F32 R126, -RZ, R11.reuse.H0_H0 ;  /* 0x2000000bff7e7230 */ /* 0x100fe40000004100 */
[----:B------:R-:W-:Y:S02]  /*0700*/  HADD2.F32 R129, -RZ, R11.H1_H1 ;  /* 0x3000000bff817230 */ /* 0x000fe40000004100 */
[----:B------:R-:W-:Y:S02]  /*0710*/  HADD2.F32 R139, -RZ, R139.H1_H1 ;  /* 0x3000008bff8b7230 */ /* 0x000fe40000004100 */
[----:B------:R-:W-:Y:S02]  /*0720*/  HADD2.F32 R151, -RZ, R151.H1_H1 ;  /* 0x30000097ff977230 */ /* 0x000fe40000004100 */
[--C-:B-----5:R-:W-:Y:S02]  /*0730*/  HADD2.F32 R152, -RZ, R12.reuse.H0_H0 ;  /* 0x2000000cff987230 */ /* 0x120fe40000004100 */
[----:B------:R-:W-:-:S02]  /*0740*/  HADD2.F32 R154, -RZ, R12.H1_H1 ;  /* 0x3000000cff9a7230 */ /* 0x000fc40000004100 */
[--C-:B------:R-:W-:Y:S02]  /*0750*/  HADD2.F32 R155, -RZ, R13.reuse.H0_H0 ;  /* 0x2000000dff9b7230 */ /* 0x100fe40000004100 */
[----:B------:R-:W-:Y:S02]  /*0760*/  HADD2.F32 R157, -RZ, R13.H1_H1 ;  /* 0x3000000dff9d7230 */ /* 0x000fe40000004100 */
[--C-:B------:R-:W-:Y:S02]  /*0770*/  HADD2.F32 R158, -RZ, R14.reuse.H0_H0 ;  /* 0x2000000eff9e7230 */ /* 0x100fe40000004100 */
[----:B------:R-:W-:Y:S02]  /*0780*/  HADD2.F32 R161, -RZ, R14.H1_H1 ;  /* 0x3000000effa17230 */ /* 0x000fe40000004100 */
[--C-:B------:R-:W-:Y:S02]  /*0790*/  HADD2.F32 R160, -RZ, R15.reuse.H0_H0 ;  /* 0x2000000fffa07230 */ /* 0x100fe40000004100 */
[----:B0-----:R-:W-:-:S02]  /*07a0*/  HADD2.F32 R164, -RZ, R15.H1_H1 ;  /* 0x3000000fffa47230 */ /* 0x001fc40000004100 */
.L_x_1151:
        /* <DEDUP_REMOVED lines=18> */
[----:B------:R0:W4:Y:S04]  /*08d0*/  LDG.E R166, [R166.64] ;  /* 0x00000004a6a67981 */ /* 0x000128000c1e1900 */
[----:B------:R1:W4:Y:S01]  /*08e0*/  LDG.E.128 R44, [R2.64+0x10] ;  /* 0x00001004022c7981 */ /* 0x000322000c1e1d00 */
[----:B------:R-:W-:-:S04]  /*08f0*/  IMAD.WIDE.U32 R52, R64, R56, c[0x0][0x208] ;  /* 0x0000820040347625 */ /* 0x000fc800078e0038 */
[C---:B------:R-:W-:Y:S02]  /*0900*/  IMAD.WIDE.U32 R56, R64.reuse, R56, c[0x0][0x210] ;  /* 0x0000840040387625 */ /* 0x040fe400078e0038 */
[----:B------:R-:W4:Y:S02]  /*0910*/  LDG.E.128 R52, [R52.64] ;  /* 0x0000000434347981 */ /* 0x000f24000c1e1d00 */
[----:B------:R-:W-:Y:S02]  /*0920*/  IMAD.WIDE.U32 R66, R64, R65, c[0x0][0x188] ;  /* 0x0000620040427625 */ /* 0x000fe400078e0041 */
[----:B------:R-:W4:Y:S04]  /*0930*/  LDG.E.128 R56, [R56.64] ;  /* 0x0000000438387981 */ /* 0x000f28000c1e1d00 */
[----:B0-----:R0:W4:Y:S04]  /*0940*/  LDG.E.128 R48, [R66.64] ;  /* 0x0000000442307981 */ /* 0x001128000c1e1d00 */
[----:B------:R0:W4:Y:S01]  /*0950*/  LDG.E.128 R60, [R66.64+0x10] ;  /* 0x00001004423c7981 */ /* 0x000122000c1e1d00 */
        /* <DEDUP_REMOVED lines=9> */
[----:B--2---:R-:W-:Y:S01]  /*09f0*/  FSEL R178, R169, RZ, !P0 ;  /* 0x000000ffa9b27208 */ /* 0x004fe20004000000 */
[--C-:B---3--:R-:W-:Y:S02]  /*0a00*/  HADD2.F32 R171, -RZ, R37.reuse.H0_H0 ;  /* 0x20000025ffab7230 */ /* 0x108fe40000004100 */
[----:B0-----:R-:W-:Y:S02]  /*0a10*/  HADD2.F32 R66, -RZ, R37.H1_H1 ;  /* 0x30000025ff427230 */ /* 0x001fe40000004100 */
[--C-:B----4-:R-:W-:Y:S01]  /*0a20*/  HADD2.F32 R37, -RZ, R40.reuse.H1_H1 ;  /* 0x30000028ff257230 */ /* 0x110fe20000004100 */
[--C-:B------:R-:W-:Y:S01]  /*0a30*/  FADD.FTZ R167, R33, -R178.reuse ;  /* 0x800000b221a77221 */ /* 0x100fe20000010000 */
[----:B-1----:R-:W-:Y:S01]  /*0a40*/  HADD2.F32 R3, -RZ, R40.H0_H0 ;  /* 0x20000028ff037230 */ /* 0x002fe20000004100 */
[--C-:B------:R-:W-:Y:S01]  /*0a50*/  FADD.FTZ R173, R35, -R178.reuse ;  /* 0x800000b223ad7221 */ /* 0x100fe20000010000 */
[--C-:B------:R-:W-:Y:S01]  /*0a60*/  HADD2.F32 R35, -RZ, R36.reuse.H1_H1 ;  /* 0x30000024ff237230 */ /* 0x100fe20000004100 */
[--C-:B------:R-:W-:Y:S01]  /*0a70*/  FADD.FTZ R67, R32, -R178.reuse ;  /* 0x800000b220437221 */ /* 0x100fe20000010000 */
[----:B------:R-:W-:Y:S01]  /*0a80*/  HADD2.F32 R33, -RZ, R36.H0_H0 ;  /* 0x20000024ff217230 */ /* 0x000fe20000004100 */
[----:B------:R-:W-:-:S02]  /*0a90*/  FADD.FTZ R169, R34, -R178 ;  /* 0x800000b222a97221 */ /* 0x000fc40000010000 */
[----:B------:R-:W-:Y:S02]  /*0aa0*/  FMUL.FTZ R34, R166, R167 ;  /* 0x000000a7a6227220 */ /* 0x000fe40000410000 */
[----:B------:R-:W-:Y:S01]  /*0ab0*/  FMUL.FTZ R36, R130, R37 ;  /* 0x0000002582247220 */ /* 0x000fe20000410000 */
[--C-:B------:R-:W-:Y:S01]  /*0ac0*/  HADD2.F32 R65, -RZ, R38.reuse.H0_H0 ;  /* 0x20000026ff417230 */ /* 0x100fe20000004100 */
[----:B------:R-:W-:Y:S01]  /*0ad0*/  FMUL.FTZ R32, R166, R67 ;  /* 0x00000043a6207220 */ /* 0x000fe20000410000 */
[----:B------:R-:W-:Y:S01]  /*0ae0*/  HADD2.F32 R64, -RZ, R38.H1_H1 ;  /* 0x30000026ff407230 */ /* 0x000fe20000004100 */
[----:B------:R-:W-:Y:S01]  /*0af0*/  FMUL.FTZ R2, R128, R3 ;  /* 0x0000000380027220 */ /* 0x000fe20000410000 */
[--C-:B------:R-:W-:Y:S01]  /*0b00*/  HADD2.F32 R177, -RZ, R42.reuse.H1_H1 ;  /* 0x3000002affb17230 */ /* 0x100fe20000004100 */
[----:B------:R-:W-:Y:S01]  /*0b10*/  FADD.FTZ R150, R35, R150 ;  /* 0x0000009623967221 */ /* 0x000fe20000010000 */
[----:B------:R-:W-:Y:S01]  /*0b20*/  HADD2.F32 R174, -RZ, R43.H1_H1 ;  /* 0x3000002bffae7230 */ /* 0x000fe20000004100 */
[-C--:B------:R-:W-:Y:S01]  /*0b30*/  FFMA.FTZ R153, R34, R35.reuse, R153 ;  /* 0x0000002322997223 */ /* 0x080fe20000010099 */
[--C-:B------:R-:W-:Y:S01]  /*0b40*/  HADD2.F32 R38, -RZ, R41.reuse.H0_H0 ;  /* 0x20000029ff267230 */ /* 0x100fe20000004100 */
[----:B------:R-:W-:Y:S01]  /*0b50*/  FFMA.FTZ R35, R123, R35, R36 ;  /* 0x000000237b237223 */ /* 0x000fe20000010024 */
[----:B------:R-:W-:Y:S01]  /*0b60*/  HADD2.F32 R40, -RZ, R41.H1_H1 ;  /* 0x30000029ff287230 */ /* 0x000fe20000004100 */
[----:B------:R-:W-:Y:S01]  /*0b70*/  FADD.FTZ R45, -R178, R45 ;  /* 0x0000002db22d7221 */ /* 0x000fe20000010100 */
[----:B------:R-:W-:Y:S01]  /*0b80*/  HADD2.F32 R175, -RZ, R42.H0_H0 ;  /* 0x2000002affaf7230 */ /* 0x000fe20000004100 */
[----:B------:R-:W-:-:S02]  /*0b90*/  FADD.FTZ R144, R37, R144 ;  /* 0x0000009025907221 */ /* 0x000fc40000010000 */
[----:B------:R-:W-:Y:S02]  /*0ba0*/  FFMA.FTZ R147, R34, R37, R147 ;  /* 0x0000002522937223 */ /* 0x000fe40000010093 */
[----:B------:R-:W-:Y:S01]  /*0bb0*/  FMUL.FTZ R36, R166, R169 ;  /* 0x000000a9a6247220 */ /* 0x000fe20000410000 */
[----:B------:R-:W-:Y:S01]  /*0bc0*/  HADD2.F32 R172, -RZ, R39.H1_H1 ;  /* 0x30000027ffac7230 */ /* 0x000fe20000004100 */
[----:B------:R-:W-:Y:S01]  /*0bd0*/  FADD.FTZ R156, R3, R156 ;  /* 0x0000009c039c7221 */ /* 0x000fe20000010000 */
[----:B------:R-:W-:Y:S01]  /*0be0*/  HADD2.F32 R170, -RZ, R43.H0_H0 ;  /* 0x2000002bffaa7230 */ /* 0x000fe20000004100 */
[C---:B------:R-:W-:Y:S02]  /*0bf0*/  FFMA.FTZ R159, R32.reuse, R3, R159 ;  /* 0x00000003209f7223 */ /* 0x040fe4000001009f */
[----:B------:R-:W-:Y:S02]  /*0c00*/  FADD.FTZ R162, R33, R162 ;  /* 0x000000a221a27221 */ /* 0x000fe40000010000 */
[----:B------:R-:W-:-:S02]  /*0c10*/  FFMA.FTZ R163, R32, R33, R163 ;  /* 0x0000002120a37223 */ /* 0x000fc400000100a3 */
[----:B------:R-:W-:Y:S01]  /*0c20*/  FMUL.FTZ R37, R166, R173 ;  /* 0x000000ada6257220 */ /* 0x000fe20000410000 */
[----:B------:R-:W-:Y:S01]  /*0c30*/  HADD2.F32 R179, -RZ, R39.H0_H0 ;  /* 0x20000027ffb37230 */ /* 0x000fe20000004100 */
[----:B------:R-:W-:Y:S02]  /*0c40*/  FFMA.FTZ R33, R121, R33, R2 ;  /* 0x0000002179217223 */ /* 0x000fe40000010002 */
[C---:B------:R-:W-:Y:S02]  /*0c50*/  FADD.FTZ R3, -R178.reuse, R44 ;  /* 0x0000002cb2037221 */ /* 0x040fe40000010100 */
[----:B------:R-:W-:Y:S02]  /*0c60*/  FADD.FTZ R47, -R178, R47 ;  /* 0x0000002fb22f7221 */ /* 0x000fe40000010100 */
[----:B------:R-:W-:Y:S02]  /*0c70*/  FMUL.FTZ R43, R136, R177 ;  /* 0x000000b1882b7220 */ /* 0x000fe40000410000 */
        /* <DEDUP_REMOVED lines=9> */
[----:B------:R-:W-:Y:S02]  /*0d10*/  FMUL.FTZ R41, R134, R175 ;  /* 0x000000af86297220 */ /* 0x000fe40000410000 */
[C---:B------:R-:W-:Y:S02]  /*0d20*/  FMUL.FTZ R40, R166.reuse, R3 ;  /* 0x00000003a6287220 */ /* 0x040fe40000410000 */
[----:B------:R-:W-:Y:S02]  /*0d30*/  FMUL.FTZ R46, R166, R47 ;  /* 0x0000002fa62e7220 */ /* 0x000fe40000410000 */
[----:B------:R-:W-:-:S02]  /*0d40*/  FADD.FTZ R110, R64, R110 ;  /* 0x0000006e406e7221 */ /* 0x000fc40000010000 */
[-C--:B------:R-:W-:Y:S02]  /*0d50*/  FFMA.FTZ R43, R127, R64.reuse, R43 ;  /* 0x000000407f2b7223 */ /* 0x080fe4000001002b */
[----:B------:R-:W-:Y:S01]  /*0d60*/  FFMA.FTZ R111, R42, R64, R111 ;  /* 0x000000402a6f7223 */ /* 0x000fe2000001006f */
[--C-:B------:R-:W-:Y:S01]  /*0d70*/  HADD2.F32 R64, -RZ, R53.reuse.H1_H1 ;  /* 0x30000035ff407230 */ /* 0x100fe20000004100 */
[----:B------:R-:W-:Y:S01]  /*0d80*/  FFMA.FTZ R47, R129, R172, R2 ;  /* 0x000000ac812f7223 */ /* 0x000fe20000010002 */
[----:B------:R-:W-:Y:S01]  /*0d90*/  HADD2.F32 R2, -RZ, R53.H0_H0 ;  /* 0x20000035ff027230 */ /* 0x000fe20000004100 */
[----:B------:R-:W-:Y:S01]  /*0da0*/  FMUL.FTZ R44, R166, R67 ;  /* 0x00000043a62c7220 */ /* 0x000fe20000410000 */
[--C-:B------:R-:W-:Y:S01]  /*0db0*/  HADD2.F32 R53, -RZ, R56.reuse.H0_H0 ;  /* 0x20000038ff357230 */ /* 0x100fe20000004100 */
[----:B------:R-:W-:Y:S01]  /*0dc0*/  FADD.FTZ R114, R65, R114 ;  /* 0x0000007241727221 */ /* 0x000fe20000010000 */
[----:B------:R-:W-:Y:S01]  /*0dd0*/  HADD2.F32 R56, -RZ, R56.H1_H1 ;  /* 0x30000038ff387230 */ /* 0x000fe20000004100 */
[----:B------:R-:W-:-:S02]  /*0de0*/  FFMA.FTZ R41, R124, R65, R41 ;  /* 0x000000417c297223 */ /* 0x000fc40000010029 */
[----:B------:R-:W-:Y:S02]  /*0df0*/  FFMA.FTZ R115, R40, R65, R115 ;  /* 0x0000004128737223 */ /* 0x000fe40000010073 */
[C---:B------:R-:W-:Y:S02]  /*0e00*/  FADD.FTZ R3, -R178.reuse, R48 ;  /* 0x00000030b2037221 */ /* 0x040fe40000010100 */
[C---:B------:R-:W-:Y:S02]  /*0e10*/  FADD.FTZ R65, -R178.reuse, R49 ;  /* 0x00000031b2417221 */ /* 0x040fe40000010100 */
[----:B------:R-:W-:Y:S01]  /*0e20*/  FADD.FTZ R167, -R178, R51 ;  /* 0x00000033b2a77221 */ /* 0x000fe20000010100 */
[--C-:B------:R-:W-:Y:S01]  /*0e30*/  HADD2.F32 R51, -RZ, R52.reuse.H0_H0 ;  /* 0x20000034ff337230 */ /* 0x100fe20000004100 */
[-C--:B------:R-:W-:Y:S01]  /*0e40*/  FMUL.FTZ R45, R137, R170.reuse ;  /* 0x000000aa892d7220 */ /* 0x080fe20000410000 */
[----:B------:R-:W-:Y:S01]  /*0e50*/  HADD2.F32 R52, -RZ, R52.H1_H1 ;  /* 0x30000034ff347230 */ /* 0x000fe20000004100 */
[----:B------:R-:W-:Y:S01]  /*0e60*/  FADD.FTZ R105, R170, R105 ;  /* 0x00000069aa697221 */ /* 0x000fe20000010000 */
[--C-:B------:R-:W-:Y:S01]  /*0e70*/  HADD2.F32 R169, -RZ, R54.reuse.H0_H0 ;  /* 0x20000036ffa97230 */ /* 0x100fe20000004100 */
[----:B------:R-:W-:Y:S01]  /*0e80*/  FFMA.FTZ R104, R44, R170, R104 ;  /* 0x000000aa2c687223 */ /* 0x000fe20000010068 */
[----:B------:R-:W-:Y:S01]  /*0e90*/  HADD2.F32 R170, -RZ, R54.H1_H1 ;  /* 0x30000036ffaa7230 */ /* 0x000fe20000004100 */
[----:B------:R-:W-:Y:S01]  /*0ea0*/  FADD.FTZ R67, -R178, R50 ;  /* 0x00000032b2437221 */ /* 0x000fe20000010100 */
[----:B------:R-:W-:Y:S01]  /*0eb0*/  HADD2.F32 R54, -RZ, R57.H0_H0 ;  /* 0x20000039ff367230 */ /* 0x000fe20000004100 */
[----:B------:R-:W-:-:S02]  /*0ec0*/  FMUL.FTZ R49, R166, R3 ;  /* 0x00000003a6317220 */ /* 0x000fc40000410000 */
[----:B------:R-:W-:Y:S02]  /*0ed0*/  FMUL.FTZ R48, R152, R53 ;  /* 0x0000003598307220 */ /* 0x000fe40000410000 */
[----:B------:R-:W-:Y:S02]  /*0ee0*/  FMUL.FTZ R50, R166, R65 ;  /* 0x00000041a6327220 */ /* 0x000fe40000410000 */
[----:B------:R-:W-:Y:S01]  /*0ef0*/  FMUL.FTZ R3, R154, R56 ;  /* 0x000000389a037220 */ /* 0x000fe20000410000 */
[--C-:B------:R-:W-:Y:S01]  /*0f00*/  HADD2.F32 R173, -RZ, R55.reuse.H0_H0 ;  /* 0x20000037ffad7230 */ /* 0x100fe20000004100 */
[----:B------:R-:W-:Y:S02]  /*0f10*/  FADD.FTZ R100, R174, R100 ;  /* 0x00000064ae647221 */ /* 0x000fe40000010000 */
[----:B------:R-:W-:Y:S01]  /*0f20*/  FFMA.FTZ R101, R46, R174, R101 ;  /* 0x000000ae2e657223 */ /* 0x000fe20000010065 */
[----:B------:R-:W-:Y:S01]  /*0f30*/  HADD2.F32 R174, -RZ, R55.H1_H1 ;  /* 0x30000037ffae7230 */ /* 0x000fe20000004100 */
[----:B------:R-:W-:-:S02]  /*0f40*/  FADD.FTZ R90, R51, R90 ;  /* 0x0000005a335a7221 */ /* 0x000fc40000010000 */
[-C--:B------:R-:W-:Y:S02]  /*0f50*/  FFMA.FTZ R98, R49, R51.reuse, R98 ;  /* 0x0000003331627223 */ /* 0x080fe40000010062 */
[----:B------:R-:W-:Y:S02]  /*0f60*/  FFMA.FTZ R48, R140, R51, R48 ;  /* 0x000000338c307223 */ /* 0x000fe40000010030 */
[----:B------:R-:W-:Y:S02]  /*0f70*/  FADD.FTZ R91, R52, R91 ;  /* 0x0000005b345b7221 */ /* 0x000fe40000010000 */
[-C--:B------:R-:W-:Y:S02]  /*0f80*/  FFMA.FTZ R99, R50, R52.reuse, R99 ;  /* 0x0000003432637223 */ /* 0x080fe40000010063 */
[----:B------:R-:W-:Y:S02]  /*0f90*/  FFMA.FTZ R51, R142, R52, R3 ;  /* 0x000000348e337223 */ /* 0x000fe40000010003 */
[----:B------:R-:W-:-:S02]  /*0fa0*/  FMUL.FTZ R55, R166, R67 ;  /* 0x00000043a6377220 */ /* 0x000fc40000410000 */
[-C--:B------:R-:W-:Y:S02]  /*0fb0*/  FMUL.FTZ R52, R155, R54.reuse ;  /* 0x000000369b347220 */ /* 0x080fe40000410000 */
[----:B------:R-:W-:Y:S02]  /*0fc0*/  FADD.FTZ R72, R54, R72 ;  /* 0x0000004836487221 */ /* 0x000fe40000010000 */
[C---:B------:R-:W-:Y:S02]  /*0fd0*/  FFMA.FTZ R80, R55.reuse, R54, R80 ;  /* 0x0000003637507223 */ /* 0x040fe40000010050 */
[----:B------:R-:W-:Y:S02]  /*0fe0*/  FADD.FTZ R88, R2, R88 ;  /* 0x0000005802587221 */ /* 0x000fe40000010000 */
[-C--:B------:R-:W-:Y:S02]  /*0ff0*/  FFMA.FTZ R96, R55, R2.reuse, R96 ;  /* 0x0000000237607223 */ /* 0x080fe40000010060 */
[----:B------:R-:W-:-:S02]  /*1000*/  FFMA.FTZ R52, R143, R2, R52 ;  /* 0x000000028f347223 */ /* 0x000fc40000010034 */
[----:B------:R-:W-:Y:S02]  /*1010*/  FADD.FTZ R54, RZ, R33 ;  /* 0x00000021ff367221 */ /* 0x000fe40000010000 */
[----:B------:R-:W-:Y:S02]  /*1020*/  FFMA.FTZ R2, R32, R33, RZ ;  /* 0x0000002120027223 */ /* 0x000fe400000100ff */
[----:B------:R-:W-:Y:S02]  /*1030*/  FFMA.FTZ R39, R122, R171, R39 ;  /* 0x000000ab7a277223 */ /* 0x000fe40000010027 */
[----:B------:R-:W-:Y:S02]  /*1040*/  FADD.FTZ R54, R35, R54 ;  /* 0x0000003623367221 */ /* 0x000fe40000010000 */
[----:B------:R-:W-:Y:S02]  /*1050*/  FFMA.FTZ R2, R34, R35, R2 ;  /* 0x0000002322027223 */ /* 0x000fe40000010002 */
[----:B------:R-:W-:-:S02]  /*1060*/  FFMA.FTZ R38, R125, R66, R38 ;  /* 0x000000427d267223 */ /* 0x000fc40000010026 */
[----:B------:R-:W-:Y:S02]  /*1070*/  FADD.FTZ R3, R39, R54 ;  /* 0x0000003627037221 */ /* 0x000fe40000010000 */
[C---:B------:R-:W-:Y:S02]  /*1080*/  FFMA.FTZ R2, R36.reuse, R39, R2 ;  /* 0x0000002724027223 */ /* 0x040fe40000010002 */
[----:B------:R-:W-:Y:S02]  /*1090*/  FADD.FTZ R138, R171, R138 ;  /* 0x0000008aab8a7221 */ /* 0x000fe40000010000 */
[----:B------:R-:W-:Y:S01]  /*10a0*/  FFMA.FTZ R141, R36, R171, R141 ;  /* 0x000000ab248d7223 */ /* 0x000fe2000001008d */
[--C-:B------:R-:W-:Y:S01]  /*10b0*/  HADD2.F32 R171, -RZ, R58.reuse.H0_H0 ;  /* 0x2000003affab7230 */ /* 0x100fe20000004100 */
[----:B------:R-:W-:Y:S02]  /*10c0*/  FADD.FTZ R102, R172, R102 ;  /* 0x00000066ac667221 */ /* 0x000fe40000010000 */
[----:B------:R-:W-:Y:S01]  /*10d0*/  FFMA.FTZ R103, R46, R172, R103 ;  /* 0x000000ac2e677223 */ /* 0x000fe20000010067 */
[----:B------:R-:W-:Y:S01]  /*10e0*/  HADD2.F32 R172, -RZ, R58.H1_H1 ;  /* 0x3000003affac7230 */ /* 0x000fe20000004100 */
[----:B------:R-:W-:-:S02]  /*10f0*/  FADD.FTZ R58, R38, R3 ;  /* 0x00000003263a7221 */ /* 0x000fc40000010000 */
[----:B------:R-:W-:Y:S02]  /*1100*/  FFMA.FTZ R2, R37, R38, R2 ;  /* 0x0000002625027223 */ /* 0x000fe40000010002 */
[----:B------:R-:W-:Y:S02]  /*1110*/  FADD.FTZ R58, R41, R58 ;  /* 0x0000003a293a7221 */ /* 0x000fe40000010000 */
        /* <DEDUP_REMOVED lines=10> */
[----:B------:R-:W-:Y:S01]  /*11c0*/  HADD2.F32 R66, -RZ, R57.H1_H1 ;  /* 0x30000039ff427230 */ /* 0x000fe20000004100 */
[----:B------:R-:W-:-:S02]  /*11d0*/  FADD.FTZ R61, -R178, R61 ;  /* 0x0000003db23d7221 */ /* 0x000fc40000010100 */
[----:B------:R-:W-:Y:S01]  /*11e0*/  FADD.FTZ R2, R48, R3 ;  /* 0x0000000330027221 */ /* 0x000fe20000010000 */
[--C-:B------:R-:W-:Y:S01]  /*11f0*/  HADD2.F32 R176, -RZ, R59.reuse.H1_H1 ;  /* 0x3000003bffb07230 */ /* 0x100fe20000004100 */
[----:B------:R-:W-:Y:S02]  /*1200*/  FADD.FTZ R113, R175, R113 ;  /* 0x00000071af717221 */ /* 0x000fe40000010000 */
[----:B------:R-:W-:Y:S01]  /*1210*/  FFMA.FTZ R112, R40, R175, R112 ;  /* 0x000000af28707223 */ /* 0x000fe20000010070 */
[----:B------:R-:W-:Y:S01]  /*1220*/  HADD2.F32 R175, -RZ, R59.H0_H0 ;  /* 0x2000003bffaf7230 */ /* 0x000fe20000004100 */
        /* <DEDUP_REMOVED lines=15> */
[----:B------:R-:W-:Y:S02]  /*1320*/  FFMA.FTZ R54, R146, R169, R57 ;  /* 0x000000a992367223 */ /* 0x000fe40000010039 */
[----:B------:R-:W-:Y:S02]  /*1330*/  FMUL.FTZ R59, R166, R59 ;  /* 0x0000003ba63b7220 */ /* 0x000fe40000410000 */
[----:B------:R-:W-:Y:S02]  /*1340*/  FMUL.FTZ R57, R161, R172 ;  /* 0x000000aca1397220 */ /* 0x000fe40000410000 */
[----:B------:R-:W-:Y:S02]  /*1350*/  FADD.FTZ R61, R2, R53 ;  /* 0x00000035023d7221 */ /* 0x000fe40000010000 */
[----:B------:R-:W-:Y:S02]  /*1360*/  FFMA.FTZ R3, R56, R53, R3 ;  /* 0x0000003538037223 */ /* 0x000fe40000010003 */
[----:B------:R-:W-:-:S02]  /*1370*/  FADD.FTZ R65, -R178, R62 ;  /* 0x0000003eb2417221 */ /* 0x000fc40000010100 */
        /* <DEDUP_REMOVED lines=39> */
[----:B------:R-:W-:Y:S01]  /*15f0*/  FFMA.FTZ R63, R170, R171, R3 ;  /* 0x000000abaa3f7223 */ /* 0x000fe20000010003 */
[----:B------:R-:W-:Y:S05]  /*1600*/  BRA.DIV ~URZ, `(.L_x_1148) ;  /* 0x00001b327f007947 */ /* 0x000fea000b800000 */
[----:B------:R0:W1:Y:S02]  /*1610*/  SHFL.BFLY PT, R61, R66, 0x1, 0x1f ;  /* 0x0c201f00423d7f89 */ /* 0x00006400000e0000 */
.L_x_1152:
        /* <DEDUP_REMOVED lines=18> */
.L_x_1153:
        /* <DEDUP_REMOVED lines=39> */
[-CC-:B------:R-:W-:Y:S02]  /*19b0*/  FFMA.FTZ R56, R56, R61.reuse, R66.reuse ;  /* 0x0000003d38387223 */ /* 0x180fe40000010042 */
        /* <DEDUP_REMOVED lines=19> */
[----:B------:R-:W-:Y:S01]  /*1af0*/  F2FP.PACK_AB R40, R46, R47 ;  /* 0x0000002f2e28723e */ /* 0x000fe200000000ff */
        /* <DEDUP_REMOVED lines=8> */
[----:B------:R-:W-:Y:S01]  /*1b80*/  FADD.FTZ R57, R57, -R60 ;  /* 0x8000003c39397221 */ /* 0x000fe20000010000 */
[----:B------:R-:W-:Y:S01]  /*1b90*/  HFMA2.MMA R60, -RZ, RZ, 0, 9.5367431640625e-07 ;  /* 0x00000010ff3c7435 */ /* 0x000fe200000001ff */
[----:B------:R-:W-:Y:S01]  /*1ba0*/  SEL R38, R55, R26, P3 ;  /* 0x0000001a37267207 */ /* 0x000fe20001800000 */
[----:B------:R-:W-:Y:S01]  /*1bb0*/  FADD.FTZ R53, R53, -R56 ;  /* 0x8000003835357221 */ /* 0x000fe20000010000 */
[-C--:B------:R-:W-:Y:S01]  /*1bc0*/  F2FP.PACK_AB R43, R52, R55.reuse ;  /* 0x00000037342b723e */ /* 0x080fe200000000ff */
[----:B------:R-:W-:Y:S01]  /*1bd0*/  FADD.FTZ R67, R54, -R67 ;  /* 0x8000004336437221 */ /* 0x000fe20000010000 */
[----:B------:R-:W-:Y:S01]  /*1be0*/  @P1 F2FP.PACK_AB R55, RZ, R55 ;  /* 0x00000037ff37123e */ /* 0x000fe200000000ff */
[----:B------:R-:W-:Y:S01]  /*1bf0*/  FADD.FTZ R167, R58, -R167 ;  /* 0x800000a73aa77221 */ /* 0x000fe20000010000 */
[----:B------:R-:W-:Y:S01]  /*1c00*/  @P1 F2FP.PACK_AB R51, RZ, R51 ;  /* 0x00000033ff33123e */ /* 0x000fe200000000ff */
[----:B------:R-:W-:Y:S01]  /*1c10*/  FADD.FTZ R169, R171, -R2 ;  /* 0x80000002aba97221 */ /* 0x000fe20000010000 */
[----:B------:R-:W-:Y:S01]  /*1c20*/  @P1 F2FP.PACK_AB R49, RZ, R49 ;  /* 0x00000031ff31123e */ /* 0x000fe200000000ff */
[----:B------:R-:W-:Y:S01]  /*1c30*/  @P0 IMAD.WIDE.U32 R44, R165, R44, c[0x0][0x258] ;  /* 0x00009600a52c0625 */ /* 0x000fe200078e002c */
[----:B------:R-:W-:-:S02]  /*1c40*/  @P1 F2FP.PACK_AB R47, RZ, R47 ;  /* 0x0000002fff2f123e */ /* 0x000fc400000000ff */
        /* <DEDUP_REMOVED lines=8> */
[----:B------:R-:W-:Y:S01]  /*1cd0*/  @P1 F2FP.PACK_AB R52, RZ, R52 ;  /* 0x00000034ff34123e */ /* 0x000fe200000000ff */
[C---:B------:R-:W-:Y:S01]  /*1ce0*/  FMUL.FTZ R67, R166.reuse, R67 ;  /* 0x00000043a6437220 */ /* 0x040fe20000410000 */
[----:B------:R-:W-:Y:S01]  /*1cf0*/  @P1 F2FP.PACK_AB R50, RZ, R50 ;  /* 0x00000032ff32123e */ /* 0x000fe200000000ff */
[C---:B------:R-:W-:Y:S01]  /*1d00*/  FMUL.FTZ R58, R166.reuse, R57 ;  /* 0x00000039a63a7220 */ /* 0x040fe20000410000 */
[----:B------:R-:W-:Y:S01]  /*1d10*/  @P1 F2FP.PACK_AB R48, RZ, R48 ;  /* 0x00000030ff30123e */ /* 0x000fe200000000ff */
[C---:B------:R-:W-:Y:S01]  /*1d20*/  FMUL.FTZ R167, R166.reuse, R167 ;  /* 0x000000a7a6a77220 */ /* 0x040fe20000410000 */
[----:B------:R-:W-:Y:S01]  /*1d30*/  @P1 F2FP.PACK_AB R46, RZ, R46 ;  /* 0x0000002eff2e123e */ /* 0x000fe200000000ff */
        /* <DEDUP_REMOVED lines=23> */
[----:B------:R-:W-:-:S02]  /*1eb0*/  F2FP.PACK_AB R35, R166, R167 ;  /* 0x000000a7a623723e */ /* 0x000fc400000000ff */
[----:B------:R-:W-:Y:S02]  /*1ec0*/  SEL R22, R65, R22, P3 ;  /* 0x0000001641167207 */ /* 0x000fe40001800000 */
[----:B------:R0:W-:Y:S01]  /*1ed0*/  @P1 STG.E.128 [R32.64], R28 ;  /* 0x0000001c20001986 */ /* 0x0001e2000c101d04 */
[----:B------:R-:W-:Y:S02]  /*1ee0*/  SEL R24, R67, R24, P3 ;  /* 0x0000001843187207 */ /* 0x000fe40001800000 */
[----:B------:R-:W-:Y:S02]  /*1ef0*/  SEL R26, R167, R26, P3 ;  /* 0x0000001aa71a7207 */ /* 0x000fe40001800000 */
[----:B------:R-:W-:Y:S02]  /*1f00*/  F2FP.PACK_AB R34, R58, R67 ;  /* 0x000000433a22723e */ /* 0x000fe400000000ff */
[----:B------:R-:W-:Y:S02]  /*1f10*/  @P1 F2FP.PACK_AB R167, RZ, R167 ;  /* 0x000000a7ffa7123e */ /* 0x000fe400000000ff */
[----:B-1----:R-:W-:-:S02]  /*1f20*/  @P0 IADD3 R36, R165, 0x20, RZ ;  /* 0x00000020a5240810 */ /* 0x002fc40007ffe0ff */
[----:B------:R-:W-:Y:S02]  /*1f30*/  @P0 MOV R37, 0x20 ;  /* 0x0000002000250802 */ /* 0x000fe40000000f00 */
[----:B--2---:R-:W-:Y:S02]  /*1f40*/  IADD3 R2, R62, 0x20, RZ ;  /* 0x000000203e027810 */ /* 0x004fe40007ffe0ff */
[----:B------:R-:W-:Y:S01]  /*1f50*/  @P1 F2FP.PACK_AB R67, RZ, R67 ;  /* 0x00000043ff43123e */ /* 0x000fe200000000ff */
[----:B------:R-:W-:Y:S01]  /*1f60*/  @P0 IMAD.WIDE.U32 R36, R36, R37, c[0x0][0x258] ;  /* 0x0000960024240625 */ /* 0x000fe200078e0025 */
[----:B------:R-:W-:Y:S02]  /*1f70*/  SEL R21, R54, R21, P3 ;  /* 0x0000001536157207 */ /* 0x000fe40001800000 */
[----:B0-----:R-:W-:Y:S01]  /*1f80*/  F2FP.PACK_AB R33, R56, R65 ;  /* 0x000000413821723e */ /* 0x001fe200000000ff */
[----:B------:R-:W-:Y:S01]  /*1f90*/  IMAD.WIDE.U32 R2, R2, R60, c[0x0][0x248] ;  /* 0x0000920002027625 */ /* 0x000fe200078e003c */
[----:B------:R-:W-:-:S02]  /*1fa0*/  F2FP.PACK_AB R32, R54, R61 ;  /* 0x0000003d3620723e */ /* 0x000fc400000000ff */
[----:B------:R-:W-:Y:S02]  /*1fb0*/  @P1 F2FP.PACK_AB R65, RZ, R65 ;  /* 0x00000041ff41123e */ /* 0x000fe400000000ff */
[----:B------:R-:W-:Y:S02]  /*1fc0*/  @P1 F2FP.PACK_AB R61, RZ, R61 ;  /* 0x0000003dff3d123e */ /* 0x000fe400000000ff */
[----:B------:R-:W-:Y:S02]  /*1fd0*/  SEL R23, R56, R23, P3 ;  /* 0x0000001738177207 */ /* 0x000fe40001800000 */
[----:B------:R-:W-:Y:S02]  /*1fe0*/  SEL R25, R58, R25, P3 ;  /* 0x000000193a197207 */ /* 0x000fe40001800000 */
[----:B------:R-:W-:Y:S01]  /*1ff0*/  SEL R27, R166, R27, P3 ;  /* 0x0000001ba61b7207 */ /* 0x000fe20001800000 */
[----:B------:R-:W-:Y:S01]  /*2000*/  @P0 STG.E.128 [R36.64], R20 ;  /* 0x0000001424000986 */ /* 0x000fe2000c101d04 */
[----:B------:R-:W-:-:S02]  /*2010*/  @P1 IADD3 R165, R165, 0x20, RZ ;  /* 0x00000020a5a51810 */ /* 0x000fc40007ffe0ff */
[----:B------:R-:W-:Y:S01]  /*2020*/  @P1 F2FP.PACK_AB R166, RZ, R166 ;  /* 0x000000a6ffa6123e */ /* 0x000fe200000000ff */
[----:B------:R-:W-:Y:S01]  /*2030*/  @P0 STG.E.128 [R36.64+0x10], R24 ;  /* 0x0000101824000986 */ /* 0x000fe2000c101d04 */
[----:B------:R-:W-:Y:S02]  /*2040*/  @P1 F2FP.PACK_AB R58, RZ, R58 ;  /* 0x0000003aff3a123e */ /* 0x000fe400000000ff */
[----:B------:R-:W-:Y:S01]  /*2050*/  @P1 F2FP.PACK_AB R56, RZ, R56 ;  /* 0x00000038ff38123e */ /* 0x000fe200000000ff */
[----:B------:R0:W-:Y:S01]  /*2060*/  STG.E.128 [R2.64], R32 ;  /* 0x0000002002007986 */ /* 0x0001e2000c101d04 */
[----:B------:R-:W-:Y:S02]  /*2070*/  @P1 F2FP.PACK_AB R54, RZ, R54 ;  /* 0x00000036ff36123e */ /* 0x000fe400000000ff */
        /* <DEDUP_REMOVED lines=15> */
.L_x_1150:
[----:B------:R-:W-:Y:S05]  /*2170*/  BSYNC B1 ;  /* 0x0000000000017941 */ /* 0x000fea0003800000 */
.L_x_1147:
        /* <DEDUP_REMOVED lines=63> */
.L_x_1146:
[----:B------:R-:W-:Y:S05]  /*2570*/  BSYNC B0 ;  /* 0x0000000000007941 */ /* 0x000fea0003800000 */
.L_x_1144:
        /* <DEDUP_REMOVED lines=188> */
.L_x_1148:
[----:B------:R-:W-:Y:S01]  /*3140*/  HFMA2.MMA R67, -RZ, RZ, 0, 5.9604644775390625e-08 ;  /* 0x00000001ff437435 */ /* 0x000fe200000001ff */
[----:B------:R-:W-:-:S02]  /*3150*/  MOV R62, R66 ;  /* 0x00000042003e7202 */ /* 0x000fc40000000f00 */
[----:B------:R-:W-:Y:S02]  /*3160*/  MOV R64, 0x1f ;  /* 0x0000001f00407802 */ /* 0x000fe40000000f00 */
[----:B------:R-:W-:Y:S02]  /*3170*/  MOV R167, 0xffffffff ;  /* 0xffffffff00a77802 */ /* 0x000fe40000000f00 */
[----:B------:R-:W-:Y:S02]  /*3180*/  MOV R2, 0x31a0 ;  /* 0x000031a000027802 */ /* 0x000fe40000000f00 */
[----:B-----5:R-:W-:Y:S05]  /*3190*/  CALL.REL.NOINC `($__internal_73_$__cuda_sm70_shflsync_bfly_p) ;  /* 0x0000046000007944 */ /* 0x020fea0003c00000 */
[----:B-1----:R-:W-:Y:S01]  /*31a0*/  MOV R61, R62 ;  /* 0x0000003e003d7202 */ /* 0x002fe20000000f00 */
[----:B0-----:R-:W-:Y:S05]  /*31b0*/  BRA `(.L_x_1152) ;  /* 0xffffe46000007947 */ /* 0x001fea000383ffff */
.L_x_1149:
[----:B------:R-:W-:Y:S01]  /*31c0*/  HFMA2.MMA R67, -RZ, RZ, 0, 5.9604644775390625e-08 ;  /* 0x00000001ff437435 */ /* 0x000fe200000001ff */
[----:B------:R-:W-:Y:S02]  /*31d0*/  MOV R62, R63 ;  /* 0x0000003f003e7202 */ /* 0x000fe40000000f00 */
[----:B------:R-:W-:Y:S02]  /*31e0*/  MOV R64, 0x1f ;  /* 0x0000001f00407802 */ /* 0x000fe40000000f00 */
[----:B------:R-:W-:-:S02]  /*31f0*/  MOV R167, 0xffffffff ;  /* 0xffffffff00a77802 */ /* 0x000fc40000000f00 */
[----:B------:R-:W-:Y:S02]  /*3200*/  MOV R2, 0x3220 ;  /* 0x0000322000027802 */ /* 0x000fe40000000f00 */
[----:B01---5:R-:W-:Y:S05]  /*3210*/  CALL.REL.NOINC `($__internal_73_$__cuda_sm70_shflsync_bfly_p) ;  /* 0x000003e000007944 */ /* 0x023fea0003c00000 */
[----:B------:R-:W-:Y:S01]  /*3220*/  FADD.FTZ R66, R66, R61 ;  /* 0x0000003d42427221 */ /* 0x000fe20000010000 */
[----:B0-----:R-:W-:Y:S01]  /*3230*/  HFMA2.MMA R67, -RZ, RZ, 0, 1.1920928955078125e-07 ;  /* 0x00000002ff437435 */ /* 0x001fe200000001ff */
[----:B-1----:R-:W-:Y:S01]  /*3240*/  FADD.FTZ R63, R63, R62 ;  /* 0x0000003e3f3f7221 */ /* 0x002fe20000010000 */
[----:B------:R-:W-:Y:S02]  /*3250*/  MOV R64, 0x1f ;  /* 0x0000001f00407802 */ /* 0x000fe40000000f00 */
[----:B------:R-:W-:Y:S02]  /*3260*/  MOV R167, 0xffffffff ;  /* 0xffffffff00a77802 */ /* 0x000fe40000000f00 */
[----:B------:R-:W-:Y:S02]  /*3270*/  MOV R62, R66 ;  /* 0x00000042003e7202 */ /* 0x000fe40000000f00 */
[----:B------:R-:W-:Y:S02]  /*3280*/  MOV R2, 0x32a0 ;  /* 0x000032a000027802 */ /* 0x000fe40000000f00 */
[----:B------:R-:W-:Y:S05]  /*3290*/  CALL.REL.NOINC `($__internal_73_$__cuda_sm70_shflsync_bfly_p) ;  /* 0x0000036000007944 */ /* 0x000fea0003c00000 */
[----:B0-----:R-:W-:Y:S01]  /*32a0*/  HFMA2.MMA R67, -RZ, RZ, 0, 1.1920928955078125e-07 ;  /* 0x00000002ff437435 */ /* 0x001fe200000001ff */
[----:B-1----:R-:W-:-:S02]  /*32b0*/  MOV R61, R62 ;  /* 0x0000003e003d7202 */ /* 0x002fc40000000f00 */
[----:B------:R-:W-:Y:S02]  /*32c0*/  MOV R62, R63 ;  /* 0x0000003f003e7202 */ /* 0x000fe40000000f00 */
[----:B------:R-:W-:Y:S02]  /*32d0*/  MOV R64, 0x1f ;  /* 0x0000001f00407802 */ /* 0x000fe40000000f00 */
[----:B------:R-:W-:Y:S02]  /*32e0*/  MOV R167, 0xffffffff ;  /* 0xffffffff00a77802 */ /* 0x000fe40000000f00 */
[----:B------:R-:W-:Y:S02]  /*32f0*/  MOV R2, 0x3310 ;  /* 0x0000331000027802 */ /* 0x000fe40000000f00 */
[----:B------:R-:W-:Y:S05]  /*3300*/  CALL.REL.NOINC `($__internal_73_$__cuda_sm70_shflsync_bfly_p) ;  /* 0x000002f000007944 */ /* 0x000fea0003c00000 */
[----:B------:R-:W-:Y:S01]  /*3310*/  FADD.FTZ R66, R61, R66 ;  /* 0x000000423d427221 */ /* 0x000fe20000010000 */
[----:B0-----:R-:W-:Y:S01]  /*3320*/  HFMA2.MMA R67, -RZ, RZ, 0, 2.384185791015625e-07 ;  /* 0x00000004ff437435 */ /* 0x001fe200000001ff */
[----:B-1----:R-:W-:Y:S01]  /*3330*/  FADD.FTZ R63, R63, R62 ;  /* 0x0000003e3f3f7221 */ /* 0x002fe20000010000 */
[----:B------:R-:W-:Y:S02]  /*3340*/  MOV R64, 0x1f ;  /* 0x0000001f00407802 */ /* 0x000fe40000000f00 */
[----:B------:R-:W-:-:S02]  /*3350*/  MOV R167, 0xffffffff ;  /* 0xffffffff00a77802 */ /* 0x000fc40000000f00 */
[----:B------:R-:W-:Y:S02]  /*3360*/  MOV R62, R66 ;  /* 0x00000042003e7202 */ /* 0x000fe40000000f00 */
[----:B------:R-:W-:Y:S02]  /*3370*/  MOV R2, 0x3390 ;  /* 0x0000339000027802 */ /* 0x000fe40000000f00 */
[----:B------:R-:W-:Y:S05]  /*3380*/  CALL.REL.NOINC `($__internal_73_$__cuda_sm70_shflsync_bfly_p) ;  /* 0x0000027000007944 */ /* 0x000fea0003c00000 */
[----:B0-----:R-:W-:Y:S01]  /*3390*/  HFMA2.MMA R67, -RZ, RZ, 0, 2.384185791015625e-07 ;  /* 0x00000004ff437435 */ /* 0x001fe200000001ff */
[----:B-1----:R-:W-:Y:S02]  /*33a0*/  MOV R61, R62 ;  /* 0x0000003e003d7202 */ /* 0x002fe40000000f00 */
[----:B------:R-:W-:Y:S02]  /*33b0*/  MOV R62, R63 ;  /* 0x0000003f003e7202 */ /* 0x000fe40000000f00 */
[----:B------:R-:W-:Y:S02]  /*33c0*/  MOV R64, 0x1f ;  /* 0x0000001f00407802 */ /* 0x000fe40000000f00 */
[----:B------:R-:W-:Y:S02]  /*33d0*/  MOV R167, 0xffffffff ;  /* 0xffffffff00a77802 */ /* 0x000fe40000000f00 */
[----:B------:R-:W-:-:S02]  /*33e0*/  MOV R2, 0x3400 ;  /* 0x0000340000027802 */ /* 0x000fc40000000f00 */
[----:B------:R-:W-:Y:S05]  /*33f0*/  CALL.REL.NOINC `($__internal_73_$__cuda_sm70_shflsync_bfly_p) ;  /* 0x0000020000007944 */ /* 0x000fea0003c00000 */
[----:B------:R-:W-:Y:S01]  /*3400*/  FADD.FTZ R66, R61, R66 ;  /* 0x000000423d427221 */ /* 0x000fe20000010000 */
[----:B0-----:R-:W-:Y:S01]  /*3410*/  HFMA2.MMA R67, -RZ, RZ, 0, 4.76837158203125e-07 ;  /* 0x00000008ff437435 */ /* 0x001fe200000001ff */
[----:B-1----:R-:W-:Y:S01]  /*3420*/  FADD.FTZ R65, R63, R62 ;  /* 0x0000003e3f417221 */ /* 0x002fe20000010000 */
[----:B------:R-:W-:-:S02]  /*3430*/  MOV R64, 0x1f ;  /* 0x0000001f00407802 */ /* 0x000fc40000000f00 */
[----:B------:R-:W-:Y:S02]  /*3440*/  MOV R167, 0xffffffff ;  /* 0xffffffff00a77802 */ /* 0x000fe40000000f00 */
[----:B------:R-:W-:Y:S02]  /*3450*/  MOV R62, R66 ;  /* 0x00000042003e7202 */ /* 0x000fe40000000f00 */
[----:B------:R-:W-:Y:S02]  /*3460*/  MOV R2, 0x3480 ;  /* 0x0000348000027802 */ /* 0x000fe40000000f00 */
[----:B------:R-:W-:Y:S05]  /*3470*/  CALL.REL.NOINC `($__internal_73_$__cuda_sm70_shflsync_bfly_p) ;  /* 0x0000018000007944 */ /* 0x000fea0003c00000 */
[----:B0-----:R-:W-:Y:S01]  /*3480*/  HFMA2.MMA R67, -RZ, RZ, 0, 4.76837158203125e-07 ;  /* 0x00000008ff437435 */ /* 0x001fe200000001ff */
[----:B-1----:R-:W-:Y:S02]  /*3490*/  MOV R61, R62 ;  /* 0x0000003e003d7202 */ /* 0x002fe40000000f00 */
[----:B------:R-:W-:Y:S02]  /*34a0*/  MOV R62, R65 ;  /* 0x00000041003e7202 */ /* 0x000fe40000000f00 */
[----:B------:R-:W-:Y:S02]  /*34b0*/  MOV R64, 0x1f ;  /* 0x0000001f00407802 */ /* 0x000fe40000000f00 */
[----:B------:R-:W-:-:S02]  /*34c0*/  MOV R167, 0xffffffff ;  /* 0xffffffff00a77802 */ /* 0x000fc40000000f00 */
[----:B------:R-:W-:Y:S02]  /*34d0*/  MOV R2, 0x34f0 ;  /* 0x000034f000027802 */ /* 0x000fe40000000f00 */
[----:B------:R-:W-:Y:S05]  /*34e0*/  CALL.REL.NOINC `($__internal_73_$__cuda_sm70_shflsync_bfly_p) ;  /* 0x0000011000007944 */ /* 0x000fea0003c00000 */
[----:B------:R-:W-:Y:S01]  /*34f0*/  FADD.FTZ R63, R61, R66 ;  /* 0x000000423d3f7221 */ /* 0x000fe20000010000 */
[----:B0-----:R-:W-:Y:S01]  /*3500*/  HFMA2.MMA R67, -RZ, RZ, 0, 9.5367431640625e-07 ;  /* 0x00000010ff437435 */ /* 0x001fe200000001ff */
[----:B-1----:R-:W-:Y:S01]  /*3510*/  FADD.FTZ R65, R65, R62 ;  /* 0x0000003e41417221 */ /* 0x002fe20000010000 */
[----:B------:R-:W-:Y:S02]  /*3520*/  MOV R64, 0x1f ;  /* 0x0000001f00407802 */ /* 0x000fe40000000f00 */
[----:B------:R-:W-:Y:S02]  /*3530*/  MOV R167, 0xffffffff ;  /* 0xffffffff00a77802 */ /* 0x000fe40000000f00 */
[----:B------:R-:W-:Y:S02]  /*3540*/  MOV R62, R63 ;  /* 0x0000003f003e7202 */ /* 0x000fe40000000f00 */
[----:B------:R-:W-:Y:S02]  /*3550*/  MOV R2, 0x3570 ;  /* 0x0000357000027802 */ /* 0x000fe40000000f00 */
[----:B------:R-:W-:Y:S05]  /*3560*/  CALL.REL.NOINC `($__internal_73_$__cuda_sm70_shflsync_bfly_p) ;  /* 0x0000009000007944 */ /* 0x000fea0003c00000 */
[----:B0-----:R-:W-:Y:S01]  /*3570*/  HFMA2.MMA R67, -RZ, RZ, 0, 9.5367431640625e-07 ;  /* 0x00000010ff437435 */ /* 0x001fe200000001ff */
[----:B-1----:R-:W-:-:S02]  /*3580*/  MOV R66, R62 ;  /* 0x0000003e00427202 */ /* 0x002fc40000000f00 */
[----:B------:R-:W-:Y:S02]  /*3590*/  MOV R62, R65 ;  /* 0x00000041003e7202 */ /* 0x000fe40000000f00 */
[----:B------:R-:W-:Y:S02]  /*35a0*/  MOV R64, 0x1f ;  /* 0x0000001f00407802 */ /* 0x000fe40000000f00 */
[----:B------:R-:W-:Y:S02]  /*35b0*/  MOV R167, 0xffffffff ;  /* 0xffffffff00a77802 */ /* 0x000fe40000000f00 */
[----:B------:R-:W-:Y:S02]  /*35c0*/  MOV R2, 0x35e0 ;  /* 0x000035e000027802 */ /* 0x000fe40000000f00 */
[----:B------:R-:W-:Y:S05]  /*35d0*/  CALL.REL.NOINC `($__internal_73_$__cuda_sm70_shflsync_bfly_p) ;  /* 0x0000002000007944 */ /* 0x000fea0003c00000 */
[----:B-1----:R-:W-:Y:S01]  /*35e0*/  MOV R2, R62 ;  /* 0x0000003e00027202 */ /* 0x002fe20000000f00 */
[----:B0-----:R-:W-:Y:S05]  /*35f0*/  BRA `(.L_x_1153) ;  /* 0xffffe14000007947 */ /* 0x001fea000383ffff */
        .weak           $__internal_73_$__cuda_sm70_shflsync_bfly_p
        .type           $__internal_73_$__cuda_sm70_shflsync_bfly_p,@function
        .size           $__internal_73_$__cuda_sm70_shflsync_bfly_p,(.L_x_2019 - $__internal_73_$__cuda_sm70_shflsync_bfly_p)
$__internal_73_$__cuda_sm70_shflsync_bfly_p:
[----:B------:R-:W-:Y:S01]  /*3600*/  HFMA2.MMA R3, -RZ, RZ, 0, 0 ;  /* 0x00000000ff037435 */ /* 0x000fe200000001ff */
[----:B------:R-:W-:Y:S04]  /*3610*/  WARPSYNC R167 ;  /* 0x000000a700007348 */ /* 0x000fe80003800000 */
[----:B------:R0:W1:Y:S01]  /*3620*/  SHFL.BFLY PT, R62, R62, R67, R64 ;  /* 0x0c0000433e3e7389 */ /* 0x00006200000e0040 */
[----:B------:R-:W-:Y:S05]  /*3630*/  RET.REL.NODEC R2 `(_ZN10layer_norm31ln_parallel_residual_bwd_kernelINS_13Kernel_traitsI6__halfS2_fS2_fjLj512ELj1ELj4ELj1ELj16ENS_18Kernel_traits_baseILj512ES2_S2_fS2_fjLj128EEEEELb0ELb0ELb1EEEvNS_9BwdParamsE) ;  /* 0xffffc9c002007950 */ /* 0x000fea0003c3ffff */
.L_x_1154:
        /* <DEDUP_REMOVED lines=12> */
.L_x_2019:


//--------------------- .text._ZN10layer_norm31ln_parallel_residual_bwd_kernelINS_13Kernel_traitsI6__halfS2_fS2_fjLj512ELj1ELj4ELj1ELj16ENS_18Kernel_traits_baseILj512ES2_S2_fS2_fjLj128EEEEELb0ELb1ELb0EEEvNS_9BwdParamsE --------------------------
	.section	.text._ZN10layer_norm31ln_parallel_residual_bwd_kernelINS_13Kernel_traitsI6__halfS2_fS2_fjLj512ELj1ELj4ELj1ELj16ENS_18Kernel_traits_baseILj512ES2_S2_fS2_fjLj128EEEEELb0ELb1ELb0EEEvNS_9BwdParamsE,"ax",@progbits
	.sectioninfo	@"SHI_REGISTERS=128"
	.align	128
        .global         _ZN10layer_norm31ln_parallel_residual_bwd_kernelINS_13Kernel_traitsI6__halfS2_fS2_fjLj512ELj1ELj4ELj1ELj16ENS_18Kernel_traits_baseILj512ES2_S2_fS2_fjLj128EEEEELb0ELb1ELb0EEEvNS_9BwdParamsE
        .type           _ZN10layer_norm31ln_parallel_residual_bwd_kernelINS_13Kernel_traitsI6__halfS2_fS2_fjLj512ELj1ELj4ELj1ELj16ENS_18Kernel_traits_baseILj512ES2_S2_fS2_fjLj128EEEEELb0ELb1ELb0EEEvNS_9BwdParamsE,@function
        .size           _ZN10layer_norm31ln_parallel_residual_bwd_kernelINS_13Kernel_traitsI6__halfS2_fS2_fjLj512ELj1ELj4ELj1ELj16ENS_18Kernel_traits_baseILj512ES2_S2_fS2_fjLj128EEEEELb0ELb1ELb0EEEvNS_9BwdParamsE,(.L_x_2020 - _ZN10layer_norm31ln_parallel_residual_bwd_kernelINS_13Kernel_traitsI6__halfS2_fS2_fjLj512ELj1ELj4ELj1ELj16ENS_18Kernel_traits_baseILj512ES2_S2_fS2_fjLj128EEEEELb0ELb1ELb0EEEvNS_9BwdParamsE)
        .other          _ZN10layer_norm31ln_parallel_residual_bwd_kernelINS_13Kernel_traitsI6__halfS2_fS2_fjLj512ELj1ELj4ELj1ELj16ENS_18Kernel_traits_baseILj512ES2_S2_fS2_fjLj128EEEEELb0ELb1ELb0EEEvNS_9BwdParamsE,@"STO_CUDA_ENTRY STV_DEFAULT"
_ZN10layer_norm31ln_parallel_residual_bwd_kernelINS_13Kernel_traitsI6__halfS2_fS2_fjLj512ELj1ELj4ELj1ELj16ENS_18Kernel_traits_baseILj512ES2_S2_fS2_fjLj128EEEEELb0ELb1ELb0EEEvNS_9BwdParamsE:
.text._ZN10layer_norm31ln_parallel_residual_bwd_kernelINS_13Kernel_traitsI6__halfS2_fS2_fjLj512ELj1ELj4ELj1ELj16ENS_18Kernel_traits_baseILj512ES2_S2_fS2_fjLj128EEEEELb0ELb1ELb0EEEvNS_9BwdParamsE:
        /* <DEDUP_REMOVED lines=58> */
.L_x_1167:
        /* <DEDUP_REMOVED lines=17> */
[----:B0-----:R-:W-:Y:S02]  /*04b0*/  MOV R13, 0x10 ;  /* 0x00000010000d7802 */ /* 0x001fe40000000f00 */
[----:B------:R-:W-:-:S03]  /*04c0*/  LEA R4, P0, R2, c[0x0][0x188], 0x5 ;  /* 0x0000620002047a11 */ /* 0x000fc600078028ff */
[C---:B------:R-:W-:Y:S01]  /*04d0*/  IMAD.WIDE.U32 R12, R2.reuse, R13, c[0x0][0x208] ;  /* 0x00008200020c7625 */ /* 0x040fe200078e000d */
[----:B------:R-:W-:-:S05]  /*04e0*/  LEA.HI.X R5, R2, c[0x0][0x18c], RZ, 0x5, P0 ;  /* 0x0000630002057a11 */ /* 0x000fca00000f2cff */
        /* <DEDUP_REMOVED lines=11> */
[--C-:B---3--:R-:W-:Y:S01]  /*05a0*/  HADD2.F32 R8, -RZ, R12.reuse.H0_H0 ;  /* 0x2000000cff087230 */ /* 0x108fe20000004100 */
[----:B-----5:R-:W-:Y:S01]  /*05b0*/  FMUL.FTZ R3, R90, R3 ;  /* 0x000000035a037220 */ /* 0x020fe20000410000 */
[--C-:B0-----:R-:W-:Y:S01]  /*05c0*/  HADD2.F32 R77, -RZ, R15.reuse.H0_H0 ;  /* 0x2000000fff4d7230 */ /* 0x101fe20000004100 */
[C---:B------:R-:W-:Y:S01]  /*05d0*/  FADD.FTZ R125, -R96.reuse, R9 ;  /* 0x00000009607d7221 */ /* 0x040fe20000010100 */
[----:B------:R-:W-:Y:S01]  /*05e0*/  HADD2.F32 R89, -RZ, R15.H1_H1 ;  /* 0x3000000fff597230 */ /* 0x000fe20000004100 */
[C---:B------:R-:W-:Y:S01]  /*05f0*/  FADD.FTZ R9, -R96.reuse, R11 ;  /* 0x0000000b60097221 */ /* 0x040fe20000010100 */
[--C-:B------:R-:W-:Y:S01]  /*0600*/  HADD2.F32 R97, -RZ, R13.reuse.H0_H0 ;  /* 0x2000000dff617230 */ /* 0x100fe20000004100 */
[C---:B----4-:R-:W-:Y:S01]  /*0610*/  FADD.FTZ R15, -R96.reuse, R6 ;  /* 0x00000006600f7221 */ /* 0x050fe20000010100 */
[----:B------:R-:W-:Y:S01]  /*0620*/  HADD2.F32 R12, -RZ, R12.H1_H1 ;  /* 0x3000000cff0c7230 */ /* 0x000fe20000004100 */
[----:B------:R-:W-:Y:S01]  /*0630*/  FADD.FTZ R123, -R96, R5 ;  /* 0x00000005607b7221 */ /* 0x000fe20000010100 */
[----:B------:R-:W-:Y:S01]  /*0640*/  HADD2.F32 R10, -RZ, R13.H1_H1 ;  /* 0x3000000dff0a7230 */ /* 0x000fe20000004100 */
[----:B------:R-:W-:Y:S01]  /*0650*/  FMUL.FTZ R6, R90, R111 ;  /* 0x0000006f5a067220 */ /* 0x000fe20000410000 */
[--C-:B------:R-:W-:Y:S01]  /*0660*/  HADD2.F32 R11, -RZ, R14.reuse.H0_H0 ;  /* 0x2000000eff0b7230 */ /* 0x100fe20000004100 */
[----:B------:R-:W-:Y:S01]  /*0670*/  FMUL.FTZ R5, R119, R8 ;  /* 0x0000000877057220 */ /* 0x000fe20000410000 */
[----:B------:R-:W-:Y:S01]  /*0680*/  HADD2.F32 R13, -RZ, R14.H1_H1 ;  /* 0x3000000eff0d7230 */ /* 0x000fe20000004100 */
        /* <DEDUP_REMOVED lines=48> */
.L_x_1158:
[----:B0-----:R-:W-:Y:S05]  /*0990*/  BSYNC B1 ;  /* 0x0000000000017941 */ /* 0x001fea0003800000 */
.L_x_1157:
[----:B------:R-:W-:Y:S01]  /*09a0*/  BSSY B1, `(.L_x_1159) ;  /* 0x000004f000017945 */ /* 0x000fe20003800000 */
[----:B------:R-:W-:Y:S05]  /*09b0*/  @!P4 BRA `(.L_x_1160) ;  /* 0x000004d00000c947 */ /* 0x000fea0003800000 */
[----:B------:R-:W-:Y:S01]  /*09c0*/  HFMA2.MMA R84, -RZ, RZ, 0, 9.5367431640625e-07 ;  /* 0x00000010ff547435 */ /* 0x000fe200000001ff */
[----:B------:R-:W-:-:S04]  /*09d0*/  LEA R80, P0, R111, c[0x0][0x188], 0x5 ;  /* 0x000062006f507a11 */ /* 0x000fc800078028ff */
[----:B------:R-:W-:-:S05]  /*09e0*/  LEA.HI.X R81, R111, c[0x0][0x18c], RZ, 0x5, P0 ;  /* 0x000063006f517a11 */ /* 0x000fca00000f2cff */
[----:B------:R-:W-:Y:S01]  /*09f0*/  IMAD.WIDE.U32 R84, R111, R84, c[0x0][0x208] ;  /* 0x000082006f547625 */ /* 0x000fe200078e0054 */
[----:B------:R0:W2:Y:S05]  /*0a00*/  LDG.E.128 R76, [R80.64] ;  /* 0x00000004504c7981 */ /* 0x0000aa000c1e1d00 */
        /* <DEDUP_REMOVED lines=11> */
[--C-:B---3--:R-:W-:Y:S01]  /*0ac0*/  HADD2.F32 R81, -RZ, R84.reuse.H0_H0 ;  /* 0x20000054ff517230 */ /* 0x108fe20000004100 */
[----:B------:R-:W-:Y:S01]  /*0ad0*/  FADD.FTZ R125, -R96, R77 ;  /* 0x0000004d607d7221 */ /* 0x000fe20000010100 */
[----:B------:R-:W-:-:S03]  /*0ae0*/  HADD2.F32 R84, -RZ, R84.H1_H1 ;  /* 0x30000054ff547230 */ /* 0x000fc60000004100 */
[----:B------:R-:W-:Y:S02]  /*0af0*/  FADD.FTZ R28, R28, R81 ;  /* 0x000000511c1c7221 */ /* 0x000fe40000010000 */
[-C--:B------:R-:W-:Y:S02]  /*0b00*/  FFMA.FTZ R44, R101, R81.reuse, R44 ;  /* 0x00000051652c7223 */ /* 0x080fe4000001002c */
[----:B------:R-:W-:Y:S01]  /*0b10*/  FMUL.FTZ R81, R110, R81 ;  /* 0x000000516e517220 */ /* 0x000fe20000410000 */
[----:B0-----:R-:W-:Y:S01]  /*0b20*/  HADD2.F32 R92, -RZ, R85.H0_H0 ;  /* 0x20000055ff5c7230 */ /* 0x001fe20000004100 */
        /* <DEDUP_REMOVED lines=8> */
[----:B------:R-:W-:Y:S01]  /*0bb0*/  HADD2.F32 R94, -RZ, R85.H1_H1 ;  /* 0x30000055ff5e7230 */ /* 0x000fe20000004100 */
[----:B------:R-:W-:-:S02]  /*0bc0*/  FADD.FTZ R77, -R96, R82 ;  /* 0x00000052604d7221 */ /* 0x000fc40000010100 */
[----:B------:R-:W-:Y:S02]  /*0bd0*/  FMUL.FTZ R82, R90, R123 ;  /* 0x0000007b5a527220 */ /* 0x000fe40000410000 */
[----:B------:R-:W-:Y:S02]  /*0be0*/  FMUL.FTZ R85, R107, R92 ;  /* 0x0000005c6b557220 */ /* 0x000fe40000410000 */
[----:B------:R-:W-:Y:S02]  /*0bf0*/  FADD.FTZ R108, R108, R83 ;  /* 0x000000536c6c7221 */ /* 0x000fe40000010000 */
[C---:B------:R-:W-:Y:S01]  /*0c00*/  FFMA.FTZ R97, R80.reuse, R83, R97 ;  /* 0x0000005350617223 */ /* 0x040fe20000010061 */
[----:B------:R-:W-:Y:S01]  /*0c10*/  HADD2.F32 R78, -RZ, R86.H0_H0 ;  /* 0x20000056ff4e7230 */ /* 0x000fe20000004100 */
[----:B------:R-:W-:Y:S01]  /*0c20*/  FADD.FTZ R29, R29, R84 ;  /* 0x000000541d1d7221 */ /* 0x000fe20000010000 */
[--C-:B------:R-:W-:Y:S01]  /*0c30*/  HADD2.F32 R111, -RZ, R87.reuse.H0_H0 ;  /* 0x20000057ff6f7230 */ /* 0x100fe20000004100 */
[----:B------:R-:W-:Y:S01]  /*0c40*/  FFMA.FTZ R45, R80, R84, R45 ;  /* 0x00000054502d7223 */ /* 0x000fe2000001002d */
[----:B------:R-:W-:Y:S01]  /*0c50*/  HADD2.F32 R76, -RZ, R87.H1_H1 ;  /* 0x30000057ff4c7230 */ /* 0x000fe20000004100 */
[----:B------:R-:W-:-:S02]  /*0c60*/  FMUL.FTZ R84, R90, R99 ;  /* 0x000000635a547220 */ /* 0x000fc40000410000 */
[----:B------:R-:W-:Y:S02]  /*0c70*/  FMUL.FTZ R87, R106, R94 ;  /* 0x0000005e6a577220 */ /* 0x000fe40000410000 */
[----:B------:R-:W-:Y:S02]  /*0c80*/  FADD.FTZ R108, R108, R85 ;  /* 0x000000556c6c7221 */ /* 0x000fe40000010000 */
[----:B------:R-:W-:Y:S01]  /*0c90*/  FFMA.FTZ R97, R82, R85, R97 ;  /* 0x0000005552617223 */ /* 0x000fe20000010061 */
[----:B------:R-:W-:Y:S01]  /*0ca0*/  HADD2.F32 R93, -RZ, R86.H1_H1 ;  /* 0x30000056ff5d7230 */ /* 0x000fe20000004100 */
        /* <DEDUP_REMOVED lines=30> */
.L_x_1160:
[----:B------:R-:W-:Y:S05]  /*0e90*/  BSYNC B1 ;  /* 0x0000000000017941 */ /* 0x000fea0003800000 */
.L_x_1159:
[----:B------:R-:W-:Y:S05]  /*0ea0*/  BRA.DIV ~URZ, `(.L_x_1161) ;  /* 0x000014427f007947 */ /* 0x000fea000b800000 */
[----:B------:R0:W1:Y:S02]  /*0eb0*/  SHFL.BFLY PT, R78, R108, 0x1, 0x1f ;  /* 0x0c201f006c4e7f89 */ /* 0x00006400000e0000 */
.L_x_1168:
        /* <DEDUP_REMOVED lines=18> */
.L_x_1169:
        /* <DEDUP_REMOVED lines=24> */
[----:B------:R-:W-:Y:S01]  /*1160*/  @P1 F2FP.PACK_AB R78, RZ, R76 ;  /* 0x0000004cff4e123e */ /* 0x000fe200000000ff */
[----:B------:R-:W-:Y:S01]  /*1170*/  FADD.FTZ R125, R10, -R123 ;  /* 0x8000007b0a7d7221 */ /* 0x000fe20000010000 */
[----:B------:R-:W-:Y:S01]  /*1180*/  SEL R65, R76, R65, P2 ;  /* 0x000000414c417207 */ /* 0x000fe20001000000 */
[C---:B------:R-:W-:Y:S01]  /*1190*/  FMUL.FTZ R123, R90.reuse, R79 ;  /* 0x0000004f5a7b7220 */ /* 0x040fe20000410000 */
[----:B------:R-:W-:Y:S01]  /*11a0*/  @P1 F2FP.PACK_AB R97, RZ, R77 ;  /* 0x0000004dff61123e */ /* 0x000fe200000000ff */
[----:B------:R-:W-:Y:S01]  /*11b0*/  FMUL.FTZ R122, R90, R125 ;  /* 0x0000007d5a7a7220 */ /* 0x000fe20000410000 */
[----:B------:R-:W-:Y:S01]  /*11c0*/  SEL R64, R77, R64, P2 ;  /* 0x000000404d407207 */ /* 0x000fe20001000000 */
[----:B------:R-:W-:Y:S01]  /*11d0*/  @P0 FADD.FTZ R123, R22, R123 ;  /* 0x0000007b167b0221 */ /* 0x000fe20000010000 */
[----:B------:R-:W-:Y:S01]  /*11e0*/  F2FP.PACK_AB R76, R76, R77 ;  /* 0x0000004d4c4c723e */ /* 0x000fe200000000ff */
[----:B------:R-:W-:Y:S01]  /*11f0*/  FFMA.FTZ R77, R9, R111, R108 ;  /* 0x0000006f094d7223 */ /* 0x000fe2000001006c */
[----:B------:R-:W-:Y:S01]  /*1200*/  @P1 PRMT R68, R97, 0x7610, R68 ;  /* 0x0000761061441816 */ /* 0x000fe20000000044 */
[----:B------:R-:W-:Y:S01]  /*1210*/  @P0 FADD.FTZ R122, R23, R122 ;  /* 0x0000007a177a0221 */ /* 0x000fe20000010000 */
[----:B------:R-:W-:Y:S01]  /*1220*/  @P1 F2FP.PACK_AB R124, RZ, R123 ;  /* 0x0000007bff7c123e */ /* 0x000fe200000000ff */
[----:B------:R-:W-:Y:S01]  /*1230*/  FADD.FTZ R77, R11, -R77 ;  /* 0x8000004d0b4d7221 */ /* 0x000fe20000010000 */
[----:B------:R-:W-:-:S02]  /*1240*/  SEL R66, R123, R66, P2 ;  /* 0x000000427b427207 */ /* 0x000fc40001000000 */
[----:B------:R-:W-:Y:S01]  /*1250*/  @P1 F2FP.PACK_AB R96, RZ, R122 ;  /* 0x0000007aff60123e */ /* 0x000fe200000000ff */
[----:B------:R-:W-:Y:S01]  /*1260*/  FMUL.FTZ R79, R90, R77 ;  /* 0x0000004d5a4f7220 */ /* 0x000fe20000410000 */
[C---:B------:R-:W-:Y:S02]  /*1270*/  SEL R67, R122.reuse, R67, P2 ;  /* 0x000000437a437207 */ /* 0x040fe40001000000 */
[----:B------:R-:W-:Y:S01]  /*1280*/  F2FP.PACK_AB R77, R122, R123 ;  /* 0x0000007b7a4d723e */ /* 0x000fe200000000ff */
        /* <DEDUP_REMOVED lines=9> */
[----:B------:R-:W-:Y:S01]  /*1320*/  @P1 F2FP.PACK_AB R97, RZ, R79 ;  /* 0x0000004fff61123e */ /* 0x000fe200000000ff */
[----:B------:R-:W-:Y:S01]  /*1330*/  @P0 FADD.FTZ R122, R17, R122 ;  /* 0x0000007a117a0221 */ /* 0x000fe20000010000 */
[----:B------:R-:W-:Y:S01]  /*1340*/  SEL R72, R79, R72, P2 ;  /* 0x000000484f487207 */ /* 0x000fe20001000000 */
[----:B------:R-:W-:Y:S01]  /*1350*/  FMUL.FTZ R123, R90, R123 ;  /* 0x0000007b5a7b7220 */ /* 0x000fe20000410000 */
[----:B------:R-:W-:Y:S02]  /*1360*/  @P1 PRMT R70, R97, 0x7610, R70 ;  /* 0x0000761061461816 */ /* 0x000fe40000000046 */
[----:B------:R-:W-:Y:S01]  /*1370*/  @P1 F2FP.PACK_AB R78, RZ, R122 ;  /* 0x0000007aff4e123e */ /* 0x000fe200000000ff */
[----:B------:R-:W-:Y:S01]  /*1380*/  @P0 FADD.FTZ R123, R18, R123 ;  /* 0x0000007b127b0221 */ /* 0x000fe20000010000 */
[----:B------:R-:W-:-:S02]  /*1390*/  SEL R73, R122, R73, P2 ;  /* 0x000000497a497207 */ /* 0x000fc40001000000 */
[----:B------:R-:W-:Y:S01]  /*13a0*/  @P1 PRMT R70, R70, 0x5410, R78 ;  /* 0x0000541046461816 */ /* 0x000fe2000000004e */
[----:B------:R-:W-:Y:S01]  /*13b0*/  FFMA.FTZ R78, R88, R111, R108 ;  /* 0x0000006f584e7223 */ /* 0x000fe2000001006c */
[----:B------:R-:W-:Y:S02]  /*13c0*/  @P1 F2FP.PACK_AB R97, RZ, R123 ;  /* 0x0000007bff61123e */ /* 0x000fe400000000ff */
[----:B------:R-:W-:Y:S02]  /*13d0*/  SEL R74, R123, R74, P2 ;  /* 0x0000004a7b4a7207 */ /* 0x000fe40001000000 */
[----:B------:R-:W-:Y:S01]  /*13e0*/  @P1 PRMT R71, R97, 0x7610, R71 ;  /* 0x0000761061471816 */ /* 0x000fe20000000047 */
[----:B------:R-:W-:-:S04]  /*13f0*/  FADD.FTZ R97, R89, -R78 ;  /* 0x8000004e59617221 */ /* 0x000fc80000010000 */
[----:B------:R-:W-:Y:S01]  /*1400*/  FMUL.FTZ R124, R90, R97 ;  /* 0x000000615a7c7220 */ /* 0x000fe20000410000 */
[----:B------:R-:W-:-:S03]  /*1410*/  @P2 MOV R97, 0x20 ;  /* 0x0000002000612802 */ /* 0x000fc60000000f00 */
[----:B------:R-:W-:Y:S02]  /*1420*/  @P0 FADD.FTZ R124, R19, R124 ;  /* 0x0000007c137c0221 */ /* 0x000fe40000010000 */
[----:B------:R-:W-:-:S03]  /*1430*/  @P2 IMAD.WIDE.U32 R96, R2, R97, c[0x0][0x258] ;  /* 0x0000960002602625 */ /* 0x000fc600078e0061 */
[----:B------:R-:W-:Y:S02]  /*1440*/  @P1 F2FP.PACK_AB R78, RZ, R124 ;  /* 0x0000007cff4e123e */ /* 0x000fe400000000ff */
[----:B------:R-:W-:Y:S01]  /*1450*/  SEL R75, R124, R75, P2 ;  /* 0x0000004b7c4b7207 */ /* 0x000fe20001000000 */
[----:B------:R-:W-:Y:S01]  /*1460*/  @P2 STG.E.128 [R96.64], R64 ;  /* 0x0000004060002986 */ /* 0x000fe2000c101d04 */
[----:B------:R-:W-:Y:S02]  /*1470*/  @P1 PRMT R71, R71, 0x5410, R78 ;  /* 0x0000541047471816 */ /* 0x000fe4000000004e */
[----:B------:R-:W-:Y:S01]  /*1480*/  F2FP.PACK_AB R78, R122, R79 ;  /* 0x0000004f7a4e723e */ /* 0x000fe200000000ff */
[----:B------:R0:W-:Y:S01]  /*1490*/  @P2 STG.E.128 [R96.64+0x10], R72 ;  /* 0x0000104860002986 */ /* 0x0001e2000c101d04 */
[----:B------:R-:W-:Y:S01]  /*14a0*/  F2FP.PACK_AB R79, R124, R123 ;  /* 0x0000007b7c4f723e */ /* 0x000fe200000000ff */
[----:B------:R-:W-:-:S10]  /*14b0*/  HFMA2.MMA R123, -RZ, RZ, 0, 9.5367431640625e-07 ;  /* 0x00000010ff7b7435 */ /* 0x000fd400000001ff */
[----:B0-----:R-:W-:-:S05]  /*14c0*/  IMAD.WIDE.U32 R96, R2, R123, c[0x0][0x248] ;  /* 0x0000920002607625 */ /* 0x001fca00078e007b */
[----:B------:R0:W-:Y:S02]  /*14d0*/  STG.E.128 [R96.64], R76 ;  /* 0x0000004c60007986 */ /* 0x0001e4000c101d04 */
[----:B0-----:R-:W-:-:S04]  /*14e0*/  @P1 LEA R76, P0, R2, c[0x0][0x250], 0x4 ;  /* 0x00009400024c1a11 */ /* 0x001fc800078020ff */
[C---:B------:R-:W-:Y:S02]  /*14f0*/  @P1 LEA.HI.X R77, R2.reuse, c[0x0][0x254], RZ, 0x4, P0 ;  /* 0x00009500024d1a11 */ /* 0x040fe400000f24ff */
[----:B------:R-:W-:-:S03]  /*1500*/  IADD3 R2, R2, 0x20, RZ ;  /* 0x0000002002027810 */ /* 0x000fc60007ffe0ff */
[----:B------:R0:W-:Y:S04]  /*1510*/  @P1 STG.E.128 [R76.64], R68 ;  /* 0x000000444c001986 */ /* 0x0001e8000c101d04 */
.L_x_1164:
[----:B------:R-:W-:Y:S05]  /*1520*/  BSYNC B1 ;  /* 0x0000000000017941 */ /* 0x000fea0003800000 */
.L_x_1163:
        /* <DEDUP_REMOVED lines=51> */
[-C--:B------:R-:W-:Y:S02]  /*1860*/  @P2 F2FP.PACK_AB R78, RZ, R111.reuse ;  /* 0x0000006fff4e223e */ /* 0x080fe400000000ff */
[----:B------:R-:W-:Y:S01]  /*1870*/  @P2 F2FP.PACK_AB R123, RZ, R76 ;  /* 0x0000004cff7b223e */ /* 0x000fe200000000ff */
[----:B------:R0:W-:Y:S01]  /*1880*/  @P1 STG.E.128 [R96.64+0x10], R72 ;  /* 0x0000104860001986 */ /* 0x0001e2000c101d04 */
[----:B------:R-:W-:Y:S02]  /*1890*/  @P2 PRMT R70, R78, 0x7610, R70 ;  /* 0x000076104e462816 */ /* 0x000fe40000000046 */
[----:B------:R-:W-:Y:S02]  /*18a0*/  F2FP.PACK_AB R78, R124, R111 ;  /* 0x0000006f7c4e723e */ /* 0x000fe400000000ff */
[----:B------:R-:W-:-:S02]  /*18b0*/  @P2 F2FP.PACK_AB R111, RZ, R124 ;  /* 0x0000007cff6f223e */ /* 0x000fc400000000ff */
[-C--:B------:R-:W-:Y:S02]  /*18c0*/  @P2 F2FP.PACK_AB R124, RZ, R79.reuse ;  /* 0x0000004fff7c223e */ /* 0x080fe400000000ff */
[----:B------:R-:W-:Y:S02]  /*18d0*/  F2FP.PACK_AB R76, R108, R76 ;  /* 0x0000004c6c4c723e */ /* 0x000fe400000000ff */
[----:B------:R-:W-:Y:S02]  /*18e0*/  F2FP.PACK_AB R79, R125, R79 ;  /* 0x0000004f7d4f723e */ /* 0x000fe400000000ff */
[----:B------:R-:W-:Y:S02]  /*18f0*/  @P2 F2FP.PACK_AB R90, RZ, R108 ;  /* 0x0000006cff5a223e */ /* 0x000fe400000000ff */
[----:B------:R-:W-:Y:S02]  /*1900*/  @P2 F2FP.PACK_AB R108, RZ, R125 ;  /* 0x0000007dff6c223e */ /* 0x000fe400000000ff */
[----:B------:R-:W-:-:S02]  /*1910*/  @P2 PRMT R68, R123, 0x7610, R68 ;  /* 0x000076107b442816 */ /* 0x000fc40000000044 */
[-C--:B0-----:R-:W-:Y:S02]  /*1920*/  @P2 F2FP.PACK_AB R97, RZ, R77.reuse ;  /* 0x0000004dff61223e */ /* 0x081fe400000000ff */
[----:B------:R-:W-:Y:S02]  /*1930*/  F2FP.PACK_AB R77, R122, R77 ;  /* 0x0000004d7a4d723e */ /* 0x000fe400000000ff */
[----:B------:R-:W-:Y:S01]  /*1940*/  @P2 PRMT R69, R97, 0x7610, R69 ;  /* 0x0000761061452816 */ /* 0x000fe20000000045 */
[----:B------:R-:W-:Y:S01]  /*1950*/  HFMA2.MMA R97, -RZ, RZ, 0, 9.5367431640625e-07 ;  /* 0x00000010ff617435 */ /* 0x000fe200000001ff */
[----:B------:R-:W-:Y:S02]  /*1960*/  @P2 F2FP.PACK_AB R122, RZ, R122 ;  /* 0x0000007aff7a223e */ /* 0x000fe400000000ff */
        /* <DEDUP_REMOVED lines=10> */
.L_x_1166:
[----:B------:R-:W-:Y:S05]  /*1a10*/  BSYNC B1 ;  /* 0x0000000000017941 */ /* 0x000fea0003800000 */
.L_x_1165:
[----:B0-----:R-:W-:-:S04]  /*1a20*/  MOV R77, c[0x0][0x160] ;  /* 0x00005800004d7a02 */ /* 0x001fc80000000f00 */
[----:B------:R-:W-:-:S04]  /*1a30*/  LEA R0, R77, R0, 0x2 ;  /* 0x000000004d007211 */ /* 0x000fc800078e10ff */
[----:B------:R-:W-:-:S13]  /*1a40*/  ISETP.GE.AND P0, PT, R0, c[0x0][0x164], PT ;  /* 0x0000590000007a0c */ /* 0x000fda0003f06270 */
[----:B-----5:R-:W-:Y:S01]  /*1a50*/  @P0 CALL.REL.NOINC `(.L_x_1156) ;  /* 0x0000001000000944 */ /* 0x020fe20003c00000 */
[----:B------:R-:W-:Y:S05]  /*1a60*/  BRA `(.L_x_1167) ;  /* 0xffffe93000007947 */ /* 0x000fea000383ffff */
.L_x_1156:
[----:B0-----:R-:W-:Y:S05]  /*1a70*/  BSYNC B0 ;  /* 0x0000000000007941 */ /* 0x001fea0003800000 */
.L_x_1155:
        /* <DEDUP_REMOVED lines=135> */
.L_x_1161:
[----:B------:R-:W-:Y:S01]  /*22f0*/  HFMA2.MMA R96, -RZ, RZ, 0, 5.9604644775390625e-08 ;  /* 0x00000001ff607435 */ /* 0x000fe200000001ff */
[----:B------:R-:W-:-:S02]  /*2300*/  MOV R111, R108 ;  /* 0x0000006c006f7202 */ /* 0x000fc40000000f00 */
[----:B------:R-:W-:Y:S02]  /*2310*/  MOV R77, 0x1f ;  /* 0x0000001f004d7802 */ /* 0x000fe40000000f00 */
[----:B------:R-:W-:Y:S02]  /*2320*/  MOV R79, 0xffffffff ;  /* 0xffffffff004f7802 */ /* 0x000fe40000000f00 */
[----:B------:R-:W-:Y:S02]  /*2330*/  MOV R76, 0x2350 ;  /* 0x00002350004c7802 */ /* 0x000fe40000000f00 */
[----:B-----5:R-:W-:Y:S05]  /*2340*/  CALL.REL.NOINC `($__internal_74_$__cuda_sm70_shflsync_bfly_p) ;  /* 0x0000045000007944 */ /* 0x020fea0003c00000 */
[----:B-1----:R-:W-:Y:S01]  /*2350*/  MOV R78, R79 ;  /* 0x0000004f004e7202 */ /* 0x002fe20000000f00 */
[----:B------:R-:W-:Y:S05]  /*2360*/  BRA `(.L_x_1168) ;  /* 0xffffeb5000007947 */ /* 0x000fea000383ffff */
.L_x_1162:
[----:B------:R-:W-:Y:S01]  /*2370*/  HFMA2.MMA R96, -RZ, RZ, 0, 5.9604644775390625e-08 ;  /* 0x00000001ff607435 */ /* 0x000fe200000001ff */
[----:B------:R-:W-:Y:S02]  /*2380*/  MOV R111, R97 ;  /* 0x00000061006f7202 */ /* 0x000fe40000000f00 */
[----:B------:R-:W-:Y:S02]  /*2390*/  MOV R77, 0x1f ;  /* 0x0000001f004d7802 */ /* 0x000fe40000000f00 */
[----:B------:R-:W-:-:S02]  /*23a0*/  MOV R79, 0xffffffff ;  /* 0xffffffff004f7802 */ /* 0x000fc40000000f00 */
[----:B------:R-:W-:Y:S02]  /*23b0*/  MOV R76, 0x23d0 ;  /* 0x000023d0004c7802 */ /* 0x000fe40000000f00 */
[----:B01---5:R-:W-:Y:S05]  /*23c0*/  CALL.REL.NOINC `($__internal_74_$__cuda_sm70_shflsync_bfly_p) ;  /* 0x000003d000007944 */ /* 0x023fea0003c00000 */
[----:B------:R-:W-:Y:S01]  /*23d0*/  FADD.FTZ R108, R78, R108 ;  /* 0x0000006c4e6c7221 */ /* 0x000fe20000010000 */
[----:B------:R-:W-:Y:S01]  /*23e0*/  HFMA2.MMA R96, -RZ, RZ, 0, 1.1920928955078125e-07 ;  /* 0x00000002ff607435 */ /* 0x000fe200000001ff */
[----:B-1----:R-:W-:Y:S01]  /*23f0*/  FADD.FTZ R97, R97, R79 ;  /* 0x0000004f61617221 */ /* 0x002fe20000010000 */
[----:B------:R-:W-:Y:S02]  /*2400*/  MOV R77, 0x1f ;  /* 0x0000001f004d7802 */ /* 0x000fe40000000f00 */
[----:B------:R-:W-:Y:S02]  /*2410*/  MOV R79, 0xffffffff ;  /* 0xffffffff004f7802 */ /* 0x000fe40000000f00 */
[----:B------:R-:W-:Y:S02]  /*2420*/  MOV R111, R108 ;  /* 0x0000006c006f7202 */ /* 0x000fe40000000f00 */
[----:B------:R-:W-:Y:S02]  /*2430*/  MOV R76, 0x2450 ;  /* 0x00002450004c7802 */ /* 0x000fe40000000f00 */
[----:B------:R-:W-:Y:S05]  /*2440*/  CALL.REL.NOINC `($__internal_74_$__cuda_sm70_shflsync_bfly_p) ;  /* 0x0000035000007944 */ /* 0x000fea0003c00000 */
[----:B------:R-:W-:Y:S01]  /*2450*/  HFMA2.MMA R96, -RZ, RZ, 0, 1.1920928955078125e-07 ;  /* 0x00000002ff607435 */ /* 0x000fe200000001ff */
[----:B-1----:R-:W-:-:S02]  /*2460*/  MOV R78, R79 ;  /* 0x0000004f004e7202 */ /* 0x002fc40000000f00 */
[----:B------:R-:W-:Y:S02]  /*2470*/  MOV R111, R97 ;  /* 0x00000061006f7202 */ /* 0x000fe40000000f00 */
[----:B------:R-:W-:Y:S02]  /*2480*/  MOV R77, 0x1f ;  /* 0x0000001f004d7802 */ /* 0x000fe40000000f00 */
[----:B------:R-:W-:Y:S02]  /*2490*/  MOV R79, 0xffffffff ;  /* 0xffffffff004f7802 */ /* 0x000fe40000000f00 */
[----:B------:R-:W-:Y:S02]  /*24a0*/  MOV R76, 0x24c0 ;  /* 0x000024c0004c7802 */ /* 0x000fe40000000f00 */
[----:B------:R-:W-:Y:S05]  /*24b0*/  CALL.REL.NOINC `($__internal_74_$__cuda_sm70_shflsync_bfly_p) ;  /* 0x000002e000007944 */ /* 0x000fea0003c00000 */
[----:B------:R-:W-:Y:S01]  /*24c0*/  FADD.FTZ R108, R78, R108 ;  /* 0x0000006c4e6c7221 */ /* 0x000fe20000010000 */
[----:B------:R-:W-:Y:S01]  /*24d0*/  HFMA2.MMA R96, -RZ, RZ, 0, 2.384185791015625e-07 ;  /* 0x00000004ff607435 */ /* 0x000fe200000001ff */
[----:B-1----:R-:W-:Y:S01]  /*24e0*/  FADD.FTZ R97, R97, R79 ;  /* 0x0000004f61617221 */ /* 0x002fe20000010000 */
[----:B------:R-:W-:Y:S02]  /*24f0*/  MOV R77, 0x1f ;  /* 0x0000001f004d7802 */ /* 0x000fe40000000f00 */
[----:B------:R-:W-:-:S02]  /*2500*/  MOV R79, 0xffffffff ;  /* 0xffffffff004f7802 */ /* 0x000fc40000000f00 */
[----:B------:R-:W-:Y:S02]  /*2510*/  MOV R111, R108 ;  /* 0x0000006c006f7202 */ /* 0x000fe40000000f00 */
[----:B------:R-:W-:Y:S02]  /*2520*/  MOV R76, 0x2540 ;  /* 0x00002540004c7802 */ /* 0x000fe40000000f00 */
[----:B------:R-:W-:Y:S05]  /*2530*/  CALL.REL.NOINC `($__internal_74_$__cuda_sm70_shflsync_bfly_p) ;  /* 0x0000026000007944 */ /* 0x000fea0003c00000 */
[----:B------:R-:W-:Y:S01]  /*2540*/  HFMA2.MMA R96, -RZ, RZ, 0, 2.384185791015625e-07 ;  /* 0x00000004ff607435 */ /* 0x000fe200000001ff */
[----:B-1----:R-:W-:Y:S02]  /*2550*/  MOV R78, R79 ;  /* 0x0000004f004e7202 */ /* 0x002fe40000000f00 */
[----:B------:R-:W-:Y:S02]  /*2560*/  MOV R111, R97 ;  /* 0x00000061006f7202 */ /* 0x000fe40000000f00 */
[----:B------:R-:W-:Y:S02]  /*2570*/  MOV R77, 0x1f ;  /* 0x0000001f004d7802 */ /* 0x000fe40000000f00 */
[----:B------:R-:W-:Y:S02]  /*2580*/  MOV R79, 0xffffffff ;  /* 0xffffffff004f7802 */ /* 0x000fe40000000f00 */
[----:B------:R-:W-:-:S02]  /*2590*/  MOV R76, 0x25b0 ;  /* 0x000025b0004c7802 */ /* 0x000fc40000000f00 */
[----:B------:R-:W-:Y:S05]  /*25a0*/  CALL.REL.NOINC `($__internal_74_$__cuda_sm70_shflsync_bfly_p) ;  /* 0x000001f000007944 */ /* 0x000fea0003c00000 */
[----:B------:R-:W-:Y:S01]  /*25b0*/  FADD.FTZ R108, R78, R108 ;  /* 0x0000006c4e6c7221 */ /* 0x000fe20000010000 */
[----:B------:R-:W-:Y:S01]  /*25c0*/  HFMA2.MMA R96, -RZ, RZ, 0, 4.76837158203125e-07 ;  /* 0x00000008ff607435 */ /* 0x000fe200000001ff */
[----:B-1----:R-:W-:Y:S01]  /*25d0*/  FADD.FTZ R97, R97, R79 ;  /* 0x0000004f61617221 */ /* 0x002fe20000010000 */
[----:B------:R-:W-:-:S02]  /*25e0*/  MOV R77, 0x1f ;  /* 0x0000001f004d7802 */ /* 0x000fc40000000f00 */
[----:B------:R-:W-:Y:S02]  /*25f0*/  MOV R79, 0xffffffff ;  /* 0xffffffff004f7802 */ /* 0x000fe40000000f00 */
[----:B------:R-:W-:Y:S02]  /*2600*/  MOV R111, R108 ;  /* 0x0000006c006f7202 */ /* 0x000fe40000000f00 */
[----:B------:R-:W-:Y:S02]  /*2610*/  MOV R76, 0x2630 ;  /* 0x00002630004c7802 */ /* 0x000fe40000000f00 */
[----:B------:R-:W-:Y:S05]  /*2620*/  CALL.REL.NOINC `($__internal_74_$__cuda_sm70_shflsync_bfly_p) ;  /* 0x0000017000007944 */ /* 0x000fea0003c00000 */
[----:B------:R-:W-:Y:S01]  /*2630*/  HFMA2.MMA R96, -RZ, RZ, 0, 4.76837158203125e-07 ;  /* 0x00000008ff607435 */ /* 0x000fe200000001ff */
[----:B-1----:R-:W-:Y:S02]  /*2640*/  MOV R78, R79 ;  /* 0x0000004f004e7202 */ /* 0x002fe40000000f00 */
[----:B------:R-:W-:Y:S02]  /*2650*/  MOV R111, R97 ;  /* 0x00000061006f7202 */ /* 0x000fe40000000f00 */
[----:B------:R-:W-:Y:S02]  /*2660*/  MOV R77, 0x1f ;  /* 0x0000001f004d7802 */ /* 0x000fe40000000f00 */
[----:B------:R-:W-:-:S02]  /*2670*/  MOV R79, 0xffffffff ;  /* 0xffffffff004f7802 */ /* 0x000fc40000000f00 */
[----:B------:R-:W-:Y:S02]  /*2680*/  MOV R76, 0x26a0 ;  /* 0x000026a0004c7802 */ /* 0x000fe40000000f00 */
[----:B------:R-:W-:Y:S05]  /*2690*/  CALL.REL.NOINC `($__internal_74_$__cuda_sm70_shflsync_bfly_p) ;  /* 0x0000010000007944 */ /* 0x000fea0003c00000 */
[----:B------:R-:W-:Y:S01]  /*26a0*/  FADD.FTZ R108, R78, R108 ;  /* 0x0000006c4e6c7221 */ /* 0x000fe20000010000 */
[----:B------:R-:W-:Y:S01]  /*26b0*/  HFMA2.MMA R96, -RZ, RZ, 0, 9.5367431640625e-07 ;  /* 0x00000010ff607435 */ /* 0x000fe200000001ff */
[----:B-1----:R-:W-:Y:S01]  /*26c0*/  FADD.FTZ R78, R97, R79 ;  /* 0x0000004f614e7221 */ /* 0x002fe20000010000 */
[----:B------:R-:W-:Y:S02]  /*26d0*/  MOV R77, 0x1f ;  /* 0x0000001f004d7802 */ /* 0x000fe40000000f00 */
[----:B------:R-:W-:Y:S02]  /*26e0*/  MOV R79, 0xffffffff ;  /* 0xffffffff004f7802 */ /* 0x000fe40000000f00 */
[----:B------:R-:W-:Y:S02]  /*26f0*/  MOV R111, R108 ;  /* 0x0000006c006f7202 */ /* 0x000fe40000000f00 */
[----:B------:R-:W-:Y:S02]  /*2700*/  MOV R76, 0x2720 ;  /* 0x00002720004c7802 */ /* 0x000fe40000000f00 */
[----:B------:R-:W-:Y:S05]  /*2710*/  CALL.REL.NOINC `($__internal_74_$__cuda_sm70_shflsync_bfly_p) ;  /* 0x0000008000007944 */ /* 0x000fea0003c00000 */
[----:B------:R-:W-:Y:S01]  /*2720*/  HFMA2.MMA R96, -RZ, RZ, 0, 9.5367431640625e-07 ;  /* 0x00000010ff607435 */ /* 0x000fe200000001ff */
[----:B-1----:R-:W-:-:S02]  /*2730*/  MOV R97, R79 ;  /* 0x0000004f00617202 */ /* 0x002fc40000000f00 */
[----:B------:R-:W-:Y:S02]  /*2740*/  MOV R111, R78 ;  /* 0x0000004e006f7202 */ /* 0x000fe40000000f00 */
[----:B------:R-:W-:Y:S02]  /*2750*/  MOV R77, 0x1f ;  /* 0x0000001f004d7802 */ /* 0x000fe40000000f00 */
[----:B------:R-:W-:Y:S02]  /*2760*/  MOV R79, 0xffffffff ;  /* 0xffffffff004f7802 */ /* 0x000fe40000000f00 */
[----:B------:R-:W-:Y:S02]  /*2770*/  MOV R76, 0x2790 ;  /* 0x00002790004c7802 */ /* 0x000fe40000000f00 */
[----:B------:R-:W-:Y:S05]  /*2780*/  CALL.REL.NOINC `($__internal_74_$__cuda_sm70_shflsync_bfly_p) ;  /* 0x0000001000007944 */ /* 0x000fea0003c00000 */
[----:B-1----:R-:W-:Y:S05]  /*2790*/  BRA `(.L_x_1169) ;  /* 0xffffe84000007947 */ /* 0x002fea000383ffff */
        .weak           $__internal_74_$__cuda_sm70_shflsync_bfly_p
        .type           $__internal_74_$__cuda_sm70_shflsync_bfly_p,@function
        .size           $__internal_74_$__cuda_sm70_shflsync_bfly_p,(.L_x_2020 - $__internal_74_$__cuda_sm70_shflsync_bfly_p)
$__internal_74_$__cuda_sm70_shflsync_bfly_p:
[----:B------:R-:W-:Y:S04]  /*27a0*/  WARPSYNC R79 ;  /* 0x0000004f00007348 */ /* 0x000fe80003800000 */
[----:B------:R0:W1:Y:S02]  /*27b0*/  SHFL.BFLY PT, R79, R111, R96, R77 ;  /* 0x0c0000606f4f7389 */ /* 0x00006400000e004d */
[----:B0-----:R-:W-:-:S06]  /*27c0*/  HFMA2.MMA R77, -RZ, RZ, 0, 0 ;  /* 0x00000000ff4d7435 */ /* 0x001fcc00000001ff */
[----:B------:R-:W-:Y:S05]  /*27d0*/  RET.REL.NODEC R76 `(_ZN10layer_norm31ln_parallel_residual_bwd_kernelINS_13Kernel_traitsI6__halfS2_fS2_fjLj512ELj1ELj4ELj1ELj16ENS_18Kernel_traits_baseILj512ES2_S2_fS2_fjLj128EEEEELb0ELb1ELb0EEEvNS_9BwdParamsE) ;  /* 0xffffd8204c007950 */ /* 0x000fea0003c3ffff */
.L_x_1170:
        /* <DEDUP_REMOVED lines=10> */
.L_x_2020:


//--------------------- .text._ZN10layer_norm31ln_parallel_residual_bwd_kernelINS_13Kernel_traitsI6__halfS2_fS2_fjLj512ELj1ELj4ELj1ELj16ENS_18Kernel_traits_baseILj512ES2_S2_fS2_fjLj128EEEEELb0ELb1ELb1EEEvNS_9BwdParamsE --------------------------
	.section	.text._ZN10layer_norm31ln_parallel_residual_bwd_kernelINS_13Kernel_traitsI6__halfS2_fS2_fjLj512ELj1ELj4ELj1ELj16ENS_18Kernel_traits_baseILj512ES2_S2_fS2_fjLj128EEEEELb0ELb1ELb1EEEvNS_9BwdParamsE,"ax",@progbits
	.sectioninfo	@"SHI_REGISTERS=127"
	.align	128
        .global         _ZN10layer_norm31ln_parallel_residual_bwd_kernelINS_13Kernel_traitsI6__halfS2_fS2_fjLj512ELj1ELj4ELj1ELj16ENS_18Kernel_traits_baseILj512ES2_S2_fS2_fjLj128EEEEELb0ELb1ELb1EEEvNS_9BwdParamsE
        .type           _ZN10layer_norm31ln_parallel_residual_bwd_kernelINS_13Kernel_traitsI6__halfS2_fS2_fjLj512ELj1ELj4ELj1ELj16ENS_18Kernel_traits_baseILj512ES2_S2_fS2_fjLj128EEEEELb0ELb1ELb1EEEvNS_9BwdParamsE,@function
        .size           _ZN10layer_norm31ln_parallel_residual_bwd_kernelINS_13Kernel_traitsI6__halfS2_fS2_fjLj512ELj1ELj4ELj1ELj16ENS_18Kernel_traits_baseILj512ES2_S2_fS2_fjLj128EEEEELb0ELb1ELb1EEEvNS_9BwdParamsE,(.L_x_2021 - _ZN10layer_norm31ln_parallel_residual_bwd_kernelINS_13Kernel_traitsI6__halfS2_fS2_fjLj512ELj1ELj4ELj1ELj16ENS_18Kernel_traits_baseILj512ES2_S2_fS2_fjLj128EEEEELb0ELb1ELb1EEEvNS_9BwdParamsE)
        .other          _ZN10layer_norm31ln_parallel_residual_bwd_kernelINS_13Kernel_traitsI6__halfS2_fS2_fjLj512ELj1ELj4ELj1ELj16ENS_18Kernel_traits_baseILj512ES2_S2_fS2_fjLj128EEEEELb0ELb1ELb1EEEvNS_9BwdParamsE,@"STO_CUDA_ENTRY STV_DEFAULT"
_ZN10layer_norm31ln_parallel_residual_bwd_kernelINS_13Kernel_traitsI6__halfS2_fS2_fjLj512ELj1ELj4ELj1ELj16ENS_18Kernel_traits_baseILj512ES2_S2_fS2_fjLj128EEEEELb0ELb1ELb1EEEvNS_9BwdParamsE:
.text._ZN10layer_norm31ln_parallel_residual_bwd_kernelINS_13Kernel_traitsI6__halfS2_fS2_fjLj512ELj1ELj4ELj1ELj16ENS_18Kernel_traits_baseILj512ES2_S2_fS2_fjLj128EEEEELb0ELb1ELb1EEEvNS_9BwdParamsE:
        /* <DEDUP_REMOVED lines=26> */
.L_x_1172:
        /* <DEDUP_REMOVED lines=40> */
[----:B-1----:R-:W-:Y:S02]  /*0420*/  CS2R R10, SRZ ;  /* 0x00000000000a7805 */ /* 0x002fe4000001ff00 */
.L_x_1178:
        /* <DEDUP_REMOVED lines=14> */
[C---:B------:R-:W-:Y:S01]  /*0510*/  IMAD.WIDE.U32 R106, R114.reuse, R115, c[0x0][0x188] ;  /* 0x00006200726a7625 */ /* 0x040fe200078e0073 */
[----:B------:R-:W4:Y:S03]  /*0520*/  LDG.E.128 R56, [R110.64+0x10] ;  /* 0x000010046e387981 */ /* 0x000f26000c1e1d00 */
[----:B------:R-:W-:Y:S01]  /*0530*/  IMAD.WIDE.U32 R68, R114, R69, c[0x0][0x208] ;  /* 0x0000820072447625 */ /* 0x000fe200078e0045 */
[----:B------:R-:W4:Y:S03]  /*0540*/  LDG.E.128 R52, [R52.64] ;  /* 0x0000000434347981 */ /* 0x000f26000c1e1d00 */
[----:B------:R-:W-:Y:S01]  /*0550*/  IMAD.WIDE R108, R85, R108, c[0x0][0x1a8] ;  /* 0x00006a00556c7625 */ /* 0x000fe200078e026c */
[----:B------:R2:W4:Y:S04]  /*0560*/  LDG.E.128 R60, [R106.64] ;  /* 0x000000046a3c7981 */ /* 0x000528000c1e1d00 */
[----:B------:R-:W4:Y:S04]  /*0570*/  LDG.E.128 R68, [R68.64] ;  /* 0x0000000444447981 */ /* 0x000f28000c1e1d00 */
[----:B0-----:R2:W4:Y:S04]  /*0580*/  LDG.E.128 R64, [R106.64+0x10] ;  /* 0x000010046a407981 */ /* 0x001528000c1e1d00 */
[----:B------:R3:W4:Y:S01]  /*0590*/  LDG.E R105, [R108.64] ;  /* 0x000000046c697981 */ /* 0x000722000c1e1900 */
        /* <DEDUP_REMOVED lines=12> */
[C---:B----4-:R-:W-:Y:S01]  /*0660*/  FADD.FTZ R118, -R106.reuse, R59 ;  /* 0x0000003b6a767221 */ /* 0x050fe20000010100 */
[--C-:B------:R-:W-:Y:S01]  /*0670*/  HADD2.F32 R49, -RZ, R52.reuse.H0_H0 ;  /* 0x20000034ff317230 */ /* 0x100fe20000004100 */
[C---:B------:R-:W-:Y:S01]  /*0680*/  FADD.FTZ R50, -R106.reuse, R50 ;  /* 0x000000326a327221 */ /* 0x040fe20000010100 */
[----:B------:R-:W-:Y:S01]  /*0690*/  HADD2.F32 R52, -RZ, R52.H1_H1 ;  /* 0x30000034ff347230 */ /* 0x000fe20000004100 */
[C---:B------:R-:W-:Y:S01]  /*06a0*/  FADD.FTZ R120, -R106.reuse, R61 ;  /* 0x0000003d6a787221 */ /* 0x040fe20000010100 */
[--C-:B------:R-:W-:Y:S02]  /*06b0*/  HADD2.F32 R59, -RZ, R70.reuse.H0_H0 ;  /* 0x20000046ff3b7230 */ /* 0x100fe40000004100 */
[----:B------:R-:W-:Y:S01]  /*06c0*/  HADD2.F32 R61, -RZ, R70.H1_H1 ;  /* 0x30000046ff3d7230 */ /* 0x000fe20000004100 */
[----:B------:R-:W-:-:S02]  /*06d0*/  FADD.FTZ R124, -R106, R65 ;  /* 0x000000416a7c7221 */ /* 0x000fc40000010100 */
[----:B------:R-:W-:Y:S02]  /*06e0*/  FMUL.FTZ R65, R86, R49 ;  /* 0x0000003156417220 */ /* 0x000fe40000410000 */
[----:B------:R-:W-:Y:S02]  /*06f0*/  FMUL.FTZ R70, R105, R48 ;  /* 0x0000003069467220 */ /* 0x000fe40000410000 */
[C---:B------:R-:W-:Y:S01]  /*0700*/  FADD.FTZ R110, -R106.reuse, R51 ;  /* 0x000000336a6e7221 */ /* 0x040fe20000010100 */
[----:B------:R-:W-:Y:S01]  /*0710*/  HADD2.F32 R51, -RZ, R53.H0_H0 ;  /* 0x20000035ff337230 */ /* 0x000fe20000004100 */
        /* <DEDUP_REMOVED lines=9> */
[----:B------:R-:W-:Y:S02]  /*07b0*/  FMUL.FTZ R50, R105, R50 ;  /* 0x0000003269327220 */ /* 0x000fe40000410000 */
[----:B------:R-:W-:Y:S02]  /*07c0*/  FADD.FTZ R84, R49, R84 ;  /* 0x0000005431547221 */ /* 0x000fe40000010000 */
[----:B------:R-:W-:Y:S02]  /*07d0*/  FFMA.FTZ R103, R70, R49, R103 ;  /* 0x0000003146677223 */ /* 0x000fe40000010067 */
[----:B------:R-:W-:Y:S02]  /*07e0*/  FMUL.FTZ R108, R105, R108 ;  /* 0x0000006c696c7220 */ /* 0x000fe40000410000 */
[----:B------:R-:W-:Y:S02]  /*07f0*/  FMUL.FTZ R67, R87, R52 ;  /* 0x0000003457437220 */ /* 0x000fe40000410000 */
[----:B------:R-:W-:-:S02]  /*0800*/  FADD.FTZ R48, RZ, R65 ;  /* 0x00000041ff307221 */ /* 0x000fc40000010000 */
[----:B------:R-:W-:Y:S01]  /*0810*/  FFMA.FTZ R49, R70, R65, RZ ;  /* 0x0000004146317223 */ /* 0x000fe200000100ff */
[----:B0-----:R-:W-:Y:S01]  /*0820*/  HADD2.F32 R112, -RZ, R53.H1_H1 ;  /* 0x30000035ff707230 */ /* 0x001fe20000004100 */
[----:B------:R-:W-:Y:S02]  /*0830*/  FADD.FTZ R80, R51, R80 ;  /* 0x0000005033507221 */ /* 0x000fe40000010000 */
[-C--:B------:R-:W-:Y:S02]  /*0840*/  FFMA.FTZ R81, R50, R51.reuse, R81 ;  /* 0x0000003332517223 */ /* 0x080fe40000010051 */
        /* <DEDUP_REMOVED lines=14> */
[----:B------:R-:W-:Y:S01]  /*0930*/  FFMA.FTZ R49, R110, R109, R49 ;  /* 0x0000006d6e317223 */ /* 0x000fe20000010031 */
[----:B------:R-:W-:Y:S01]  /*0940*/  HADD2.F32 R107, -RZ, R55.H0_H0 ;  /* 0x20000037ff6b7230 */ /* 0x000fe20000004100 */
[C---:B------:R-:W-:Y:S02]  /*0950*/  FMUL.FTZ R58, R105.reuse, R58 ;  /* 0x0000003a693a7220 */ /* 0x040fe40000410000 */
[----:B------:R-:W-:Y:S02]  /*0960*/  FMUL.FTZ R116, R105, R116 ;  /* 0x0000007469747220 */ /* 0x000fe40000410000 */
[----:B------:R-:W-:-:S02]  /*0970*/  FMUL.FTZ R111, R91, R54 ;  /* 0x000000365b6f7220 */ /* 0x000fc40000410000 */
[----:B------:R-:W-:Y:S02]  /*0980*/  FADD.FTZ R48, R48, R53 ;  /* 0x0000003530307221 */ /* 0x000fe40000010000 */
[----:B------:R-:W-:Y:S01]  /*0990*/  FFMA.FTZ R49, R56, R53, R49 ;  /* 0x0000003538317223 */ /* 0x000fe20000010031 */
[----:B-1----:R-:W-:Y:S01]  /*09a0*/  HADD2.F32 R114, -RZ, R55.H1_H1 ;  /* 0x30000037ff727230 */ /* 0x002fe20000004100 */
[----:B------:R-:W-:Y:S02]  /*09b0*/  FADD.FTZ R10, R107, R10 ;  /* 0x0000000a6b0a7221 */ /* 0x000fe40000010000 */
[-C--:B------:R-:W-:Y:S02]  /*09c0*/  FFMA.FTZ R74, R58, R107.reuse, R74 ;  /* 0x0000006b3a4a7223 */ /* 0x080fe4000001004a */
[----:B------:R-:W-:Y:S02]  /*09d0*/  FMUL.FTZ R107, R92, R107 ;  /* 0x0000006b5c6b7220 */ /* 0x000fe40000410000 */
[----:B------:R-:W-:-:S02]  /*09e0*/  FADD.FTZ R48, R48, R111 ;  /* 0x0000006f30307221 */ /* 0x000fc40000010000 */
[----:B------:R-:W-:Y:S01]  /*09f0*/  FFMA.FTZ R49, R116, R111, R49 ;  /* 0x0000006f74317223 */ /* 0x000fe20000010031 */
[--C-:B------:R-:W-:Y:S01]  /*0a00*/  HADD2.F32 R55, -RZ, R68.reuse.H0_H0 ;  /* 0x20000044ff377230 */ /* 0x100fe20000004100 */
[C---:B------:R-:W-:Y:S02]  /*0a10*/  FMUL.FTZ R60, R105.reuse, R60 ;  /* 0x0000003c693c7220 */ /* 0x040fe40000410000 */
[----:B------:R-:W-:Y:S02]  /*0a20*/  FMUL.FTZ R118, R105, R118 ;  /* 0x0000007669767220 */ /* 0x000fe40000410000 */
[----:B------:R-:W-:Y:S02]  /*0a30*/  FMUL.FTZ R113, R93, R114 ;  /* 0x000000725d717220 */ /* 0x000fe40000410000 */
[----:B------:R-:W-:Y:S02]  /*0a40*/  FADD.FTZ R48, R48, R107 ;  /* 0x0000006b30307221 */ /* 0x000fe40000010000 */
[----:B------:R-:W-:Y:S01]  /*0a50*/  FFMA.FTZ R49, R58, R107, R49 ;  /* 0x0000006b3a317223 */ /* 0x000fe20000010031 */
[----:B------:R-:W-:Y:S01]  /*0a60*/  HADD2.F32 R68, -RZ, R68.H1_H1 ;  /* 0x30000044ff447230 */ /* 0x000fe20000004100 */
[----:B------:R-:W-:-:S02]  /*0a70*/  FADD.FTZ R8, R55, R8 ;  /* 0x0000000837087221 */ /* 0x000fc40000010000 */
[-C--:B------:R-:W-:Y:S02]  /*0a80*/  FFMA.FTZ R72, R60, R55.reuse, R72 ;  /* 0x000000373c487223 */ /* 0x080fe40000010048 */
[----:B------:R-:W-:Y:S02]  /*0a90*/  FMUL.FTZ R55, R94, R55 ;  /* 0x000000375e377220 */ /* 0x000fe40000410000 */
[----:B------:R-:W-:Y:S02]  /*0aa0*/  FADD.FTZ R48, R48, R113 ;  /* 0x0000007130307221 */ /* 0x000fe40000010000 */
[----:B------:R-:W-:Y:S01]  /*0ab0*/  FFMA.FTZ R49, R118, R113, R49 ;  /* 0x0000007176317223 */ /* 0x000fe20000010031 */
[----:B------:R-:W-:Y:S01]  /*0ac0*/  HADD2.F32 R57, -RZ, R69.H0_H0 ;  /* 0x20000045ff397230 */ /* 0x000fe20000004100 */
[C---:B------:R-:W-:Y:S02]  /*0ad0*/  FMUL.FTZ R62, R105.reuse, R62 ;  /* 0x0000003e693e7220 */ /* 0x040fe40000410000 */
[----:B------:R-:W-:-:S02]  /*0ae0*/  FMUL.FTZ R120, R105, R120 ;  /* 0x0000007869787220 */ /* 0x000fc40000410000 */
[----:B------:R-:W-:Y:S02]  /*0af0*/  FMUL.FTZ R115, R95, R68 ;  /* 0x000000445f737220 */ /* 0x000fe40000410000 */
[----:B------:R-:W-:Y:S02]  /*0b00*/  FADD.FTZ R48, R48, R55 ;  /* 0x0000003730307221 */ /* 0x000fe40000010000 */
[----:B------:R-:W-:Y:S01]  /*0b10*/  FFMA.FTZ R49, R60, R55, R49 ;  /* 0x000000373c317223 */ /* 0x000fe20000010031 */
[----:B------:R-:W-:Y:S01]  /*0b20*/  HADD2.F32 R69, -RZ, R69.H1_H1 ;  /* 0x30000045ff457230 */ /* 0x000fe20000004100 */
        /* <DEDUP_REMOVED lines=18> */
[----:B------:R-:W-:Y:S01]  /*0c50*/  HADD2.F32 R63, -RZ, R71.H0_H0 ;  /* 0x20000047ff3f7230 */ /* 0x000fe20000004100 */
[----:B------:R-:W-:Y:S02]  /*0c60*/  FADD.FTZ R5, R61, R5 ;  /* 0x000000053d057221 */ /* 0x000fe40000010000 */
[----:B------:R-:W-:Y:S02]  /*0c70*/  FFMA.FTZ R17, R124, R61, R17 ;  /* 0x0000003d7c117223 */ /* 0x000fe40000010011 */
        /* <DEDUP_REMOVED lines=30> */
.L_x_1179:
        /* <DEDUP_REMOVED lines=18> */
.L_x_1180:
        /* <DEDUP_REMOVED lines=37> */
[----:B------:R-:W-:Y:S02]  /*11d0*/  FADD.FTZ R48, R67, -R108 ;  /* 0x8000006c43307221 */ /* 0x000fe40000010000 */
[----:B------:R-:W-:Y:S01]  /*11e0*/  FADD.FTZ R108, R57, -R62 ;  /* 0x8000003e396c7221 */ /* 0x000fe20000010000 */
[----:B------:R-:W-:Y:S01]  /*11f0*/  @P0 MOV R57, 0x20 ;  /* 0x0000002000390802 */ /* 0x000fe20000000f00 */
[----:B------:R-:W-:Y:S01]  /*1200*/  FMUL.FTZ R62, R105, R48 ;  /* 0x00000030693e7220 */ /* 0x000fe20000410000 */
        /* <DEDUP_REMOVED lines=19> */
[-C--:B------:R-:W-:Y:S01]  /*1340*/  F2FP.PACK_AB R53, R64, R67.reuse ;  /* 0x000000434035723e */ /* 0x080fe200000000ff */
[----:B------:R-:W-:Y:S01]  /*1350*/  FMUL.FTZ R118, R105, R118 ;  /* 0x0000007669767220 */ /* 0x000fe20000410000 */
[----:B------:R-:W-:Y:S01]  /*1360*/  @P3 F2FP.PACK_AB R67, RZ, R67 ;  /* 0x00000043ff43323e */ /* 0x000fe200000000ff */
[----:B------:R-:W-:Y:S01]  /*1370*/  @P0 IMAD.WIDE.U32 R56, R104, R57, c[0x0][0x258] ;  /* 0x0000960068380625 */ /* 0x000fe200078e0039 */
[----:B------:R-:W-:-:S02]  /*1380*/  @P3 F2FP.PACK_AB R64, RZ, R64 ;  /* 0x00000040ff40323e */ /* 0x000fc400000000ff */
[----:B------:R-:W-:Y:S01]  /*1390*/  @P3 PRMT R45, R67, 0x7610, R45 ;  /* 0x00007610432d3816 */ /* 0x000fe2000000002d */
[----:B------:R-:W-:Y:S01]  /*13a0*/  FADD.FTZ R52, R55, -R52 ;  /* 0x8000003437347221 */ /* 0x000fe20000010000 */
[----:B------:R0:W-:Y:S01]  /*13b0*/  @P0 STG.E.128 [R56.64], R48 ;  /* 0x0000003038000986 */ /* 0x0001e2000c101d04 */
[----:B------:R-:W-:Y:S01]  /*13c0*/  FADD.FTZ R124, R61, -R124 ;  /* 0x8000007c3d7c7221 */ /* 0x000fe20000010000 */
[----:B------:R-:W-:Y:S01]  /*13d0*/  HFMA2.MMA R61, -RZ, RZ, 0, 9.5367431640625e-07 ;  /* 0x00000010ff3d7435 */ /* 0x000fe200000001ff */
[----:B------:R-:W-:Y:S01]  /*13e0*/  @P1 FADD.FTZ R116, R25, R116 ;  /* 0x0000007419741221 */ /* 0x000fe20000010000 */
[----:B------:R-:W-:Y:S01]  /*13f0*/  @P3 PRMT R45, R45, 0x5410, R64 ;  /* 0x000054102d2d3816 */ /* 0x000fe20000000040 */
[----:B------:R-:W-:Y:S02]  /*1400*/  @P1 FADD.FTZ R109, R24, R109 ;  /* 0x0000006d186d1221 */ /* 0x000fe40000010000 */
[----:B------:R-:W-:Y:S02]  /*1410*/  @P1 FADD.FTZ R118, R27, R118 ;  /* 0x000000761b761221 */ /* 0x000fe40000010000 */
[----:B------:R-:W-:Y:S01]  /*1420*/  @P1 FADD.FTZ R111, R26, R111 ;  /* 0x0000006f1a6f1221 */ /* 0x000fe20000010000 */
[----:B------:R-:W-:Y:S01]  /*1430*/  F2FP.PACK_AB R54, R116, R109 ;  /* 0x0000006d7436723e */ /* 0x000fe200000000ff */
[----:B------:R-:W-:-:S02]  /*1440*/  FADD.FTZ R70, R63, -R66 ;  /* 0x800000423f467221 */ /* 0x000fc40000010000 */
[----:B------:R-:W-:Y:S01]  /*1450*/  FMUL.FTZ R63, R105, R52 ;  /* 0x00000034693f7220 */ /* 0x000fe20000410000 */
[----:B------:R-:W-:Y:S01]  /*1460*/  F2FP.PACK_AB R55, R118, R111 ;  /* 0x0000006f7637723e */ /* 0x000fe200000000ff */
[----:B------:R-:W-:Y:S01]  /*1470*/  FADD.FTZ R120, R115, -R120 ;  /* 0x8000007873787221 */ /* 0x000fe20000010000 */
[----:B------:R-:W-:Y:S01]  /*1480*/  F2FP.PACK_AB R52, R62, R65 ;  /* 0x000000413e34723e */ /* 0x000fe200000000ff */
[----:B------:R-:W-:Y:S01]  /*1490*/  FADD.FTZ R122, R69, -R122 ;  /* 0x8000007a457a7221 */ /* 0x000fe20000010000 */
[----:B0-----:R-:W-:Y:S01]  /*14a0*/  SEL R48, R109, R40, P2 ;  /* 0x000000286d307207 */ /* 0x001fe20001000000 */
[----:B------:R-:W-:Y:S01]  /*14b0*/  FADD.FTZ R106, R71, -R106 ;  /* 0x8000006a476a7221 */ /* 0x000fe20000010000 */
[----:B------:R-:W-:Y:S01]  /*14c0*/  SEL R50, R111, R42, P2 ;  /* 0x0000002a6f327207 */ /* 0x000fe20001000000 */
[----:B------:R-:W-:Y:S01]  /*14d0*/  FMUL.FTZ R107, R105, R70 ;  /* 0x00000046696b7220 */ /* 0x000fe20000410000 */
[----:B------:R-:W-:Y:S01]  /*14e0*/  @P3 F2FP.PACK_AB R111, RZ, R111 ;  /* 0x0000006fff6f323e */ /* 0x000fe200000000ff */
[----:B------:R-:W-:Y:S01]  /*14f0*/  IMAD.WIDE.U32 R58, R104, R61, c[0x0][0x248] ;  /* 0x00009200683a7625 */ /* 0x000fe200078e003d */
[----:B------:R-:W-:-:S02]  /*1500*/  @P3 F2FP.PACK_AB R109, RZ, R109 ;  /* 0x0000006dff6d323e */ /* 0x000fc400000000ff */
[----:B------:R-:W-:Y:S01]  /*1510*/  @P3 F2FP.PACK_AB R65, RZ, R65 ;  /* 0x00000041ff41323e */ /* 0x000fe200000000ff */
[C---:B------:R-:W-:Y:S01]  /*1520*/  FMUL.FTZ R66, R105.reuse, R120 ;  /* 0x0000007869427220 */ /* 0x040fe20000410000 */
[----:B------:R-:W-:Y:S01]  /*1530*/  SEL R49, R116, R41, P2 ;  /* 0x0000002974317207 */ /* 0x000fe20001000000 */
[C---:B------:R-:W-:Y:S01]  /*1540*/  FMUL.FTZ R69, R105.reuse, R108 ;  /* 0x0000006c69457220 */ /* 0x040fe20000410000 */
[----:B------:R-:W-:Y:S01]  /*1550*/  SEL R51, R118, R43, P2 ;  /* 0x0000002b76337207 */ /* 0x000fe20001000000 */
        /* <DEDUP_REMOVED lines=8> */
[----:B------:R0:W-:Y:S01]  /*15e0*/  @P0 STG.E.128 [R56.64+0x10], R48 ;  /* 0x0000103038000986 */ /* 0x0001e2000c101d04 */
        /* <DEDUP_REMOVED lines=17> */
[----:B0-----:R-:W-:Y:S01]  /*1700*/  @P3 IMAD.WIDE.U32 R48, R104, R61, c[0x0][0x250] ;  /* 0x0000940068303625 */ /* 0x001fe200078e003d */
[----:B------:R-:W-:-:S02]  /*1710*/  F2FP.PACK_AB R51, R70, R107 ;  /* 0x0000006b4633723e */ /* 0x000fc400000000ff */
[----:B------:R-:W-:Y:S02]  /*1720*/  SEL R40, R71, R40, P2 ;  /* 0x0000002847287207 */ /* 0x000fe40001000000 */
[----:B------:R0:W-:Y:S01]  /*1730*/  @P3 STG.E.128 [R48.64], R44 ;  /* 0x0000002c30003986 */ /* 0x0001e2000c101d04 */
[----:B------:R-:W-:Y:S02]  /*1740*/  F2FP.PACK_AB R50, R124, R71 ;  /* 0x000000477c32723e */ /* 0x000fe400000000ff */
[----:B------:R-:W-:Y:S02]  /*1750*/  @P3 F2FP.PACK_AB R107, RZ, R107 ;  /* 0x0000006bff6b323e */ /* 0x000fe400000000ff */
[----:B------:R-:W-:Y:S02]  /*1760*/  @P3 F2FP.PACK_AB R71, RZ, R71 ;  /* 0x00000047ff47323e */ /* 0x000fe400000000ff */
[----:B-1----:R-:W-:Y:S02]  /*1770*/  @P0 IADD3 R54, R104, 0x20, RZ ;  /* 0x0000002068360810 */ /* 0x002fe40007ffe0ff */
[----:B------:R-:W-:-:S02]  /*1780*/  @P0 MOV R55, 0x20 ;  /* 0x0000002000370802 */ /* 0x000fc40000000f00 */
[----:B------:R-:W-:Y:S02]  /*1790*/  IADD3 R52, R60, 0x20, RZ ;  /* 0x000000203c347810 */ /* 0x000fe40007ffe0ff */
[----:B------:R-:W-:Y:S01]  /*17a0*/  SEL R37, R66, R37, P2 ;  /* 0x0000002542257207 */ /* 0x000fe20001000000 */
[----:B------:R-:W-:Y:S01]  /*17b0*/  @P0 IMAD.WIDE.U32 R54, R54, R55, c[0x0][0x258] ;  /* 0x0000960036360625 */ /* 0x000fe200078e0037 */
[----:B------:R-:W-:Y:S02]  /*17c0*/  SEL R39, R68, R39, P2 ;  /* 0x0000002744277207 */ /* 0x000fe40001000000 */
[----:B------:R-:W-:Y:S01]  /*17d0*/  SEL R41, R124, R41, P2 ;  /* 0x000000297c297207 */ /* 0x000fe20001000000 */
[----:B------:R-:W-:Y:S01]  /*17e0*/  IMAD.WIDE.U32 R52, R52, R61, c[0x0][0x248] ;  /* 0x0000920034347625 */ /* 0x000fe200078e003d */
[----:B0-----:R-:W-:Y:S01]  /*17f0*/  F2FP.PACK_AB R49, R68, R69 ;  /* 0x000000454431723e */ /* 0x001fe200000000ff */
[----:B------:R-:W-:Y:S01]  /*1800*/  @P0 STG.E.128 [R54.64], R36 ;  /* 0x0000002436000986 */ /* 0x000fe2000c101d04 */
[----:B------:R-:W-:-:S02]  /*1810*/  F2FP.PACK_AB R48, R66, R63 ;  /* 0x0000003f4230723e */ /* 0x000fc400000000ff */
[----:B------:R-:W-:Y:S02]  /*1820*/  @P3 F2FP.PACK_AB R69, RZ, R69 ;  /* 0x00000045ff45323e */ /* 0x000fe400000000ff */
[----:B------:R-:W-:Y:S02]  /*1830*/  @P3 F2FP.PACK_AB R63, RZ, R63 ;  /* 0x0000003fff3f323e */ /* 0x000fe400000000ff */
[----:B------:R-:W-:Y:S02]  /*1840*/  SEL R43, R70, R43, P2 ;  /* 0x0000002b462b7207 */ /* 0x000fe40001000000 */
[----:B------:R-:W-:Y:S02]  /*1850*/  @P3 IADD3 R104, R104, 0x20, RZ ;  /* 0x0000002068683810 */ /* 0x000fe40007ffe0ff */
[----:B------:R-:W-:Y:S01]  /*1860*/  @P3 F2FP.PACK_AB R70, RZ, R70 ;  /* 0x00000046ff46323e */ /* 0x000fe200000000ff */
[----:B------:R-:W-:Y:S01]  /*1870*/  @P0 STG.E.128 [R54.64+0x10], R40 ;  /* 0x0000102836000986 */ /* 0x000fe2000c101d04 */
[----:B------:R-:W-:-:S02]  /*1880*/  @P3 F2FP.PACK_AB R124, RZ, R124 ;  /* 0x0000007cff7c323e */ /* 0x000fc400000000ff */
[----:B------:R-:W-:Y:S01]  /*1890*/  @P3 F2FP.PACK_AB R68, RZ, R68 ;  /* 0x00000044ff44323e */ /* 0x000fe200000000ff */
[----:B------:R0:W-:Y:S01]  /*18a0*/  STG.E.128 [R52.64], R48 ;  /* 0x0000003034007986 */ /* 0x0001e2000c101d04 */
[----:B------:R-:W-:Y:S02]  /*18b0*/  @P3 F2FP.PACK_AB R66, RZ, R66 ;  /* 0x00000042ff42323e */ /* 0x000fe400000000ff */
        /* <DEDUP_REMOVED lines=15> */
.L_x_1177:
[----:B------:R-:W-:Y:S05]  /*19b0*/  BSYNC B1 ;  /* 0x0000000000017941 */ /* 0x000fea0003800000 */
.L_x_1174:
        /* <DEDUP_REMOVED lines=22> */
.L_x_1173:
[----:B------:R-:W-:Y:S05]  /*1b20*/  BSYNC B0 ;  /* 0x0000000000007941 */ /* 0x000fea0003800000 */
.L_x_1171:
        /* <DEDUP_REMOVED lines=100> */
.L_x_1175:
[----:B------:R-:W-:Y:S01]  /*2170*/  HFMA2.MMA R112, -RZ, RZ, 0, 5.9604644775390625e-08 ;  /* 0x00000001ff707435 */ /* 0x000fe200000001ff */
[----:B------:R-:W-:-:S02]  /*2180*/  MOV R121, R52 ;  /* 0x0000003400797202 */ /* 0x000fc40000000f00 */
[----:B------:R-:W-:Y:S02]  /*2190*/  MOV R119, 0x1f ;  /* 0x0000001f00777802 */ /* 0x000fe40000000f00 */
[----:B------:R-:W-:Y:S02]  /*21a0*/  MOV R68, 0xffffffff ;  /* 0xffffffff00447802 */ /* 0x000fe40000000f00 */
[----:B------:R-:W-:Y:S02]  /*21b0*/  MOV R48, 0x21d0 ;  /* 0x000021d000307802 */ /* 0x000fe40000000f00 */
[----:B-----5:R-:W-:Y:S05]  /*21c0*/  CALL.REL.NOINC `($__internal_75_$__cuda_sm70_shflsync_bfly_p) ;  /* 0x0000046000007944 */ /* 0x020fea0003c00000 */
[----:B-1----:R-:W-:Y:S01]  /*21d0*/  MOV R117, R119 ;  /* 0x0000007700757202 */ /* 0x002fe20000000f00 */
[----:B0-----:R-:W-:Y:S05]  /*21e0*/  BRA `(.L_x_1179) ;  /* 0xffffec7000007947 */ /* 0x001fea000383ffff */
.L_x_1176:
[----:B------:R-:W-:Y:S01]  /*21f0*/  HFMA2.MMA R112, -RZ, RZ, 0, 5.9604644775390625e-08 ;  /* 0x00000001ff707435 */ /* 0x000fe200000001ff */
[----:B------:R-:W-:Y:S02]  /*2200*/  MOV R121, R54 ;  /* 0x0000003600797202 */ /* 0x000fe40000000f00 */
[----:B------:R-:W-:Y:S02]  /*2210*/  MOV R119, 0x1f ;  /* 0x0000001f00777802 */ /* 0x000fe40000000f00 */
[----:B------:R-:W-:-:S02]  /*2220*/  MOV R68, 0xffffffff ;  /* 0xffffffff00447802 */ /* 0x000fc40000000f00 */
[----:B------:R-:W-:Y:S02]  /*2230*/  MOV R48, 0x2250 ;  /* 0x0000225000307802 */ /* 0x000fe40000000f00 */
[----:B01---5:R-:W-:Y:S05]  /*2240*/  CALL.REL.NOINC `($__internal_75_$__cuda_sm70_shflsync_bfly_p) ;  /* 0x000003e000007944 */ /* 0x023fea0003c00000 */
[----:B------:R-:W-:Y:S01]  /*2250*/  FADD.FTZ R52, R52, R117 ;  /* 0x0000007534347221 */ /* 0x000fe20000010000 */
[----:B0-----:R-:W-:Y:S01]  /*2260*/  HFMA2.MMA R112, -RZ, RZ, 0, 1.1920928955078125e-07 ;  /* 0x00000002ff707435 */ /* 0x001fe200000001ff */
[----:B-1----:R-:W-:Y:S01]  /*2270*/  FADD.FTZ R54, R54, R119 ;  /* 0x0000007736367221 */ /* 0x002fe20000010000 */
[----:B------:R-:W-:Y:S02]  /*2280*/  MOV R119, 0x1f ;  /* 0x0000001f00777802 */ /* 0x000fe40000000f00 */
[----:B------:R-:W-:Y:S02]  /*2290*/  MOV R68, 0xffffffff ;  /* 0xffffffff00447802 */ /* 0x000fe40000000f00 */
[----:B------:R-:W-:Y:S02]  /*22a0*/  MOV R121, R52 ;  /* 0x0000003400797202 */ /* 0x000fe40000000f00 */
[----:B------:R-:W-:Y:S02]  /*22b0*/  MOV R48, 0x22d0 ;  /* 0x000022d000307802 */ /* 0x000fe40000000f00 */
[----:B------:R-:W-:Y:S05]  /*22c0*/  CALL.REL.NOINC `($__internal_75_$__cuda_sm70_shflsync_bfly_p) ;  /* 0x0000036000007944 */ /* 0x000fea0003c00000 */
[----:B0-----:R-:W-:Y:S01]  /*22d0*/  HFMA2.MMA R112, -RZ, RZ, 0, 1.1920928955078125e-07 ;  /* 0x00000002ff707435 */ /* 0x001fe200000001ff */
[----:B-1----:R-:W-:-:S02]  /*22e0*/  MOV R117, R119 ;  /* 0x0000007700757202 */ /* 0x002fc40000000f00 */
[----:B------:R-:W-:Y:S02]  /*22f0*/  MOV R121, R54 ;  /* 0x0000003600797202 */ /* 0x000fe40000000f00 */
[----:B------:R-:W-:Y:S02]  /*2300*/  MOV R119, 0x1f ;  /* 0x0000001f00777802 */ /* 0x000fe40000000f00 */
[----:B------:R-:W-:Y:S02]  /*2310*/  MOV R68, 0xffffffff ;  /* 0xffffffff00447802 */ /* 0x000fe40000000f00 */
[----:B------:R-:W-:Y:S02]  /*2320*/  MOV R48, 0x2340 ;  /* 0x0000234000307802 */ /* 0x000fe40000000f00 */
[----:B------:R-:W-:Y:S05]  /*2330*/  CALL.REL.NOINC `($__internal_75_$__cuda_sm70_shflsync_bfly_p) ;  /* 0x000002f000007944 */ /* 0x000fea0003c00000 */
[----:B------:R-:W-:Y:S01]  /*2340*/  FADD.FTZ R52, R117, R52 ;  /* 0x0000003475347221 */ /* 0x000fe20000010000 */
[----:B0-----:R-:W-:Y:S01]  /*2350*/  HFMA2.MMA R112, -RZ, RZ, 0, 2.384185791015625e-07 ;  /* 0x00000004ff707435 */ /* 0x001fe200000001ff */
[----:B-1----:R-:W-:Y:S01]  /*2360*/  FADD.FTZ R54, R54, R119 ;  /* 0x0000007736367221 */ /* 0x002fe20000010000 */
[----:B------:R-:W-:Y:S02]  /*2370*/  MOV R119, 0x1f ;  /* 0x0000001f00777802 */ /* 0x000fe40000000f00 */
[----:B------:R-:W-:-:S02]  /*2380*/  MOV R68, 0xffffffff ;  /* 0xffffffff00447802 */ /* 0x000fc40000000f00 */
[----:B------:R-:W-:Y:S02]  /*2390*/  MOV R121, R52 ;  /* 0x0000003400797202 */ /* 0x000fe40000000f00 */
[----:B------:R-:W-:Y:S02]  /*23a0*/  MOV R48, 0x23c0 ;  /* 0x000023c000307802 */ /* 0x000fe40000000f00 */
[----:B------:R-:W-:Y:S05]  /*23b0*/  CALL.REL.NOINC `($__internal_75_$__cuda_sm70_shflsync_bfly_p) ;  /* 0x0000027000007944 */ /* 0x000fea0003c00000 */
[----:B0-----:R-:W-:Y:S01]  /*23c0*/  HFMA2.MMA R112, -RZ, RZ, 0, 2.384185791015625e-07 ;  /* 0x00000004ff707435 */ /* 0x001fe200000001ff */
[----:B-1----:R-:W-:Y:S02]  /*23d0*/  MOV R117, R119 ;  /* 0x0000007700757202 */ /* 0x002fe40000000f00 */
[----:B------:R-:W-:Y:S02]  /*23e0*/  MOV R121, R54 ;  /* 0x0000003600797202 */ /* 0x000fe40000000f00 */
[----:B------:R-:W-:Y:S02]  /*23f0*/  MOV R119, 0x1f ;  /* 0x0000001f00777802 */ /* 0x000fe40000000f00 */
[----:B------:R-:W-:Y:S02]  /*2400*/  MOV R68, 0xffffffff ;  /* 0xffffffff00447802 */ /* 0x000fe40000000f00 */
[----:B------:R-:W-:-:S02]  /*2410*/  MOV R48, 0x2430 ;  /* 0x0000243000307802 */ /* 0x000fc40000000f00 */
[----:B------:R-:W-:Y:S05]  /*2420*/  CALL.REL.NOINC `($__internal_75_$__cuda_sm70_shflsync_bfly_p) ;  /* 0x0000020000007944 */ /* 0x000fea0003c00000 */
[----:B------:R-:W-:Y:S01]  /*2430*/  FADD.FTZ R52, R117, R52 ;  /* 0x0000003475347221 */ /* 0x000fe20000010000 */
[----:B0-----:R-:W-:Y:S01]  /*2440*/  HFMA2.MMA R112, -RZ, RZ, 0, 4.76837158203125e-07 ;  /* 0x00000008ff707435 */ /* 0x001fe200000001ff */
[----:B-1----:R-:W-:Y:S01]  /*2450*/  FADD.FTZ R54, R54, R119 ;  /* 0x0000007736367221 */ /* 0x002fe20000010000 */
[----:B------:R-:W-:-:S02]  /*2460*/  MOV R119, 0x1f ;  /* 0x0000001f00777802 */ /* 0x000fc40000000f00 */
[----:B------:R-:W-:Y:S02]  /*2470*/  MOV R68, 0xffffffff ;  /* 0xffffffff00447802 */ /* 0x000fe40000000f00 */
[----:B------:R-:W-:Y:S02]  /*2480*/  MOV R121, R52 ;  /* 0x0000003400797202 */ /* 0x000fe40000000f00 */
[----:B------:R-:W-:Y:S02]  /*2490*/  MOV R48, 0x24b0 ;  /* 0x000024b000307802 */ /* 0x000fe40000000f00 */
[----:B------:R-:W-:Y:S05]  /*24a0*/  CALL.REL.NOINC `($__internal_75_$__cuda_sm70_shflsync_bfly_p) ;  /* 0x0000018000007944 */ /* 0x000fea0003c00000 */
[----:B0-----:R-:W-:Y:S01]  /*24b0*/  HFMA2.MMA R112, -RZ, RZ, 0, 4.76837158203125e-07 ;  /* 0x00000008ff707435 */ /* 0x001fe200000001ff */
[----:B-1----:R-:W-:Y:S02]  /*24c0*/  MOV R117, R119 ;  /* 0x0000007700757202 */ /* 0x002fe40000000f00 */
[----:B------:R-:W-:Y:S02]  /*24d0*/  MOV R121, R54 ;  /* 0x0000003600797202 */ /* 0x000fe40000000f00 */
[----:B------:R-:W-:Y:S02]  /*24e0*/  MOV R119, 0x1f ;  /* 0x0000001f00777802 */ /* 0x000fe40000000f00 */
[----:B------:R-:W-:-:S02]  /*24f0*/  MOV R68, 0xffffffff ;  /* 0xffffffff00447802 */ /* 0x000fc40000000f00 */
[----:B------:R-:W-:Y:S02]  /*2500*/  MOV R48, 0x2520 ;  /* 0x0000252000307802 */ /* 0x000fe40000000f00 */
[----:B------:R-:W-:Y:S05]  /*2510*/  CALL.REL.NOINC `($__internal_75_$__cuda_sm70_shflsync_bfly_p) ;  /* 0x0000011000007944 */ /* 0x000fea0003c00000 */
[----:B------:R-:W-:Y:S01]  /*2520*/  FADD.FTZ R52, R117, R52 ;  /* 0x0000003475347221 */ /* 0x000fe20000010000 */
[----:B0-----:R-:W-:Y:S01]  /*2530*/  HFMA2.MMA R112, -RZ, RZ, 0, 9.5367431640625e-07 ;  /* 0x00000010ff707435 */ /* 0x001fe200000001ff */
[----:B-1----:R-:W-:Y:S01]  /*2540*/  FADD.FTZ R54, R54, R119 ;  /* 0x0000007736367221 */ /* 0x002fe20000010000 */
[----:B------:R-:W-:Y:S02]  /*2550*/  MOV R119, 0x1f ;  /* 0x0000001f00777802 */ /* 0x000fe40000000f00 */
[----:B------:R-:W-:Y:S02]  /*2560*/  MOV R68, 0xffffffff ;  /* 0xffffffff00447802 */ /* 0x000fe40000000f00 */
[----:B------:R-:W-:Y:S02]  /*2570*/  MOV R121, R52 ;  /* 0x0000003400797202 */ /* 0x000fe40000000f00 */
[----:B------:R-:W-:Y:S02]  /*2580*/  MOV R48, 0x25a0 ;  /* 0x000025a000307802 */ /* 0x000fe40000000f00 */
[----:B------:R-:W-:Y:S05]  /*2590*/  CALL.REL.NOINC `($__internal_75_$__cuda_sm70_shflsync_bfly_p) ;  /* 0x0000009000007944 */ /* 0x000fea0003c00000 */
[----:B0-----:R-:W-:Y:S01]  /*25a0*/  HFMA2.MMA R112, -RZ, RZ, 0, 9.5367431640625e-07 ;  /* 0x00000010ff707435 */ /* 0x001fe200000001ff */
[----:B-1----:R-:W-:-:S02]  /*25b0*/  MOV R117, R119 ;  /* 0x0000007700757202 */ /* 0x002fc40000000f00 */
[----:B------:R-:W-:Y:S02]  /*25c0*/  MOV R121, R54 ;  /* 0x0000003600797202 */ /* 0x000fe40000000f00 */
[----:B------:R-:W-:Y:S02]  /*25d0*/  MOV R119, 0x1f ;  /* 0x0000001f00777802 */ /* 0x000fe40000000f00 */
[----:B------:R-:W-:Y:S02]  /*25e0*/  MOV R68, 0xffffffff ;  /* 0xffffffff00447802 */ /* 0x000fe40000000f00 */
[----:B------:R-:W-:Y:S02]  /*25f0*/  MOV R48, 0x2610 ;  /* 0x0000261000307802 */ /* 0x000fe40000000f00 */
[----:B------:R-:W-:Y:S05]  /*2600*/  CALL.REL.NOINC `($__internal_75_$__cuda_sm70_shflsync_bfly_p) ;  /* 0x0000002000007944 */ /* 0x000fea0003c00000 */
[----:B-1----:R-:W-:Y:S01]  /*2610*/  MOV R49, R119 ;  /* 0x0000007700317202 */ /* 0x002fe20000000f00 */
[----:B0-----:R-:W-:Y:S05]  /*2620*/  BRA `(.L_x_1180) ;  /* 0xffffe95000007947 */ /* 0x001fea000383ffff */
        .weak           $__internal_75_$__cuda_sm70_shflsync_bfly_p
        .type           $__internal_75_$__cuda_sm70_shflsync_bfly_p,@function
        .size           $__internal_75_$__cuda_sm70_shflsync_bfly_p,(.L_x_2021 - $__internal_75_$__cuda_sm70_shflsync_bfly_p)
$__internal_75_$__cuda_sm70_shflsync_bfly_p:
[----:B------:R-:W-:Y:S01]  /*2630*/  HFMA2.MMA R49, -RZ, RZ, 0, 0 ;  /* 0x00000000ff317435 */ /* 0x000fe200000001ff */
[----:B------:R-:W-:Y:S04]  /*2640*/  WARPSYNC R68 ;  /* 0x0000004400007348 */ /* 0x000fe80003800000 */
[----:B------:R0:W1:Y:S01]  /*2650*/  SHFL.BFLY PT, R119, R121, R112, R119 ;  /* 0x0c00007079777389 */ /* 0x00006200000e0077 */
[----:B------:R-:W-:Y:S05]  /*2660*/  RET.REL.NODEC R48 `(_ZN10layer_norm31ln_parallel_residual_bwd_kernelINS_13Kernel_traitsI6__halfS2_fS2_fjLj512ELj1ELj4ELj1ELj16ENS_18Kernel_traits_baseILj512ES2_S2_fS2_fjLj128EEEEELb0ELb1ELb1EEEvNS_9BwdParamsE) ;  /* 0xffffd99030007950 */ /* 0x000fea0003c3ffff */
.L_x_1181:
        /* <DEDUP_REMOVED lines=9> */
.L_x_2021:


//--------------------- .text._ZN10layer_norm31ln_parallel_residual_bwd_kernelINS_13Kernel_traitsI6__halfS2_fS2_fjLj512ELj1ELj4ELj1ELj16ENS_18Kernel_traits_baseILj512ES2_S2_fS2_fjLj128EEEEELb1ELb0ELb0EEEvNS_9BwdParamsE --------------------------
	.section	.text._ZN10layer_norm31ln_parallel_residual_bwd_kernelINS_13Kernel_traitsI6__halfS2_fS2_fjLj512ELj1ELj4ELj1ELj16ENS_18Kernel_traits_baseILj512ES2_S2_fS2_fjLj128EEEEELb1ELb0ELb0EEEvNS_9BwdParamsE,"ax",@progbits
	.sectioninfo	@"SHI_REGISTERS=195"
	.align	128
        .global         _ZN10layer_norm31ln_parallel_residual_bwd_kernelINS_13Kernel_traitsI6__halfS2_fS2_fjLj512ELj1ELj4ELj1ELj16ENS_18Kernel_traits_baseILj512ES2_S2_fS2_fjLj128EEEEELb1ELb0ELb0EEEvNS_9BwdParamsE
        .type           _ZN10layer_norm31ln_parallel_residual_bwd_kernelINS_13Kernel_traitsI6__halfS2_fS2_fjLj512ELj1ELj4ELj1ELj16ENS_18Kernel_traits_baseILj512ES2_S2_fS2_fjLj128EEEEELb1ELb0ELb0EEEvNS_9BwdParamsE,@function
        .size           _ZN10layer_norm31ln_parallel_residual_bwd_kernelINS_13Kernel_traitsI6__halfS2_fS2_fjLj512ELj1ELj4ELj1ELj16ENS_18Kernel_traits_baseILj512ES2_S2_fS2_fjLj128EEEEELb1ELb0ELb0EEEvNS_9BwdParamsE,(.L_x_2022 - _ZN10layer_norm31ln_parallel_residual_bwd_kernelINS_13Kernel_traitsI6__halfS2_fS2_fjLj512ELj1ELj4ELj1ELj16ENS_18Kernel_traits_baseILj512ES2_S2_fS2_fjLj128EEEEELb1ELb0ELb0EEEvNS_9BwdParamsE)
        .other          _ZN10layer_norm31ln_parallel_residual_bwd_kernelINS_13Kernel_traitsI6__halfS2_fS2_fjLj512ELj1ELj4ELj1ELj16ENS_18Kernel_traits_baseILj512ES2_S2_fS2_fjLj128EEEEELb1ELb0ELb0EEEvNS_9BwdParamsE,@"STO_CUDA_ENTRY STV_DEFAULT"
_ZN10layer_norm31ln_parallel_residual_bwd_kernelINS_13Kernel_traitsI6__halfS2_fS2_fjLj512ELj1ELj4ELj1ELj16ENS_18Kernel_traits_baseILj512ES2_S2_fS2_fjLj128EEEEELb1ELb0ELb0EEEvNS_9BwdParamsE:
.text._ZN10layer_norm31ln_parallel_residual_bwd_kernelINS_13Kernel_traitsI6__halfS2_fS2_fjLj512ELj1ELj4ELj1ELj16ENS_18Kernel_traits_baseILj512ES2_S2_fS2_fjLj128EEEEELb1ELb0ELb0EEEvNS_9BwdParamsE:
        /* <DEDUP_REMOVED lines=94> */
.L_x_1194:
        /* <DEDUP_REMOVED lines=25> */
[----:B------:R-:W-:Y:S02]  /*0770*/  ISETP.NE.AND.EX P0, PT, RZ, c[0x0][0x254], PT, P0 ;  /* 0x00009500ff007a0c */ /* 0x000fe40003f05300 */
[C---:B------:R-:W-:Y:S02]  /*0780*/  SHF.L.U32 R172, R151.reuse, 0x3, RZ ;  /* 0x0000000397ac7819 */ /* 0x040fe400000006ff */
[----:B------:R-:W-:Y:S02]  /*0790*/  SHF.L.U64.HI R173, R151, 0x3, RZ ;  /* 0x0000000397ad7819 */ /* 0x000fe400000102ff */
[----:B------:R-:W-:-:S07]  /*07a0*/  ISETP.NE.U32.AND P1, PT, RZ, c[0x0][0x218], PT ;  /* 0x00008600ff007a0c */ /* 0x000fce0003f25070 */
[----:B------:R-:W-:Y:S02]  /*07b0*/  @P0 IADD3 R174, P6, R172, c[0x0][0x198], RZ ;  /* 0x00006600acae0a10 */ /* 0x000fe40007fde0ff */
[----:B------:R-:W-:Y:S02]  /*07c0*/  ISETP.NE.AND.EX P1, PT, RZ, c[0x0][0x21c], PT, P1 ;  /* 0x00008700ff007a0c */ /* 0x000fe40003f25310 */
        /* <DEDUP_REMOVED lines=11> */
[--C-:B--2---:R-:W-:Y:S01]  /*0880*/  FADD.FTZ R179, R97, -R176.reuse ;  /* 0x800000b061b37221 */ /* 0x104fe20000010000 */
[--C-:B---3--:R-:W-:Y:S01]  /*0890*/  HADD2.F32 R97, -RZ, R104.reuse.H0_H0 ;  /* 0x20000068ff617230 */ /* 0x108fe20000004100 */
[----:B------:R-:W-:Y:S01]  /*08a0*/  FADD.FTZ R177, R96, -R176 ;  /* 0x800000b060b17221 */ /* 0x000fe20000010000 */
[----:B------:R-:W-:-:S02]  /*08b0*/  HADD2.F32 R104, -RZ, R104.H1_H1 ;  /* 0x30000068ff687230 */ /* 0x000fc40000004100 */
[--C-:B----4-:R-:W-:Y:S01]  /*08c0*/  HADD2.F32 R96, -RZ, R100.reuse.H0_H0 ;  /* 0x20000064ff607230 */ /* 0x110fe20000004100 */
[----:B0-----:R-:W-:Y:S01]  /*08d0*/  FMUL.FTZ R172, R127, R97 ;  /* 0x000000617fac7220 */ /* 0x001fe20000410000 */
[----:B------:R-:W-:Y:S01]  /*08e0*/  HADD2.F32 R100, -RZ, R100.H1_H1 ;  /* 0x30000064ff647230 */ /* 0x000fe20000004100 */
[--C-:B------:R-:W-:Y:S01]  /*08f0*/  FADD.FTZ R183, R99, -R176.reuse ;  /* 0x800000b063b77221 */ /* 0x100fe20000010000 */
[----:B------:R-:W-:Y:S01]  /*0900*/  HADD2.F32 R99, -RZ, R105.H0_H0 ;  /* 0x20000069ff637230 */ /* 0x000fe20000004100 */
[----:B------:R-:W-:Y:S02]  /*0910*/  FADD.FTZ R181, R98, -R176 ;  /* 0x800000b062b57221 */ /* 0x000fe40000010000 */
[----:B------:R-:W-:Y:S02]  /*0920*/  FMUL.FTZ R171, R152, R177 ;  /* 0x000000b198ab7220 */ /* 0x000fe40000410000 */
[----:B------:R-:W-:Y:S02]  /*0930*/  FMUL.FTZ R173, R128, R104 ;  /* 0x0000006880ad7220 */ /* 0x000fe40000410000 */
[-C--:B------:R-:W-:Y:S01]  /*0940*/  FFMA.FTZ R172, R119, R96.reuse, R172 ;  /* 0x0000006077ac7223 */ /* 0x080fe200000100ac */
[--C-:B------:R-:W-:Y:S01]  /*0950*/  HADD2.F32 R185, -RZ, R103.reuse.H0_H0 ;  /* 0x20000067ffb97230 */ /* 0x100fe20000004100 */
[--C-:B------:R-:W-:Y:S01]  /*0960*/  FADD.FTZ R109, R109, -R176.reuse ;  /* 0x800000b06d6d7221 */ /* 0x100fe20000010000 */
[----:B------:R-:W-:Y:S01]  /*0970*/  HADD2.F32 R188, -RZ, R103.H1_H1 ;  /* 0x30000067ffbc7230 */ /* 0x000fe20000004100 */
[--C-:B------:R-:W-:Y:S01]  /*0980*/  FADD.FTZ R103, R108, -R176.reuse ;  /* 0x800000b06c677221 */ /* 0x100fe20000010000 */
[--C-:B------:R-:W-:Y:S01]  /*0990*/  HADD2.F32 R187, -RZ, R107.reuse.H0_H0 ;  /* 0x2000006bffbb7230 */ /* 0x100fe20000004100 */
[--C-:B------:R-:W-:Y:S01]  /*09a0*/  FADD.FTZ R111, R111, -R176.reuse ;  /* 0x800000b06f6f7221 */ /* 0x100fe20000010000 */
[----:B------:R-:W-:Y:S01]  /*09b0*/  HADD2.F32 R189, -RZ, R107.H1_H1 ;  /* 0x3000006bffbd7230 */ /* 0x000fe20000004100 */
[----:B------:R-:W-:Y:S01]  /*09c0*/  FADD.FTZ R107, R110, -R176 ;  /* 0x800000b06e6b7221 */ /* 0x000fe20000010000 */
[----:B------:R-:W-:Y:S01]  /*09d0*/  HADD2.F32 R98, -RZ, R101.H0_H0 ;  /* 0x20000065ff627230 */ /* 0x000fe20000004100 */
[----:B------:R-:W-:Y:S01]  /*09e0*/  FADD.FTZ R48, R48, R96 ;  /* 0x0000006030307221 */ /* 0x000fe20000010000 */
[----:B------:R-:W-:Y:S01]  /*09f0*/  HADD2.F32 R105, -RZ, R105.H1_H1 ;  /* 0x30000069ff697230 */ /* 0x000fe20000004100 */
        /* <DEDUP_REMOVED lines=9> */
[--C-:B------:R-:W-:Y:S01]  /*0a90*/  HADD2.F32 R182, -RZ, R102.reuse.H0_H0 ;  /* 0x20000066ffb67230 */ /* 0x100fe20000004100 */
[----:B------:R-:W-:Y:S01]  /*0aa0*/  FADD.FTZ R18, R18, R99 ;  /* 0x0000006312127221 */ /* 0x000fe20000010000 */
[----:B------:R-:W-:Y:S01]  /*0ab0*/  HADD2.F32 R184, -RZ, R102.H1_H1 ;  /* 0x30000066ffb87230 */ /* 0x000fe20000004100 */
[----:B------:R-:W-:Y:S01]  /*0ac0*/  FFMA.FTZ R34, R175, R99, R34 ;  /* 0x00000063af227223 */ /* 0x000fe20000010022 */
[----:B------:R-:W-:Y:S01]  /*0ad0*/  HADD2.F32 R101, -RZ, R101.H1_H1 ;  /* 0x30000065ff657230 */ /* 0x000fe20000004100 */
[----:B------:R-:W-:Y:S01]  /*0ae0*/  FMUL.FTZ R177, R130, R105 ;  /* 0x0000006982b17220 */ /* 0x000fe20000410000 */
[----:B------:R-:W-:Y:S01]  /*0af0*/  HADD2.F32 R102, -RZ, R106.H0_H0 ;  /* 0x2000006aff667230 */ /* 0x000fe20000004100 */
[----:B------:R-:W-:-:S02]  /*0b00*/  FFMA.FTZ R176, R121, R98, R176 ;  /* 0x0000006279b07223 */ /* 0x000fc400000100b0 */
[----:B------:R-:W-:Y:S02]  /*0b10*/  FADD.FTZ R99, R96, R173 ;  /* 0x000000ad60637221 */ /* 0x000fe40000010000 */
[----:B------:R-:W-:Y:S01]  /*0b20*/  FFMA.FTZ R97, R170, R173, R97 ;  /* 0x000000adaa617223 */ /* 0x000fe20000010061 */
[----:B------:R-:W-:Y:S01]  /*0b30*/  HADD2.F32 R106, -RZ, R106.H1_H1 ;  /* 0x3000006aff6a7230 */ /* 0x000fe20000004100 */
        /* <DEDUP_REMOVED lines=53> */
.L_x_1185:
[----:B0-----:R-:W-:Y:S05]  /*0e90*/  BSYNC B1 ;  /* 0x0000000000017941 */ /* 0x001fea0003800000 */
.L_x_1184:
        /* <DEDUP_REMOVED lines=20> */
[----:B------:R1:W5:Y:S01]  /*0fe0*/  @P0 LDG.E.64 R114, [R158.64] ;  /* 0x000000049e720981 */ /* 0x000362000c1e1b00 */
[----:B------:R-:W-:Y:S02]  /*0ff0*/  ISETP.NE.AND P0, PT, R186, RZ, PT ;  /* 0x000000ffba00720c */ /* 0x000fe40003f05270 */
[----:B------:R-:W-:Y:S02]  /*1000*/  IADD3 R156, P5, R156, c[0x0][0x190], RZ ;  /* 0x000064009c9c7a10 */ /* 0x000fe40007fbe0ff */
[----:B------:R-:W-:Y:S02]  /*1010*/  @P1 LEA.HI.X R155, R189, c[0x0][0x21c], RZ, 0x5, P2 ;  /* 0x00008700bd9b1a11 */ /* 0x000fe400010f2cff */
[----:B------:R-:W-:Y:S02]  /*1020*/  IADD3.X R157, R157, c[0x0][0x194], RZ, P5, !PT ;  /* 0x000065009d9d7a10 */ /* 0x000fe40002ffe4ff */
[----:B-1---5:R-:W-:Y:S01]  /*1030*/  FSEL R158, R153, RZ, !P0 ;  /* 0x000000ff999e7208 */ /* 0x022fe20004000000 */
[----:B------:R2:W5:Y:S04]  /*1040*/  @P1 LDG.E.128 R76, [R154.64] ;  /* 0x000000049a4c1981 */ /* 0x000568000c1e1d00 */
[----:B------:R2:W5:Y:S04]  /*1050*/  @P1 LDG.E.128 R80, [R154.64+0x10] ;  /* 0x000010049a501981 */ /* 0x000568000c1e1d00 */
[----:B0-----:R0:W5:Y:S01]  /*1060*/  LDG.E.64 R116, [R156.64] ;  /* 0x000000049c747981 */ /* 0x001162000c1e1b00 */
[----:B--2---:R-:W-:-:S02]  /*1070*/  FADD.FTZ R155, -R158, R104 ;  /* 0x000000689e9b7221 */ /* 0x004fc40000010100 */
[----:B------:R-:W-:Y:S01]  /*1080*/  FADD.FTZ R105, -R158, R105 ;  /* 0x000000699e697221 */ /* 0x000fe20000010100 */
[--C-:B----4-:R-:W-:Y:S02]  /*1090*/  HADD2.F32 R160, -RZ, R96.reuse.H0_H0 ;  /* 0x20000060ffa07230 */ /* 0x110fe40000004100 */
[----:B------:R-:W-:Y:S02]  /*10a0*/  HADD2.F32 R161, -RZ, R96.H1_H1 ;  /* 0x30000060ffa17230 */ /* 0x000fe40000004100 */
[--C-:B---3--:R-:W-:Y:S02]  /*10b0*/  HADD2.F32 R96, -RZ, R100.reuse.H0_H0 ;  /* 0x20000064ff607230 */ /* 0x108fe40000004100 */
[----:B------:R-:W-:Y:S02]  /*10c0*/  HADD2.F32 R100, -RZ, R100.H1_H1 ;  /* 0x30000064ff647230 */ /* 0x000fe40000004100 */
[--C-:B------:R-:W-:Y:S02]  /*10d0*/  HADD2.F32 R162, -RZ, R97.reuse.H0_H0 ;  /* 0x20000061ffa27230 */ /* 0x100fe40000004100 */
[----:B------:R-:W-:Y:S01]  /*10e0*/  HADD2.F32 R163, -RZ, R97.H1_H1 ;  /* 0x30000061ffa37230 */ /* 0x000fe20000004100 */
[----:B------:R-:W-:Y:S01]  /*10f0*/  FMUL.FTZ R154, R143, R96 ;  /* 0x000000608f9a7220 */ /* 0x000fe20000410000 */
[--C-:B------:R-:W-:Y:S01]  /*1100*/  HADD2.F32 R97, -RZ, R101.reuse.H0_H0 ;  /* 0x20000065ff617230 */ /* 0x100fe20000004100 */
[----:B------:R-:W-:Y:S01]  /*1110*/  FMUL.FTZ R155, R152, R155 ;  /* 0x0000009b989b7220 */ /* 0x000fe20000410000 */
[----:B------:R-:W-:Y:S01]  /*1120*/  HADD2.F32 R101, -RZ, R101.H1_H1 ;  /* 0x30000065ff657230 */ /* 0x000fe20000004100 */
[----:B0-----:R-:W-:-:S02]  /*1130*/  FMUL.FTZ R157, R144, R100 ;  /* 0x00000064909d7220 */ /* 0x001fc40000410000 */
[----:B------:R-:W-:Y:S02]  /*1140*/  FMUL.FTZ R156, R152, R105 ;  /* 0x00000069989c7220 */ /* 0x000fe40000410000 */
[C---:B------:R-:W-:Y:S02]  /*1150*/  FADD.FTZ R159, -R158.reuse, R106 ;  /* 0x0000006a9e9f7221 */ /* 0x040fe40000010100 */
        /* <DEDUP_REMOVED lines=12> */
[----:B------:R-:W-:Y:S02]  /*1220*/  FFMA.FTZ R56, R155, R160, R56 ;  /* 0x000000a09b387223 */ /* 0x000fe40000010038 */
[----:B------:R-:W-:Y:S02]  /*1230*/  FADD.FTZ R41, R41, R161 ;  /* 0x000000a129297221 */ /* 0x000fe40000010000 */
[-C--:B------:R-:W-:Y:S02]  /*1240*/  FFMA.FTZ R157, R136, R161.reuse, R157 ;  /* 0x000000a1889d7223 */ /* 0x080fe4000001009d */
[----:B------:R-:W-:Y:S01]  /*1250*/  FFMA.FTZ R57, R156, R161, R57 ;  /* 0x000000a19c397223 */ /* 0x000fe20000010039 */
[----:B------:R-:W-:Y:S01]  /*1260*/  HADD2.F32 R102, -RZ, R102.H1_H1 ;  /* 0x30000066ff667230 */ /* 0x000fe20000004100 */
[----:B------:R-:W-:-:S02]  /*1270*/  FMUL.FTZ R158, R145, R97 ;  /* 0x00000061919e7220 */ /* 0x000fc40000410000 */
[----:B------:R-:W-:Y:S02]  /*1280*/  FMUL.FTZ R161, R146, R101 ;  /* 0x0000006592a17220 */ /* 0x000fe40000410000 */
[C---:B------:R-:W-:Y:S02]  /*1290*/  FMUL.FTZ R159, R152.reuse, R159 ;  /* 0x0000009f989f7220 */ /* 0x040fe40000410000 */
[----:B------:R-:W-:Y:S02]  /*12a0*/  FMUL.FTZ R160, R152, R107 ;  /* 0x0000006b98a07220 */ /* 0x000fe40000410000 */
[----:B------:R-:W-:Y:S02]  /*12b0*/  FADD.FTZ R42, R42, R162 ;  /* 0x000000a22a2a7221 */ /* 0x000fe40000010000 */
[-C--:B------:R-:W-:Y:S02]  /*12c0*/  FFMA.FTZ R158, R137, R162.reuse, R158 ;  /* 0x000000a2899e7223 */ /* 0x080fe4000001009e */
[----:B------:R-:W-:-:S02]  /*12d0*/  FFMA.FTZ R58, R159, R162, R58 ;  /* 0x000000a29f3a7223 */ /* 0x000fc4000001003a */
[----:B------:R-:W-:Y:S02]  /*12e0*/  FADD.FTZ R43, R43, R163 ;  /* 0x000000a32b2b7221 */ /* 0x000fe40000010000 */
[-C--:B------:R-:W-:Y:S02]  /*12f0*/  FFMA.FTZ R161, R138, R163.reuse, R161 ;  /* 0x000000a38aa17223 */ /* 0x080fe400000100a1 */
        /* <DEDUP_REMOVED lines=17> */
[----:B------:R-:W-:Y:S01]  /*1410*/  FFMA.FTZ R188, R159, R158, R188 ;  /* 0x0000009e9fbc7223 */ /* 0x000fe200000100bc */
[--C-:B------:R-:W-:Y:S01]  /*1420*/  HADD2.F32 R153, -RZ, R103.reuse.H0_H0 ;  /* 0x20000067ff997230 */ /* 0x100fe20000004100 */
[----:B------:R-:W-:Y:S02]  /*1430*/  FMUL.FTZ R164, R152, R109 ;  /* 0x0000006d98a47220 */ /* 0x000fe40000410000 */
[----:B------:R-:W-:Y:S02]  /*1440*/  FADD.FTZ R97, R96, R161 ;  /* 0x000000a160617221 */ /* 0x000fe40000010000 */
[----:B------:R-:W-:Y:S01]  /*1450*/  FFMA.FTZ R188, R160, R161, R188 ;  /* 0x000000a1a0bc7223 */ /* 0x000fe200000100bc */
[----:B------:R-:W-:Y:S01]  /*1460*/  HADD2.F32 R103, -RZ, R103.H1_H1 ;  /* 0x30000067ff677230 */ /* 0x000fe20000004100 */
[----:B------:R-:W-:-:S02]  /*1470*/  FADD.FTZ R37, R37, R166 ;  /* 0x000000a625257221 */ /* 0x000fc40000010000 */
        /* <DEDUP_REMOVED lines=31> */
.L_x_1187:
[----:B------:R-:W-:Y:S05]  /*1670*/  BSYNC B1 ;  /* 0x0000000000017941 */ /* 0x000fea0003800000 */
.L_x_1186:
[----:B------:R-:W-:Y:S05]  /*1680*/  BRA.DIV ~URZ, `(.L_x_1188) ;  /* 0x000021827f007947 */ /* 0x000fea000b800000 */
[----:B------:R0:W1:Y:S02]  /*1690*/  SHFL.BFLY PT, R98, R187, 0x1, 0x1f ;  /* 0x0c201f00bb627f89 */ /* 0x00006400000e0000 */
.L_x_1201:
        /* <DEDUP_REMOVED lines=18> */
.L_x_1202:
[----:B--2---:R-:W-:Y:S01]  /*17c0*/  FADD.FTZ R103, R103, R100 ;  /* 0x0000006467677221 */ /* 0x004fe20000010000 */
[----:B------:R-:W-:Y:S01]  /*17d0*/  BSSY B1, `(.L_x_1190) ;  /* 0x000007e000017945 */ /* 0x000fe20003800000 */
[----:B-1----:R-:W-:Y:S02]  /*17e0*/  FADD.FTZ R97, R97, R102 ;  /* 0x0000006661617221 */ /* 0x002fe40000010000 */
[----:B------:R-:W-:Y:S02]  /*17f0*/  FMUL.FTZ R108, R103, c[0x0][0x1e0] ;  /* 0x00007800676c7a20 */ /* 0x000fe40000410000 */
[----:B------:R-:W-:Y:S01]  /*1800*/  FMUL.FTZ R110, R97, c[0x0][0x1e0] ;  /* 0x00007800616e7a20 */ /* 0x000fe20000410000 */
[----:B------:R-:W-:Y:S05]  /*1810*/  @!P3 BRA `(.L_x_1191) ;  /* 0x000007900000b947 */ /* 0x000fea0003800000 */
[----:B------:R-:W-:Y:S01]  /*1820*/  ISETP.NE.AND P0, PT, R186, RZ, PT ;  /* 0x000000ffba00720c */ /* 0x000fe20003f05270 */
        /* <DEDUP_REMOVED lines=44> */
[----:B------:R-:W-:Y:S01]  /*1af0*/  F2FP.PACK_AB R97, R101, R100 ;  /* 0x000000646561723e */ /* 0x000fe200000000ff */
[--C-:B------:R-:W-:Y:S01]  /*1b00*/  FFMA.FTZ R100, R184, R110, R105.reuse ;  /* 0x0000006eb8647223 */ /* 0x100fe20000010069 */
[----:B------:R-:W-:Y:S01]  /*1b10*/  F2FP.PACK_AB R98, R103, R96 ;  /* 0x000000606762723e */ /* 0x000fe200000000ff */
        /* <DEDUP_REMOVED lines=19> */
[----:B------:R-:W-:Y:S01]  /*1c50*/  @P1 FADD.FTZ R96, R69, R96 ;  /* 0x0000006045601221 */ /* 0x000fe20000010000 */
[----:B------:R-:W-:Y:S01]  /*1c60*/  @P2 MOV R104, R112 ;  /* 0x0000007000682202 */ /* 0x000fe20000000f00 */
[----:B------:R-:W-:Y:S01]  /*1c70*/  @P1 FADD.FTZ R103, R74, R103 ;  /* 0x000000674a671221 */ /* 0x000fe20000010000 */
[----:B------:R-:W-:Y:S01]  /*1c80*/  LOP3.LUT P1, RZ, R3, 0xff000000, RZ, 0xc0, !PT ;  /* 0xff00000003ff7812 */ /* 0x000fe2000782c0ff */
[C---:B------:R-:W-:Y:S01]  /*1c90*/  FMUL.FTZ R106, R96.reuse, c[0x0][0x1e8] ;  /* 0x00007a00606a7a20 */ /* 0x040fe20000410000 */
[----:B------:R-:W-:Y:S01]  /*1ca0*/  SEL R85, R96, R85, P0 ;  /* 0x0000005560557207 */ /* 0x000fe20000000000 */
[C---:B------:R-:W-:Y:S01]  /*1cb0*/  FMUL.FTZ R187, R103.reuse, c[0x0][0x1e8] ;  /* 0x00007a0067bb7a20 */ /* 0x040fe20000410000 */
[----:B------:R-:W-:Y:S01]  /*1cc0*/  SEL R90, R103, R90, P0 ;  /* 0x0000005a675a7207 */ /* 0x000fe20000000000 */
[----:B------:R-:W-:Y:S01]  /*1cd0*/  @P0 IMAD.WIDE.U32 R100, R151, R100, c[0x0][0x258] ;  /* 0x0000960097640625 */ /* 0x000fe200078e0064 */
[----:B------:R-:W-:-:S02]  /*1ce0*/  FSEL R99, R106, RZ, P5 ;  /* 0x000000ff6a637208 */ /* 0x000fc40002800000 */
[----:B------:R-:W-:Y:S02]  /*1cf0*/  FSEL R190, R188, RZ, P1 ;  /* 0x000000ffbcbe7208 */ /* 0x000fe40000800000 */
[----:B------:R-:W-:Y:S01]  /*1d00*/  FSEL R103, R187, RZ, P6 ;  /* 0x000000ffbb677208 */ /* 0x000fe20003000000 */
[----:B------:R-:W-:Y:S01]  /*1d10*/  @P0 STG.E.128 [R100.64], R84 ;  /* 0x0000005464000986 */ /* 0x000fe2000c101d04 */
[----:B------:R-:W-:Y:S02]  /*1d20*/  @P2 LOP3.LUT P1, RZ, R104, 0xff, RZ, 0xc0, !PT ;  /* 0x000000ff68ff2812 */ /* 0x000fe4000782c0ff */
[C---:B------:R-:W-:Y:S01]  /*1d30*/  @P2 LOP3.LUT P5, RZ, R112.reuse, 0xff0000, RZ, 0xc0, !PT ;  /* 0x00ff000070ff2812 */ /* 0x040fe200078ac0ff */
[----:B------:R0:W-:Y:S01]  /*1d40*/  @P0 STG.E.128 [R100.64+0x10], R88 ;  /* 0x0000105864000986 */ /* 0x0001e2000c101d04 */
[----:B------:R-:W-:Y:S02]  /*1d50*/  @P2 LOP3.LUT P0, RZ, R112, 0xff00, RZ, 0xc0, !PT ;  /* 0x0000ff0070ff2812 */ /* 0x000fe4000780c0ff */
[----:B------:R-:W-:-:S02]  /*1d60*/  F2FP.PACK_AB R96, R99, R102 ;  /* 0x000000666360723e */ /* 0x000fc400000000ff */
[----:B------:R-:W-:Y:S01]  /*1d70*/  F2FP.PACK_AB R99, R190, R103 ;  /* 0x00000067be63723e */ /* 0x000fe200000000ff */
[----:B------:R-:W-:Y:S01]  /*1d80*/  IMAD.WIDE.U32 R102, R151, R192, c[0x0][0x248] ;  /* 0x0000920097667625 */ /* 0x000fe200078e00c0 */
[----:B------:R-:W-:Y:S02]  /*1d90*/  @P2 FSEL R104, R105, RZ, P1 ;  /* 0x000000ff69682208 */ /* 0x000fe40000800000 */
[----:B------:R-:W-:Y:S02]  /*1da0*/  @P2 FSEL R105, R106, RZ, P0 ;  /* 0x000000ff6a692208 */ /* 0x000fe40000000000 */
[----:B------:R-:W-:Y:S01]  /*1db0*/  @P2 LOP3.LUT P6, RZ, R112, 0xff000000, RZ, 0xc0, !PT ;  /* 0xff00000070ff2812 */ /* 0x000fe200078cc0ff */
[----:B------:R1:W-:Y:S01]  /*1dc0*/  STG.E.128 [R102.64], R96 ;  /* 0x0000006066007986 */ /* 0x0003e2000c101d04 */
[----:B------:R-:W-:Y:S02]  /*1dd0*/  @P2 FSEL R106, R107, RZ, P5 ;  /* 0x000000ff6b6a2208 */ /* 0x000fe40002800000 */
[----:B------:R-:W-:-:S02]  /*1de0*/  @P2 LOP3.LUT P0, RZ, R113, 0xff, RZ, 0xc0, !PT ;  /* 0x000000ff71ff2812 */ /* 0x000fc4000780c0ff */
[----:B------:R-:W-:Y:S02]  /*1df0*/  @P2 LOP3.LUT P5, RZ, R113, 0xff0000, RZ, 0xc0, !PT ;  /* 0x00ff000071ff2812 */ /* 0x000fe400078ac0ff */
[----:B------:R-:W-:Y:S02]  /*1e00*/  @P2 FSEL R107, R109, RZ, P6 ;  /* 0x000000ff6d6b2208 */ /* 0x000fe40003000000 */
[C---:B------:R-:W-:Y:S02]  /*1e10*/  @P2 LOP3.LUT P1, RZ, R113.reuse, 0xff00, RZ, 0xc0, !PT ;  /* 0x0000ff0071ff2812 */ /* 0x040fe4000782c0ff */
[----:B------:R-:W-:Y:S02]  /*1e20*/  @P2 LOP3.LUT P6, RZ, R113, 0xff000000, RZ, 0xc0, !PT ;  /* 0xff00000071ff2812 */ /* 0x000fe400078cc0ff */
[----:B------:R-:W-:Y:S02]  /*1e30*/  @P2 F2FP.PACK_AB R104, RZ, R104 ;  /* 0x00000068ff68223e */ /* 0x000fe400000000ff */
[----:B------:R-:W-:-:S02]  /*1e40*/  @P2 F2FP.PACK_AB R106, RZ, R106 ;  /* 0x0000006aff6a223e */ /* 0x000fc400000000ff */
[----:B0-----:R-:W-:Y:S02]  /*1e50*/  @P2 FSEL R100, R188, RZ, P6 ;  /* 0x000000ffbc642208 */ /* 0x001fe40003000000 */
[----:B-1----:R-:W-:Y:S02]  /*1e60*/  @P2 FSEL R96, R111, RZ, P0 ;  /* 0x000000ff6f602208 */ /* 0x002fe40000000000 */
        /* <DEDUP_REMOVED lines=20> */
.L_x_1191:
[----:B------:R-:W-:Y:S05]  /*1fb0*/  BSYNC B1 ;  /* 0x0000000000017941 */ /* 0x000fea0003800000 */
.L_x_1190:
[----:B------:R-:W-:Y:S01]  /*1fc0*/  BSSY B1, `(.L_x_1192) ;  /* 0x000007a000017945 */ /* 0x000fe20003800000 */
[----:B------:R-:W-:Y:S05]  /*1fd0*/  @!P4 BRA `(.L_x_1193) ;  /* 0x000007800000c947 */ /* 0x000fea0003800000 */
[----:B------:R-:W-:Y:S01]  /*1fe0*/  ISETP.NE.AND P0, PT, R186, RZ, PT ;  /* 0x000000ffba00720c */ /* 0x000fe20003f05270 */
[----:B------:R-:W-:Y:S01]  /*1ff0*/  HFMA2.MMA R188, -RZ, RZ, 0, 9.5367431640625e-07 ;  /* 0x00000010ffbc7435 */ /* 0x000fe200000001ff */
[----:B------:R-:W-:Y:S02]  /*2000*/  ISETP.NE.U32.AND P1, PT, RZ, c[0x0][0x218], PT ;  /* 0x00008600ff007a0c */ /* 0x000fe40003f25070 */
[----:B------:R-:W-:Y:S02]  /*2010*/  FSEL R99, R108, RZ, !P0 ;  /* 0x000000ff6c637208 */ /* 0x000fe40004000000 */
[----:B------:R-:W-:Y:S02]  /*2020*/  ISETP.NE.AND.EX P1, PT, RZ, c[0x0][0x21c], PT, P1 ;  /* 0x00008700ff007a0c */ /* 0x000fe40003f25310 */
[----:B0----5:R-:W-:Y:S01]  /*2030*/  MOV R96, R116 ;  /* 0x0000007400607202 */ /* 0x021fe20000000f00 */
        /* <DEDUP_REMOVED lines=56> */
[----:B------:R-:W-:Y:S02]  /*23c0*/  F2FP.PACK_AB R97, R100, R99 ;  /* 0x000000636461723e */ /* 0x000fe400000000ff */
[----:B------:R-:W-:Y:S02]  /*23d0*/  @P0 MOV R100, 0x20 ;  /* 0x0000002000640802 */ /* 0x000fe40000000f00 */
[C---:B------:R-:W-:Y:S01]  /*23e0*/  SEL R91, R152.reuse, R91, P0 ;  /* 0x0000005b985b7207 */ /* 0x040fe20000000000 */
[----:B------:R-:W-:Y:S01]  /*23f0*/  FMUL.FTZ R152, R152, c[0x0][0x1e8] ;  /* 0x00007a0098987a20 */ /* 0x000fe20000410000 */
[----:B------:R-:W-:Y:S01]  /*2400*/  F2FP.PACK_AB R98, R98, R101 ;  /* 0x000000656262723e */ /* 0x000fe200000000ff */
        /* <DEDUP_REMOVED lines=53> */
.L_x_1193:
[----:B------:R-:W-:Y:S05]  /*2760*/  BSYNC B1 ;  /* 0x0000000000017941 */ /* 0x000fea0003800000 */
.L_x_1192:
[----:B0-----:R-:W-:-:S04]  /*2770*/  MOV R97, c[0x0][0x160] ;  /* 0x0000580000617a02 */ /* 0x001fc80000000f00 */
[----:B------:R-:W-:-:S04]  /*2780*/  LEA R118, R97, R118, 0x2 ;  /* 0x0000007661767211 */ /* 0x000fc800078e10ff */
[----:B------:R-:W-:-:S13]  /*2790*/  ISETP.GE.AND P0, PT, R118, c[0x0][0x164], PT ;  /* 0x0000590076007a0c */ /* 0x000fda0003f06270 */
[----:B-----5:R-:W-:Y:S01]  /*27a0*/  @P0 CALL.REL.NOINC `(.L_x_1183) ;  /* 0x0000001000000944 */ /* 0x020fe20003c00000 */
[----:B------:R-:W-:Y:S05]  /*27b0*/  BRA `(.L_x_1194) ;  /* 0xffffde2000007947 */ /* 0x000fea000383ffff */
.L_x_1183:
[----:B-1----:R-:W-:Y:S05]  /*27c0*/  BSYNC B0 ;  /* 0x0000000000007941 */ /* 0x002fea0003800000 */
.L_x_1182:
        /* <DEDUP_REMOVED lines=189> */
[----:B------:R-:W-:Y:S02]  /*33a0*/  IADD3.X R25, RZ, R25, RZ, P3, !PT ;  /* 0x00000019ff197210 */ /* 0x000fe40001ffe4ff */
[----:B0-----:R-:W-:Y:S02]  /*33b0*/  MOV R2, R0 ;  /* 0x0000000000027202 */ /* 0x001fe40000000f00 */
[----:B------:R-:W-:Y:S02]  /*33c0*/  MOV R3, R19 ;  /* 0x0000001300037202 */ /* 0x000fe40000000f00 */
[----:B------:R-:W-:-:S02]  /*33d0*/  IADD3 R0, P6, R0, 0x200, RZ ;  /* 0x0000020000007810 */ /* 0x000fc40007fde0ff */
[----:B------:R-:W-:Y:S01]  /*33e0*/  IADD3.X R23, RZ, R23, RZ, P4, !PT ;  /* 0x00000017ff177210 */ /* 0x000fe200027fe4ff */
[----:B------:R1:W-:Y:S01]  /*33f0*/  STG.E [R2.64], R11 ;  /* 0x0000000b02007986 */ /* 0x0003e2000c101904 */
[----:B------:R-:W-:-:S04]  /*3400*/  IADD3.X R19, RZ, R19, RZ, P6, !PT ;  /* 0x00000013ff137210 */ /* 0x000fc800037fe4ff */
.L_x_1196:
[----:B------:R-:W-:Y:S05]  /*3410*/  BSYNC B0 ;  /* 0x0000000000007941 */ /* 0x000fea0003800000 */
.L_x_1195:
        /* <DEDUP_REMOVED lines=23> */
.L_x_1198:
[----:B------:R-:W-:Y:S05]  /*3590*/  BSYNC B0 ;  /* 0x0000000000007941 */ /* 0x000fea0003800000 */
.L_x_1197:
        /* <DEDUP_REMOVED lines=23> */
.L_x_1200:
[----:B------:R-:W-:Y:S05]  /*3710*/  BSYNC B0 ;  /* 0x0000000000007941 */ /* 0x000fea0003800000 */
.L_x_1199:
[----:B-1----:R-:W-:Y:S01]  /*3720*/  MOV R2, R16 ;  /* 0x0000001000027202 */ /* 0x002fe20000000f00 */
[----:B------:R-:W-:Y:S01]  /*3730*/  IMAD.MOV.U32 R3, RZ, RZ, R25 ;  /* 0x000000ffff037224 */ /* 0x000fe200078e0019 */
[----:B------:R-:W-:Y:S06]  /*3740*/  @!P2 EXIT ;  /* 0x000000000000a94d */ /* 0x000fec0003800000 */
[----:B------:R0:W-:Y:S01]  /*3750*/  STG.E [R2.64], R9 ;  /* 0x0000000902007986 */ /* 0x0001e2000c101904 */
[----:B------:R-:W-:Y:S01]  /*3760*/  FADD.FTZ R31, R31, R20 ;  /* 0x000000141f1f7221 */ /* 0x000fe20000010000 */
        /* <DEDUP_REMOVED lines=10> */
.L_x_1188:
[----:B------:R-:W-:Y:S01]  /*3810*/  HFMA2.MMA R104, -RZ, RZ, 0, 5.9604644775390625e-08 ;  /* 0x00000001ff687435 */ /* 0x000fe200000001ff */
[----:B------:R-:W-:Y:S02]  /*3820*/  MOV R99, R187 ;  /* 0x000000bb00637202 */ /* 0x000fe40000000f00 */
[----:B------:R-:W-:Y:S02]  /*3830*/  MOV R101, 0x1f ;  /* 0x0000001f00657802 */ /* 0x000fe40000000f00 */
[----:B------:R-:W-:-:S02]  /*3840*/  MOV R106, 0xffffffff ;  /* 0xffffffff006a7802 */ /* 0x000fc40000000f00 */
[----:B------:R-:W-:Y:S02]  /*3850*/  MOV R96, 0x3870 ;  /* 0x0000387000607802 */ /* 0x000fe40000000f00 */
[----:B-----5:R-:W-:Y:S05]  /*3860*/  CALL.REL.NOINC `($__internal_76_$__cuda_sm70_shflsync_bfly_p) ;  /* 0x0000046000007944 */ /* 0x020fea0003c00000 */
[----:B-1----:R-:W-:Y:S01]  /*3870*/  MOV R98, R99 ;  /* 0x0000006300627202 */ /* 0x002fe20000000f00 */
[----:B0-----:R-:W-:Y:S05]  /*3880*/  BRA `(.L_x_1201) ;  /* 0xffffde1000007947 */ /* 0x001fea000383ffff */
.L_x_1189:
[----:B------:R-:W-:Y:S01]  /*3890*/  HFMA2.MMA R104, -RZ, RZ, 0, 5.9604644775390625e-08 ;  /* 0x00000001ff687435 */ /* 0x000fe200000001ff */
[----:B------:R-:W-:Y:S02]  /*38a0*/  MOV R99, R188 ;  /* 0x000000bc00637202 */ /* 0x000fe40000000f00 */
[----:B------:R-:W-:Y:S02]  /*38b0*/  MOV R101, 0x1f ;  /* 0x0000001f00657802 */ /* 0x000fe40000000f00 */
[----:B------:R-:W-:Y:S02]  /*38c0*/  MOV R106, 0xffffffff ;  /* 0xffffffff006a7802 */ /* 0x000fe40000000f00 */
[----:B------:R-:W-:Y:S02]  /*38d0*/  MOV R96, 0x38f0 ;  /* 0x000038f000607802 */ /* 0x000fe40000000f00 */
[----:B01---5:R-:W-:Y:S05]  /*38e0*/  CALL.REL.NOINC `($__internal_76_$__cuda_sm70_shflsync_bfly_p) ;  /* 0x000003e000007944 */ /* 0x023fea0003c00000 */
[----:B------:R-:W-:Y:S01]  /*38f0*/  FADD.FTZ R187, R98, R187 ;  /* 0x000000bb62bb7221 */ /* 0x000fe20000010000 */
[----:B0-----:R-:W-:Y:S01]  /*3900*/  HFMA2.MMA R104, -RZ, RZ, 0, 1.1920928955078125e-07 ;  /* 0x00000002ff687435 */ /* 0x001fe200000001ff */
[----:B-1----:R-:W-:Y:S01]  /*3910*/  FADD.FTZ R188, R188, R99 ;  /* 0x00000063bcbc7221 */ /* 0x002fe20000010000 */
[----:B------:R-:W-:-:S02]  /*3920*/  MOV R101, 0x1f ;  /* 0x0000001f00657802 */ /* 0x000fc40000000f00 */
[----:B------:R-:W-:Y:S02]  /*3930*/  MOV R106, 0xffffffff ;  /* 0xffffffff006a7802 */ /* 0x000fe40000000f00 */
[----:B------:R-:W-:Y:S02]  /*3940*/  MOV R99, R187 ;  /* 0x000000bb00637202 */ /* 0x000fe40000000f00 */
[----:B------:R-:W-:Y:S02]  /*3950*/  MOV R96, 0x3970 ;  /* 0x0000397000607802 */ /* 0x000fe40000000f00 */
[----:B------:R-:W-:Y:S05]  /*3960*/  CALL.REL.NOINC `($__internal_76_$__cuda_sm70_shflsync_bfly_p) ;  /* 0x0000036000007944 */ /* 0x000fea0003c00000 */
[----:B0-----:R-:W-:Y:S01]  /*3970*/  HFMA2.MMA R104, -RZ, RZ, 0, 1.1920928955078125e-07 ;  /* 0x00000002ff687435 */ /* 0x001fe200000001ff */
[----:B-1----:R-:W-:Y:S02]  /*3980*/  MOV R98, R99 ;  /* 0x0000006300627202 */ /* 0x002fe40000000f00 */
[----:B------:R-:W-:Y:S02]  /*3990*/  MOV R99, R188 ;  /* 0x000000bc00637202 */ /* 0x000fe40000000f00 */
[----:B------:R-:W-:Y:S02]  /*39a0*/  MOV R101, 0x1f ;  /* 0x0000001f00657802 */ /* 0x000fe40000000f00 */
[----:B------:R-:W-:-:S02]  /*39b0*/  MOV R106, 0xffffffff ;  /* 0xffffffff006a7802 */ /* 0x000fc40000000f00 */
[----:B------:R-:W-:Y:S02]  /*39c0*/  MOV R96, 0x39e0 ;  /* 0x000039e000607802 */ /* 0x000fe40000000f00 */
[----:B------:R-:W-:Y:S05]  /*39d0*/  CALL.REL.NOINC `($__internal_76_$__cuda_sm70_shflsync_bfly_p) ;  /* 0x000002f000007944 */ /* 0x000fea0003c00000 */
[----:B------:R-:W-:Y:S01]  /*39e0*/  FADD.FTZ R187, R98, R187 ;  /* 0x000000bb62bb7221 */ /* 0x000fe20000010000 */
[----:B0-----:R-:W-:Y:S01]  /*39f0*/  HFMA2.MMA R104, -RZ, RZ, 0, 2.384185791015625e-07 ;  /* 0x00000004ff687435 */ /* 0x001fe200000001ff */
[----:B-1----:R-:W-:Y:S01]  /*3a00*/  FADD.FTZ R188, R188, R99 ;  /* 0x00000063bcbc7221 */ /* 0x002fe20000010000 */
[----:B------:R-:W-:Y:S01]  /*3a10*/  MOV R101, 0x1f ;  /* 0x0000001f00657802 */ /* 0x000fe20000000f00 */
[----:B------:R-:W-:Y:S01]  /*3a20*/  IMAD.MOV.U32 R106, RZ, RZ, -0x1 ;  /* 0xffffffffff6a7424 */ /* 0x000fe200078e00ff */
[----:B------:R-:W-:Y:S02]  /*3a30*/  MOV R99, R187 ;  /* 0x000000bb00637202 */ /* 0x000fe40000000f00 */
[----:B------:R-:W-:Y:S02]  /*3a40*/  MOV R96, 0x3a60 ;  /* 0x00003a6000607802 */ /* 0x000fe40000000f00 */
[----:B------:R-:W-:Y:S05]  /*3a50*/  CALL.REL.NOINC `($__internal_76_$__cuda_sm70_shflsync_bfly_p) ;  /* 0x0000027000007944 */ /* 0x000fea0003c00000 */
[----:B0-----:R-:W-:Y:S01]  /*3a60*/  HFMA2.MMA R104, -RZ, RZ, 0, 2.384185791015625e-07 ;  /* 0x00000004ff687435 */ /* 0x001fe200000001ff */
[----:B-1----:R-:W-:Y:S02]  /*3a70*/  MOV R98, R99 ;  /* 0x0000006300627202 */ /* 0x002fe40000000f00 */
[----:B------:R-:W-:-:S02]  /*3a80*/  MOV R99, R188 ;  /* 0x000000bc00637202 */ /* 0x000fc40000000f00 */
[----:B------:R-:W-:Y:S02]  /*3a90*/  MOV R101, 0x1f ;  /* 0x0000001f00657802 */ /* 0x000fe40000000f00 */
[----:B------:R-:W-:Y:S02]  /*3aa0*/  MOV R106, 0xffffffff ;  /* 0xffffffff006a7802 */ /* 0x000fe40000000f00 */
[----:B------:R-:W-:Y:S02]  /*3ab0*/  MOV R96, 0x3ad0 ;  /* 0x00003ad000607802 */ /* 0x000fe40000000f00 */
[----:B------:R-:W-:Y:S05]  /*3ac0*/  CALL.REL.NOINC `($__internal_76_$__cuda_sm70_shflsync_bfly_p) ;  /* 0x0000020000007944 */ /* 0x000fea0003c00000 */
[----:B------:R-:W-:Y:S01]  /*3ad0*/  FADD.FTZ R187, R98, R187 ;  /* 0x000000bb62bb7221 */ /* 0x000fe20000010000 */
[----:B0-----:R-:W-:Y:S01]  /*3ae0*/  HFMA2.MMA R104, -RZ, RZ, 0, 4.76837158203125e-07 ;  /* 0x00000008ff687435 */ /* 0x001fe200000001ff */
[----:B-1----:R-:W-:Y:S01]  /*3af0*/  FADD.FTZ R102, R188, R99 ;  /* 0x00000063bc667221 */ /* 0x002fe20000010000 */
[----:B------:R-:W-:Y:S02]  /*3b00*/  MOV R101, 0x1f ;  /* 0x0000001f00657802 */ /* 0x000fe40000000f00 */
[----:B------:R-:W-:Y:S02]  /*3b10*/  MOV R106, 0xffffffff ;  /* 0xffffffff006a7802 */ /* 0x000fe40000000f00 */
[----:B------:R-:W-:-:S02]  /*3b20*/  MOV R99, R187 ;  /* 0x000000bb00637202 */ /* 0x000fc40000000f00 */
[----:B------:R-:W-:Y:S02]  /*3b30*/  MOV R96, 0x3b50 ;  /* 0x00003b5000607802 */ /* 0x000fe40000000f00 */
[----:B------:R-:W-:Y:S05]  /*3b40*/  CALL.REL.NOINC `($__internal_76_$__cuda_sm70_shflsync_bfly_p) ;  /* 0x0000018000007944 */ /* 0x000fea0003c00000 */
[----:B0-----:R-:W-:Y:S01]  /*3b50*/  HFMA2.MMA R104, -RZ, RZ, 0, 4.76837158203125e-07 ;  /* 0x00000008ff687435 */ /* 0x001fe200000001ff */
[----:B-1----:R-:W-:Y:S02]  /*3b60*/  MOV R98, R99 ;  /* 0x0000006300627202 */ /* 0x002fe40000000f00 */
[----:B------:R-:W-:Y:S02]  /*3b70*/  MOV R99, R102 ;  /* 0x0000006600637202 */ /* 0x000fe40000000f00 */
[----:B------:R-:W-:Y:S02]  /*3b80*/  MOV R101, 0x1f ;  /* 0x0000001f00657802 */ /* 0x000fe40000000f00 */
[----:B------:R-:W-:Y:S02]  /*3b90*/  MOV R106, 0xffffffff ;  /* 0xffffffff006a7802 */ /* 0x000fe40000000f00 */
[----:B------:R-:W-:Y:S02]  /*3ba0*/  MOV R96, 0x3bc0 ;  /* 0x00003bc000607802 */ /* 0x000fe40000000f00 */
[----:B------:R-:W-:Y:S05]  /*3bb0*/  CALL.REL.NOINC `($__internal_76_$__cuda_sm70_shflsync_bfly_p) ;  /* 0x0000011000007944 */ /* 0x000fea0003c00000 */
[----:B------:R-:W-:Y:S01]  /*3bc0*/  FADD.FTZ R100, R98, R187 ;  /* 0x000000bb62647221 */ /* 0x000fe20000010000 */
[----:B0-----:R-:W-:Y:S01]  /*3bd0*/  HFMA2.MMA R104, -RZ, RZ, 0, 9.5367431640625e-07 ;  /* 0x00000010ff687435 */ /* 0x001fe200000001ff */
[----:B-1----:R-:W-:Y:S01]  /*3be0*/  FADD.FTZ R102, R102, R99 ;  /* 0x0000006366667221 */ /* 0x002fe20000010000 */
[----:B------:R-:W-:-:S02]  /*3bf0*/  MOV R101, 0x1f ;  /* 0x0000001f00657802 */ /* 0x000fc40000000f00 */
[----:B------:R-:W-:Y:S02]  /*3c00*/  MOV R106, 0xffffffff ;  /* 0xffffffff006a7802 */ /* 0x000fe40000000f00 */
[----:B------:R-:W-:Y:S02]  /*3c10*/  MOV R99, R100 ;  /* 0x0000006400637202 */ /* 0x000fe40000000f00 */
[----:B------:R-:W-:Y:S02]  /*3c20*/  MOV R96, 0x3c40 ;  /* 0x00003c4000607802 */ /* 0x000fe40000000f00 */
[----:B------:R-:W-:Y:S05]  /*3c30*/  CALL.REL.NOINC `($__internal_76_$__cuda_sm70_shflsync_bfly_p) ;  /* 0x0000009000007944 */ /* 0x000fea0003c00000 */
[----:B0-----:R-:W-:Y:S01]  /*3c40*/  HFMA2.MMA R104, -RZ, RZ, 0, 9.5367431640625e-07 ;  /* 0x00000010ff687435 */ /* 0x001fe200000001ff */
[----:B-1----:R-:W-:Y:S02]  /*3c50*/  MOV R103, R99 ;  /* 0x0000006300677202 */ /* 0x002fe40000000f00 */
[----:B------:R-:W-:Y:S02]  /*3c60*/  MOV R99, R102 ;  /* 0x0000006600637202 */ /* 0x000fe40000000f00 */
[----:B------:R-:W-:Y:S02]  /*3c70*/  MOV R101, 0x1f ;  /* 0x0000001f00657802 */ /* 0x000fe40000000f00 */
[----:B------:R-:W-:-:S02]  /*3c80*/  MOV R106, 0xffffffff ;  /* 0xffffffff006a7802 */ /* 0x000fc40000000f00 */
[----:B------:R-:W-:Y:S02]  /*3c90*/  MOV R96, 0x3cb0 ;  /* 0x00003cb000607802 */ /* 0x000fe40000000f00 */
[----:B------:R-:W-:Y:S05]  /*3ca0*/  CALL.REL.NOINC `($__internal_76_$__cuda_sm70_shflsync_bfly_p) ;  /* 0x0000002000007944 */ /* 0x000fea0003c00000 */
[----:B-1----:R-:W-:Y:S01]  /*3cb0*/  MOV R97, R99 ;  /* 0x0000006300617202 */ /* 0x002fe20000000f00 */
[----:B0-----:R-:W-:Y:S05]  /*3cc0*/  BRA `(.L_x_1202) ;  /* 0xffffdaf000007947 */ /* 0x001fea000383ffff */
        .weak           $__internal_76_$__cuda_sm70_shflsync_bfly_p
        .type           $__internal_76_$__cuda_sm70_shflsync_bfly_p,@function
        .size           $__internal_76_$__cuda_sm70_shflsync_bfly_p,(.L_x_2022 - $__internal_76_$__cuda_sm70_shflsync_bfly_p)
$__internal_76_$__cuda_sm70_shflsync_bfly_p:
[----:B------:R-:W-:Y:S01]  /*3cd0*/  HFMA2.MMA R97, -RZ, RZ, 0, 0 ;  /* 0x00000000ff617435 */ /* 0x000fe200000001ff */
[----:B------:R-:W-:Y:S04]  /*3ce0*/  WARPSYNC R106 ;  /* 0x0000006a00007348 */ /* 0x000fe80003800000 */
[----:B------:R0:W1:Y:S01]  /*3cf0*/  SHFL.BFLY PT, R99, R99, R104, R101 ;  /* 0x0c00006863637389 */ /* 0x00006200000e0065 */
[----:B------:R-:W-:Y:S05]  /*3d00*/  RET.REL.NODEC R96 `(_ZN10layer_norm31ln_parallel_residual_bwd_kernelINS_13Kernel_traitsI6__halfS2_fS2_fjLj512ELj1ELj4ELj1ELj16ENS_18Kernel_traits_baseILj512ES2_S2_fS2_fjLj128EEEEELb1ELb0ELb0EEEvNS_9BwdParamsE) ;  /* 0xffffc2f060007950 */ /* 0x000fea0003c3ffff */
.L_x_1203:
        /* <DEDUP_REMOVED lines=15> */
.L_x_2022:


//--------------------- .text._ZN10layer_norm31ln_parallel_residual_bwd_kernelINS_13Kernel_traitsI6__halfS2_fS2_fjLj512ELj1ELj4ELj1ELj16ENS_18Kernel_traits_baseILj512ES2_S2_fS2_fjLj128EEEEELb1ELb0ELb1EEEvNS_9BwdParamsE --------------------------
	.section	.text._ZN10layer_norm31ln_parallel_residual_bwd_kernelINS_13Kernel_traitsI6__halfS2_fS2_fjLj512ELj1ELj4ELj1ELj16ENS_18Kernel_traits_baseILj512ES2_S2_fS2_fjLj128EEEEELb1ELb0ELb1EEEvNS_9BwdParamsE,"ax",@progbits
	.sectioninfo	@"SHI_REGISTERS=188"
	.align	128
        .global         _ZN10layer_norm31ln_parallel_residual_bwd_kernelINS_13Kernel_traitsI6__halfS2_fS2_fjLj512ELj1ELj4ELj1ELj16ENS_18Kernel_traits_baseILj512ES2_S2_fS2_fjLj128EEEEELb1ELb0ELb1EEEvNS_9BwdParamsE
        .type           _ZN10layer_norm31ln_parallel_residual_bwd_kernelINS_13Kernel_traitsI6__halfS2_fS2_fjLj512ELj1ELj4ELj1ELj16ENS_18Kernel_traits_baseILj512ES2_S2_fS2_fjLj128EEEEELb1ELb0ELb1EEEvNS_9BwdParamsE,@function
        .size           _ZN10layer_norm31ln_parallel_residual_bwd_kernelINS_13Kernel_traitsI6__halfS2_fS2_fjLj512ELj1ELj4ELj1ELj16ENS_18Kernel_traits_baseILj512ES2_S2_fS2_fjLj128EEEEELb1ELb0ELb1EEEvNS_9BwdParamsE,(.L_x_2023 - _ZN10layer_norm31ln_parallel_residual_bwd_kernelINS_13Kernel_traitsI6__halfS2_fS2_fjLj512ELj1ELj4ELj1ELj16ENS_18Kernel_traits_baseILj512ES2_S2_fS2_fjLj128EEEEELb1ELb0ELb1EEEvNS_9BwdParamsE)
        .other          _ZN10layer_norm31ln_parallel_residual_bwd_kernelINS_13Kernel_traitsI6__halfS2_fS2_fjLj512ELj1ELj4ELj1ELj16ENS_18Kernel_traits_baseILj512ES2_S2_fS2_fjLj128EEEEELb1ELb0ELb1EEEvNS_9BwdParamsE,@"STO_CUDA_ENTRY STV_DEFAULT"
_ZN10layer_norm31ln_parallel_residual_bwd_kernelINS_13Kernel_traitsI6__halfS2_fS2_fjLj512ELj1ELj4ELj1ELj16ENS_18Kernel_traits_baseILj512ES2_S2_fS2_fjLj128EEEEELb1ELb0ELb1EEEvNS_9BwdParamsE:
.text._ZN10layer_norm31ln_parallel_residual_bwd_kernelINS_13Kernel_traitsI6__halfS2_fS2_fjLj512ELj1ELj4ELj1ELj16ENS_18Kernel_traits_baseILj512ES2_S2_fS2_fjLj128EEEEELb1ELb0ELb1EEEvNS_9BwdParamsE:
        /* <DEDUP_REMOVED lines=42> */
.L_x_1205:
        /* <DEDUP_REMOVED lines=54> */
[--C-:B----4-:R-:W-:Y:S02]  /*0600*/  HADD2.F32 R149, -RZ, R12.reuse.H0_H0 ;  /* 0x2000000cff957230 */ /* 0x110fe40000004100 */
[----:B------:R-:W-:Y:S02]  /*0610*/  HADD2.F32 R150, -RZ, R12.H1_H1 ;  /* 0x3000000cff967230 */ /* 0x000fe40000004100 */
[--C-:B------:R-:W-:Y:S02]  /*0620*/  HADD2.F32 R151, -RZ, R13.reuse.H0_H0 ;  /* 0x2000000dff977230 */ /* 0x100fe40000004100 */
[----:B------:R-:W-:Y:S02]  /*0630*/  HADD2.F32 R152, -RZ, R13.H1_H1 ;  /* 0x3000000dff987230 */ /* 0x000fe40000004100 */
[----:B------:R-:W-:-:S02]  /*0640*/  HADD2.F32 R153, -RZ, R14.H0_H0 ;  /* 0x2000000eff997230 */ /* 0x000fc40000004100 */
[----:B------:R-:W-:Y:S02]  /*0650*/  HADD2.F32 R154, -RZ, R14.H1_H1 ;  /* 0x3000000eff9a7230 */ /* 0x000fe40000004100 */
[--C-:B------:R-:W-:Y:S02]  /*0660*/  HADD2.F32 R155, -RZ, R15.reuse.H0_H0 ;  /* 0x2000000fff9b7230 */ /* 0x100fe40000004100 */
[----:B------:R-:W-:Y:S02]  /*0670*/  HADD2.F32 R156, -RZ, R15.H1_H1 ;  /* 0x3000000fff9c7230 */ /* 0x000fe40000004100 */
[--C-:B---3--:R-:W-:Y:S02]  /*0680*/  HADD2.F32 R157, -RZ, R16.reuse.H0_H0 ;  /* 0x20000010ff9d7230 */ /* 0x108fe40000004100 */
[----:B------:R-:W-:Y:S02]  /*0690*/  HADD2.F32 R158, -RZ, R16.H1_H1 ;  /* 0x30000010ff9e7230 */ /* 0x000fe40000004100 */
[----:B------:R-:W-:-:S02]  /*06a0*/  HADD2.F32 R159, -RZ, R17.H0_H0 ;  /* 0x20000011ff9f7230 */ /* 0x000fc40000004100 */
[----:B------:R-:W-:Y:S02]  /*06b0*/  HADD2.F32 R160, -RZ, R17.H1_H1 ;  /* 0x30000011ffa07230 */ /* 0x000fe40000004100 */
[--C-:B------:R-:W-:Y:S02]  /*06c0*/  HADD2.F32 R161, -RZ, R18.reuse.H0_H0 ;  /* 0x20000012ffa17230 */ /* 0x100fe40000004100 */
[----:B------:R-:W-:Y:S02]  /*06d0*/  HADD2.F32 R162, -RZ, R18.H1_H1 ;  /* 0x30000012ffa27230 */ /* 0x000fe40000004100 */
[--C-:B------:R-:W-:Y:S02]  /*06e0*/  HADD2.F32 R163, -RZ, R19.reuse.H0_H0 ;  /* 0x20000013ffa37230 */ /* 0x100fe40000004100 */
[----:B------:R-:W-:Y:S02]  /*06f0*/  HADD2.F32 R164, -RZ, R19.H1_H1 ;  /* 0x30000013ffa47230 */ /* 0x000fe40000004100 */
[----:B-----5:R-:W-:-:S02]  /*0700*/  HADD2.F32 R165, -RZ, R20.H0_H0 ;  /* 0x20000014ffa57230 */ /* 0x020fc40000004100 */
[----:B------:R-:W-:Y:S02]  /*0710*/  HADD2.F32 R166, -RZ, R20.H1_H1 ;  /* 0x30000014ffa67230 */ /* 0x000fe40000004100 */
[--C-:B------:R-:W-:Y:S02]  /*0720*/  HADD2.F32 R167, -RZ, R21.reuse.H0_H0 ;  /* 0x20000015ffa77230 */ /* 0x100fe40000004100 */
[----:B------:R-:W-:Y:S02]  /*0730*/  HADD2.F32 R168, -RZ, R21.H1_H1 ;  /* 0x30000015ffa87230 */ /* 0x000fe40000004100 */
[--C-:B------:R-:W-:Y:S02]  /*0740*/  HADD2.F32 R169, -RZ, R22.reuse.H0_H0 ;  /* 0x20000016ffa97230 */ /* 0x100fe40000004100 */
[----:B------:R-:W-:Y:S02]  /*0750*/  HADD2.F32 R170, -RZ, R22.H1_H1 ;  /* 0x30000016ffaa7230 */ /* 0x000fe40000004100 */
[----:B------:R-:W-:-:S02]  /*0760*/  HADD2.F32 R171, -RZ, R23.H0_H0 ;  /* 0x20000017ffab7230 */ /* 0x000fc40000004100 */
[----:B0-----:R-:W-:Y:S02]  /*0770*/  HADD2.F32 R172, -RZ, R23.H1_H1 ;  /* 0x30000017ffac7230 */ /* 0x001fe40000004100 */
.L_x_1211:
[C---:B------:R-:W-:Y:S01]  /*0780*/  IMAD R32, R174.reuse, c[0x0][0x168], RZ ;  /* 0x00005a00ae207a24 */ /* 0x040fe200078e02ff */
[----:B------:R-:W-:Y:S02]  /*0790*/  MOV R177, 0x4 ;  /* 0x0000000400b17802 */ /* 0x000fe40000000f00 */
[----:B------:R-:W-:Y:S02]  /*07a0*/  LOP3.LUT R34, R125, 0x1f, RZ, 0xc0, !PT ;  /* 0x0000001f7d227812 */ /* 0x000fe400078ec0ff */
[----:B------:R-:W-:Y:S01]  /*07b0*/  SHF.R.S32.HI R33, RZ, 0x1f, R32 ;  /* 0x0000001fff217819 */ /* 0x000fe20000011420 */
[CC--:B------:R-:W-:Y:S01]  /*07c0*/  IMAD.WIDE R48, R174.reuse, R177.reuse, c[0x0][0x1a0] ;  /* 0x00006800ae307625 */ /* 0x0c0fe200078e02b1 */
[----:B------:R-:W-:Y:S02]  /*07d0*/  MOV R72, 0x20 ;  /* 0x0000002000487802 */ /* 0x000fe40000000f00 */
        /* <DEDUP_REMOVED lines=8> */
[----:B------:R4:W3:Y:S02]  /*0860*/  LDG.E.128 R32, [R66.64] ;  /* 0x0000000442207981 */ /* 0x0008e4000c1e1d00 */
        /* <DEDUP_REMOVED lines=22> */
[----:B------:R-:W-:-:S04]  /*09d0*/  @P0 IMAD.WIDE.U32 R74, R179, R180, c[0x0][0x198] ;  /* 0x00006600b34a0625 */ /* 0x000fc800078e00b4 */
[C---:B------:R-:W-:Y:S01]  /*09e0*/  @P0 IMAD.WIDE.U32 R76, R175.reuse, R180, c[0x0][0x198] ;  /* 0x00006600af4c0625 */ /* 0x040fe200078e00b4 */
[----:B------:R2:W5:Y:S03]  /*09f0*/  @P0 LDG.E.64 R64, [R74.64] ;  /* 0x000000044a400981 */ /* 0x000566000c1e1b00 */
[-C--:B----4-:R-:W-:Y:S01]  /*0a00*/  @P1 IMAD.WIDE.U32 R66, R175, R72.reuse, c[0x0][0x218] ;  /* 0x00008600af421625 */ /* 0x090fe200078e0048 */
[----:B------:R0:W5:Y:S03]  /*0a10*/  @P0 LDG.E.64 R2, [R76.64] ;  /* 0x000000044c020981 */ /* 0x000166000c1e1b00 */
[----:B------:R-:W-:Y:S01]  /*0a20*/  @P1 IMAD.WIDE.U32 R72, R179, R72, c[0x0][0x218] ;  /* 0x00008600b3481625 */ /* 0x000fe200078e0048 */
[----:B------:R4:W5:Y:S04]  /*0a30*/  @P1 LDG.E.128 R4, [R66.64] ;  /* 0x0000000442041981 */ /* 0x000968000c1e1d00 */
[----:B------:R4:W5:Y:S04]  /*0a40*/  @P1 LDG.E.128 R8, [R66.64+0x10] ;  /* 0x0000100442081981 */ /* 0x000968000c1e1d00 */
[----:B------:R0:W5:Y:S04]  /*0a50*/  @P1 LDG.E.128 R12, [R72.64] ;  /* 0x00000004480c1981 */ /* 0x000168000c1e1d00 */
[----:B------:R0:W5:Y:S01]  /*0a60*/  @P1 LDG.E.128 R16, [R72.64+0x10] ;  /* 0x0000100448101981 */ /* 0x000162000c1e1d00 */
[----:B--2---:R-:W-:-:S05]  /*0a70*/  FSEL R74, R181, RZ, !P2 ;  /* 0x000000ffb54a7208 */ /* 0x004fca0005000000 */
[--C-:B---3--:R-:W-:Y:S02]  /*0a80*/  FADD.FTZ R75, R32, -R74.reuse ;  /* 0x8000004a204b7221 */ /* 0x108fe40000010000 */
[--C-:B0-----:R-:W-:Y:S02]  /*0a90*/  FADD.FTZ R77, R33, -R74.reuse ;  /* 0x8000004a214d7221 */ /* 0x101fe40000010000 */
[--C-:B-1----:R-:W-:Y:S01]  /*0aa0*/  FADD.FTZ R177, R34, -R74.reuse ;  /* 0x8000004a22b17221 */ /* 0x102fe20000010000 */
[--C-:B------:R-:W-:Y:S01]  /*0ab0*/  HADD2.F32 R33, -RZ, R40.reuse.H0_H0 ;  /* 0x20000028ff217230 */ /* 0x100fe20000004100 */
[----:B------:R-:W-:Y:S01]  /*0ac0*/  FADD.FTZ R179, R35, -R74 ;  /* 0x8000004a23b37221 */ /* 0x000fe20000010000 */
[----:B------:R-:W-:Y:S01]  /*0ad0*/  HADD2.F32 R40, -RZ, R40.H1_H1 ;  /* 0x30000028ff287230 */ /* 0x000fe20000004100 */
[C---:B------:R-:W-:Y:S02]  /*0ae0*/  FMUL.FTZ R34, R176.reuse, R75 ;  /* 0x0000004bb0227220 */ /* 0x040fe40000410000 */
[----:B------:R-:W-:Y:S01]  /*0af0*/  FMUL.FTZ R35, R176, R77 ;  /* 0x0000004db0237220 */ /* 0x000fe20000410000 */
[--C-:B----4-:R-:W-:Y:S01]  /*0b00*/  HADD2.F32 R66, -RZ, R37.reuse.H0_H0 ;  /* 0x20000025ff427230 */ /* 0x110fe20000004100 */
[----:B------:R-:W-:Y:S01]  /*0b10*/  FADD.FTZ R138, R33, R138 ;  /* 0x0000008a218a7221 */ /* 0x000fe20000010000 */
[----:B------:R-:W-:Y:S01]  /*0b20*/  HADD2.F32 R67, -RZ, R37.H1_H1 ;  /* 0x30000025ff437230 */ /* 0x000fe20000004100 */
[-C--:B------:R-:W-:Y:S01]  /*0b30*/  FFMA.FTZ R139, R34, R33.reuse, R139 ;  /* 0x00000021228b7223 */ /* 0x080fe2000001008b */
[--C-:B------:R-:W-:Y:S01]  /*0b40*/  HADD2.F32 R180, -RZ, R39.reuse.H0_H0 ;  /* 0x20000027ffb47230 */ /* 0x100fe20000004100 */
[----:B------:R-:W-:Y:S01]  /*0b50*/  FMUL.FTZ R37, R149, R33 ;  /* 0x0000002195257220 */ /* 0x000fe20000410000 */
[----:B------:R-:W-:Y:S01]  /*0b60*/  HADD2.F32 R183, -RZ, R39.H1_H1 ;  /* 0x30000027ffb77230 */ /* 0x000fe20000004100 */
[-C--:B------:R-:W-:Y:S01]  /*0b70*/  FMUL.FTZ R33, R150, R40.reuse ;  /* 0x0000002896217220 */ /* 0x080fe20000410000 */
[--C-:B------:R-:W-:Y:S01]  /*0b80*/  HADD2.F32 R39, -RZ, R41.reuse.H0_H0 ;  /* 0x20000029ff277230 */ /* 0x100fe20000004100 */
[----:B------:R-:W-:Y:S01]  /*0b90*/  FADD.FTZ R135, R40, R135 ;  /* 0x0000008728877221 */ /* 0x000fe20000010000 */
[----:B------:R-:W-:Y:S01]  /*0ba0*/  HADD2.F32 R41, -RZ, R41.H1_H1 ;  /* 0x30000029ff297230 */ /* 0x000fe20000004100 */
[----:B------:R-:W-:Y:S01]  /*0bb0*/  FFMA.FTZ R134, R35, R40, R134 ;  /* 0x0000002823867223 */ /* 0x000fe20000010086 */
[----:B------:R-:W-:Y:S01]  /*0bc0*/  HADD2.F32 R32, -RZ, R36.H0_H0 ;  /* 0x20000024ff207230 */ /* 0x000fe20000004100 */
[----:B------:R-:W-:Y:S01]  /*0bd0*/  FMUL.FTZ R40, R176, R179 ;  /* 0x000000b3b0287220 */ /* 0x000fe20000410000 */
[----:B------:R-:W-:-:S02]  /*0be0*/  HADD2.F32 R76, -RZ, R42.H1_H1 ;  /* 0x3000002aff4c7230 */ /* 0x000fc40000004100 */
[----:B------:R-:W-:Y:S01]  /*0bf0*/  HADD2.F32 R36, -RZ, R36.H1_H1 ;  /* 0x30000024ff247230 */ /* 0x000fe20000004100 */
[----:B------:R-:W-:Y:S01]  /*0c00*/  FADD.FTZ R126, R41, R126 ;  /* 0x0000007e297e7221 */ /* 0x000fe20000010000 */
[----:B------:R-:W-:Y:S01]  /*0c10*/  HADD2.F32 R181, -RZ, R38.H1_H1 ;  /* 0x30000026ffb57230 */ /* 0x000fe20000004100 */
[-C--:B------:R-:W-:Y:S01]  /*0c20*/  FFMA.FTZ R127, R40, R41.reuse, R127 ;  /* 0x00000029287f7223 */ /* 0x080fe2000001007f */
[----:B------:R-:W-:Y:S01]  /*0c30*/  HADD2.F32 R75, -RZ, R43.H1_H1 ;  /* 0x3000002bff4b7230 */ /* 0x000fe20000004100 */
[----:B------:R-:W-:Y:S02]  /*0c40*/  FADD.FTZ R140, R32, R140 ;  /* 0x0000008c208c7221 */ /* 0x000fe40000010000 */
[-C--:B------:R-:W-:Y:S02]  /*0c50*/  FFMA.FTZ R173, R34, R32.reuse, R173 ;  /* 0x0000002022ad7223 */ /* 0x080fe400000100ad */
[----:B------:R-:W-:Y:S02]  /*0c60*/  FFMA.FTZ R37, R141, R32, R37 ;  /* 0x000000208d257223 */ /* 0x000fe40000010025 */
[----:B------:R-:W-:-:S02]  /*0c70*/  FMUL.FTZ R41, R152, R41 ;  /* 0x0000002998297220 */ /* 0x000fc40000410000 */
[----:B------:R-:W-:Y:S01]  /*0c80*/  FADD.FTZ R45, R45, -R74 ;  /* 0x8000004a2d2d7221 */ /* 0x000fe20000010000 */
[----:B------:R-:W-:Y:S01]  /*0c90*/  HADD2.F32 R182, -RZ, R43.H0_H0 ;  /* 0x2000002bffb67230 */ /* 0x000fe20000004100 */
[----:B------:R-:W-:Y:S01]  /*0ca0*/  FMUL.FTZ R32, R154, R76 ;  /* 0x0000004c9a207220 */ /* 0x000fe20000410000 */
[----:B------:R-:W-:Y:S01]  /*0cb0*/  HADD2.F32 R73, -RZ, R42.H0_H0 ;  /* 0x2000002aff497230 */ /* 0x000fe20000004100 */
[----:B------:R-:W-:Y:S02]  /*0cc0*/  FADD.FTZ R136, R36, R136 ;  /* 0x0000008824887221 */ /* 0x000fe40000010000 */
[-C--:B------:R-:W-:Y:S02]  /*0cd0*/  FFMA.FTZ R137, R35, R36.reuse, R137 ;  /* 0x0000002423897223 */ /* 0x080fe40000010089 */
[----:B------:R-:W-:Y:S02]  /*0ce0*/  FFMA.FTZ R36, R142, R36, R33 ;  /* 0x000000248e247223 */ /* 0x000fe40000010021 */
[----:B------:R-:W-:-:S02]  /*0cf0*/  FADD.FTZ R43, R44, -R74 ;  /* 0x8000004a2c2b7221 */ /* 0x000fc40000010000 */
[----:B------:R-:W-:Y:S02]  /*0d00*/  FADD.FTZ R128, R67, R128 ;  /* 0x0000008043807221 */ /* 0x000fe40000010000 */
[-C--:B------:R-:W-:Y:S02]  /*0d10*/  FFMA.FTZ R129, R40, R67.reuse, R129 ;  /* 0x0000004328817223 */ /* 0x080fe40000010081 */
[----:B------:R-:W-:Y:S02]  /*0d20*/  FFMA.FTZ R41, R144, R67, R41 ;  /* 0x0000004390297223 */ /* 0x000fe40000010029 */
[--C-:B------:R-:W-:Y:S02]  /*0d30*/  FADD.FTZ R33, R46, -R74.reuse ;  /* 0x8000004a2e217221 */ /* 0x100fe40000010000 */
[----:B------:R-:W-:Y:S02]  /*0d40*/  FMUL.FTZ R42, R176, R45 ;  /* 0x0000002db02a7220 */ /* 0x000fe40000410000 */
[----:B------:R-:W-:-:S02]  /*0d50*/  FADD.FTZ R67, R47, -R74 ;  /* 0x8000004a2f437221 */ /* 0x000fc40000010000 */
[----:B------:R-:W-:Y:S02]  /*0d60*/  FFMA.FTZ R45, R146, R181, R32 ;  /* 0x000000b5922d7223 */ /* 0x000fe40000010020 */
[----:B------:R-:W-:Y:S02]  /*0d70*/  FMUL.FTZ R32, R156, R75 ;  /* 0x0000004b9c207220 */ /* 0x000fe40000410000 */
[C---:B------:R-:W-:Y:S02]  /*0d80*/  FMUL.FTZ R43, R176.reuse, R43 ;  /* 0x0000002bb02b7220 */ /* 0x040fe40000410000 */
[C---:B------:R-:W-:Y:S02]  /*0d90*/  FMUL.FTZ R47, R176.reuse, R33 ;  /* 0x00000021b02f7220 */ /* 0x040fe40000410000 */
[----:B------:R-:W-:Y:S02]  /*0da0*/  FMUL.FTZ R46, R176, R67 ;  /* 0x00000043b02e7220 */ /* 0x000fe40000410000 */
[----:B------:R-:W-:-:S02]  /*0db0*/  FADD.FTZ R33, -R74, R48 ;  /* 0x000000304a217221 */ /* 0x000fc40000010100 */
[----:B------:R-:W-:Y:S01]  /*0dc0*/  FFMA.FTZ R67, R148, R183, R32 ;  /* 0x000000b794437223 */ /* 0x000fe20000010020 */
[--C-:B------:R-:W-:Y:S01]  /*0dd0*/  HADD2.F32 R32, -RZ, R56.reuse.H0_H0 ;  /* 0x20000038ff207230 */ /* 0x100fe20000004100 */
[-C--:B------:R-:W-:Y:S01]  /*0de0*/  FMUL.FTZ R44, R153, R73.reuse ;  /* 0x00000049992c7220 */ /* 0x080fe20000410000 */
[----:B------:R-:W-:Y:S01]  /*0df0*/  HADD2.F32 R56, -RZ, R56.H1_H1 ;  /* 0x30000038ff387230 */ /* 0x000fe20000004100 */
[----:B------:R-:W-:Y:S02]  /*0e00*/  FADD.FTZ R114, R73, R114 ;  /* 0x0000007249727221 */ /* 0x000fe40000010000 */
[----:B------:R-:W-:Y:S02]  /*0e10*/  FFMA.FTZ R102, R43, R73, R102 ;  /* 0x000000492b667223 */ /* 0x000fe40000010066 */
[----:B------:R-:W-:Y:S02]  /*0e20*/  FADD.FTZ R73, -R74, R49 ;  /* 0x000000314a497221 */ /* 0x000fe40000010100 */
[----:B------:R-:W-:-:S02]  /*0e30*/  FMUL.FTZ R49, R176, R33 ;  /* 0x00000021b0317220 */ /* 0x000fc40000410000 */
[----:B------:R-:W-:Y:S02]  /*0e40*/  FADD.FTZ R115, R75, R115 ;  /* 0x000000734b737221 */ /* 0x000fe40000010000 */
[----:B------:R-:W-:Y:S02]  /*0e50*/  FFMA.FTZ R103, R46, R75, R103 ;  /* 0x0000004b2e677223 */ /* 0x000fe40000010067 */
[C---:B------:R-:W-:Y:S01]  /*0e60*/  FADD.FTZ R77, -R74.reuse, R51 ;  /* 0x000000334a4d7221 */ /* 0x040fe20000010100 */
[----:B------:R-:W-:Y:S01]  /*0e70*/  HADD2.F32 R51, -RZ, R52.H1_H1 ;  /* 0x30000034ff337230 */ /* 0x000fe20000004100 */
[----:B------:R-:W-:Y:S01]  /*0e80*/  FADD.FTZ R75, -R74, R50 ;  /* 0x000000324a4b7221 */ /* 0x000fe20000010100 */
[----:B------:R-:W-:Y:S01]  /*0e90*/  HADD2.F32 R72, -RZ, R38.H0_H0 ;  /* 0x20000026ff487230 */ /* 0x000fe20000004100 */
[C---:B------:R-:W-:Y:S01]  /*0ea0*/  FMUL.FTZ R48, R176.reuse, R73 ;  /* 0x00000049b0307220 */ /* 0x040fe20000410000 */
[----:B------:R-:W-:Y:S01]  /*0eb0*/  HADD2.F32 R50, -RZ, R52.H0_H0 ;  /* 0x20000034ff327230 */ /* 0x000fe20000004100 */
        /* <DEDUP_REMOVED lines=11> */
[----:B------:R-:W-:Y:S02]  /*0f70*/  FFMA.FTZ R51, R158, R51, R33 ;  /* 0x000000339e337223 */ /* 0x000fe40000010021 */
[----:B------:R-:W-:-:S02]  /*0f80*/  FMUL.FTZ R39, R151, R39 ;  /* 0x0000002797277220 */ /* 0x000fc40000410000 */
[----:B------:R-:W-:Y:S02]  /*0f90*/  FFMA.FTZ R50, R157, R50, R32 ;  /* 0x000000329d327223 */ /* 0x000fe40000010020 */
[----:B------:R-:W-:Y:S02]  /*0fa0*/  FADD.FTZ R33, RZ, R37 ;  /* 0x00000025ff217221 */ /* 0x000fe40000010000 */
[----:B------:R-:W-:Y:S02]  /*0fb0*/  FFMA.FTZ R32, R34, R37, RZ ;  /* 0x0000002522207223 */ /* 0x000fe400000100ff */
[----:B------:R-:W-:Y:S02]  /*0fc0*/  FADD.FTZ R117, R56, R117 ;  /* 0x0000007538757221 */ /* 0x000fe40000010000 */
[----:B------:R-:W-:Y:S02]  /*0fd0*/  FFMA.FTZ R105, R48, R56, R105 ;  /* 0x0000003830697223 */ /* 0x000fe40000010069 */
[----:B------:R-:W-:-:S02]  /*0fe0*/  FFMA.FTZ R39, R143, R66, R39 ;  /* 0x000000428f277223 */ /* 0x000fc40000010027 */
[----:B------:R-:W-:Y:S02]  /*0ff0*/  FADD.FTZ R56, R36, R33 ;  /* 0x0000002124387221 */ /* 0x000fe40000010000 */
[----:B------:R-:W-:Y:S01]  /*1000*/  FFMA.FTZ R32, R35, R36, R32 ;  /* 0x0000002423207223 */ /* 0x000fe20000010020 */
[--C-:B------:R-:W-:Y:S01]  /*1010*/  HADD2.F32 R179, -RZ, R58.reuse.H0_H0 ;  /* 0x2000003affb37230 */ /* 0x100fe20000004100 */
[----:B------:R-:W-:Y:S02]  /*1020*/  FADD.FTZ R89, R181, R89 ;  /* 0x00000059b5597221 */ /* 0x000fe40000010000 */
[----:B------:R-:W-:Y:S01]  /*1030*/  FFMA.FTZ R0, R42, R181, R0 ;  /* 0x000000b52a007223 */ /* 0x000fe20000010000 */
[----:B------:R-:W-:Y:S01]  /*1040*/  HADD2.F32 R181, -RZ, R58.H1_H1 ;  /* 0x3000003affb57230 */ /* 0x000fe20000004100 */
[----:B------:R-:W-:Y:S02]  /*1050*/  FADD.FTZ R58, R39, R56 ;  /* 0x00000038273a7221 */ /* 0x000fe40000010000 */
[----:B------:R-:W-:-:S02]  /*1060*/  FFMA.FTZ R32, R38, R39, R32 ;  /* 0x0000002726207223 */ /* 0x000fc40000010020 */
        /* <DEDUP_REMOVED lines=8> */
[-C--:B------:R-:W-:Y:S02]  /*10f0*/  FFMA.FTZ R66, R147, R180.reuse, R66 ;  /* 0x000000b493427223 */ /* 0x080fe40000010042 */
[----:B------:R-:W-:Y:S01]  /*1100*/  FADD.FTZ R33, R45, R58 ;  /* 0x0000003a2d217221 */ /* 0x000fe20000010000 */
[--C-:B------:R-:W-:Y:S01]  /*1110*/  HADD2.F32 R177, -RZ, R54.reuse.H0_H0 ;  /* 0x20000036ffb17230 */ /* 0x100fe20000004100 */
[----:B------:R-:W-:Y:S02]  /*1120*/  FADD.FTZ R92, R180, R92 ;  /* 0x0000005cb45c7221 */ /* 0x000fe40000010000 */
[----:B------:R-:W-:Y:S01]  /*1130*/  FFMA.FTZ R80, R47, R180, R80 ;  /* 0x000000b42f507223 */ /* 0x000fe20000010050 */
[----:B------:R-:W-:Y:S01]  /*1140*/  HADD2.F32 R180, -RZ, R54.H1_H1 ;  /* 0x30000036ffb47230 */ /* 0x000fe20000004100 */
[----:B------:R-:W-:Y:S01]  /*1150*/  FFMA.FTZ R32, R42, R45, R32 ;  /* 0x0000002d2a207223 */ /* 0x000fe20000010020 */
[----:B------:R-:W-:Y:S01]  /*1160*/  HADD2.F32 R54, -RZ, R57.H0_H0 ;  /* 0x20000039ff367230 */ /* 0x000fe20000004100 */
[----:B------:R-:W-:Y:S01]  /*1170*/  FADD.FTZ R91, R183, R91 ;  /* 0x0000005bb75b7221 */ /* 0x000fe20000010000 */
[--C-:B------:R-:W-:Y:S01]  /*1180*/  HADD2.F32 R185, -RZ, R59.reuse.H1_H1 ;  /* 0x3000003bffb97230 */ /* 0x100fe20000004100 */
[----:B------:R-:W-:Y:S01]  /*1190*/  FFMA.FTZ R79, R46, R183, R79 ;  /* 0x000000b72e4f7223 */ /* 0x000fe2000001004f */
[----:B------:R-:W-:Y:S01]  /*11a0*/  HADD2.F32 R183, -RZ, R59.H0_H0 ;  /* 0x2000003bffb77230 */ /* 0x000fe20000004100 */
[----:B------:R-:W-:Y:S01]  /*11b0*/  FADD.FTZ R73, -R74, R62 ;  /* 0x0000003e4a497221 */ /* 0x000fe20000010100 */
[----:B------:R-:W-:Y:S01]  /*11c0*/  HADD2.F32 R57, -RZ, R57.H1_H1 ;  /* 0x30000039ff397230 */ /* 0x000fe20000004100 */
[----:B------:R-:W-:-:S02]  /*11d0*/  FMUL.FTZ R59, R170, R181 ;  /* 0x000000b5aa3b7220 */ /* 0x000fc40000410000 */
[----:B------:R-:W-:Y:S02]  /*11e0*/  FADD.FTZ R62, R66, R33 ;  /* 0x00000021423e7221 */ /* 0x000fe40000010000 */
[----:B------:R-:W-:Y:S02]  /*11f0*/  FMUL.FTZ R52, R176, R77 ;  /* 0x0000004db0347220 */ /* 0x000fe40000410000 */
[----:B------:R-:W-:Y:S02]  /*1200*/  FFMA.FTZ R32, R47, R66, R32 ;  /* 0x000000422f207223 */ /* 0x000fe40000010020 */
[----:B------:R-:W-:Y:S02]  /*1210*/  FADD.FTZ R90, R72, R90 ;  /* 0x0000005a485a7221 */ /* 0x000fe40000010000 */
[----:B------:R-:W-:Y:S01]  /*1220*/  FFMA.FTZ R78, R43, R72, R78 ;  /* 0x000000482b4e7223 */ /* 0x000fe2000001004e */
[----:B------:R-:W-:Y:S01]  /*1230*/  HADD2.F32 R72, -RZ, R53.H0_H0 ;  /* 0x20000035ff487230 */ /* 0x000fe20000004100 */
[----:B------:R-:W-:-:S02]  /*1240*/  FADD.FTZ R113, R76, R113 ;  /* 0x000000714c717221 */ /* 0x000fc40000010000 */
[----:B------:R-:W-:Y:S01]  /*1250*/  FFMA.FTZ R101, R42, R76, R101 ;  /* 0x0000004c2a657223 */ /* 0x000fe20000010065 */
[----:B------:R-:W-:Y:S01]  /*1260*/  HADD2.F32 R76, -RZ, R53.H1_H1 ;  /* 0x30000035ff4c7230 */ /* 0x000fe20000004100 */
[----:B------:R-:W-:Y:S01]  /*1270*/  FADD.FTZ R116, R182, R116 ;  /* 0x00000074b6747221 */ /* 0x000fe20000010000 */
[--C-:B------:R-:W-:Y:S01]  /*1280*/  HADD2.F32 R184, -RZ, R55.reuse.H1_H1 ;  /* 0x30000037ffb87230 */ /* 0x100fe20000004100 */
[----:B------:R-:W-:Y:S01]  /*1290*/  FFMA.FTZ R104, R47, R182, R104 ;  /* 0x000000b62f687223 */ /* 0x000fe20000010068 */
[----:B------:R-:W-:Y:S01]  /*12a0*/  HADD2.F32 R182, -RZ, R55.H0_H0 ;  /* 0x20000037ffb67230 */ /* 0x000fe20000004100 */
[----:B------:R-:W-:Y:S02]  /*12b0*/  FMUL.FTZ R53, R176, R75 ;  /* 0x0000004bb0357220 */ /* 0x000fe40000410000 */
[----:B------:R-:W-:Y:S02]  /*12c0*/  FFMA.FTZ R58, R162, R180, R59 ;  /* 0x000000b4a23a7223 */ /* 0x000fe4000001003b */
[----:B------:R-:W-:-:S02]  /*12d0*/  FADD.FTZ R33, R67, R62 ;  /* 0x0000003e43217221 */ /* 0x000fc40000010000 */
[----:B------:R-:W-:Y:S02]  /*12e0*/  FADD.FTZ R119, R57, R119 ;  /* 0x0000007739777221 */ /* 0x000fe40000010000 */
[-C--:B------:R-:W-:Y:S02]  /*12f0*/  FFMA.FTZ R107, R52, R57.reuse, R107 ;  /* 0x00000039346b7223 */ /* 0x080fe4000001006b */
[----:B------:R-:W-:Y:S02]  /*1300*/  FMUL.FTZ R55, R168, R57 ;  /* 0x00000039a8377220 */ /* 0x000fe40000410000 */
[----:B------:R-:W-:Y:S02]  /*1310*/  FFMA.FTZ R59, R46, R67, R32 ;  /* 0x000000432e3b7223 */ /* 0x000fe40000010020 */
[----:B------:R-:W-:Y:S02]  /*1320*/  FADD.FTZ R57, -R74, R60 ;  /* 0x0000003c4a397221 */ /* 0x000fe40000010100 */
[----:B------:R-:W-:-:S02]  /*1330*/  FMUL.FTZ R60, R169, R179 ;  /* 0x000000b3a93c7220 */ /* 0x000fc40000410000 */
[----:B------:R-:W-:Y:S02]  /*1340*/  FADD.FTZ R120, R54, R120 ;  /* 0x0000007836787221 */ /* 0x000fe40000010000 */
[-C--:B------:R-:W-:Y:S02]  /*1350*/  FFMA.FTZ R108, R53, R54.reuse, R108 ;  /* 0x00000036356c7223 */ /* 0x080fe4000001006c */
[----:B------:R-:W-:Y:S02]  /*1360*/  FADD.FTZ R61, -R74, R61 ;  /* 0x0000003d4a3d7221 */ /* 0x000fe40000010100 */
[----:B------:R-:W-:Y:S02]  /*1370*/  FADD.FTZ R32, R50, R33 ;  /* 0x0000002132207221 */ /* 0x000fe40000010000 */
[----:B------:R-:W-:Y:S02]  /*1380*/  FMUL.FTZ R54, R167, R54 ;  /* 0x00000036a7367220 */ /* 0x000fe40000410000 */
[----:B------:R-:W-:-:S02]  /*1390*/  FFMA.FTZ R33, R49, R50, R59 ;  /* 0x0000003231217223 */ /* 0x000fc4000001003b */
[----:B------:R-:W-:Y:S02]  /*13a0*/  FFMA.FTZ R56, R161, R177, R60 ;  /* 0x000000b1a1387223 */ /* 0x000fe4000001003c */
[----:B------:R-:W-:Y:S02]  /*13b0*/  FMUL.FTZ R60, R176, R61 ;  /* 0x0000003db03c7220 */ /* 0x000fe40000410000 */
[----:B------:R-:W-:Y:S02]  /*13c0*/  FFMA.FTZ R54, R159, R72, R54 ;  /* 0x000000489f367223 */ /* 0x000fe40000010036 */
[----:B------:R-:W-:Y:S02]  /*13d0*/  FADD.FTZ R61, R32, R51 ;  /* 0x00000033203d7221 */ /* 0x000fe40000010000 */
[----:B------:R-:W-:Y:S02]  /*13e0*/  FFMA.FTZ R33, R48, R51, R33 ;  /* 0x0000003330217223 */ /* 0x000fe40000010021 */
[----:B------:R-:W-:-:S02]  /*13f0*/  FFMA.FTZ R55, R160, R76, R55 ;  /* 0x0000004ca0377223 */ /* 0x000fc40000010037 */
[----:B------:R-:W-:Y:S02]  /*1400*/  FADD.FTZ R32, R61, R54 ;  /* 0x000000363d207221 */ /* 0x000fe40000010000 */
[----:B------:R-:W-:Y:S02]  /*1410*/  FFMA.FTZ R33, R53, R54, R33 ;  /* 0x0000003635217223 */ /* 0x000fe40000010021 */
[----:B------:R-:W-:Y:S02]  /*1420*/  FMUL.FTZ R57, R176, R57 ;  /* 0x00000039b0397220 */ /* 0x000fe40000410000 */
[----:B------:R-:W-:Y:S02]  /*1430*/  FADD.FTZ R61, R32, R55 ;  /* 0x00000037203d7221 */ /* 0x000fe40000010000 */
[----:B------:R-:W-:Y:S02]  /*1440*/  FFMA.FTZ R33, R52, R55, R33 ;  /* 0x0000003734217223 */ /* 0x000fe40000010021 */
[----:B------:R-:W-:-:S02]  /*1450*/  FADD.FTZ R75, -R74, R63 ;  /* 0x0000003f4a4b7221 */ /* 0x000fc40000010100 */
[----:B------:R-:W-:Y:S02]  /*1460*/  FMUL.FTZ R63, R176, R73 ;  /* 0x00000049b03f7220 */ /* 0x000fe40000410000 */
[----:B------:R-:W-:Y:S02]  /*1470*/  FMUL.FTZ R59, R171, R183 ;  /* 0x000000b7ab3b7220 */ /* 0x000fe40000410000 */
[----:B------:R-:W-:Y:S02]  /*1480*/  FADD.FTZ R73, R61, R56 ;  /* 0x000000383d497221 */ /* 0x000fe40000010000 */
[----:B------:R-:W-:Y:S02]  /*1490*/  FFMA.FTZ R33, R57, R56, R33 ;  /* 0x0000003839217223 */ /* 0x000fe40000010021 */
[----:B------:R-:W-:Y:S02]  /*14a0*/  FADD.FTZ R96, R72, R96 ;  /* 0x0000006048607221 */ /* 0x000fe40000010000 */
[----:B------:R-:W-:-:S02]  /*14b0*/  FFMA.FTZ R84, R53, R72, R84 ;  /* 0x0000004835547223 */ /* 0x000fc40000010054 */
        /* <DEDUP_REMOVED lines=30> */
.L_x_1212:
        /* <DEDUP_REMOVED lines=18> */
.L_x_1213:
        /* <DEDUP_REMOVED lines=41> */
[----:B------:R-:W-:Y:S01]  /*1a50*/  @P0 F2FP.PACK_AB R72, RZ, R72 ;  /* 0x00000048ff48023e */ /* 0x000fe200000000ff */
        /* <DEDUP_REMOVED lines=35> */
[----:B------:R-:W-:Y:S01]  /*1c90*/  @P0 F2FP.PACK_AB R73, RZ, R73 ;  /* 0x00000049ff49023e */ /* 0x000fe200000000ff */
[----:B------:R-:W-:Y:S01]  /*1ca0*/  @P1 FADD.FTZ R47, R10, R47 ;  /* 0x0000002f0a2f1221 */ /* 0x000fe20000010000 */
[----:B------:R-:W-:Y:S01]  /*1cb0*/  @P0 F2FP.PACK_AB R48, RZ, R48 ;  /* 0x00000030ff30023e */ /* 0x000fe200000000ff */
[----:B------:R-:W-:Y:S01]  /*1cc0*/  FADD.FTZ R57, R56, -R57 ;  /* 0x8000003938397221 */ /* 0x000fe20000010000 */
[----:B------:R-:W-:Y:S01]  /*1cd0*/  @P0 F2FP.PACK_AB R70, RZ, R70 ;  /* 0x00000046ff46023e */ /* 0x000fe200000000ff */
[C---:B------:R-:W-:Y:S01]  /*1ce0*/  FMUL.FTZ R56, R176.reuse, R51 ;  /* 0x00000033b0387220 */ /* 0x040fe20000410000 */
[----:B------:R-:W-:Y:S01]  /*1cf0*/  @P0 F2FP.PACK_AB R71, RZ, R71 ;  /* 0x00000047ff47023e */ /* 0x000fe200000000ff */
        /* <DEDUP_REMOVED lines=10> */
[-CC-:B------:R-:W-:Y:S01]  /*1da0*/  FFMA.FTZ R52, R52, R75.reuse, R180.reuse ;  /* 0x0000004b34347223 */ /* 0x180fe200000100b4 */
[----:B------:R-:W-:Y:S01]  /*1db0*/  @P0 FSEL R51, R51, RZ, P3 ;  /* 0x000000ff33330208 */ /* 0x000fe20001800000 */
[----:B------:R-:W-:Y:S01]  /*1dc0*/  FFMA.FTZ R53, R53, R75, R180 ;  /* 0x0000004b35357223 */ /* 0x000fe200000100b4 */
[----:B------:R-:W-:Y:S01]  /*1dd0*/  ISETP.NE.U32.AND P3, PT, RZ, c[0x0][0x258], PT ;  /* 0x00009600ff007a0c */ /* 0x000fe20003f65070 */
[----:B------:R-:W-:Y:S01]  /*1de0*/  FADD.FTZ R67, R67, -R46 ;  /* 0x8000002e43437221 */ /* 0x000fe20000010000 */
[----:B------:R-:W-:Y:S01]  /*1df0*/  ISETP.NE.AND.EX P2, PT, RZ, c[0x0][0x25c], PT, P2 ;  /* 0x00009700ff007a0c */ /* 0x000fe20003f45320 */
[----:B------:R-:W-:Y:S01]  /*1e00*/  FADD.FTZ R55, R55, -R52 ;  /* 0x8000003437377221 */ /* 0x000fe20000010000 */
[----:B------:R-:W-:Y:S01]  /*1e10*/  ISETP.NE.AND.EX P3, PT, RZ, c[0x0][0x25c], PT, P3 ;  /* 0x00009700ff007a0c */ /* 0x000fe20003f65330 */
[----:B------:R-:W-:Y:S01]  /*1e20*/  FADD.FTZ R53, R54, -R53 ;  /* 0x8000003536357221 */ /* 0x000fe20000010000 */
[----:B------:R-:W-:Y:S01]  /*1e30*/  @P0 LOP3.LUT P6, RZ, R3, 0xff000000, RZ, 0xc0, !PT ;  /* 0xff00000003ff0812 */ /* 0x000fe200078cc0ff */
[----:B------:R-:W-:Y:S01]  /*1e40*/  FMUL.FTZ R52, R176, R67 ;  /* 0x00000043b0347220 */ /* 0x000fe20000410000 */
[----:B------:R-:W-:Y:S01]  /*1e50*/  SEL R38, R39, R22, P2 ;  /* 0x0000001627267207 */ /* 0x000fe20001000000 */
[----:B------:R-:W-:Y:S01]  /*1e60*/  FFMA.FTZ R62, R62, R75, R180 ;  /* 0x0000004b3e3e7223 */ /* 0x000fe200000100b4 */
[----:B------:R-:W-:Y:S01]  /*1e70*/  HFMA2.MMA R180, -RZ, RZ, 0, 9.5367431640625e-07 ;  /* 0x00000010ffb47435 */ /* 0x000fe200000001ff */
[----:B------:R-:W-:Y:S01]  /*1e80*/  @P1 FADD.FTZ R35, R12, R35 ;  /* 0x000000230c231221 */ /* 0x000fe20000010000 */
[----:B------:R-:W-:Y:S01]  /*1e90*/  SEL R42, R47, R26, P2 ;  /* 0x0000001a2f2a7207 */ /* 0x000fe20001000000 */
[----:B------:R-:W-:Y:S01]  /*1ea0*/  FMUL.FTZ R57, R176, R57 ;  /* 0x00000039b0397220 */ /* 0x000fe20000410000 */
[----:B------:R-:W-:Y:S01]  /*1eb0*/  SEL R39, R76, R23, P2 ;  /* 0x000000174c277207 */ /* 0x000fe20001000000 */
[C---:B------:R-:W-:Y:S01]  /*1ec0*/  FMUL.FTZ R37, R176.reuse, R53 ;  /* 0x00000035b0257220 */ /* 0x040fe20000410000 */
[----:B------:R-:W-:Y:S01]  /*1ed0*/  SEL R40, R43, R24, P2 ;  /* 0x000000182b287207 */ /* 0x000fe20001000000 */
[----:B------:R-:W-:Y:S01]  /*1ee0*/  FMUL.FTZ R58, R176, R55 ;  /* 0x00000037b03a7220 */ /* 0x000fe20000410000 */
[----:B------:R-:W-:Y:S01]  /*1ef0*/  @P3 MOV R46, 0x20 ;  /* 0x00000020002e3802 */ /* 0x000fe20000000f00 */
[----:B------:R-:W-:Y:S01]  /*1f00*/  @P1 FADD.FTZ R52, R11, R52 ;  /* 0x000000340b341221 */ /* 0x000fe20000010000 */
[----:B------:R-:W-:Y:S01]  /*1f10*/  F2FP.PACK_AB R34, R41, R34 ;  /* 0x000000222922723e */ /* 0x000fe200000000ff */
[----:B------:R-:W-:Y:S01]  /*1f20*/  IMAD R36, R174, c[0x0][0x168], RZ ;  /* 0x00005a00ae247a24 */ /* 0x000fe200078e02ff */
[----:B------:R-:W-:Y:S01]  /*1f30*/  SEL R41, R50, R25, P2 ;  /* 0x0000001932297207 */ /* 0x000fe20001000000 */
[----:B------:R-:W-:Y:S01]  /*1f40*/  FADD.FTZ R61, R61, -R62 ;  /* 0x8000003e3d3d7221 */ /* 0x000fe20000010000 */
[----:B------:R-:W-:Y:S01]  /*1f50*/  SEL R43, R52, R27, P2 ;  /* 0x0000001b342b7207 */ /* 0x000fe20001000000 */
[----:B------:R-:W-:Y:S01]  /*1f60*/  FMUL.FTZ R55, R35, c[0x0][0x1e8] ;  /* 0x00007a0023377a20 */ /* 0x000fe20000410000 */
[----:B------:R-:W-:Y:S01]  /*1f70*/  SHF.R.S32.HI R179, RZ, 0x1f, R36 ;  /* 0x0000001fffb37819 */ /* 0x000fe20000011424 */
[----:B------:R-:W-:Y:S01]  /*1f80*/  @P1 FADD.FTZ R57, R16, R57 ;  /* 0x0000003910391221 */ /* 0x000fe20000010000 */
[----:B------:R-:W-:Y:S01]  /*1f90*/  @P0 F2FP.PACK_AB R51, RZ, R51 ;  /* 0x00000033ff33023e */ /* 0x000fe200000000ff */
[----:B------:R-:W-:Y:S01]  /*1fa0*/  FMUL.FTZ R59, R176, R59 ;  /* 0x0000003bb03b7220 */ /* 0x000fe20000410000 */
[----:B------:R-:W-:Y:S01]  /*1fb0*/  LEA.HI R179, R179, R36, RZ, 0x3 ;  /* 0x00000024b3b37211 */ /* 0x000fe200078f18ff */
[----:B------:R-:W-:Y:S01]  /*1fc0*/  FMUL.FTZ R53, R52, c[0x0][0x1e8] ;  /* 0x00007a0034357a20 */ /* 0x000fe20000410000 */
[-C--:B------:R-:W-:Y:S01]  /*1fd0*/  @P3 SEL R36, R33, R20.reuse, P2 ;  /* 0x0000001421243207 */ /* 0x080fe20001000000 */
[----:B------:R-:W-:Y:S01]  /*1fe0*/  @P1 FADD.FTZ R37, R14, R37 ;  /* 0x000000250e251221 */ /* 0x000fe20000010000 */
[----:B------:R-:W-:Y:S01]  /*1ff0*/  SEL R20, R35, R20, P2 ;  /* 0x0000001423147207 */ /* 0x000fe20001000000 */
[----:B------:R-:W-:Y:S01]  /*2000*/  FMUL.FTZ R176, R176, R61 ;  /* 0x0000003db0b07220 */ /* 0x000fe20000410000 */
[----:B------:R-:W-:Y:S01]  /*2010*/  FSEL R61, R55, RZ, P5 ;  /* 0x000000ff373d7208 */ /* 0x000fe20002800000 */
[----:B------:R-:W-:Y:S01]  /*2020*/  @P1 FADD.FTZ R58, R15, R58 ;  /* 0x0000003a0f3a1221 */ /* 0x000fe20000010000 */
[----:B------:R-:W-:Y:S01]  /*2030*/  LOP3.LUT P5, RZ, R69, 0xff, RZ, 0xc0, !PT ;  /* 0x000000ff45ff7812 */ /* 0x000fe200078ac0ff */
[----:B------:R-:W-:Y:S01]  /*2040*/  FMUL.FTZ R66, R57, c[0x0][0x1e8] ;  /* 0x00007a0039427a20 */ /* 0x000fe20000410000 */
[----:B------:R-:W-:Y:S01]  /*2050*/  FSEL R45, R53, RZ, P4 ;  /* 0x000000ff352d7208 */ /* 0x000fe20002000000 */
[C---:B------:R-:W-:Y:S01]  /*2060*/  FMUL.FTZ R62, R37.reuse, c[0x0][0x1e8] ;  /* 0x00007a00253e7a20 */ /* 0x040fe20000410000 */
[----:B------:R-:W-:Y:S01]  /*2070*/  SEL R22, R37, R22, P2 ;  /* 0x0000001625167207 */ /* 0x000fe20001000000 */
[----:B------:R-:W-:Y:S01]  /*2080*/  @P3 IMAD.WIDE.U32 R46, R175, R46, c[0x0][0x258] ;  /* 0x00009600af2e3625 */ /* 0x000fe200078e002e */
[----:B------:R-:W-:-:S02]  /*2090*/  SEL R37, R74, R21, P2 ;  /* 0x000000154a257207 */ /* 0x000fc40001000000 */
[C---:B------:R-:W-:Y:S01]  /*20a0*/  SEL R23, R58.reuse, R23, P2 ;  /* 0x000000173a177207 */ /* 0x040fe20001000000 */
[----:B------:R-:W-:Y:S01]  /*20b0*/  FMUL.FTZ R58, R58, c[0x0][0x1e8] ;  /* 0x00007a003a3a7a20 */ /* 0x000fe20000410000 */
[----:B------:R-:W-:Y:S01]  /*20c0*/  @P0 FSEL R53, R53, RZ, P6 ;  /* 0x000000ff35350208 */ /* 0x000fe20003000000 */
[----:B------:R-:W-:Y:S01]  /*20d0*/  @P1 FADD.FTZ R59, R18, R59 ;  /* 0x0000003b123b1221 */ /* 0x000fe20000010000 */
[----:B------:R-:W-:Y:S01]  /*20e0*/  FSEL R67, R66, RZ, P5 ;  /* 0x000000ff42437208 */ /* 0x000fe20002800000 */
[----:B------:R0:W-:Y:S01]  /*20f0*/  @P3 STG.E.128 [R46.64], R36 ;  /* 0x000000242e003986 */ /* 0x0001e2000c101d04 */
[C---:B------:R-:W-:Y:S01]  /*2100*/  LOP3.LUT P6, RZ, R68.reuse, 0xff0000, RZ, 0xc0, !PT ;  /* 0x00ff000044ff7812 */ /* 0x040fe200078cc0ff */
[----:B------:R-:W-:Y:S01]  /*2110*/  @P1 FADD.FTZ R60, R17, R60 ;  /* 0x0000003c113c1221 */ /* 0x000fe20000010000 */
[----:B------:R-:W-:Y:S01]  /*2120*/  LOP3.LUT P5, RZ, R68, 0xff000000, RZ, 0xc0, !PT ;  /* 0xff00000044ff7812 */ /* 0x000fe200078ac0ff */
[----:B------:R-:W-:Y:S01]  /*2130*/  @P1 FADD.FTZ R176, R19, R176 ;  /* 0x000000b013b01221 */ /* 0x000fe20000010000 */
[----:B------:R-:W-:Y:S01]  /*2140*/  F2FP.PACK_AB R35, R45, R32 ;  /* 0x000000202d23723e */ /* 0x000fe200000000ff */
[----:B------:R-:W-:Y:S01]  /*2150*/  IMAD.WIDE.U32 R44, R175, R180, c[0x0][0x248] ;  /* 0x00009200af2c7625 */ /* 0x000fe200078e00b4 */
[----:B------:R-:W-:Y:S01]  /*2160*/  F2FP.PACK_AB R33, R184, R177 ;  /* 0x000000b1b821723e */ /* 0x000fe200000000ff */
[----:B------:R1:W-:Y:S01]  /*2170*/  @P3 STG.E.128 [R46.64+0x10], R40 ;  /* 0x000010282e003986 */ /* 0x0003e2000c101d04 */
[----:B------:R-:W-:Y:S01]  /*2180*/  F2FP.PACK_AB R32, R182, R77 ;  /* 0x0000004db620723e */ /* 0x000fe200000000ff */
[----:B------:R-:W-:Y:S01]  /*2190*/  FMUL.FTZ R75, R59, c[0x0][0x1e8] ;  /* 0x00007a003b4b7a20 */ /* 0x000fe20000410000 */
[----:B------:R-:W-:Y:S01]  /*21a0*/  FSEL R63, R62, RZ, P6 ;  /* 0x000000ff3e3f7208 */ /* 0x000fe20003000000 */
[----:B------:R-:W-:Y:S01]  /*21b0*/  @P1 FADD.FTZ R56, R13, R56 ;  /* 0x000000380d381221 */ /* 0x000fe20000010000 */
[----:B------:R-:W-:Y:S01]  /*21c0*/  @P0 F2FP.PACK_AB R49, RZ, R49 ;  /* 0x00000031ff31023e */ /* 0x000fe200000000ff */
[----:B------:R2:W-:Y:S01]  /*21d0*/  STG.E.128 [R44.64], R32 ;  /* 0x000000202c007986 */ /* 0x0005e2000c101d04 */
[----:B------:R-:W-:-:S02]  /*21e0*/  @P0 F2FP.PACK_AB R53, RZ, R53 ;  /* 0x00000035ff35023e */ /* 0x000fc400000000ff */
[----:B------:R-:W-:Y:S02]  /*21f0*/  @P0 PRMT R28, R72, 0x7610, R28 ;  /* 0x00007610481c0816 */ /* 0x000fe4000000001c */
[----:B0-----:R-:W-:Y:S02]  /*2200*/  FSEL R36, R58, RZ, P5 ;  /* 0x000000ff3a247208 */ /* 0x001fe40002800000 */
[----:B------:R-:W-:Y:S02]  /*2210*/  @P0 PRMT R29, R73, 0x7610, R29 ;  /* 0x00007610491d0816 */ /* 0x000fe4000000001d */
[----:B------:R-:W-:Y:S02]  /*2220*/  @P0 PRMT R30, R48, 0x7610, R30 ;  /* 0x00007610301e0816 */ /* 0x000fe4000000001e */
[----:B------:R-:W-:Y:S01]  /*2230*/  @P0 PRMT R31, R51, 0x7610, R31 ;  /* 0x00007610331f0816 */ /* 0x000fe2000000001f */
[----:B-1----:R-:W-:Y:S01]  /*2240*/  FMUL.FTZ R43, R56, c[0x0][0x1e8] ;  /* 0x00007a00382b7a20 */ /* 0x002fe20000410000 */
[----:B------:R-:W-:-:S02]  /*2250*/  @P3 IADD3 R38, R175, 0x20, RZ ;  /* 0x00000020af263810 */ /* 0x000fc40007ffe0ff */
[----:B------:R-:W-:Y:S02]  /*2260*/  @P3 MOV R39, 0x20 ;  /* 0x0000002000273802 */ /* 0x000fe40000000f00 */
[----:B------:R-:W-:Y:S02]  /*2270*/  LOP3.LUT P6, RZ, R69, 0xff0000, RZ, 0xc0, !PT ;  /* 0x00ff000045ff7812 */ /* 0x000fe400078cc0ff */
[----:B------:R-:W-:Y:S01]  /*2280*/  LOP3.LUT R182, R125, 0x1f, RZ, 0xc0, !PT ;  /* 0x0000001f7db67812 */ /* 0x000fe200078ec0ff */
[----:B------:R-:W-:Y:S01]  /*2290*/  @P3 IMAD.WIDE.U32 R38, R38, R39, c[0x0][0x258] ;  /* 0x0000960026263625 */ /* 0x000fe200078e0027 */
[----:B--2---:R-:W-:Y:S02]  /*22a0*/  F2FP.PACK_AB R33, R36, R63 ;  /* 0x0000003f2421723e */ /* 0x004fe400000000ff */
[----:B------:R-:W-:Y:S01]  /*22b0*/  LOP3.LUT P4, RZ, R68, 0xff00, RZ, 0xc0, !PT ;  /* 0x0000ff0044ff7812 */ /* 0x000fe2000788c0ff */
[----:B------:R-:W-:Y:S01]  /*22c0*/  @P0 IMAD.WIDE.U32 R36, R175, R180, c[0x0][0x250] ;  /* 0x00009400af240625 */ /* 0x000fe200078e00b4 */
[----:B------:R-:W-:-:S02]  /*22d0*/  SEL R25, R60, R25, P2 ;  /* 0x000000193c197207 */ /* 0x000fc40001000000 */
[C---:B------:R-:W-:Y:S01]  /*22e0*/  SEL R27, R176.reuse, R27, P2 ;  /* 0x0000001bb01b7207 */ /* 0x040fe20001000000 */
[----:B------:R-:W-:Y:S01]  /*22f0*/  FMUL.FTZ R176, R176, c[0x0][0x1e8] ;  /* 0x00007a00b0b07a20 */ /* 0x000fe20000410000 */
[----:B------:R-:W-:Y:S01]  /*2300*/  @P0 PRMT R28, R28, 0x5410, R70 ;  /* 0x000054101c1c0816 */ /* 0x000fe20000000046 */
[----:B------:R-:W-:Y:S01]  /*2310*/  FMUL.FTZ R60, R60, c[0x0][0x1e8] ;  /* 0x00007a003c3c7a20 */ /* 0x000fe20000410000 */
[----:B------:R-:W-:Y:S02]  /*2320*/  @P0 PRMT R29, R29, 0x5410, R71 ;  /* 0x000054101d1d0816 */ /* 0x000fe40000000047 */
[----:B------:R-:W-:Y:S02]  /*2330*/  @P0 PRMT R30, R30, 0x5410, R49 ;  /* 0x000054101e1e0816 */ /* 0x000fe40000000031 */
[----:B------:R-:W-:Y:S02]  /*2340*/  @P0 PRMT R31, R31, 0x5410, R53 ;  /* 0x000054101f1f0816 */ /* 0x000fe40000000035 */
[----:B------:R-:W-:-:S02]  /*2350*/  FSEL R68, R75, RZ, P6 ;  /* 0x000000ff4b447208 */ /* 0x000fc40003000000 */
[----:B------:R-:W-:Y:S01]  /*2360*/  SEL R24, R57, R24, P2 ;  /* 0x0000001839187207 */ /* 0x000fe20001000000 */
[----:B------:R-:W-:Y:S01]  /*2370*/  @P0 STG.E.128 [R36.64], R28 ;  /* 0x0000001c24000986 */ /* 0x000fe2000c101d04 */
[----:B------:R-:W-:Y:S02]  /*2380*/  SEL R26, R59, R26, P2 ;  /* 0x0000001a3b1a7207 */ /* 0x000fe40001000000 */
[----:B------:R-:W-:Y:S02]  /*2390*/  SEL R21, R56, R21, P2 ;  /* 0x0000001538157207 */ /* 0x000fe40001000000 */
[----:B------:R-:W-:Y:S01]  /*23a0*/  LEA.HI.SX32 R179, R179, R182, 0x1d ;  /* 0x000000b6b3b37211 */ /* 0x000fe200078feaff */
[----:B------:R-:W-:Y:S01]  /*23b0*/  @P3 STG.E.128 [R38.64+0x10], R24 ;  /* 0x0000101826003986 */ /* 0x000fe2000c101d04 */
[C---:B------:R-:W-:Y:S02]  /*23c0*/  LOP3.LUT P6, RZ, R69.reuse, 0xff00, RZ, 0xc0, !PT ;  /* 0x0000ff0045ff7812 */ /* 0x040fe400078cc0ff */
[----:B------:R-:W-:Y:S01]  /*23d0*/  LOP3.LUT P1, RZ, R69, 0xff000000, RZ, 0xc0, !PT ;  /* 0xff00000045ff7812 */ /* 0x000fe2000782c0ff */
[----:B------:R-:W-:Y:S01]  /*23e0*/  @P3 STG.E.128 [R38.64], R20 ;  /* 0x0000001426003986 */ /* 0x000fe2000c101d04 */
[----:B------:R-:W-:-:S02]  /*23f0*/  @P0 MOV R54, R64 ;  /* 0x0000004000360202 */ /* 0x000fc40000000f00 */
[----:B------:R-:W-:Y:S02]  /*2400*/  IADD3 R40, R179, 0x20, RZ ;  /* 0x00000020b3287810 */ /* 0x000fe40007ffe0ff */
[----:B------:R-:W-:Y:S02]  /*2410*/  FSEL R35, R176, RZ, P1 ;  /* 0x000000ffb0237208 */ /* 0x000fe40000800000 */
[----:B------:R-:W-:Y:S01]  /*2420*/  FSEL R34, R60, RZ, P6 ;  /* 0x000000ff3c227208 */ /* 0x000fe20003000000 */
[----:B------:R-:W-:Y:S01]  /*2430*/  IMAD.WIDE.U32 R40, R40, R180, c[0x0][0x248] ;  /* 0x0000920028287625 */ /* 0x000fe200078e00b4 */
[----:B------:R-:W-:Y:S02]  /*2440*/  FSEL R32, R43, RZ, P4 ;  /* 0x000000ff2b207208 */ /* 0x000fe40002000000 */
[C---:B------:R-:W-:Y:S02]  /*2450*/  @P0 LOP3.LUT P1, RZ, R64.reuse, 0xff00, RZ, 0xc0, !PT ;  /* 0x0000ff0040ff0812 */ /* 0x040fe4000782c0ff */
[----:B------:R-:W-:-:S02]  /*2460*/  @P0 LOP3.LUT P3, RZ, R64, 0xff0000, RZ, 0xc0, !PT ;  /* 0x00ff000040ff0812 */ /* 0x000fc4000786c0ff */
[----:B------:R-:W-:Y:S02]  /*2470*/  @P0 LOP3.LUT P2, RZ, R54, 0xff, RZ, 0xc0, !PT ;  /* 0x000000ff36ff0812 */ /* 0x000fe4000784c0ff */
[----:B------:R-:W-:Y:S02]  /*2480*/  F2FP.PACK_AB R35, R35, R68 ;  /* 0x000000442323723e */ /* 0x000fe400000000ff */
[----:B------:R-:W-:Y:S02]  /*2490*/  F2FP.PACK_AB R34, R34, R67 ;  /* 0x000000432222723e */ /* 0x000fe400000000ff */
[----:B------:R-:W-:Y:S02]  /*24a0*/  F2FP.PACK_AB R32, R32, R61 ;  /* 0x0000003d2020723e */ /* 0x000fe400000000ff */
[----:B------:R-:W-:Y:S02]  /*24b0*/  @P0 LOP3.LUT P4, RZ, R64, 0xff000000, RZ, 0xc0, !PT ;  /* 0xff00000040ff0812 */ /* 0x000fe4000788c0ff */
[----:B------:R-:W-:Y:S01]  /*24c0*/  @P0 FSEL R43, R43, RZ, P1 ;  /* 0x000000ff2b2b0208 */ /* 0x000fe20000800000 */
[----:B------:R0:W-:Y:S01]  /*24d0*/  STG.E.128 [R40.64], R32 ;  /* 0x0000002028007986 */ /* 0x0001e2000c101d04 */
[----:B------:R-:W-:-:S02]  /*24e0*/  @P0 FSEL R44, R62, RZ, P3 ;  /* 0x000000ff3e2c0208 */ /* 0x000fc40001800000 */
[C---:B------:R-:W-:Y:S02]  /*24f0*/  @P0 LOP3.LUT P1, RZ, R65.reuse, 0xff, RZ, 0xc0, !PT ;  /* 0x000000ff41ff0812 */ /* 0x040fe4000782c0ff */
[----:B------:R-:W-:Y:S02]  /*2500*/  @P0 LOP3.LUT P3, RZ, R65, 0xff0000, RZ, 0xc0, !PT ;  /* 0x00ff000041ff0812 */ /* 0x000fe4000786c0ff */
[----:B------:R-:W-:Y:S02]  /*2510*/  @P0 FSEL R42, R55, RZ, P2 ;  /* 0x000000ff372a0208 */ /* 0x000fe40001000000 */
[C---:B------:R-:W-:Y:S02]  /*2520*/  @P0 LOP3.LUT P2, RZ, R65.reuse, 0xff00, RZ, 0xc0, !PT ;  /* 0x0000ff0041ff0812 */ /* 0x040fe4000784c0ff */
[----:B------:R-:W-:Y:S02]  /*2530*/  @P0 FSEL R45, R58, RZ, P4 ;  /* 0x000000ff3a2d0208 */ /* 0x000fe40002000000 */
[----:B------:R-:W-:-:S02]  /*2540*/  @P0 LOP3.LUT P4, RZ, R65, 0xff000000, RZ, 0xc0, !PT ;  /* 0xff00000041ff0812 */ /* 0x000fc4000788c0ff */
[----:B------:R-:W-:Y:S02]  /*2550*/  @P0 F2FP.PACK_AB R42, RZ, R42 ;  /* 0x0000002aff2a023e */ /* 0x000fe400000000ff */
[----:B------:R-:W-:Y:S02]  /*2560*/  @P0 F2FP.PACK_AB R44, RZ, R44 ;  /* 0x0000002cff2c023e */ /* 0x000fe400000000ff */
[----:B0-----:R-:W-:Y:S02]  /*2570*/  @P0 FSEL R32, R66, RZ, P1 ;  /* 0x000000ff42200208 */ /* 0x001fe40000800000 */
[----:B------:R-:W-:Y:S02]  /*2580*/  @P0 FSEL R35, R75, RZ, P3 ;  /* 0x000000ff4b230208 */ /* 0x000fe40001800000 */
[----:B------:R-:W-:Y:S02]  /*2590*/  @P0 FSEL R33, R60, RZ, P2 ;  /* 0x000000ff3c210208 */ /* 0x000fe40001000000 */
[----:B------:R-:W-:-:S02]  /*25a0*/  @P0 FSEL R36, R176, RZ, P4 ;  /* 0x000000ffb0240208 */ /* 0x000fc40002000000 */
[----:B------:R-:W-:Y:S02]  /*25b0*/  @P0 F2FP.PACK_AB R32, RZ, R32 ;  /* 0x00000020ff20023e */ /* 0x000fe400000000ff */
[----:B------:R-:W-:Y:S02]  /*25c0*/  @P0 F2FP.PACK_AB R35, RZ, R35 ;  /* 0x00000023ff23023e */ /* 0x000fe400000000ff */
[----:B------:R-:W-:Y:S02]  /*25d0*/  @P0 F2FP.PACK_AB R34, RZ, R33 ;  /* 0x00000021ff22023e */ /* 0x000fe400000000ff */
[----:B------:R-:W-:Y:S02]  /*25e0*/  @P0 IADD3 R33, R175, 0x20, RZ ;  /* 0x00000020af210810 */ /* 0x000fe40007ffe0ff */
[----:B------:R-:W-:Y:S02]  /*25f0*/  @P0 F2FP.PACK_AB R43, RZ, R43 ;  /* 0x0000002bff2b023e */ /* 0x000fe400000000ff */
[----:B------:R-:W-:-:S02]  /*2600*/  @P0 F2FP.PACK_AB R45, RZ, R45 ;  /* 0x0000002dff2d023e */ /* 0x000fc400000000ff */
[----:B------:R-:W-:Y:S02]  /*2610*/  @P0 F2FP.PACK_AB R36, RZ, R36 ;  /* 0x00000024ff24023e */ /* 0x000fe400000000ff */
[----:B------:R-:W-:Y:S02]  /*2620*/  @P0 PRMT R28, R42, 0x7610, R28 ;  /* 0x000076102a1c0816 */ /* 0x000fe4000000001c */
[----:B------:R-:W-:Y:S02]  /*2630*/  @P0 PRMT R29, R44, 0x7610, R29 ;  /* 0x000076102c1d0816 */ /* 0x000fe4000000001d */
[----:B------:R-:W-:Y:S01]  /*2640*/  @P0 PRMT R30, R32, 0x7610, R30 ;  /* 0x00007610201e0816 */ /* 0x000fe2000000001e */
[----:B------:R-:W-:Y:S01]  /*2650*/  @P0 IMAD.WIDE.U32 R32, R33, R180, c[0x0][0x250] ;  /* 0x0000940021200625 */ /* 0x000fe200078e00b4 */
[----:B------:R-:W-:Y:S02]  /*2660*/  @P0 PRMT R31, R35, 0x7610, R31 ;  /* 0x00007610231f0816 */ /* 0x000fe4000000001f */
[----:B------:R-:W-:-:S02]  /*2670*/  MOV R35, c[0x0][0x160] ;  /* 0x0000580000237a02 */ /* 0x000fc40000000f00 */
[----:B------:R-:W-:Y:S02]  /*2680*/  @P0 PRMT R28, R28, 0x5410, R43 ;  /* 0x000054101c1c0816 */ /* 0x000fe4000000002b */
        /* <DEDUP_REMOVED lines=8> */
.L_x_1210:
[----:B------:R-:W-:Y:S05]  /*2710*/  BSYNC B1 ;  /* 0x0000000000017941 */ /* 0x000fea0003800000 */
.L_x_1207:
        /* <DEDUP_REMOVED lines=47> */
.L_x_1206:
[----:B------:R-:W-:Y:S05]  /*2a10*/  BSYNC B0 ;  /* 0x0000000000007941 */ /* 0x000fea0003800000 */
.L_x_1204:
        /* <DEDUP_REMOVED lines=188> */
.L_x_1208:
[----:B------:R-:W-:Y:S01]  /*35e0*/  HFMA2.MMA R74, -RZ, RZ, 0, 5.9604644775390625e-08 ;  /* 0x00000001ff4a7435 */ /* 0x000fe200000001ff */
[----:B------:R-:W-:-:S02]  /*35f0*/  MOV R73, R75 ;  /* 0x0000004b00497202 */ /* 0x000fc40000000f00 */
[----:B------:R-:W-:Y:S02]  /*3600*/  MOV R177, 0x1f ;  /* 0x0000001f00b17802 */ /* 0x000fe40000000f00 */
[----:B------:R-:W-:Y:S02]  /*3610*/  MOV R180, 0xffffffff ;  /* 0xffffffff00b47802 */ /* 0x000fe40000000f00 */
[----:B------:R-:W-:Y:S02]  /*3620*/  MOV R32, 0x3640 ;  /* 0x0000364000207802 */ /* 0x000fe40000000f00 */
[----:B-----5:R-:W-:Y:S05]  /*3630*/  CALL.REL.NOINC `($__internal_77_$__cuda_sm70_shflsync_bfly_p) ;  /* 0x0000046000007944 */ /* 0x020fea0003c00000 */
[----:B-1----:R-:W-:Y:S01]  /*3640*/  MOV R72, R73 ;  /* 0x0000004900487202 */ /* 0x002fe20000000f00 */
[----:B0-----:R-:W-:Y:S05]  /*3650*/  BRA `(.L_x_1212) ;  /* 0xffffe04000007947 */ /* 0x001fea000383ffff */
.L_x_1209:
[----:B------:R-:W-:Y:S01]  /*3660*/  HFMA2.MMA R74, -RZ, RZ, 0, 5.9604644775390625e-08 ;  /* 0x00000001ff4a7435 */ /* 0x000fe200000001ff */
[----:B------:R-:W-:Y:S02]  /*3670*/  MOV R73, R76 ;  /* 0x0000004c00497202 */ /* 0x000fe40000000f00 */
[----:B------:R-:W-:Y:S02]  /*3680*/  MOV R177, 0x1f ;  /* 0x0000001f00b17802 */ /* 0x000fe40000000f00 */
[----:B------:R-:W-:-:S02]  /*3690*/  MOV R180, 0xffffffff ;  /* 0xffffffff00b47802 */ /* 0x000fc40000000f00 */
[----:B------:R-:W-:Y:S02]  /*36a0*/  MOV R32, 0x36c0 ;  /* 0x000036c000207802 */ /* 0x000fe40000000f00 */
[----:B01---5:R-:W-:Y:S05]  /*36b0*/  CALL.REL.NOINC `($__internal_77_$__cuda_sm70_shflsync_bfly_p) ;  /* 0x000003e000007944 */ /* 0x023fea0003c00000 */
[----:B------:R-:W-:Y:S01]  /*36c0*/  FADD.FTZ R75, R75, R72 ;  /* 0x000000484b4b7221 */ /* 0x000fe20000010000 */
[----:B0-----:R-:W-:Y:S01]  /*36d0*/  HFMA2.MMA R74, -RZ, RZ, 0, 1.1920928955078125e-07 ;  /* 0x00000002ff4a7435 */ /* 0x001fe200000001ff */
[----:B-1----:R-:W-:Y:S01]  /*36e0*/  FADD.FTZ R76, R76, R73 ;  /* 0x000000494c4c7221 */ /* 0x002fe20000010000 */
[----:B------:R-:W-:Y:S02]  /*36f0*/  MOV R177, 0x1f ;  /* 0x0000001f00b17802 */ /* 0x000fe40000000f00 */
[----:B------:R-:W-:Y:S02]  /*3700*/  MOV R180, 0xffffffff ;  /* 0xffffffff00b47802 */ /* 0x000fe40000000f00 */
[----:B------:R-:W-:Y:S02]  /*3710*/  MOV R73, R75 ;  /* 0x0000004b00497202 */ /* 0x000fe40000000f00 */
[----:B------:R-:W-:Y:S02]  /*3720*/  MOV R32, 0x3740 ;  /* 0x0000374000207802 */ /* 0x000fe40000000f00 */
[----:B------:R-:W-:Y:S05]  /*3730*/  CALL.REL.NOINC `($__internal_77_$__cuda_sm70_shflsync_bfly_p) ;  /* 0x0000036000007944 */ /* 0x000fea0003c00000 */
[----:B0-----:R-:W-:Y:S01]  /*3740*/  HFMA2.MMA R74, -RZ, RZ, 0, 1.1920928955078125e-07 ;  /* 0x00000002ff4a7435 */ /* 0x001fe200000001ff */
[----:B-1----:R-:W-:-:S02]  /*3750*/  MOV R72, R73 ;  /* 0x0000004900487202 */ /* 0x002fc40000000f00 */
[----:B------:R-:W-:Y:S02]  /*3760*/  MOV R73, R76 ;  /* 0x0000004c00497202 */ /* 0x000fe40000000f00 */
[----:B------:R-:W-:Y:S02]  /*3770*/  MOV R177, 0x1f ;  /* 0x0000001f00b17802 */ /* 0x000fe40000000f00 */
[----:B------:R-:W-:Y:S02]  /*3780*/  MOV R180, 0xffffffff ;  /* 0xffffffff00b47802 */ /* 0x000fe40000000f00 */
[----:B------:R-:W-:Y:S02]  /*3790*/  MOV R32, 0x37b0 ;  /* 0x000037b000207802 */ /* 0x000fe40000000f00 */
[----:B------:R-:W-:Y:S05]  /*37a0*/  CALL.REL.NOINC `($__internal_77_$__cuda_sm70_shflsync_bfly_p) ;  /* 0x000002f000007944 */ /* 0x000fea0003c00000 */
[----:B------:R-:W-:Y:S01]  /*37b0*/  FADD.FTZ R75, R72, R75 ;  /* 0x0000004b484b7221 */ /* 0x000fe20000010000 */
[----:B0-----:R-:W-:Y:S01]  /*37c0*/  HFMA2.MMA R74, -RZ, RZ, 0, 2.384185791015625e-07 ;  /* 0x00000004ff4a7435 */ /* 0x001fe200000001ff */
[----:B-1----:R-:W-:Y:S01]  /*37d0*/  FADD.FTZ R76, R76, R73 ;  /* 0x000000494c4c7221 */ /* 0x002fe20000010000 */
[----:B------:R-:W-:Y:S02]  /*37e0*/  MOV R177, 0x1f ;  /* 0x0000001f00b17802 */ /* 0x000fe40000000f00 */
[----:B------:R-:W-:-:S02]  /*37f0*/  MOV R180, 0xffffffff ;  /* 0xffffffff00b47802 */ /* 0x000fc40000000f00 */
[----:B------:R-:W-:Y:S02]  /*3800*/  MOV R73, R75 ;  /* 0x0000004b00497202 */ /* 0x000fe40000000f00 */
[----:B------:R-:W-:Y:S02]  /*3810*/  MOV R32, 0x3830 ;  /* 0x0000383000207802 */ /* 0x000fe40000000f00 */
[----:B------:R-:W-:Y:S05]  /*3820*/  CALL.REL.NOINC `($__internal_77_$__cuda_sm70_shflsync_bfly_p) ;  /* 0x0000027000007944 */ /* 0x000fea0003c00000 */
[----:B0-----:R-:W-:Y:S01]  /*3830*/  HFMA2.MMA R74, -RZ, RZ, 0, 2.384185791015625e-07 ;  /* 0x00000004ff4a7435 */ /* 0x001fe200000001ff */
[----:B-1----:R-:W-:Y:S02]  /*3840*/  MOV R72, R73 ;  /* 0x0000004900487202 */ /* 0x002fe40000000f00 */
[----:B------:R-:W-:Y:S02]  /*3850*/  MOV R73, R76 ;  /* 0x0000004c00497202 */ /* 0x000fe40000000f00 */
[----:B------:R-:W-:Y:S02]  /*3860*/  MOV R177, 0x1f ;  /* 0x0000001f00b17802 */ /* 0x000fe40000000f00 */
[----:B------:R-:W-:Y:S02]  /*3870*/  MOV R180, 0xffffffff ;  /* 0xffffffff00b47802 */ /* 0x000fe40000000f00 */
[----:B------:R-:W-:-:S02]  /*3880*/  MOV R32, 0x38a0 ;  /* 0x000038a000207802 */ /* 0x000fc40000000f00 */
[----:B------:R-:W-:Y:S05]  /*3890*/  CALL.REL.NOINC `($__internal_77_$__cuda_sm70_shflsync_bfly_p) ;  /* 0x0000020000007944 */ /* 0x000fea0003c00000 */
[----:B------:R-:W-:Y:S01]  /*38a0*/  FADD.FTZ R75, R72, R75 ;  /* 0x0000004b484b7221 */ /* 0x000fe20000010000 */
[----:B0-----:R-:W-:Y:S01]  /*38b0*/  HFMA2.MMA R74, -RZ, RZ, 0, 4.76837158203125e-07 ;  /* 0x00000008ff4a7435 */ /* 0x001fe200000001ff */
[----:B-1----:R-:W-:Y:S01]  /*38c0*/  FADD.FTZ R76, R76, R73 ;  /* 0x000000494c4c7221 */ /* 0x002fe20000010000 */
[----:B------:R-:W-:-:S02]  /*38d0*/  MOV R177, 0x1f ;  /* 0x0000001f00b17802 */ /* 0x000fc40000000f00 */
[----:B------:R-:W-:Y:S02]  /*38e0*/  MOV R180, 0xffffffff ;  /* 0xffffffff00b47802 */ /* 0x000fe40000000f00 */
[----:B------:R-:W-:Y:S02]  /*38f0*/  MOV R73, R75 ;  /* 0x0000004b00497202 */ /* 0x000fe40000000f00 */
[----:B------:R-:W-:Y:S02]  /*3900*/  MOV R32, 0x3920 ;  /* 0x0000392000207802 */ /* 0x000fe40000000f00 */
[----:B------:R-:W-:Y:S05]  /*3910*/  CALL.REL.NOINC `($__internal_77_$__cuda_sm70_shflsync_bfly_p) ;  /* 0x0000018000007944 */ /* 0x000fea0003c00000 */
[----:B0-----:R-:W-:Y:S01]  /*3920*/  HFMA2.MMA R74, -RZ, RZ, 0, 4.76837158203125e-07 ;  /* 0x00000008ff4a7435 */ /* 0x001fe200000001ff */
[----:B-1----:R-:W-:Y:S02]  /*3930*/  MOV R72, R73 ;  /* 0x0000004900487202 */ /* 0x002fe40000000f00 */
[----:B------:R-:W-:Y:S02]  /*3940*/  MOV R73, R76 ;  /* 0x0000004c00497202 */ /* 0x000fe40000000f00 */
[----:B------:R-:W-:Y:S02]  /*3950*/  MOV R177, 0x1f ;  /* 0x0000001f00b17802 */ /* 0x000fe40000000f00 */
[----:B------:R-:W-:-:S02]  /*3960*/  MOV R180, 0xffffffff ;  /* 0xffffffff00b47802 */ /* 0x000fc40000000f00 */
[----:B------:R-:W-:Y:S02]  /*3970*/  MOV R32, 0x3990 ;  /* 0x0000399000207802 */ /* 0x000fe40000000f00 */
[----:B------:R-:W-:Y:S05]  /*3980*/  CALL.REL.NOINC `($__internal_77_$__cuda_sm70_shflsync_bfly_p) ;  /* 0x0000011000007944 */ /* 0x000fea0003c00000 */
[----:B------:R-:W-:Y:S01]  /*3990*/  FADD.FTZ R75, R72, R75 ;  /* 0x0000004b484b7221 */ /* 0x000fe20000010000 */
[----:B0-----:R-:W-:Y:S01]  /*39a0*/  HFMA2.MMA R74, -RZ, RZ, 0, 9.5367431640625e-07 ;  /* 0x00000010ff4a7435 */ /* 0x001fe200000001ff */
[----:B-1----:R-:W-:Y:S01]  /*39b0*/  FADD.FTZ R77, R76, R73 ;  /* 0x000000494c4d7221 */ /* 0x002fe20000010000 */
[----:B------:R-:W-:Y:S02]  /*39c0*/  MOV R177, 0x1f ;  /* 0x0000001f00b17802 */ /* 0x000fe40000000f00 */
[----:B------:R-:W-:Y:S02]  /*39d0*/  MOV R180, 0xffffffff ;  /* 0xffffffff00b47802 */ /* 0x000fe40000000f00 */
[----:B------:R-:W-:Y:S02]  /*39e0*/  MOV R73, R75 ;  /* 0x0000004b00497202 */ /* 0x000fe40000000f00 */
[----:B------:R-:W-:Y:S02]  /*39f0*/  MOV R32, 0x3a10 ;  /* 0x00003a1000207802 */ /* 0x000fe40000000f00 */
[----:B------:R-:W-:Y:S05]  /*3a00*/  CALL.REL.NOINC `($__internal_77_$__cuda_sm70_shflsync_bfly_p) ;  /* 0x0000009000007944 */ /* 0x000fea0003c00000 */
[----:B0-----:R-:W-:Y:S01]  /*3a10*/  HFMA2.MMA R74, -RZ, RZ, 0, 9.5367431640625e-07 ;  /* 0x00000010ff4a7435 */ /* 0x001fe200000001ff */
[----:B-1----:R-:W-:-:S02]  /*3a20*/  MOV R76, R73 ;  /* 0x00000049004c7202 */ /* 0x002fc40000000f00 */
[----:B------:R-:W-:Y:S02]  /*3a30*/  MOV R73, R77 ;  /* 0x0000004d00497202 */ /* 0x000fe40000000f00 */
[----:B------:R-:W-:Y:S02]  /*3a40*/  MOV R177, 0x1f ;  /* 0x0000001f00b17802 */ /* 0x000fe40000000f00 */
[----:B------:R-:W-:Y:S02]  /*3a50*/  MOV R180, 0xffffffff ;  /* 0xffffffff00b47802 */ /* 0x000fe40000000f00 */
[----:B------:R-:W-:Y:S02]  /*3a60*/  MOV R32, 0x3a80 ;  /* 0x00003a8000207802 */ /* 0x000fe40000000f00 */
[----:B------:R-:W-:Y:S05]  /*3a70*/  CALL.REL.NOINC `($__internal_77_$__cuda_sm70_shflsync_bfly_p) ;  /* 0x0000002000007944 */ /* 0x000fea0003c00000 */
[----:B-1----:R-:W-:Y:S01]  /*3a80*/  MOV R32, R73 ;  /* 0x0000004900207202 */ /* 0x002fe20000000f00 */
[----:B0-----:R-:W-:Y:S05]  /*3a90*/  BRA `(.L_x_1213) ;  /* 0xffffdd2000007947 */ /* 0x001fea000383ffff */
        .weak           $__internal_77_$__cuda_sm70_shflsync_bfly_p
        .type           $__internal_77_$__cuda_sm70_shflsync_bfly_p,@function
        .size           $__internal_77_$__cuda_sm70_shflsync_bfly_p,(.L_x_2023 - $__internal_77_$__cuda_sm70_shflsync_bfly_p)
$__internal_77_$__cuda_sm70_shflsync_bfly_p:
[----:B------:R-:W-:Y:S01]  /*3aa0*/  HFMA2.MMA R33, -RZ, RZ, 0, 0 ;  /* 0x00000000ff217435 */ /* 0x000fe200000001ff */
[----:B------:R-:W-:Y:S04]  /*3ab0*/  WARPSYNC R180 ;  /* 0x000000b400007348 */ /* 0x000fe80003800000 */
[----:B------:R0:W1:Y:S01]  /*3ac0*/  SHFL.BFLY PT, R73, R73, R74, R177 ;  /* 0x0c00004a49497389 */ /* 0x00006200000e00b1 */
[----:B------:R-:W-:Y:S05]  /*3ad0*/  RET.REL.NODEC R32 `(_ZN10layer_norm31ln_parallel_residual_bwd_kernelINS_13Kernel_traitsI6__halfS2_fS2_fjLj512ELj1ELj4ELj1ELj16ENS_18Kernel_traits_baseILj512ES2_S2_fS2_fjLj128EEEEELb1ELb0ELb1EEEvNS_9BwdParamsE) ;  /* 0xffffc52020007950 */ /* 0x000fea0003c3ffff */
.L_x_1214:
        /* <DEDUP_REMOVED lines=10> */
.L_x_2023:


//--------------------- .text._ZN10layer_norm22ln_bwd_finalize_kernelINS_22Kernel_traits_finalizeILj512E6__halfS2_fS2_fjLb0ELj1024ELj4ENS_18Kernel_traits_baseILj512ES2_S2_fS2_fjLj1024EEEEELb0ELb0EEEvNS_9BwdParamsE --------------------------
	.section	.text._ZN10layer_norm22ln_bwd_finalize_kernelINS_22Kernel_traits_finalizeILj512E6__halfS2_fS2_fjLb0ELj1024ELj4ENS_18Kernel_traits_baseILj512ES2_S2_fS2_fjLj1024EEEEELb0ELb0EEEvNS_9BwdParamsE,"ax",@progbits
	.sectioninfo	@"SHI_REGISTERS=30"
	.align	128
        .global         _ZN10layer_norm22ln_bwd_finalize_kernelINS_22Kernel_traits_finalizeILj512E6__halfS2_fS2_fjLb0ELj1024ELj4ENS_18Kernel_traits_baseILj512ES2_S2_fS2_fjLj1024EEEEELb0ELb0EEEvNS_9BwdParamsE
        .type           _ZN10layer_norm22ln_bwd_finalize_kernelINS_22Kernel_traits_finalizeILj512E6__halfS2_fS2_fjLb0ELj1024ELj4ENS_18Kernel_traits_baseILj512ES2_S2_fS2_fjLj1024EEEEELb0ELb0EEEvNS_9BwdParamsE,@function
        .size           _ZN10layer_norm22ln_bwd_finalize_kernelINS_22Kernel_traits_finalizeILj512E6__halfS2_fS2_fjLb0ELj1024ELj4ENS_18Kernel_traits_baseILj512ES2_S2_fS2_fjLj1024EEEEELb0ELb0EEEvNS_9BwdParamsE,(.L_x_2024 - _ZN10layer_norm22ln_bwd_finalize_kernelINS_22Kernel_traits_finalizeILj512E6__halfS2_fS2_fjLb0ELj1024ELj4ENS_18Kernel_traits_baseILj512ES2_S2_fS2_fjLj1024EEEEELb0ELb0EEEvNS_9BwdParamsE)
        .other          _ZN10layer_norm22ln_bwd_finalize_kernelINS_22Kernel_traits_finalizeILj512E6__halfS2_fS2_fjLb0ELj1024ELj4ENS_18Kernel_traits_baseILj512ES2_S2_fS2_fjLj1024EEEEELb0ELb0EEEvNS_9BwdParamsE,@"STO_CUDA_ENTRY STV_DEFAULT"
_ZN10layer_norm22ln_bwd_finalize_kernelINS_22Kernel_traits_finalizeILj512E6__halfS2_fS2_fjLb0ELj1024ELj4ENS_18Kernel_traits_baseILj512ES2_S2_fS2_fjLj1024EEEEELb0ELb0EEEvNS_9BwdParamsE:
.text._ZN10layer_norm22ln_bwd_finalize_kernelINS_22Kernel_traits_finalizeILj512E6__halfS2_fS2_fjLb0ELj1024ELj4ENS_18Kernel_traits_baseILj512ES2_S2_fS2_fjLj1024EEEEELb0ELb0EEEvNS_9BwdParamsE:
        /* <DEDUP_REMOVED lines=19> */
.L_x_1228:
        /* <DEDUP_REMOVED lines=28> */
.L_x_1219:
        /* <DEDUP_REMOVED lines=35> */
.L_x_1218:
[----:B------:R-:W-:Y:S05]  /*0520*/  BSYNC B1 ;  /* 0x0000000000017941 */ /* 0x000fea0003800000 */
.L_x_1217:
        /* <DEDUP_REMOVED lines=23> */
.L_x_1221:
[----:B------:R-:W-:Y:S05]  /*06a0*/  BSYNC B1 ;  /* 0x0000000000017941 */ /* 0x000fea0003800000 */
.L_x_1220:
        /* <DEDUP_REMOVED lines=11> */
.L_x_1222:
[----:B------:R-:W-:Y:S05]  /*0760*/  BSYNC B1 ;  /* 0x0000000000017941 */ /* 0x000fea0003800000 */
.L_x_1216:
[----:B------:R-:W-:Y:S05]  /*0770*/  BSYNC B0 ;  /* 0x0000000000007941 */ /* 0x000fea0003800000 */
.L_x_1215:
        /* <DEDUP_REMOVED lines=11> */
.L_x_1229:
        /* <DEDUP_REMOVED lines=18> */
.L_x_1230:
[----:B---3--:R-:W-:Y:S02]  /*0950*/  FADD.FTZ R4, R4, R9 ;  /* 0x0000000904047221 */ /* 0x008fe40000010000 */
[----:B-12---:R-:W-:-:S03]  /*0960*/  FADD.FTZ R6, R5, R6 ;  /* 0x0000000605067221 */ /* 0x006fc60000010000 */
[----:B------:R1:W-:Y:S04]  /*0970*/  @!P1 STS [R17.X4+0x2000], R4 ;  /* 0x0020000411009388 */ /* 0x0003e80000004800 */
[----:B------:R1:W-:Y:S02]  /*0980*/  @!P1 STS [R17.X4+0x2080], R6 ;  /* 0x0020800611009388 */ /* 0x0003e40000004800 */
.L_x_1223:
        /* <DEDUP_REMOVED lines=17> */
.L_x_1227:
[----:B------:R-:W-:Y:S05]  /*0aa0*/  BSYNC B0 ;  /* 0x0000000000007941 */ /* 0x000fea0003800000 */
.L_x_1226:
[C---:B------:R-:W-:Y:S02]  /*0ab0*/  ISETP.GT.U32.AND P1, PT, R18.reuse, -0x201, PT ;  /* 0xfffffdff1200780c */ /* 0x040fe40003f24070 */
[----:B------:R-:W-:Y:S02]  /*0ac0*/  IADD3 R18, R18, 0x200, RZ ;  /* 0x0000020012127810 */ /* 0x000fe40007ffe0ff */
[----:B------:R-:W-:-:S09]  /*0ad0*/  IADD3 R19, R19, 0x100, RZ ;  /* 0x0000010013137810 */ /* 0x000fd20007ffe0ff */
[----:B01----:R-:W-:Y:S05]  /*0ae0*/  @P1 BRA `(.L_x_1228) ;  /* 0xfffff64000001947 */ /* 0x003fea000383ffff */
[----:B------:R-:W-:Y:S05]  /*0af0*/  EXIT ;  /* 0x000000000000794d */ /* 0x000fea0003800000 */
.L_x_1224:
[----:B--2---:R-:W-:Y:S01]  /*0b00*/  IMAD.MOV.U32 R9, RZ, RZ, R5 ;  /* 0x000000ffff097224 */ /* 0x004fe200078e0005 */
[----:B------:R-:W-:Y:S01]  /*0b10*/  MOV R8, 0x1 ;  /* 0x0000000100087802 */ /* 0x000fe20000000f00 */
[----:B------:R-:W-:Y:S01]  /*0b20*/  IMAD.MOV.U32 R7, RZ, RZ, 0x1f ;  /* 0x0000001fff077424 */ /* 0x000fe200078e00ff */
[----:B------:R-:W-:Y:S02]  /*0b30*/  MOV R10, 0xffffffff ;  /* 0xffffffff000a7802 */ /* 0x000fe40000000f00 */
[----:B------:R-:W-:Y:S02]  /*0b40*/  MOV R2, 0xb60 ;  /* 0x00000b6000027802 */ /* 0x000fe40000000f00 */
[----:B01----:R-:W-:Y:S05]  /*0b50*/  CALL.REL.NOINC `($__internal_78_$__cuda_sm70_shflsync_bfly_p) ;  /* 0x000003b000007944 */ /* 0x003fea0003c00000 */
[----:B-1----:R-:W-:Y:S01]  /*0b60*/  IMAD.MOV.U32 R2, RZ, RZ, R7 ;  /* 0x000000ffff027224 */ /* 0x002fe200078e0007 */
[----:B0-----:R-:W-:Y:S05]  /*0b70*/  BRA `(.L_x_1229) ;  /* 0xfffffcb000007947 */ /* 0x001fea000383ffff */
.L_x_1225:
[----:B------:R-:W-:Y:S01]  /*0b80*/  HFMA2.MMA R8, -RZ, RZ, 0, 1.1920928955078125e-07 ;  /* 0x00000002ff087435 */ /* 0x000fe200000001ff */
[----:B------:R-:W-:Y:S01]  /*0b90*/  IMAD.MOV.U32 R7, RZ, RZ, 0x1f ;  /* 0x0000001fff077424 */ /* 0x000fe200078e00ff */
[----:B------:R-:W-:Y:S02]  /*0ba0*/  MOV R10, 0xffffffff ;  /* 0xffffffff000a7802 */ /* 0x000fe40000000f00 */
[----:B------:R-:W-:-:S02]  /*0bb0*/  MOV R2, 0xbd0 ;  /* 0x00000bd000027802 */ /* 0x000fc40000000f00 */
[----:B012---:R-:W-:Y:S05]  /*0bc0*/  CALL.REL.NOINC `($__internal_78_$__cuda_sm70_shflsync_bfly_p) ;  /* 0x0000034000007944 */ /* 0x007fea0003c00000 */
[----:B01----:R-:W-:Y:S01]  /*0bd0*/  FADD.FTZ R9, R9, R7 ;  /* 0x0000000709097221 */ /* 0x003fe20000010000 */
[----:B------:R-:W-:Y:S01]  /*0be0*/  HFMA2.MMA R7, -RZ, RZ, 0, 1.847743988037109375e-06 ;  /* 0x0000001fff077435 */ /* 0x000fe200000001ff */
[----:B------:R-:W-:Y:S01]  /*0bf0*/  IMAD.MOV.U32 R8, RZ, RZ, 0x4 ;  /* 0x00000004ff087424 */ /* 0x000fe200078e00ff */
[----:B------:R-:W-:Y:S01]  /*0c00*/  MOV R2, 0xc30 ;  /* 0x00000c3000027802 */ /* 0x000fe20000000f00 */
[----:B------:R-:W-:-:S03]  /*0c10*/  IMAD.MOV.U32 R10, RZ, RZ, -0x1 ;  /* 0xffffffffff0a7424 */ /* 0x000fc600078e00ff */
[----:B------:R-:W-:Y:S05]  /*0c20*/  CALL.REL.NOINC `($__internal_78_$__cuda_sm70_shflsync_bfly_p) ;  /* 0x000002e000007944 */ /* 0x000fea0003c00000 */
[----:B01----:R-:W-:Y:S01]  /*0c30*/  FADD.FTZ R9, R9, R7 ;  /* 0x0000000709097221 */ /* 0x003fe20000010000 */
[----:B------:R-:W-:Y:S01]  /*0c40*/  HFMA2.MMA R7, -RZ, RZ, 0, 1.847743988037109375e-06 ;  /* 0x0000001fff077435 */ /* 0x000fe200000001ff */
[----:B------:R-:W-:Y:S01]  /*0c50*/  MOV R8, 0x8 ;  /* 0x0000000800087802 */ /* 0x000fe20000000f00 */
[----:B------:R-:W-:Y:S01]  /*0c60*/  IMAD.MOV.U32 R10, RZ, RZ, -0x1 ;  /* 0xffffffffff0a7424 */ /* 0x000fe200078e00ff */
[----:B------:R-:W-:-:S03]  /*0c70*/  MOV R2, 0xc90 ;  /* 0x00000c9000027802 */ /* 0x000fc60000000f00 */
[----:B------:R-:W-:Y:S05]  /*0c80*/  CALL.REL.NOINC `($__internal_78_$__cuda_sm70_shflsync_bfly_p) ;  /* 0x0000028000007944 */ /* 0x000fea0003c00000 */
[----:B-1----:R-:W-:Y:S01]  /*0c90*/  FADD.FTZ R6, R9, R7 ;  /* 0x0000000709067221 */ /* 0x002fe20000010000 */
[----:B------:R-:W-:Y:S01]  /*0ca0*/  HFMA2.MMA R7, -RZ, RZ, 0, 1.847743988037109375e-06 ;  /* 0x0000001fff077435 */ /* 0x000fe200000001ff */
[----:B0-----:R-:W-:Y:S01]  /*0cb0*/  MOV R8, 0x10 ;  /* 0x0000001000087802 */ /* 0x001fe20000000f00 */
[----:B------:R-:W-:Y:S01]  /*0cc0*/  IMAD.MOV.U32 R10, RZ, RZ, -0x1 ;  /* 0xffffffffff0a7424 */ /* 0x000fe200078e00ff */
[----:B------:R-:W-:-:S02]  /*0cd0*/  MOV R2, 0xd00 ;  /* 0x00000d0000027802 */ /* 0x000fc40000000f00 */
[----:B------:R-:W-:Y:S02]  /*0ce0*/  MOV R9, R6 ;  /* 0x0000000600097202 */ /* 0x000fe40000000f00 */
[----:B------:R-:W-:Y:S05]  /*0cf0*/  CALL.REL.NOINC `($__internal_78_$__cuda_sm70_shflsync_bfly_p) ;  /* 0x0000021000007944 */ /* 0x000fea0003c00000 */
[----:B0-----:R-:W-:Y:S01]  /*0d00*/  HFMA2.MMA R8, -RZ, RZ, 0, 5.9604644775390625e-08 ;  /* 0x00000001ff087435 */ /* 0x001fe200000001ff */
[----:B-1----:R-:W-:Y:S01]  /*0d10*/  MOV R5, R7 ;  /* 0x0000000700057202 */ /* 0x002fe20000000f00 */
[----:B------:R-:W-:Y:S01]  /*0d20*/  IMAD.MOV.U32 R9, RZ, RZ, R4 ;  /* 0x000000ffff097224 */ /* 0x000fe200078e0004 */
[----:B------:R-:W-:Y:S01]  /*0d30*/  MOV R7, 0x1f ;  /* 0x0000001f00077802 */ /* 0x000fe20000000f00 */
[----:B------:R-:W-:Y:S01]  /*0d40*/  IMAD.MOV.U32 R10, RZ, RZ, -0x1 ;  /* 0xffffffffff0a7424 */ /* 0x000fe200078e00ff */
[----:B------:R-:W-:Y:S02]  /*0d50*/  MOV R2, 0xd70 ;  /* 0x00000d7000027802 */ /* 0x000fe40000000f00 */
[----:B------:R-:W-:Y:S05]  /*0d60*/  CALL.REL.NOINC `($__internal_78_$__cuda_sm70_shflsync_bfly_p) ;  /* 0x000001a000007944 */ /* 0x000fea0003c00000 */
[----:B0-----:R-:W-:Y:S01]  /*0d70*/  HFMA2.MMA R8, -RZ, RZ, 0, 1.1920928955078125e-07 ;  /* 0x00000002ff087435 */ /* 0x001fe200000001ff */
[----:B-1----:R-:W-:Y:S01]  /*0d80*/  FADD.FTZ R9, R4, R7 ;  /* 0x0000000704097221 */ /* 0x002fe20000010000 */
[----:B------:R-:W-:Y:S01]  /*0d90*/  MOV R7, 0x1f ;  /* 0x0000001f00077802 */ /* 0x000fe20000000f00 */
[----:B------:R-:W-:Y:S01]  /*0da0*/  IMAD.MOV.U32 R10, RZ, RZ, -0x1 ;  /* 0xffffffffff0a7424 */ /* 0x000fe200078e00ff */
[----:B------:R-:W-:Y:S02]  /*0db0*/  MOV R2, 0xdd0 ;  /* 0x00000dd000027802 */ /* 0x000fe40000000f00 */
[----:B------:R-:W-:Y:S05]  /*0dc0*/  CALL.REL.NOINC `($__internal_78_$__cuda_sm70_shflsync_bfly_p) ;  /* 0x0000014000007944 */ /* 0x000fea0003c00000 */
[----:B0-----:R-:W-:Y:S01]  /*0dd0*/  HFMA2.MMA R8, -RZ, RZ, 0, 2.384185791015625e-07 ;  /* 0x00000004ff087435 */ /* 0x001fe200000001ff */
[----:B-1----:R-:W-:Y:S01]  /*0de0*/  FADD.FTZ R9, R9, R7 ;  /* 0x0000000709097221 */ /* 0x002fe20000010000 */
[----:B------:R-:W-:Y:S01]  /*0df0*/  MOV R7, 0x1f ;  /* 0x0000001f00077802 */ /* 0x000fe20000000f00 */
[----:B------:R-:W-:Y:S01]  /*0e00*/  IMAD.MOV.U32 R10, RZ, RZ, -0x1 ;  /* 0xffffffffff0a7424 */ /* 0x000fe200078e00ff */
[----:B------:R-:W-:-:S02]  /*0e10*/  MOV R2, 0xe30 ;  /* 0x00000e3000027802 */ /* 0x000fc40000000f00 */
[----:B------:R-:W-:Y:S05]  /*0e20*/  CALL.REL.NOINC `($__internal_78_$__cuda_sm70_shflsync_bfly_p) ;  /* 0x000000e000007944 */ /* 0x000fea0003c00000 */
[----:B0-----:R-:W-:Y:S01]  /*0e30*/  HFMA2.MMA R8, -RZ, RZ, 0, 4.76837158203125e-07 ;  /* 0x00000008ff087435 */ /* 0x001fe200000001ff */
[----:B-1----:R-:W-:Y:S01]  /*0e40*/  FADD.FTZ R9, R9, R7 ;  /* 0x0000000709097221 */ /* 0x002fe20000010000 */
[----:B------:R-:W-:Y:S01]  /*0e50*/  MOV R7, 0x1f ;  /* 0x0000001f00077802 */ /* 0x000fe20000000f00 */
[----:B------:R-:W-:Y:S01]  /*0e60*/  IMAD.MOV.U32 R10, RZ, RZ, -0x1 ;  /* 0xffffffffff0a7424 */ /* 0x000fe200078e00ff */
[----:B------:R-:W-:-:S02]  /*0e70*/  MOV R2, 0xe90 ;  /* 0x00000e9000027802 */ /* 0x000fc40000000f00 */
[----:B------:R-:W-:Y:S05]  /*0e80*/  CALL.REL.NOINC `($__internal_78_$__cuda_sm70_shflsync_bfly_p) ;  /* 0x0000008000007944 */ /* 0x000fea0003c00000 */
[----:B0-----:R-:W-:Y:S01]  /*0e90*/  HFMA2.MMA R8, -RZ, RZ, 0, 9.5367431640625e-07 ;  /* 0x00000010ff087435 */ /* 0x001fe200000001ff */
[----:B-1----:R-:W-:Y:S01]  /*0ea0*/  FADD.FTZ R9, R9, R7 ;  /* 0x0000000709097221 */ /* 0x002fe20000010000 */
[----:B------:R-:W-:Y:S01]  /*0eb0*/  MOV R7, 0x1f ;  /* 0x0000001f00077802 */ /* 0x000fe20000000f00 */
[----:B------:R-:W-:Y:S01]  /*0ec0*/  IMAD.MOV.U32 R10, RZ, RZ, -0x1 ;  /* 0xffffffffff0a7424 */ /* 0x000fe200078e00ff */
[----:B------:R-:W-:-:S02]  /*0ed0*/  MOV R2, 0xef0 ;  /* 0x00000ef000027802 */ /* 0x000fc40000000f00 */
[----:B------:R-:W-:Y:S05]  /*0ee0*/  CALL.REL.NOINC `($__internal_78_$__cuda_sm70_shflsync_bfly_p) ;  /* 0x0000002000007944 */ /* 0x000fea0003c00000 */
[----:B-1----:R-:W-:Y:S01]  /*0ef0*/  MOV R4, R7 ;  /* 0x0000000700047202 */ /* 0x002fe20000000f00 */
[----:B0-----:R-:W-:Y:S05]  /*0f00*/  BRA `(.L_x_1230) ;  /* 0xfffffa4000007947 */ /* 0x001fea000383ffff */
        .weak           $__internal_78_$__cuda_sm70_shflsync_bfly_p
        .type           $__internal_78_$__cuda_sm70_shflsync_bfly_p,@function
        .size           $__internal_78_$__cuda_sm70_shflsync_bfly_p,(.L_x_2024 - $__internal_78_$__cuda_sm70_shflsync_bfly_p)
$__internal_78_$__cuda_sm70_shflsync_bfly_p:
[----:B------:R-:W-:Y:S01]  /*0f10*/  HFMA2.MMA R3, -RZ, RZ, 0, 0 ;  /* 0x00000000ff037435 */ /* 0x000fe200000001ff */
[----:B------:R-:W-:Y:S04]  /*0f20*/  WARPSYNC R10 ;  /* 0x0000000a00007348 */ /* 0x000fe80003800000 */
[----:B------:R0:W1:Y:S01]  /*0f30*/  SHFL.BFLY PT, R7, R9, R8, R7 ;  /* 0x0c00000809077389 */ /* 0x00006200000e0007 */
[----:B------:R-:W-:Y:S05]  /*0f40*/  RET.REL.NODEC R2 `(_ZN10layer_norm22ln_bwd_finalize_kernelINS_22Kernel_traits_finalizeILj512E6__halfS2_fS2_fjLb0ELj1024ELj4ENS_18Kernel_traits_baseILj512ES2_S2_fS2_fjLj1024EEEEELb0ELb0EEEvNS_9BwdParamsE) ;  /* 0xfffff0b002007950 */ /* 0x000fea0003c3ffff */
.L_x_1231:
        /* <DEDUP_REMOVED lines=11> */
.L_x_2024:


//--------------------- .text._ZN10layer_norm40ln_parallel_residual_bwd_finalize_kernelINS_22Kernel_traits_finalizeILj512E6__halfS2_fS2_fjLb0ELj1024ELj4ENS_18Kernel_traits_baseILj512ES2_S2_fS2_fjLj1024EEEEELb0EEEvNS_9BwdParamsE --------------------------
	.section	.text._ZN10layer_norm40ln_parallel_residual_bwd_finalize_kernelINS_22Kernel_traits_finalizeILj512E6__halfS2_fS2_fjLb0ELj1024ELj4ENS_18Kernel_traits_baseILj512ES2_S2_fS2_fjLj1024EEEEELb0EEEvNS_9BwdParamsE,"ax",@progbits
	.sectioninfo	@"SHI_REGISTERS=32"
	.align	128
        .global         _ZN10layer_norm40ln_parallel_residual_bwd_finalize_kernelINS_22Kernel_traits_finalizeILj512E6__halfS2_fS2_fjLb0ELj1024ELj4ENS_18Kernel_traits_baseILj512ES2_S2_fS2_fjLj1024EEEEELb0EEEvNS_9BwdParamsE
        .type           _ZN10layer_norm40ln_parallel_residual_bwd_finalize_kernelINS_22Kernel_traits_finalizeILj512E6__halfS2_fS2_fjLb0ELj1024ELj4ENS_18Kernel_traits_baseILj512ES2_S2_fS2_fjLj1024EEEEELb0EEEvNS_9BwdParamsE,@function
        .size           _ZN10layer_norm40ln_parallel_residual_bwd_finalize_kernelINS_22Kernel_traits_finalizeILj512E6__halfS2_fS2_fjLb0ELj1024ELj4ENS_18Kernel_traits_baseILj512ES2_S2_fS2_fjLj1024EEEEELb0EEEvNS_9BwdParamsE,(.L_x_2025 - _ZN10layer_norm40ln_parallel_residual_bwd_finalize_kernelINS_22Kernel_traits_finalizeILj512E6__halfS2_fS2_fjLb0ELj1024ELj4ENS_18Kernel_traits_baseILj512ES2_S2_fS2_fjLj1024EEEEELb0EEEvNS_9BwdParamsE)
        .other          _ZN10layer_norm40ln_parallel_residual_bwd_finalize_kernelINS_22Kernel_traits_finalizeILj512E6__halfS2_fS2_fjLb0ELj1024ELj4ENS_18Kernel_traits_baseILj512ES2_S2_fS2_fjLj1024EEEEELb0EEEvNS_9BwdParamsE,@"STO_CUDA_ENTRY STV_DEFAULT"
_ZN10layer_norm40ln_parallel_residual_bwd_finalize_kernelINS_22Kernel_traits_finalizeILj512E6__halfS2_fS2_fjLb0ELj1024ELj4ENS_18Kernel_traits_baseILj512ES2_S2_fS2_fjLj1024EEEEELb0EEEvNS_9BwdParamsE:
.text._ZN10layer_norm40ln_parallel_residual_bwd_finalize_kernelINS_22Kernel_traits_finalizeILj512E6__halfS2_fS2_fjLb0ELj1024ELj4ENS_18Kernel_traits_baseILj512ES2_S2_fS2_fjLj1024EEEEELb0EEEvNS_9BwdParamsE:
        /* <DEDUP_REMOVED lines=19> */
.L_x_1246:
        /* <DEDUP_REMOVED lines=36> */
.L_x_1236:
        /* <DEDUP_REMOVED lines=59> */
.L_x_1235:
[----:B------:R-:W-:Y:S05]  /*0720*/  BSYNC B1 ;  /* 0x0000000000017941 */ /* 0x000fea0003800000 */
.L_x_1234:
        /* <DEDUP_REMOVED lines=35> */
.L_x_1238:
[----:B------:R-:W-:Y:S05]  /*0960*/  BSYNC B1 ;  /* 0x0000000000017941 */ /* 0x000fea0003800000 */
.L_x_1237:
        /* <DEDUP_REMOVED lines=17> */
.L_x_1239:
[----:B------:R-:W-:Y:S05]  /*0a80*/  BSYNC B1 ;  /* 0x0000000000017941 */ /* 0x000fea0003800000 */
.L_x_1233:
[----:B------:R-:W-:Y:S05]  /*0a90*/  BSYNC B0 ;  /* 0x0000000000007941 */ /* 0x000fea0003800000 */
.L_x_1232:
        /* <DEDUP_REMOVED lines=14> */
.L_x_1247:
        /* <DEDUP_REMOVED lines=36> */
.L_x_1248:
        /* <DEDUP_REMOVED lines=11> */
.L_x_1240:
        /* <DEDUP_REMOVED lines=25> */
.L_x_1244:
[----:B------:R-:W-:Y:S05]  /*1000*/  BSYNC B0 ;  /* 0x0000000000007941 */ /* 0x000fea0003800000 */
.L_x_1243:
[C---:B------:R-:W-:Y:S02]  /*1010*/  ISETP.GT.U32.AND P1, PT, R4.reuse, -0x201, PT ;  /* 0xfffffdff0400780c */ /* 0x040fe40003f24070 */
[----:B------:R-:W-:-:S02]  /*1020*/  IADD3 R4, R4, 0x200, RZ ;  /* 0x0000020004047810 */ /* 0x000fc40007ffe0ff */
[----:B------:R-:W-:-:S09]  /*1030*/  IADD3 R5, R5, 0x100, RZ ;  /* 0x0000010005057810 */ /* 0x000fd20007ffe0ff */
[----:B0-----:R-:W-:Y:S01]  /*1040*/  @!P1 CALL.REL.NOINC `(.L_x_1245) ;  /* 0x0000001000009944 */ /* 0x001fe20003c00000 */
[----:B------:R-:W-:Y:S05]  /*1050*/  BRA `(.L_x_1246) ;  /* 0xfffff0d000007947 */ /* 0x000fea000383ffff */
.L_x_1245:
[----:B------:R-:W-:Y:S05]  /*1060*/  EXIT ;  /* 0x000000000000794d */ /* 0x000fea0003800000 */
.L_x_1241:
[----:B------:R-:W-:Y:S01]  /*1070*/  HFMA2.MMA R17, -RZ, RZ, 0, 1.847743988037109375e-06 ;  /* 0x0000001fff117435 */ /* 0x000fe200000001ff */
[----:B----4-:R-:W-:Y:S01]  /*1080*/  IMAD.MOV.U32 R19, RZ, RZ, R12 ;  /* 0x000000ffff137224 */ /* 0x010fe200078e000c */
[----:B------:R-:W-:Y:S02]  /*1090*/  MOV R16, 0x1 ;  /* 0x0000000100107802 */ /* 0x000fe40000000f00 */
[----:B------:R-:W-:Y:S02]  /*10a0*/  MOV R14, 0xffffffff ;  /* 0xffffffff000e7802 */ /* 0x000fe40000000f00 */
[----:B------:R-:W-:Y:S02]  /*10b0*/  MOV R8, 0x10d0 ;  /* 0x000010d000087802 */ /* 0x000fe40000000f00 */
[----:B0123--:R-:W-:Y:S05]  /*10c0*/  CALL.REL.NOINC `($__internal_79_$__cuda_sm70_shflsync_bfly_p) ;  /* 0x000007b000007944 */ /* 0x00ffea0003c00000 */
[----:B01----:R-:W-:Y:S05]  /*10d0*/  BRA `(.L_x_1247) ;  /* 0xfffffaa000007947 */ /* 0x003fea000383ffff */
.L_x_1242:
[----:B------:R-:W-:Y:S01]  /*10e0*/  HFMA2.MMA R16, -RZ, RZ, 0, 1.1920928955078125e-07 ;  /* 0x00000002ff107435 */ /* 0x000fe200000001ff */
[----:B------:R-:W-:Y:S01]  /*10f0*/  IMAD.MOV.U32 R19, RZ, RZ, R12 ;  /* 0x000000ffff137224 */ /* 0x000fe200078e000c */
[----:B------:R-:W-:Y:S02]  /*1100*/  MOV R17, 0x1f ;  /* 0x0000001f00117802 */ /* 0x000fe40000000f00 */
[----:B------:R-:W-:-:S02]  /*1110*/  MOV R14, 0xffffffff ;  /* 0xffffffff000e7802 */ /* 0x000fc40000000f00 */
[----:B------:R-:W-:Y:S02]  /*1120*/  MOV R8, 0x1140 ;  /* 0x0000114000087802 */ /* 0x000fe40000000f00 */
[----:B-123--:R-:W-:Y:S05]  /*1130*/  CALL.REL.NOINC `($__internal_79_$__cuda_sm70_shflsync_bfly_p) ;  /* 0x0000074000007944 */ /* 0x00efea0003c00000 */
[----:B0-----:R-:W-:Y:S01]  /*1140*/  HFMA2.MMA R17, -RZ, RZ, 0, 1.847743988037109375e-06 ;  /* 0x0000001fff117435 */ /* 0x001fe200000001ff */
[----:B-1----:R-:W-:Y:S01]  /*1150*/  FADD.FTZ R19, R12, R14 ;  /* 0x0000000e0c137221 */ /* 0x002fe20000010000 */
[----:B------:R-:W-:Y:S01]  /*1160*/  MOV R14, 0xffffffff ;  /* 0xffffffff000e7802 */ /* 0x000fe20000000f00 */
[----:B------:R-:W-:Y:S01]  /*1170*/  IMAD.MOV.U32 R16, RZ, RZ, 0x4 ;  /* 0x00000004ff107424 */ /* 0x000fe200078e00ff */
[----:B------:R-:W-:Y:S02]  /*1180*/  MOV R8, 0x11a0 ;  /* 0x000011a000087802 */ /* 0x000fe40000000f00 */
[----:B------:R-:W-:Y:S05]  /*1190*/  CALL.REL.NOINC `($__internal_79_$__cuda_sm70_shflsync_bfly_p) ;  /* 0x000006e000007944 */ /* 0x000fea0003c00000 */
[----:B0-----:R-:W-:Y:S01]  /*11a0*/  HFMA2.MMA R16, -RZ, RZ, 0, 4.76837158203125e-07 ;  /* 0x00000008ff107435 */ /* 0x001fe200000001ff */
[----:B-1----:R-:W-:Y:S01]  /*11b0*/  FADD.FTZ R19, R19, R14 ;  /* 0x0000000e13137221 */ /* 0x002fe20000010000 */
[----:B------:R-:W-:Y:S01]  /*11c0*/  MOV R14, 0xffffffff ;  /* 0xffffffff000e7802 */ /* 0x000fe20000000f00 */
[----:B------:R-:W-:Y:S01]  /*11d0*/  IMAD.MOV.U32 R17, RZ, RZ, 0x1f ;  /* 0x0000001fff117424 */ /* 0x000fe200078e00ff */
[----:B------:R-:W-:Y:S02]  /*11e0*/  MOV R8, 0x1200 ;  /* 0x0000120000087802 */ /* 0x000fe40000000f00 */
[----:B------:R-:W-:Y:S05]  /*11f0*/  CALL.REL.NOINC `($__internal_79_$__cuda_sm70_shflsync_bfly_p) ;  /* 0x0000068000007944 */ /* 0x000fea0003c00000 */
[----:B-1----:R-:W-:Y:S01]  /*1200*/  FADD.FTZ R12, R19, R14 ;  /* 0x0000000e130c7221 */ /* 0x002fe20000010000 */
[----:B0-----:R-:W-:Y:S01]  /*1210*/  HFMA2.MMA R16, -RZ, RZ, 0, 9.5367431640625e-07 ;  /* 0x00000010ff107435 */ /* 0x001fe200000001ff */
[----:B------:R-:W-:Y:S01]  /*1220*/  MOV R17, 0x1f ;  /* 0x0000001f00117802 */ /* 0x000fe20000000f00 */
[----:B------:R-:W-:Y:S01]  /*1230*/  IMAD.MOV.U32 R14, RZ, RZ, -0x1 ;  /* 0xffffffffff0e7424 */ /* 0x000fe200078e00ff */
[----:B------:R-:W-:-:S02]  /*1240*/  MOV R8, 0x1270 ;  /* 0x0000127000087802 */ /* 0x000fc40000000f00 */
[----:B------:R-:W-:Y:S02]  /*1250*/  MOV R19, R12 ;  /* 0x0000000c00137202 */ /* 0x000fe40000000f00 */
[----:B------:R-:W-:Y:S05]  /*1260*/  CALL.REL.NOINC `($__internal_79_$__cuda_sm70_shflsync_bfly_p) ;  /* 0x0000061000007944 */ /* 0x000fea0003c00000 */
[----:B0-----:R-:W-:Y:S01]  /*1270*/  HFMA2.MMA R17, -RZ, RZ, 0, 1.847743988037109375e-06 ;  /* 0x0000001fff117435 */ /* 0x001fe200000001ff */
[----:B-1----:R-:W-:Y:S01]  /*1280*/  MOV R15, R14 ;  /* 0x0000000e000f7202 */ /* 0x002fe20000000f00 */
[----:B------:R-:W-:Y:S01]  /*1290*/  IMAD.MOV.U32 R16, RZ, RZ, 0x1 ;  /* 0x00000001ff107424 */ /* 0x000fe200078e00ff */
[----:B------:R-:W-:Y:S02]  /*12a0*/  MOV R19, R13 ;  /* 0x0000000d00137202 */ /* 0x000fe40000000f00 */
[----:B------:R-:W-:Y:S02]  /*12b0*/  MOV R14, 0xffffffff ;  /* 0xffffffff000e7802 */ /* 0x000fe40000000f00 */
[----:B------:R-:W-:Y:S02]  /*12c0*/  MOV R8, 0x12e0 ;  /* 0x000012e000087802 */ /* 0x000fe40000000f00 */
[----:B------:R-:W-:Y:S05]  /*12d0*/  CALL.REL.NOINC `($__internal_79_$__cuda_sm70_shflsync_bfly_p) ;  /* 0x000005a000007944 */ /* 0x000fea0003c00000 */
[----:B0-----:R-:W-:Y:S01]  /*12e0*/  HFMA2.MMA R16, -RZ, RZ, 0, 1.1920928955078125e-07 ;  /* 0x00000002ff107435 */ /* 0x001fe200000001ff */
[----:B-1----:R-:W-:Y:S01]  /*12f0*/  FADD.FTZ R19, R13, R14 ;  /* 0x0000000e0d137221 */ /* 0x002fe20000010000 */
[----:B------:R-:W-:Y:S01]  /*1300*/  MOV R14, 0xffffffff ;  /* 0xffffffff000e7802 */ /* 0x000fe20000000f00 */
[----:B------:R-:W-:Y:S01]  /*1310*/  IMAD.MOV.U32 R17, RZ, RZ, 0x1f ;  /* 0x0000001fff117424 */ /* 0x000fe200078e00ff */
[----:B------:R-:W-:-:S02]  /*1320*/  MOV R8, 0x1340 ;  /* 0x0000134000087802 */ /* 0x000fc40000000f00 */
[----:B------:R-:W-:Y:S05]  /*1330*/  CALL.REL.NOINC `($__internal_79_$__cuda_sm70_shflsync_bfly_p) ;  /* 0x0000054000007944 */ /* 0x000fea0003c00000 */
[----:B0-----:R-:W-:Y:S01]  /*1340*/  HFMA2.MMA R16, -RZ, RZ, 0, 2.384185791015625e-07 ;  /* 0x00000004ff107435 */ /* 0x001fe200000001ff */
[----:B-1----:R-:W-:Y:S01]  /*1350*/  FADD.FTZ R19, R19, R14 ;  /* 0x0000000e13137221 */ /* 0x002fe20000010000 */
[----:B------:R-:W-:Y:S01]  /*1360*/  MOV R17, 0x1f ;  /* 0x0000001f00117802 */ /* 0x000fe20000000f00 */
[----:B------:R-:W-:Y:S01]  /*1370*/  IMAD.MOV.U32 R14, RZ, RZ, -0x1 ;  /* 0xffffffffff0e7424 */ /* 0x000fe200078e00ff */
[----:B------:R-:W-:-:S02]  /*1380*/  MOV R8, 0x13a0 ;  /* 0x000013a000087802 */ /* 0x000fc40000000f00 */
[----:B------:R-:W-:Y:S05]  /*1390*/  CALL.REL.NOINC `($__internal_79_$__cuda_sm70_shflsync_bfly_p) ;  /* 0x000004e000007944 */ /* 0x000fea0003c00000 */
[----:B0-----:R-:W-:Y:S01]  /*13a0*/  HFMA2.MMA R16, -RZ, RZ, 0, 4.76837158203125e-07 ;  /* 0x00000008ff107435 */ /* 0x001fe200000001ff */
[----:B-1----:R-:W-:Y:S01]  /*13b0*/  FADD.FTZ R19, R19, R14 ;  /* 0x0000000e13137221 */ /* 0x002fe20000010000 */
[----:B------:R-:W-:-:S02]  /*13c0*/  MOV R17, 0x1f ;  /* 0x0000001f00117802 */ /* 0x000fc40000000f00 */
[----:B------:R-:W-:Y:S02]  /*13d0*/  MOV R14, 0xffffffff ;  /* 0xffffffff000e7802 */ /* 0x000fe40000000f00 */
[----:B------:R-:W-:Y:S02]  /*13e0*/  MOV R8, 0x1400 ;  /* 0x0000140000087802 */ /* 0x000fe40000000f00 */
[----:B------:R-:W-:Y:S05]  /*13f0*/  CALL.REL.NOINC `($__internal_79_$__cuda_sm70_shflsync_bfly_p) ;  /* 0x0000048000007944 */ /* 0x000fea0003c00000 */
[----:B-1----:R-:W-:Y:S01]  /*1400*/  FADD.FTZ R13, R19, R14 ;  /* 0x0000000e130d7221 */ /* 0x002fe20000010000 */
[----:B0-----:R-:W-:Y:S01]  /*1410*/  HFMA2.MMA R17, -RZ, RZ, 0, 1.847743988037109375e-06 ;  /* 0x0000001fff117435 */ /* 0x001fe200000001ff */
[----:B------:R-:W-:Y:S01]  /*1420*/  IMAD.MOV.U32 R16, RZ, RZ, 0x10 ;  /* 0x00000010ff107424 */ /* 0x000fe200078e00ff */
[----:B------:R-:W-:Y:S02]  /*1430*/  MOV R14, 0xffffffff ;  /* 0xffffffff000e7802 */ /* 0x000fe40000000f00 */
[----:B------:R-:W-:Y:S02]  /*1440*/  MOV R19, R13 ;  /* 0x0000000d00137202 */ /* 0x000fe40000000f00 */
[----:B------:R-:W-:Y:S02]  /*1450*/  MOV R8, 0x1470 ;  /* 0x0000147000087802 */ /* 0x000fe40000000f00 */
[----:B------:R-:W-:Y:S05]  /*1460*/  CALL.REL.NOINC `($__internal_79_$__cuda_sm70_shflsync_bfly_p) ;  /* 0x0000041000007944 */ /* 0x000fea0003c00000 */
[----:B0-----:R-:W-:Y:S01]  /*1470*/  HFMA2.MMA R16, -RZ, RZ, 0, 5.9604644775390625e-08 ;  /* 0x00000001ff107435 */ /* 0x001fe200000001ff */
[----:B-1----:R-:W-:Y:S01]  /*1480*/  IMAD.MOV.U32 R18, RZ, RZ, R14 ;  /* 0x000000ffff127224 */ /* 0x002fe200078e000e */
[----:B------:R-:W-:Y:S01]  /*1490*/  MOV R19, R11 ;  /* 0x0000000b00137202 */ /* 0x000fe20000000f00 */
[----:B------:R-:W-:Y:S01]  /*14a0*/  IMAD.MOV.U32 R14, RZ, RZ, -0x1 ;  /* 0xffffffffff0e7424 */ /* 0x000fe200078e00ff */
[----:B------:R-:W-:-:S02]  /*14b0*/  MOV R17, 0x1f ;  /* 0x0000001f00117802 */ /* 0x000fc40000000f00 */
[----:B------:R-:W-:Y:S02]  /*14c0*/  MOV R8, 0x14e0 ;  /* 0x000014e000087802 */ /* 0x000fe40000000f00 */
[----:B------:R-:W-:Y:S05]  /*14d0*/  CALL.REL.NOINC `($__internal_79_$__cuda_sm70_shflsync_bfly_p) ;  /* 0x000003a000007944 */ /* 0x000fea0003c00000 */
[----:B0-----:R-:W-:Y:S01]  /*14e0*/  HFMA2.MMA R16, -RZ, RZ, 0, 1.1920928955078125e-07 ;  /* 0x00000002ff107435 */ /* 0x001fe200000001ff */
[----:B-1----:R-:W-:Y:S01]  /*14f0*/  FADD.FTZ R19, R11, R14 ;  /* 0x0000000e0b137221 */ /* 0x002fe20000010000 */
[----:B------:R-:W-:Y:S02]  /*1500*/  MOV R17, 0x1f ;  /* 0x0000001f00117802 */ /* 0x000fe40000000f00 */
[----:B------:R-:W-:Y:S02]  /*1510*/  MOV R14, 0xffffffff ;  /* 0xffffffff000e7802 */ /* 0x000fe40000000f00 */
[----:B------:R-:W-:Y:S02]  /*1520*/  MOV R8, 0x1540 ;  /* 0x0000154000087802 */ /* 0x000fe40000000f00 */
[----:B------:R-:W-:Y:S05]  /*1530*/  CALL.REL.NOINC `($__internal_79_$__cuda_sm70_shflsync_bfly_p) ;  /* 0x0000034000007944 */ /* 0x000fea0003c00000 */
[----:B0-----:R-:W-:Y:S01]  /*1540*/  HFMA2.MMA R17, -RZ, RZ, 0, 1.847743988037109375e-06 ;  /* 0x0000001fff117435 */ /* 0x001fe200000001ff */
[----:B-1----:R-:W-:Y:S01]  /*1550*/  FADD.FTZ R19, R19, R14 ;  /* 0x0000000e13137221 */ /* 0x002fe20000010000 */
[----:B------:R-:W-:Y:S01]  /*1560*/  MOV R14, 0xffffffff ;  /* 0xffffffff000e7802 */ /* 0x000fe20000000f00 */
[----:B------:R-:W-:Y:S01]  /*1570*/  IMAD.MOV.U32 R16, RZ, RZ, 0x4 ;  /* 0x00000004ff107424 */ /* 0x000fe200078e00ff */
[----:B------:R-:W-:-:S02]  /*1580*/  MOV R8, 0x15a0 ;  /* 0x000015a000087802 */ /* 0x000fc40000000f00 */
[----:B------:R-:W-:Y:S05]  /*1590*/  CALL.REL.NOINC `($__internal_79_$__cuda_sm70_shflsync_bfly_p) ;  /* 0x000002e000007944 */ /* 0x000fea0003c00000 */
[----:B0-----:R-:W-:Y:S01]  /*15a0*/  HFMA2.MMA R16, -RZ, RZ, 0, 4.76837158203125e-07 ;  /* 0x00000008ff107435 */ /* 0x001fe200000001ff */
[----:B-1----:R-:W-:Y:S01]  /*15b0*/  FADD.FTZ R19, R19, R14 ;  /* 0x0000000e13137221 */ /* 0x002fe20000010000 */
[----:B------:R-:W-:Y:S01]  /*15c0*/  MOV R14, 0xffffffff ;  /* 0xffffffff000e7802 */ /* 0x000fe20000000f00 */
[----:B------:R-:W-:Y:S01]  /*15d0*/  IMAD.MOV.U32 R17, RZ, RZ, 0x1f ;  /* 0x0000001fff117424 */ /* 0x000fe200078e00ff */
[----:B------:R-:W-:-:S02]  /*15e0*/  MOV R8, 0x1600 ;  /* 0x0000160000087802 */ /* 0x000fc40000000f00 */
        /* <DEDUP_REMOVED lines=33> */
[----:B0-----:R-:W-:Y:S01]  /*1800*/  HFMA2.MMA R17, -RZ, RZ, 0, 1.847743988037109375e-06 ;  /* 0x0000001fff117435 */ /* 0x001fe200000001ff */
[----:B-1----:R-:W-:Y:S01]  /*1810*/  FADD.FTZ R19, R19, R14 ;  /* 0x0000000e13137221 */ /* 0x002fe20000010000 */
[----:B------:R-:W-:Y:S01]  /*1820*/  MOV R14, 0xffffffff ;  /* 0xffffffff000e7802 */ /* 0x000fe20000000f00 */
[----:B------:R-:W-:Y:S01]  /*1830*/  IMAD.MOV.U32 R16, RZ, RZ, 0x10 ;  /* 0x00000010ff107424 */ /* 0x000fe200078e00ff */
[----:B------:R-:W-:Y:S02]  /*1840*/  MOV R8, 0x1860 ;  /* 0x0000186000087802 */ /* 0x000fe40000000f00 */
[----:B------:R-:W-:Y:S05]  /*1850*/  CALL.REL.NOINC `($__internal_79_$__cuda_sm70_shflsync_bfly_p) ;  /* 0x0000002000007944 */ /* 0x000fea0003c00000 */
[----:B-1----:R-:W-:Y:S01]  /*1860*/  MOV R8, R14 ;  /* 0x0000000e00087202 */ /* 0x002fe20000000f00 */
[----:B0-----:R-:W-:Y:S05]  /*1870*/  BRA `(.L_x_1248) ;  /* 0xfffff54000007947 */ /* 0x001fea000383ffff */
        .weak           $__internal_79_$__cuda_sm70_shflsync_bfly_p
        .type           $__internal_79_$__cuda_sm70_shflsync_bfly_p,@function
        .size           $__internal_79_$__cuda_sm70_shflsync_bfly_p,(.L_x_2025 - $__internal_79_$__cuda_sm70_shflsync_bfly_p)
$__internal_79_$__cuda_sm70_shflsync_bfly_p:
[----:B------:R-:W-:Y:S01]  /*1880*/  HFMA2.MMA R9, -RZ, RZ, 0, 0 ;  /* 0x00000000ff097435 */ /* 0x000fe200000001ff */
[----:B------:R-:W-:Y:S04]  /*1890*/  WARPSYNC R14 ;  /* 0x0000000e00007348 */ /* 0x000fe80003800000 */
[----:B------:R0:W1:Y:S01]  /*18a0*/  SHFL.BFLY PT, R14, R19, R16, R17 ;  /* 0x0c000010130e7389 */ /* 0x00006200000e0011 */
[----:B------:R-:W-:Y:S05]  /*18b0*/  RET.REL.NODEC R8 `(_ZN10layer_norm40ln_parallel_residual_bwd_finalize_kernelINS_22Kernel_traits_finalizeILj512E6__halfS2_fS2_fjLb0ELj1024ELj4ENS_18Kernel_traits_baseILj512ES2_S2_fS2_fjLj1024EEEEELb0EEEvNS_9BwdParamsE) ;  /* 0xffffe74008007950 */ /* 0x000fea0003c3ffff */
.L_x_1249:
        /* <DEDUP_REMOVED lines=12> */
.L_x_2025:


//--------------------- .text._ZN10layer_norm31ln_parallel_residual_bwd_kernelINS_13Kernel_traitsI6__halfS2_fS2_fjLj512ELj1ELj4ELj1ELj16ENS_18Kernel_traits_baseILj512ES2_S2_fS2_fjLj128EEEEELb1ELb1ELb0EEEvNS_9BwdParamsE --------------------------
	.section	.text._ZN10layer_norm31ln_parallel_residual_bwd_kernelINS_13Kernel_traitsI6__halfS2_fS2_fjLj512ELj1ELj4ELj1ELj16ENS_18Kernel_traits_baseILj512ES2_S2_fS2_fjLj128EEEEELb1ELb1ELb0EEEvNS_9BwdParamsE,"ax",@progbits
	.sectioninfo	@"SHI_REGISTERS=148"
	.align	128
        .global         _ZN10layer_norm31ln_parallel_residual_bwd_kernelINS_13Kernel_traitsI6__halfS2_fS2_fjLj512ELj1ELj4ELj1ELj16ENS_18Kernel_traits_baseILj512ES2_S2_fS2_fjLj128EEEEELb1ELb1ELb0EEEvNS_9BwdParamsE
        .type           _ZN10layer_norm31ln_parallel_residual_bwd_kernelINS_13Kernel_traitsI6__halfS2_fS2_fjLj512ELj1ELj4ELj1ELj16ENS_18Kernel_traits_baseILj512ES2_S2_fS2_fjLj128EEEEELb1ELb1ELb0EEEvNS_9BwdParamsE,@function
        .size           _ZN10layer_norm31ln_parallel_residual_bwd_kernelINS_13Kernel_traitsI6__halfS2_fS2_fjLj512ELj1ELj4ELj1ELj16ENS_18Kernel_traits_baseILj512ES2_S2_fS2_fjLj128EEEEELb1ELb1ELb0EEEvNS_9BwdParamsE,(.L_x_2026 - _ZN10layer_norm31ln_parallel_residual_bwd_kernelINS_13Kernel_traitsI6__halfS2_fS2_fjLj512ELj1ELj4ELj1ELj16ENS_18Kernel_traits_baseILj512ES2_S2_fS2_fjLj128EEEEELb1ELb1ELb0EEEvNS_9BwdParamsE)
        .other          _ZN10layer_norm31ln_parallel_residual_bwd_kernelINS_13Kernel_traitsI6__halfS2_fS2_fjLj512ELj1ELj4ELj1ELj16ENS_18Kernel_traits_baseILj512ES2_S2_fS2_fjLj128EEEEELb1ELb1ELb0EEEvNS_9BwdParamsE,@"STO_CUDA_ENTRY STV_DEFAULT"
_ZN10layer_norm31ln_parallel_residual_bwd_kernelINS_13Kernel_traitsI6__halfS2_fS2_fjLj512ELj1ELj4ELj1ELj16ENS_18Kernel_traits_baseILj512ES2_S2_fS2_fjLj128EEEEELb1ELb1ELb0EEEvNS_9BwdParamsE:
.text._ZN10layer_norm31ln_parallel_residual_bwd_kernelINS_13Kernel_traitsI6__halfS2_fS2_fjLj512ELj1ELj4ELj1ELj16ENS_18Kernel_traits_baseILj512ES2_S2_fS2_fjLj128EEEEELb1ELb1ELb0EEEvNS_9BwdParamsE:
        /* <DEDUP_REMOVED lines=14> */
[C---:B------:R-:W-:Y:S01]  /*00e0*/  @P3 IMAD.WIDE.U32 R2, R4.reuse, R3, c[0x0][0x1b0] ;  /* 0x00006c0004023625 */ /* 0x040fe200078e0003 */
[----:B------:R-:W-:Y:S02]  /*00f0*/  @P4 MOV R5, 0x10 ;  /* 0x0000001000054802 */ /* 0x000fe40000000f00 */
[----:B------:R-:W-:Y:S02]  /*0100*/  @P3 LOP3.LUT R4, R4, 0x20, RZ, 0xfc, !PT ;  /* 0x0000002004043812 */ /* 0x000fe400078efcff */
[----:B------:R1:W5:Y:S03]  /*0110*/  @P3 LDG.E.128 R36, [R2.64] ;  /* 0x0000000402243981 */ /* 0x000366000c1e1d00 */
        /* <DEDUP_REMOVED lines=40> */
.L_x_1262:
        /* <DEDUP_REMOVED lines=8> */
[----:B------:R-:W-:Y:S01]  /*0420*/  MOV R135, RZ ;  /* 0x000000ff00877202 */ /* 0x000fe20000000f00 */
[----:B------:R-:W-:Y:S01]  /*0430*/  IMAD.MOV.U32 R136, RZ, RZ, RZ ;  /* 0x000000ffff887224 */ /* 0x000fe200078e00ff */
[----:B------:R-:W-:-:S04]  /*0440*/  SHF.R.S32.HI R69, RZ, 0x1f, R68 ;  /* 0x0000001fff457819 */ /* 0x000fc80000011444 */
[----:B------:R-:W-:Y:S02]  /*0450*/  LEA.HI R69, R69, R68, RZ, 0x3 ;  /* 0x0000004445457211 */ /* 0x000fe400078f18ff */
        /* <DEDUP_REMOVED lines=26> */
[----:B------:R1:W5:Y:S04]  /*0600*/  @P1 LDG.E.128 R40, [R100.64+0x10] ;  /* 0x0000100464281981 */ /* 0x000368000c1e1d00 */
[----:B0-----:R0:W5:Y:S01]  /*0610*/  LDG.E.64 R2, [R102.64] ;  /* 0x0000000466027981 */ /* 0x001162000c1e1b00 */
[----:B------:R-:W-:Y:S01]  /*0620*/  IADD3 R137, R99, 0x20, RZ ;  /* 0x0000002063897810 */ /* 0x000fe20007ffe0ff */
[C---:B--2---:R-:W-:Y:S01]  /*0630*/  FADD.FTZ R107, -R134.reuse, R64 ;  /* 0x00000040866b7221 */ /* 0x044fe20000010100 */
[--C-:B---3--:R-:W-:Y:S01]  /*0640*/  HADD2.F32 R64, -RZ, R68.reuse.H0_H0 ;  /* 0x20000044ff407230 */ /* 0x108fe20000004100 */
[C---:B------:R-:W-:Y:S01]  /*0650*/  FADD.FTZ R65, -R134.reuse, R65 ;  /* 0x0000004186417221 */ /* 0x040fe20000010100 */
[----:B------:R-:W-:Y:S01]  /*0660*/  HADD2.F32 R68, -RZ, R68.H1_H1 ;  /* 0x30000044ff447230 */ /* 0x000fe20000004100 */
[----:B------:R-:W-:-:S02]  /*0670*/  FADD.FTZ R109, -R134, R66 ;  /* 0x00000042866d7221 */ /* 0x000fc40000010100 */
[----:B-1---5:R-:W-:Y:S02]  /*0680*/  FMUL.FTZ R101, R116, R107 ;  /* 0x0000006b74657220 */ /* 0x022fe40000410000 */
[-C--:B0-----:R-:W-:Y:S01]  /*0690*/  FMUL.FTZ R102, R83, R64.reuse ;  /* 0x0000004053667220 */ /* 0x081fe20000410000 */
[----:B------:R-:W-:Y:S01]  /*06a0*/  HADD2.F32 R106, -RZ, R69.H0_H0 ;  /* 0x20000045ff6a7230 */ /* 0x000fe20000004100 */
[----:B------:R-:W-:Y:S02]  /*06b0*/  FADD.FTZ R67, -R134, R67 ;  /* 0x0000004386437221 */ /* 0x000fe40000010100 */
[----:B------:R-:W-:Y:S02]  /*06c0*/  FADD.FTZ R16, R16, R64 ;  /* 0x0000004010107221 */ /* 0x000fe40000010000 */
[----:B------:R-:W-:Y:S02]  /*06d0*/  FMUL.FTZ R100, R116, R65 ;  /* 0x0000004174647220 */ /* 0x000fe40000410000 */
[----:B------:R-:W-:-:S02]  /*06e0*/  FFMA.FTZ R32, R101, R64, R32 ;  /* 0x0000004065207223 */ /* 0x000fc40000010020 */
[----:B------:R-:W-:Y:S02]  /*06f0*/  FMUL.FTZ R103, R116, R109 ;  /* 0x0000006d74677220 */ /* 0x000fe40000410000 */
[----:B------:R-:W-:Y:S02]  /*0700*/  FMUL.FTZ R105, R84, R68 ;  /* 0x0000004454697220 */ /* 0x000fe40000410000 */
[----:B------:R-:W-:Y:S02]  /*0710*/  FADD.FTZ R64, RZ, R102 ;  /* 0x00000066ff407221 */ /* 0x000fe40000010000 */
[----:B------:R-:W-:Y:S01]  /*0720*/  FFMA.FTZ R65, R101, R102, RZ ;  /* 0x0000006665417223 */ /* 0x000fe200000100ff */
[--C-:B------:R-:W-:Y:S01]  /*0730*/  HADD2.F32 R112, -RZ, R71.reuse.H0_H0 ;  /* 0x20000047ff707230 */ /* 0x100fe20000004100 */
[----:B------:R-:W-:Y:S01]  /*0740*/  FADD.FTZ R18, R18, R106 ;  /* 0x0000006a12127221 */ /* 0x000fe20000010000 */
[----:B------:R-:W-:Y:S01]  /*0750*/  HADD2.F32 R66, -RZ, R71.H1_H1 ;  /* 0x30000047ff427230 */ /* 0x000fe20000004100 */
[----:B----4-:R-:W-:Y:S01]  /*0760*/  FADD.FTZ R71, -R134, R72 ;  /* 0x0000004886477221 */ /* 0x010fe20000010100 */
[----:B------:R-:W-:Y:S01]  /*0770*/  HADD2.F32 R69, -RZ, R69.H1_H1 ;  /* 0x30000045ff457230 */ /* 0x000fe20000004100 */
[----:B------:R-:W-:-:S02]  /*0780*/  FMUL.FTZ R104, R116, R67 ;  /* 0x0000004374687220 */ /* 0x000fc40000410000 */
[-C--:B------:R-:W-:Y:S02]  /*0790*/  FFMA.FTZ R34, R103, R106.reuse, R34 ;  /* 0x0000006a67227223 */ /* 0x080fe40000010022 */
        /* <DEDUP_REMOVED lines=41> */
.L_x_1253:
[----:B0-----:R-:W-:Y:S05]  /*0a30*/  BSYNC B1 ;  /* 0x0000000000017941 */ /* 0x001fea0003800000 */
.L_x_1252:
        /* <DEDUP_REMOVED lines=10> */
[----:B------:R-:W-:Y:S02]  /*0ae0*/  ISETP.NE.AND.EX P0, PT, RZ, c[0x0][0x21c], PT, P0 ;  /* 0x00008700ff007a0c */ /* 0x000fe40003f05300 */
[----:B------:R-:W-:Y:S02]  /*0af0*/  SHF.L.U32 R117, R137, 0x3, RZ ;  /* 0x0000000389757819 */ /* 0x000fe400000006ff */
[----:B------:R-:W-:Y:S02]  /*0b00*/  SHF.R.U32.HI R122, RZ, 0x1d, R137 ;  /* 0x0000001dff7a7819 */ /* 0x000fe40000011689 */
[----:B------:R-:W-:-:S04]  /*0b10*/  ISETP.NE.U32.AND P1, PT, RZ, c[0x0][0x250], PT ;  /* 0x00009400ff007a0c */ /* 0x000fc80003f25070 */
[----:B------:R-:W-:-:S03]  /*0b20*/  ISETP.NE.AND.EX P1, PT, RZ, c[0x0][0x254], PT, P1 ;  /* 0x00009500ff007a0c */ /* 0x000fc60003f25310 */
[----:B------:R-:W-:-:S04]  /*0b30*/  @P0 LEA R118, P6, R137, c[0x0][0x218], 0x5 ;  /* 0x0000860089760a11 */ /* 0x000fc800078c28ff */
[----:B------:R-:W-:Y:S02]  /*0b40*/  @P0 LEA.HI.X R119, R137, c[0x0][0x21c], RZ, 0x5, P6 ;  /* 0x0000870089770a11 */ /* 0x000fe400030f2cff */
[----:B0-----:R-:W-:-:S03]  /*0b50*/  IADD3 R80, P6, R117, c[0x0][0x190], RZ ;  /* 0x0000640075507a10 */ /* 0x001fc60007fde0ff */
[----:B------:R0:W5:Y:S01]  /*0b60*/  @P0 LDG.E.128 R44, [R118.64] ;  /* 0x00000004762c0981 */ /* 0x000162000c1e1d00 */
[C---:B------:R-:W-:Y:S02]  /*0b70*/  IADD3.X R81, R122.reuse, c[0x0][0x194], RZ, P6, !PT ;  /* 0x000065007a517a10 */ /* 0x040fe400037fe4ff */
[----:B------:R-:W-:Y:S01]  /*0b80*/  @P1 IADD3 R120, P2, R117, c[0x0][0x198], RZ ;  /* 0x0000660075781a10 */ /* 0x000fe20007f5e0ff */
[----:B------:R0:W5:Y:S03]  /*0b90*/  @P0 LDG.E.128 R48, [R118.64+0x10] ;  /* 0x0000100476300981 */ /* 0x000166000c1e1d00 */
[----:B------:R-:W-:Y:S01]  /*0ba0*/  @P1 IADD3.X R121, R122, c[0x0][0x19c], RZ, P2, !PT ;  /* 0x000067007a791a10 */ /* 0x000fe200017fe4ff */
[----:B------:R-:W5:Y:S04]  /*0bb0*/  LDG.E.64 R80, [R80.64] ;  /* 0x0000000450507981 */ /* 0x000f68000c1e1b00 */
[----:B------:R1:W5:Y:S01]  /*0bc0*/  @P1 LDG.E.64 R78, [R120.64] ;  /* 0x00000004784e1981 */ /* 0x000362000c1e1b00 */
[----:B--2---:R-:W-:-:S04]  /*0bd0*/  FADD.FTZ R117, -R134, R64 ;  /* 0x0000004086757221 */ /* 0x004fc80000010100 */
[----:B-----5:R-:W-:Y:S01]  /*0be0*/  FMUL.FTZ R117, R116, R117 ;  /* 0x0000007574757220 */ /* 0x020fe20000410000 */
[--C-:B----4-:R-:W-:Y:S01]  /*0bf0*/  HADD2.F32 R132, -RZ, R72.reuse.H0_H0 ;  /* 0x20000048ff847230 */ /* 0x110fe20000004100 */
[C---:B------:R-:W-:Y:S01]  /*0c00*/  FADD.FTZ R131, -R134.reuse, R66 ;  /* 0x0000004286837221 */ /* 0x040fe20000010100 */
[----:B------:R-:W-:Y:S01]  /*0c10*/  HADD2.F32 R72, -RZ, R72.H1_H1 ;  /* 0x30000048ff487230 */ /* 0x000fe20000004100 */
[----:B------:R-:W-:Y:S02]  /*0c20*/  FADD.FTZ R65, -R134, R65 ;  /* 0x0000004186417221 */ /* 0x000fe40000010100 */
[----:B------:R-:W-:Y:S02]  /*0c30*/  FADD.FTZ R8, R8, R132 ;  /* 0x0000008408087221 */ /* 0x000fe40000010000 */
[-C--:B------:R-:W-:Y:S02]  /*0c40*/  FFMA.FTZ R24, R117, R132.reuse, R24 ;  /* 0x0000008475187223 */ /* 0x080fe40000010018 */
[----:B------:R-:W-:Y:S01]  /*0c50*/  FMUL.FTZ R132, R91, R132 ;  /* 0x000000845b847220 */ /* 0x000fe20000410000 */
[----:B------:R-:W-:Y:S01]  /*0c60*/  HADD2.F32 R128, -RZ, R73.H0_H0 ;  /* 0x20000049ff807230 */ /* 0x000fe20000004100 */
[----:B------:R-:W-:-:S02]  /*0c70*/  FADD.FTZ R67, -R134, R67 ;  /* 0x0000004386437221 */ /* 0x000fc40000010100 */
[C---:B------:R-:W-:Y:S02]  /*0c80*/  FMUL.FTZ R131, R116.reuse, R131 ;  /* 0x0000008374837220 */ /* 0x040fe40000410000 */
[----:B------:R-:W-:Y:S02]  /*0c90*/  FMUL.FTZ R133, R116, R65 ;  /* 0x0000004174857220 */ /* 0x000fe40000410000 */
[----:B------:R-:W-:Y:S02]  /*0ca0*/  FMUL.FTZ R130, R92, R72 ;  /* 0x000000485c827220 */ /* 0x000fe40000410000 */
[----:B------:R-:W-:Y:S02]  /*0cb0*/  FADD.FTZ R135, R135, R132 ;  /* 0x0000008487877221 */ /* 0x000fe40000010000 */
[----:B------:R-:W-:Y:S01]  /*0cc0*/  FFMA.FTZ R136, R117, R132, R136 ;  /* 0x0000008475887223 */ /* 0x000fe20000010088 */
[----:B------:R-:W-:Y:S01]  /*0cd0*/  HADD2.F32 R126, -RZ, R73.H1_H1 ;  /* 0x30000049ff7e7230 */ /* 0x000fe20000004100 */
[----:B---3--:R-:W-:-:S02]  /*0ce0*/  FADD.FTZ R125, -R134, R68 ;  /* 0x00000044867d7221 */ /* 0x008fc40000010100 */
[----:B------:R-:W-:Y:S02]  /*0cf0*/  FADD.FTZ R10, R10, R128 ;  /* 0x000000800a0a7221 */ /* 0x000fe40000010000 */
[----:B------:R-:W-:Y:S02]  /*0d00*/  FMUL.FTZ R129, R116, R67 ;  /* 0x0000004374817220 */ /* 0x000fe40000410000 */
        /* <DEDUP_REMOVED lines=12> */
[----:B------:R-:W-:-:S02]  /*0dd0*/  FADD.FTZ R137, -R134, R70 ;  /* 0x0000004686897221 */ /* 0x000fc40000010100 */
[----:B------:R-:W-:Y:S02]  /*0de0*/  FADD.FTZ R4, R4, R124 ;  /* 0x0000007c04047221 */ /* 0x000fe40000010000 */
[-C--:B------:R-:W-:Y:S02]  /*0df0*/  FFMA.FTZ R20, R125, R124.reuse, R20 ;  /* 0x0000007c7d147223 */ /* 0x080fe40000010014 */
[----:B------:R-:W-:Y:S02]  /*0e00*/  FADD.FTZ R69, -R134, R69 ;  /* 0x0000004586457221 */ /* 0x000fe40000010100 */
[----:B------:R-:W-:Y:S02]  /*0e10*/  FMUL.FTZ R124, R95, R124 ;  /* 0x0000007c5f7c7220 */ /* 0x000fe40000410000 */
[----:B------:R-:W-:Y:S02]  /*0e20*/  FADD.FTZ R135, R135, R126 ;  /* 0x0000007e87877221 */ /* 0x000fe40000010000 */
[----:B------:R-:W-:Y:S01]  /*0e30*/  FFMA.FTZ R136, R129, R126, R136 ;  /* 0x0000007e81887223 */ /* 0x000fe20000010088 */
[----:B-1----:R-:W-:Y:S01]  /*0e40*/  HADD2.F32 R120, -RZ, R75.H0_H0 ;  /* 0x2000004bff787230 */ /* 0x002fe20000004100 */
        /* <DEDUP_REMOVED lines=24> */
.L_x_1255:
[----:B------:R-:W-:Y:S05]  /*0fd0*/  BSYNC B1 ;  /* 0x0000000000017941 */ /* 0x000fea0003800000 */
.L_x_1254:
[----:B------:R-:W-:Y:S05]  /*0fe0*/  BRA.DIV ~URZ, `(.L_x_1256) ;  /* 0x000019927f007947 */ /* 0x000fea000b800000 */
[----:B------:R0:W1:Y:S02]  /*0ff0*/  SHFL.BFLY PT, R66, R135, 0x1, 0x1f ;  /* 0x0c201f0087427f89 */ /* 0x00006400000e0000 */
.L_x_1263:
        /* <DEDUP_REMOVED lines=18> */
.L_x_1264:
        /* <DEDUP_REMOVED lines=14> */
[----:B------:R-:W-:Y:S01]  /*1200*/  LOP3.LUT P2, RZ, R2, 0xff00, RZ, 0xc0, !PT ;  /* 0x0000ff0002ff7812 */ /* 0x000fe2000784c0ff */
[----:B------:R-:W-:-:S02]  /*1210*/  FADD.FTZ R65, R102, -R65 ;  /* 0x8000004166417221 */ /* 0x000fc40000010000 */
[----:B------:R-:W-:Y:S02]  /*1220*/  IMAD.MOV.U32 R64, RZ, RZ, R2 ;  /* 0x000000ffff407224 */ /* 0x000fe400078e0002 */
[----:B-----5:R-:W-:Y:S02]  /*1230*/  FMUL.FTZ R66, R116, R67 ;  /* 0x0000004374427220 */ /* 0x020fe40000410000 */
[-C--:B------:R-:W-:Y:S01]  /*1240*/  FFMA.FTZ R67, R103, R74.reuse, R139 ;  /* 0x0000004a67437223 */ /* 0x080fe2000001008b */
[----:B------:R-:W-:Y:S01]  /*1250*/  LOP3.LUT P6, RZ, R64, 0xff, RZ, 0xc0, !PT ;  /* 0x000000ff40ff7812 */ /* 0x000fe200078cc0ff */
[----:B------:R-:W-:Y:S02]  /*1260*/  FMUL.FTZ R65, R116, R65 ;  /* 0x0000004174417220 */ /* 0x000fe40000410000 */
[----:B------:R-:W-:Y:S02]  /*1270*/  FADD.FTZ R67, R106, -R67 ;  /* 0x800000436a437221 */ /* 0x000fe40000010000 */
[----:B------:R-:W-:-:S02]  /*1280*/  FFMA.FTZ R64, R104, R74, R139 ;  /* 0x0000004a68407223 */ /* 0x000fc4000001008b */
[-C--:B------:R-:W-:Y:S02]  /*1290*/  FFMA.FTZ R71, R109, R74.reuse, R139 ;  /* 0x0000004a6d477223 */ /* 0x080fe4000001008b */
[----:B------:R-:W-:Y:S02]  /*12a0*/  @P1 FADD.FTZ R65, R36, R65 ;  /* 0x0000004124411221 */ /* 0x000fe40000010000 */
[----:B------:R-:W-:Y:S02]  /*12b0*/  FMUL.FTZ R67, R116, R67 ;  /* 0x0000004374437220 */ /* 0x000fe40000410000 */
[----:B------:R-:W-:Y:S02]  /*12c0*/  FADD.FTZ R69, R107, -R64 ;  /* 0x800000406b457221 */ /* 0x000fe40000010000 */
[----:B------:R-:W-:Y:S02]  /*12d0*/  FADD.FTZ R71, R108, -R71 ;  /* 0x800000476c477221 */ /* 0x000fe40000010000 */
[----:B------:R-:W-:-:S02]  /*12e0*/  FFMA.FTZ R64, R110, R74, R139 ;  /* 0x0000004a6e407223 */ /* 0x000fc4000001008b */
[----:B------:R-:W-:Y:S02]  /*12f0*/  FMUL.FTZ R134, R65, c[0x0][0x1e8] ;  /* 0x00007a0041867a20 */ /* 0x000fe40000410000 */
[----:B------:R-:W-:Y:S02]  /*1300*/  @P1 FADD.FTZ R67, R38, R67 ;  /* 0x0000004326431221 */ /* 0x000fe40000010000 */
[----:B0-----:R-:W-:Y:S01]  /*1310*/  FMUL.FTZ R68, R116, R69 ;  /* 0x0000004574447220 */ /* 0x001fe20000410000 */
[----:B------:R-:W-:Y:S01]  /*1320*/  FSEL R138, R134, RZ, P6 ;  /* 0x000000ff868a7208 */ /* 0x000fe20003000000 */
[----:B------:R-:W-:Y:S01]  /*1330*/  FMUL.FTZ R71, R116, R71 ;  /* 0x0000004774477220 */ /* 0x000fe20000410000 */
[----:B------:R-:W-:Y:S01]  /*1340*/  LOP3.LUT P6, RZ, R2, 0xff0000, RZ, 0xc0, !PT ;  /* 0x00ff000002ff7812 */ /* 0x000fe200078cc0ff */
[----:B------:R-:W-:Y:S02]  /*1350*/  @P1 FADD.FTZ R66, R37, R66 ;  /* 0x0000004225421221 */ /* 0x000fe40000010000 */
[----:B------:R-:W-:Y:S01]  /*1360*/  FADD.FTZ R69, R111, -R64 ;  /* 0x800000406f457221 */ /* 0x000fe20000010000 */
[----:B------:R-:W-:Y:S01]  /*1370*/  @P0 MOV R64, R76 ;  /* 0x0000004c00400202 */ /* 0x000fe20000000f00 */
[----:B------:R-:W-:-:S02]  /*1380*/  FMUL.FTZ R137, R67, c[0x0][0x1e8] ;  /* 0x00007a0043897a20 */ /* 0x000fc40000410000 */
        /* <DEDUP_REMOVED lines=19> */
[----:B------:R-:W-:-:S02]  /*14c0*/  FADD.FTZ R139, R114, -R139 ;  /* 0x8000008b728b7221 */ /* 0x000fc40000010000 */
[----:B------:R-:W-:Y:S01]  /*14d0*/  FMUL.FTZ R69, R116, R69 ;  /* 0x0000004574457220 */ /* 0x000fe20000410000 */
[----:B------:R-:W-:Y:S02]  /*14e0*/  FSEL R145, R75, RZ, P6 ;  /* 0x000000ff4b917208 */ /* 0x000fe40003000000 */
        /* <DEDUP_REMOVED lines=17> */
[----:B------:R-:W-:Y:S01]  /*1600*/  F2FP.PACK_AB R66, R145, R142 ;  /* 0x0000008e9142723e */ /* 0x000fe200000000ff */
        /* <DEDUP_REMOVED lines=11> */
[----:B------:R-:W-:Y:S01]  /*16c0*/  F2FP.PACK_AB R67, R70, R67 ;  /* 0x000000434643723e */ /* 0x000fe200000000ff */
[----:B------:R-:W-:Y:S01]  /*16d0*/  IMAD.WIDE.U32 R70, R99, R142, c[0x0][0x248] ;  /* 0x0000920063467625 */ /* 0x000fe200078e008e */
[----:B------:R-:W-:Y:S01]  /*16e0*/  F2FP.PACK_AB R65, R143, R140 ;  /* 0x0000008c8f41723e */ /* 0x000fe200000000ff */
[----:B------:R-:W-:Y:S01]  /*16f0*/  @P2 STG.E.128 [R68.64+0x10], R56 ;  /* 0x0000103844002986 */ /* 0x000fe2000c101d04 */
[----:B------:R-:W-:Y:S02]  /*1700*/  F2FP.PACK_AB R64, R141, R138 ;  /* 0x0000008a8d40723e */ /* 0x000fe400000000ff */
        /* <DEDUP_REMOVED lines=8> */
[----:B------:R-:W-:Y:S02]  /*1790*/  @P0 F2FP.PACK_AB R134, RZ, R134 ;  /* 0x00000086ff86023e */ /* 0x000fe400000000ff */
[----:B------:R-:W-:Y:S02]  /*17a0*/  @P0 F2FP.PACK_AB R137, RZ, R137 ;  /* 0x00000089ff89023e */ /* 0x000fe400000000ff */
[----:B------:R-:W-:Y:S02]  /*17b0*/  @P0 FSEL R75, R75, RZ, P2 ;  /* 0x000000ff4b4b0208 */ /* 0x000fe40001000000 */
[----:B------:R-:W-:Y:S02]  /*17c0*/  @P0 F2FP.PACK_AB R136, RZ, R136 ;  /* 0x00000088ff88023e */ /* 0x000fe400000000ff */
[----:B0-----:R-:W-:Y:S02]  /*17d0*/  @P0 FSEL R64, R139, RZ, P6 ;  /* 0x000000ff8b400208 */ /* 0x001fe40003000000 */
[----:B------:R-:W-:-:S02]  /*17e0*/  @P0 FSEL R66, R144, RZ, P1 ;  /* 0x000000ff90420208 */ /* 0x000fc40000800000 */
[----:B------:R-:W-:Y:S02]  /*17f0*/  @P0 F2FP.PACK_AB R65, RZ, R64 ;  /* 0x00000040ff41023e */ /* 0x000fe400000000ff */
[----:B------:R-:W-:Y:S02]  /*1800*/  @P0 F2FP.PACK_AB R73, RZ, R73 ;  /* 0x00000049ff49023e */ /* 0x000fe400000000ff */
[----:B------:R-:W-:Y:S02]  /*1810*/  @P0 F2FP.PACK_AB R135, RZ, R135 ;  /* 0x00000087ff87023e */ /* 0x000fe400000000ff */
[----:B------:R-:W-:Y:S02]  /*1820*/  @P0 F2FP.PACK_AB R75, RZ, R75 ;  /* 0x0000004bff4b023e */ /* 0x000fe400000000ff */
[----:B------:R-:W-:Y:S02]  /*1830*/  @P0 F2FP.PACK_AB R66, RZ, R66 ;  /* 0x00000042ff42023e */ /* 0x000fe400000000ff */
        /* <DEDUP_REMOVED lines=12> */
.L_x_1259:
[----:B------:R-:W-:Y:S05]  /*1900*/  BSYNC B1 ;  /* 0x0000000000017941 */ /* 0x000fea0003800000 */
.L_x_1258:
[----:B------:R-:W-:Y:S01]  /*1910*/  BSSY B1, `(.L_x_1260) ;  /* 0x0000079000017945 */ /* 0x000fe20003800000 */
[----:B------:R-:W-:Y:S05]  /*1920*/  @!P4 BRA `(.L_x_1261) ;  /* 0x000007700000c947 */ /* 0x000fea0003800000 */
[----:B------:R-:W-:Y:S01]  /*1930*/  FSEL R137, R72, RZ, !P5 ;  /* 0x000000ff48897208 */ /* 0x000fe20006800000 */
[----:B------:R-:W-:Y:S01]  /*1940*/  HFMA2.MMA R138, -RZ, RZ, 0, 9.5367431640625e-07 ;  /* 0x00000010ff8a7435 */ /* 0x000fe200000001ff */
        /* <DEDUP_REMOVED lines=59> */
[----:B------:R-:W-:Y:S01]  /*1d00*/  F2FP.PACK_AB R65, R68, R67 ;  /* 0x000000434441723e */ /* 0x000fe200000000ff */
[----:B------:R-:W-:Y:S01]  /*1d10*/  @P0 IMAD.MOV.U32 R68, RZ, RZ, 0x20 ;  /* 0x00000020ff440424 */ /* 0x000fe200078e00ff */
[C---:B------:R-:W-:Y:S01]  /*1d20*/  SEL R59, R116.reuse, R59, P0 ;  /* 0x0000003b743b7207 */ /* 0x040fe20000000000 */
[----:B------:R-:W-:Y:S01]  /*1d30*/  FMUL.FTZ R116, R116, c[0x0][0x1e8] ;  /* 0x00007a0074747a20 */ /* 0x000fe20000410000 */
[----:B------:R-:W-:Y:S01]  /*1d40*/  F2FP.PACK_AB R66, R66, R69 ;  /* 0x000000454242723e */ /* 0x000fe200000000ff */
        /* <DEDUP_REMOVED lines=17> */
[----:B------:R-:W-:Y:S02]  /*1e60*/  F2FP.PACK_AB R64, R64, R67 ;  /* 0x000000434040723e */ /* 0x000fe400000000ff */
[----:B------:R-:W-:Y:S01]  /*1e70*/  F2FP.PACK_AB R67, R71, R70 ;  /* 0x000000464743723e */ /* 0x000fe200000000ff */
        /* <DEDUP_REMOVED lines=11> */
[----:B------:R-:W-:Y:S02]  /*1f30*/  @P2 F2FP.PACK_AB R72, RZ, R72 ;  /* 0x00000048ff48223e */ /* 0x000fe400000000ff */
[----:B------:R-:W-:Y:S02]  /*1f40*/  @P2 F2FP.PACK_AB R74, RZ, R74 ;  /* 0x0000004aff4a223e */ /* 0x000fe400000000ff */
[----:B0-----:R-:W-:Y:S02]  /*1f50*/  @P2 FSEL R68, R116, RZ, P6 ;  /* 0x000000ff74442208 */ /* 0x001fe40003000000 */
[----:B-1----:R-:W-:-:S02]  /*1f60*/  @P2 FSEL R64, R136, RZ, P0 ;  /* 0x000000ff88402208 */ /* 0x002fc40000000000 */
[----:B------:R-:W-:Y:S02]  /*1f70*/  @P2 FSEL R67, R135, RZ, P5 ;  /* 0x000000ff87432208 */ /* 0x000fe40002800000 */
[----:B------:R-:W-:Y:S02]  /*1f80*/  @P2 FSEL R66, R137, RZ, P1 ;  /* 0x000000ff89422208 */ /* 0x000fe40000800000 */
[----:B------:R-:W-:Y:S02]  /*1f90*/  @P2 F2FP.PACK_AB R65, RZ, R64 ;  /* 0x00000040ff41223e */ /* 0x000fe400000000ff */
[----:B------:R-:W-:Y:S02]  /*1fa0*/  @P2 F2FP.PACK_AB R67, RZ, R67 ;  /* 0x00000043ff43223e */ /* 0x000fe400000000ff */
[----:B------:R-:W-:Y:S02]  /*1fb0*/  @P2 F2FP.PACK_AB R73, RZ, R73 ;  /* 0x00000049ff49223e */ /* 0x000fe400000000ff */
[----:B------:R-:W-:-:S02]  /*1fc0*/  @P2 F2FP.PACK_AB R75, RZ, R75 ;  /* 0x0000004bff4b223e */ /* 0x000fc400000000ff */
[----:B------:R-:W-:Y:S02]  /*1fd0*/  @P2 F2FP.PACK_AB R66, RZ, R66 ;  /* 0x00000042ff42223e */ /* 0x000fe400000000ff */
[----:B------:R-:W-:Y:S02]  /*1fe0*/  @P2 F2FP.PACK_AB R68, RZ, R68 ;  /* 0x00000044ff44223e */ /* 0x000fe400000000ff */
        /* <DEDUP_REMOVED lines=11> */
.L_x_1261:
[----:B------:R-:W-:Y:S05]  /*20a0*/  BSYNC B1 ;  /* 0x0000000000017941 */ /* 0x000fea0003800000 */
.L_x_1260:
[----:B0-----:R-:W-:-:S05]  /*20b0*/  MOV R65, c[0x0][0x160] ;  /* 0x0000580000417a02 */ /* 0x001fca0000000f00 */
[----:B------:R-:W-:-:S05]  /*20c0*/  IMAD R82, R65, 0x4, R82 ;  /* 0x0000000441527824 */ /* 0x000fca00078e0252 */
[----:B------:R-:W-:-:S13]  /*20d0*/  ISETP.GE.AND P0, PT, R82, c[0x0][0x164], PT ;  /* 0x0000590052007a0c */ /* 0x000fda0003f06270 */
[----:B-----5:R-:W-:Y:S01]  /*20e0*/  @P0 CALL.REL.NOINC `(.L_x_1251) ;  /* 0x0000001000000944 */ /* 0x020fe20003c00000 */
[----:B------:R-:W-:Y:S05]  /*20f0*/  BRA `(.L_x_1262) ;  /* 0xffffe2a000007947 */ /* 0x000fea000383ffff */
.L_x_1251:
[----:B-1----:R-:W-:Y:S05]  /*2100*/  BSYNC B0 ;  /* 0x0000000000007941 */ /* 0x002fea0003800000 */
.L_x_1250:
[----:B------:R-:W-:Y:S01]  /*2110*/  SHF.R.U32.HI R2, RZ, 0x5, R0 ;  /* 0x00000005ff027819 */ /* 0x000fe20000011600 */
[----:B------:R-:W-:Y:S01]  /*2120*/  WARPSYNC 0xffffffff ;  /* 0xffffffff00007948 */ /* 0x000fe20003800000 */
[----:B------:R-:W-:Y:S01]  /*2130*/  LOP3.LUT R3, R0, 0x1f, RZ, 0xc0, !PT ;  /* 0x0000001f00037812 */ /* 0x000fe200078ec0ff */
[----:B-----5:R-:W0:Y:S01]  /*2140*/  S2R R39, SR_CTAID.X ;  /* 0x0000000000277919 */ /* 0x020e220000002500 */
[----:B------:R-:W-:-:S04]  /*2150*/  SHF.L.U32 R2, R2, 0x6, RZ ;  /* 0x0000000602027819 */ /* 0x000fc800000006ff */
[----:B------:R-:W-:-:S04]  /*2160*/  LOP3.LUT R2, R2, 0xffffffc0, R3, 0xe2, !PT ;  /* 0xffffffc002027812 */ /* 0x000fc800078ee203 */
[----:B------:R-:W-:-:S05]  /*2170*/  SHF.L.U32 R2, R2, 0x5, RZ ;  /* 0x0000000502027819 */ /* 0x000fca00000006ff */
        /* <DEDUP_REMOVED lines=38> */
[----:B------:R-:W-:Y:S02]  /*23e0*/  IMAD.X R16, RZ, RZ, RZ, P4 ;  /* 0x000000ffff107224 */ /* 0x000fe400020e06ff */
[----:B------:R-:W-:Y:S01]  /*23f0*/  FADD.FTZ R3, R3, R6 ;  /* 0x0000000603037221 */ /* 0x000fe20000010000 */
[----:B------:R-:W-:Y:S01]  /*2400*/  SHF.L.U32 R6, R11, 0x2, RZ ;  /* 0x000000020b067819 */ /* 0x000fe200000006ff */
        /* <DEDUP_REMOVED lines=37> */
[----:B------:R-:W-:Y:S02]  /*2660*/  @P3 IADD3 R12, P4, R12, 0x200, RZ ;  /* 0x000002000c0c3810 */ /* 0x000fe40007f9e0ff */
[----:B------:R-:W3:Y:S01]  /*2670*/  LDS R27, [R0.X4+0x1600] ;  /* 0x00160000001b7984 */ /* 0x000ee20000004800 */
[----:B------:R-:W-:Y:S01]  /*2680*/  IADD3.X R29, R7, c[0x0][0x224], RZ, P5, !PT ;  /* 0x00008900071d7a10 */ /* 0x000fe20002ffe4ff */
[----:B----4-:R-:W-:Y:S01]  /*2690*/  FADD.FTZ R28, RZ, R28 ;  /* 0x0000001cff1c7221 */ /* 0x010fe20000010000 */
[----:B------:R-:W-:Y:S01]  /*26a0*/  @P3 IADD3 R10, P5, R10, 0x200, RZ ;  /* 0x000002000a0a3810 */ /* 0x000fe20007fbe0ff */
[----:B------:R-:W4:Y:S01]  /*26b0*/  LDS R33, [R0.X4+0x1e00] ;  /* 0x001e000000217984 */ /* 0x000f220000004800 */
[----:B------:R-:W-:Y:S01]  /*26c0*/  FADD.FTZ R18, R18, R25 ;  /* 0x0000001912127221 */ /* 0x000fe20000010000 */
[----:B------:R-:W-:Y:S01]  /*26d0*/  @P2 MOV R6, R12 ;  /* 0x0000000c00062202 */ /* 0x000fe20000000f00 */
[----:B------:R-:W-:Y:S01]  /*26e0*/  @P3 IMAD.X R35, RZ, RZ, R35, P4 ;  /* 0x000000ffff233224 */ /* 0x000fe200020e0623 */
[-C--:B------:R-:W-:Y:S01]  /*26f0*/  @P3 MOV R5, R29.reuse ;  /* 0x0000001d00053202 */ /* 0x080fe20000000f00 */
[----:B------:R-:W-:Y:S01]  /*2700*/  FADD.FTZ R21, R28, R21 ;  /* 0x000000151c157221 */ /* 0x000fe20000010000 */
[----:B------:R-:W-:Y:S01]  /*2710*/  @P2 IADD3 R12, P4, R12, 0x200, RZ ;  /* 0x000002000c0c2810 */ /* 0x000fe20007f9e0ff */
[----:B------:R-:W-:Y:S01]  /*2720*/  @P2 IMAD.MOV.U32 R7, RZ, RZ, R35 ;  /* 0x000000ffff072224 */ /* 0x000fe200078e0023 */
[----:B------:R-:W-:Y:S01]  /*2730*/  @P3 IADD3.X R29, RZ, R29, RZ, P5, !PT ;  /* 0x0000001dff1d3210 */ /* 0x000fe20002ffe4ff */
[----:B------:R-:W-:Y:S01]  /*2740*/  FADD.FTZ R31, R18, R31 ;  /* 0x0000001f121f7221 */ /* 0x000fe20000010000 */
[----:B------:R-:W-:Y:S01]  /*2750*/  @P2 MOV R8, R10 ;  /* 0x0000000a00082202 */ /* 0x000fe20000000f00 */
[----:B------:R-:W-:Y:S01]  /*2760*/  @P2 IMAD.X R35, RZ, RZ, R35, P4 ;  /* 0x000000ffff232224 */ /* 0x000fe200020e0623 */
[----:B------:R-:W-:Y:S01]  /*2770*/  @P2 IADD3 R10, P5, R10, 0x200, RZ ;  /* 0x000002000a0a2810 */ /* 0x000fe20007fbe0ff */
[----:B------:R-:W-:Y:S01]  /*2780*/  FADD.FTZ R19, R19, R22 ;  /* 0x0000001613137221 */ /* 0x000fe20000010000 */
[-C--:B------:R-:W-:Y:S01]  /*2790*/  @P2 MOV R9, R29.reuse ;  /* 0x0000001d00092202 */ /* 0x080fe20000000f00 */
[----:B------:R1:W-:Y:S01]  /*27a0*/  @P3 STG.E [R2.64], R31 ;  /* 0x0000001f02003986 */ /* 0x0003e2000c101904 */
[----:B------:R-:W-:Y:S01]  /*27b0*/  FADD.FTZ R21, R21, R24 ;  /* 0x0000001815157221 */ /* 0x000fe20000010000 */
[----:B------:R-:W-:-:S02]  /*27c0*/  @P2 IADD3.X R29, RZ, R29, RZ, P5, !PT ;  /* 0x0000001dff1d2210 */ /* 0x000fc40002ffe4ff */
[----:B------:R2:W-:Y:S01]  /*27d0*/  @P3 STG.E [R4.64], R11 ;  /* 0x0000000b04003986 */ /* 0x0005e2000c101904 */
[----:B------:R-:W-:Y:S02]  /*27e0*/  FADD.FTZ R20, RZ, R20 ;  /* 0x00000014ff147221 */ /* 0x000fe40000010000 */
[----:B0-----:R-:W-:Y:S01]  /*27f0*/  FADD.FTZ R19, R19, R16 ;  /* 0x0000001013137221 */ /* 0x001fe20000010000 */
[----:B-1----:R-:W-:Y:S01]  /*2800*/  @P1 MOV R2, R12 ;  /* 0x0000000c00021202 */ /* 0x002fe20000000f00 */
[----:B------:R-:W-:Y:S01]  /*2810*/  FADD.FTZ R21, R21, R26 ;  /* 0x0000001a15157221 */ /* 0x000fe20000010000 */
[----:B------:R-:W-:Y:S01]  /*2820*/  @P1 IADD3 R12, P3, R12, 0x200, RZ ;  /* 0x000002000c0c1810 */ /* 0x000fe20007f7e0ff */
[----:B------:R-:W-:Y:S01]  /*2830*/  @P1 IMAD.MOV.U32 R3, RZ, RZ, R35 ;  /* 0x000000ffff031224 */ /* 0x000fe200078e0023 */
[----:B--2---:R-:W-:Y:S01]  /*2840*/  @P1 MOV R4, R10 ;  /* 0x0000000a00041202 */ /* 0x004fe20000000f00 */
[----:B------:R-:W-:Y:S01]  /*2850*/  FADD.FTZ R20, R20, R23 ;  /* 0x0000001714147221 */ /* 0x000fe20000010000 */
[----:B------:R-:W-:Y:S01]  /*2860*/  @P1 IADD3 R10, P4, R10, 0x200, RZ ;  /* 0x000002000a0a1810 */ /* 0x000fe20007f9e0ff */
[----:B------:R-:W-:Y:S01]  /*2870*/  @P2 STG.E [R6.64], R19 ;  /* 0x0000001306002986 */ /* 0x000fe2000c101904 */
[----:B------:R-:W-:Y:S01]  /*2880*/  @P1 MOV R5, R29 ;  /* 0x0000001d00051202 */ /* 0x000fe20000000f00 */
[----:B---3--:R-:W-:Y:S01]  /*2890*/  FADD.FTZ R20, R20, R27 ;  /* 0x0000001b14147221 */ /* 0x008fe20000010000 */
[----:B------:R-:W-:Y:S01]  /*28a0*/  @P1 IADD3.X R35, RZ, R35, RZ, P3, !PT ;  /* 0x00000023ff231210 */ /* 0x000fe20001ffe4ff */
[----:B------:R-:W-:Y:S01]  /*28b0*/  @P2 STG.E [R8.64], R13 ;  /* 0x0000000d08002986 */ /* 0x000fe2000c101904 */
[----:B------:R-:W-:-:S02]  /*28c0*/  @P1 IMAD.X R29, RZ, RZ, R29, P4 ;  /* 0x000000ffff1d1224 */ /* 0x000fc400020e061d */
[----:B----4-:R-:W-:Y:S01]  /*28d0*/  FADD.FTZ R33, R20, R33 ;  /* 0x0000002114217221 */ /* 0x010fe20000010000 */
[----:B------:R0:W-:Y:S04]  /*28e0*/  @P1 STG.E [R2.64], R21 ;  /* 0x0000001502001986 */ /* 0x0001e8000c101904 */
[----:B------:R1:W-:Y:S01]  /*28f0*/  @P1 STG.E [R4.64], R15 ;  /* 0x0000000f04001986 */ /* 0x0003e2000c101904 */
[----:B0-----:R-:W-:Y:S02]  /*2900*/  MOV R2, R12 ;  /* 0x0000000c00027202 */ /* 0x001fe40000000f00 */
[----:B------:R-:W-:Y:S02]  /*2910*/  MOV R3, R35 ;  /* 0x0000002300037202 */ /* 0x000fe40000000f00 */
[----:B-1----:R-:W-:Y:S01]  /*2920*/  MOV R4, R10 ;  /* 0x0000000a00047202 */ /* 0x002fe20000000f00 */
[----:B------:R-:W-:Y:S01]  /*2930*/  IMAD.MOV.U32 R5, RZ, RZ, R29 ;  /* 0x000000ffff057224 */ /* 0x000fe200078e001d */
[----:B------:R-:W-:Y:S06]  /*2940*/  @!P0 EXIT ;  /* 0x000000000000894d */ /* 0x000fec0003800000 */
[----:B------:R-:W-:Y:S04]  /*2950*/  STG.E [R2.64], R33 ;  /* 0x0000002102007986 */ /* 0x000fe8000c101904 */
[----:B------:R-:W-:Y:S01]  /*2960*/  STG.E [R4.64], R17 ;  /* 0x0000001104007986 */ /* 0x000fe2000c101904 */
[----:B------:R-:W-:Y:S05]  /*2970*/  EXIT ;  /* 0x000000000000794d */ /* 0x000fea0003800000 */
.L_x_1256:
[----:B------:R-:W-:Y:S01]  /*2980*/  HFMA2.MMA R72, -RZ, RZ, 0, 5.9604644775390625e-08 ;  /* 0x00000001ff487435 */ /* 0x000fe200000001ff */
[----:B------:R-:W-:Y:S01]  /*2990*/  MOV R67, R135 ;  /* 0x0000008700437202 */ /* 0x000fe20000000f00 */
[----:B------:R-:W-:Y:S01]  /*29a0*/  IMAD.MOV.U32 R74, RZ, RZ, -0x1 ;  /* 0xffffffffff4a7424 */ /* 0x000fe200078e00ff */
[----:B------:R-:W-:-:S02]  /*29b0*/  MOV R69, 0x1f ;  /* 0x0000001f00457802 */ /* 0x000fc40000000f00 */
[----:B------:R-:W-:Y:S02]  /*29c0*/  MOV R64, 0x29e0 ;  /* 0x000029e000407802 */ /* 0x000fe40000000f00 */
[----:B-----5:R-:W-:Y:S05]  /*29d0*/  CALL.REL.NOINC `($__internal_80_$__cuda_sm70_shflsync_bfly_p) ;  /* 0x0000046000007944 */ /* 0x020fea0003c00000 */
[----:B-1----:R-:W-:Y:S01]  /*29e0*/  MOV R66, R67 ;  /* 0x0000004300427202 */ /* 0x002fe20000000f00 */
[----:B0-----:R-:W-:Y:S05]  /*29f0*/  BRA `(.L_x_1263) ;  /* 0xffffe60000007947 */ /* 0x001fea000383ffff */
.L_x_1257:
[----:B------:R-:W-:Y:S01]  /*2a00*/  HFMA2.MMA R72, -RZ, RZ, 0, 5.9604644775390625e-08 ;  /* 0x00000001ff487435 */ /* 0x000fe200000001ff */
[----:B------:R-:W-:Y:S01]  /*2a10*/  MOV R67, R136 ;  /* 0x0000008800437202 */ /* 0x000fe20000000f00 */
[----:B------:R-:W-:Y:S01]  /*2a20*/  IMAD.MOV.U32 R69, RZ, RZ, 0x1f ;  /* 0x0000001fff457424 */ /* 0x000fe200078e00ff */
[----:B------:R-:W-:Y:S02]  /*2a30*/  MOV R74, 0xffffffff ;  /* 0xffffffff004a7802 */ /* 0x000fe40000000f00 */
[----:B------:R-:W-:Y:S02]  /*2a40*/  MOV R64, 0x2a60 ;  /* 0x00002a6000407802 */ /* 0x000fe40000000f00 */
[----:B01---5:R-:W-:Y:S05]  /*2a50*/  CALL.REL.NOINC `($__internal_80_$__cuda_sm70_shflsync_bfly_p) ;  /* 0x000003e000007944 */ /* 0x023fea0003c00000 */
[----:B------:R-:W-:Y:S01]  /*2a60*/  FADD.FTZ R135, R66, R135 ;  /* 0x0000008742877221 */ /* 0x000fe20000010000 */
[----:B0-----:R-:W-:Y:S01]  /*2a70*/  HFMA2.MMA R72, -RZ, RZ, 0, 1.1920928955078125e-07 ;  /* 0x00000002ff487435 */ /* 0x001fe200000001ff */
[----:B-1----:R-:W-:Y:S01]  /*2a80*/  FADD.FTZ R136, R136, R67 ;  /* 0x0000004388887221 */ /* 0x002fe20000010000 */
[----:B------:R-:W-:Y:S01]  /*2a90*/  MOV R69, 0x1f ;  /* 0x0000001f00457802 */ /* 0x000fe20000000f00 */
[----:B------:R-:W-:Y:S01]  /*2aa0*/  IMAD.MOV.U32 R74, RZ, RZ, -0x1 ;  /* 0xffffffffff4a7424 */ /* 0x000fe200078e00ff */
[----:B------:R-:W-:-:S02]  /*2ab0*/  MOV R67, R135 ;  /* 0x0000008700437202 */ /* 0x000fc40000000f00 */
[----:B------:R-:W-:Y:S02]  /*2ac0*/  MOV R64, 0x2ae0 ;  /* 0x00002ae000407802 */ /* 0x000fe40000000f00 */
[----:B------:R-:W-:Y:S05]  /*2ad0*/  CALL.REL.NOINC `($__internal_80_$__cuda_sm70_shflsync_bfly_p) ;  /* 0x0000036000007944 */ /* 0x000fea0003c00000 */
[----:B0-----:R-:W-:Y:S01]  /*2ae0*/  HFMA2.MMA R69, -RZ, RZ, 0, 1.847743988037109375e-06 ;  /* 0x0000001fff457435 */ /* 0x001fe200000001ff */
[----:B-1----:R-:W-:Y:S01]  /*2af0*/  MOV R66, R67 ;  /* 0x0000004300427202 */ /* 0x002fe20000000f00 */
[----:B------:R-:W-:Y:S01]  /*2b00*/  IMAD.MOV.U32 R72, RZ, RZ, 0x2 ;  /* 0x00000002ff487424 */ /* 0x000fe200078e00ff */
[----:B------:R-:W-:Y:S02]  /*2b10*/  MOV R67, R136 ;  /* 0x0000008800437202 */ /* 0x000fe40000000f00 */
[----:B------:R-:W-:Y:S02]  /*2b20*/  MOV R74, 0xffffffff ;  /* 0xffffffff004a7802 */ /* 0x000fe40000000f00 */
[----:B------:R-:W-:Y:S02]  /*2b30*/  MOV R64, 0x2b50 ;  /* 0x00002b5000407802 */ /* 0x000fe40000000f00 */
[----:B------:R-:W-:Y:S05]  /*2b40*/  CALL.REL.NOINC `($__internal_80_$__cuda_sm70_shflsync_bfly_p) ;  /* 0x000002f000007944 */ /* 0x000fea0003c00000 */
[----:B------:R-:W-:Y:S01]  /*2b50*/  FADD.FTZ R135, R66, R135 ;  /* 0x0000008742877221 */ /* 0x000fe20000010000 */
[----:B0-----:R-:W-:Y:S01]  /*2b60*/  HFMA2.MMA R72, -RZ, RZ, 0, 2.384185791015625e-07 ;  /* 0x00000004ff487435 */ /* 0x001fe200000001ff */
[----:B-1----:R-:W-:Y:S01]  /*2b70*/  FADD.FTZ R136, R136, R67 ;  /* 0x0000004388887221 */ /* 0x002fe20000010000 */
[----:B------:R-:W-:Y:S01]  /*2b80*/  MOV R74, 0xffffffff ;  /* 0xffffffff004a7802 */ /* 0x000fe20000000f00 */
[----:B------:R-:W-:Y:S01]  /*2b90*/  IMAD.MOV.U32 R69, RZ, RZ, 0x1f ;  /* 0x0000001fff457424 */ /* 0x000fe200078e00ff */
[----:B------:R-:W-:-:S02]  /*2ba0*/  MOV R67, R135 ;  /* 0x0000008700437202 */ /* 0x000fc40000000f00 */
[----:B------:R-:W-:Y:S02]  /*2bb0*/  MOV R64, 0x2bd0 ;  /* 0x00002bd000407802 */ /* 0x000fe40000000f00 */
[----:B------:R-:W-:Y:S05]  /*2bc0*/  CALL.REL.NOINC `($__internal_80_$__cuda_sm70_shflsync_bfly_p) ;  /* 0x0000027000007944 */ /* 0x000fea0003c00000 */
[----:B0-----:R-:W-:Y:S01]  /*2bd0*/  HFMA2.MMA R72, -RZ, RZ, 0, 2.384185791015625e-07 ;  /* 0x00000004ff487435 */ /* 0x001fe200000001ff */
[----:B-1----:R-:W-:Y:S01]  /*2be0*/  MOV R66, R67 ;  /* 0x0000004300427202 */ /* 0x002fe20000000f00 */
[----:B------:R-:W-:Y:S01]  /*2bf0*/  IMAD.MOV.U32 R67, RZ, RZ, R136 ;  /* 0x000000ffff437224 */ /* 0x000fe200078e0088 */
[----:B------:R-:W-:Y:S02]  /*2c00*/  MOV R69, 0x1f ;  /* 0x0000001f00457802 */ /* 0x000fe40000000f00 */
[----:B------:R-:W-:Y:S02]  /*2c10*/  MOV R74, 0xffffffff ;  /* 0xffffffff004a7802 */ /* 0x000fe40000000f00 */
[----:B------:R-:W-:Y:S02]  /*2c20*/  MOV R64, 0x2c40 ;  /* 0x00002c4000407802 */ /* 0x000fe40000000f00 */
[----:B------:R-:W-:Y:S05]  /*2c30*/  CALL.REL.NOINC `($__internal_80_$__cuda_sm70_shflsync_bfly_p) ;  /* 0x0000020000007944 */ /* 0x000fea0003c00000 */
[----:B------:R-:W-:Y:S01]  /*2c40*/  FADD.FTZ R135, R66, R135 ;  /* 0x0000008742877221 */ /* 0x000fe20000010000 */
[----:B0-----:R-:W-:Y:S01]  /*2c50*/  HFMA2.MMA R69, -RZ, RZ, 0, 1.847743988037109375e-06 ;  /* 0x0000001fff457435 */ /* 0x001fe200000001ff */
[----:B-1----:R-:W-:Y:S01]  /*2c60*/  FADD.FTZ R70, R136, R67 ;  /* 0x0000004388467221 */ /* 0x002fe20000010000 */
[----:B------:R-:W-:Y:S01]  /*2c70*/  MOV R74, 0xffffffff ;  /* 0xffffffff004a7802 */ /* 0x000fe20000000f00 */
[----:B------:R-:W-:Y:S01]  /*2c80*/  IMAD.MOV.U32 R72, RZ, RZ, 0x8 ;  /* 0x00000008ff487424 */ /* 0x000fe200078e00ff */
[----:B------:R-:W-:-:S02]  /*2c90*/  MOV R67, R135 ;  /* 0x0000008700437202 */ /* 0x000fc40000000f00 */
[----:B------:R-:W-:Y:S02]  /*2ca0*/  MOV R64, 0x2cc0 ;  /* 0x00002cc000407802 */ /* 0x000fe40000000f00 */
[----:B------:R-:W-:Y:S05]  /*2cb0*/  CALL.REL.NOINC `($__internal_80_$__cuda_sm70_shflsync_bfly_p) ;  /* 0x0000018000007944 */ /* 0x000fea0003c00000 */
[----:B0-----:R-:W-:Y:S01]  /*2cc0*/  HFMA2.MMA R72, -RZ, RZ, 0, 4.76837158203125e-07 ;  /* 0x00000008ff487435 */ /* 0x001fe200000001ff */
[----:B-1----:R-:W-:Y:S01]  /*2cd0*/  IMAD.MOV.U32 R66, RZ, RZ, R67 ;  /* 0x000000ffff427224 */ /* 0x002fe200078e0043 */
[----:B------:R-:W-:Y:S01]  /*2ce0*/  MOV R67, R70 ;  /* 0x0000004600437202 */ /* 0x000fe20000000f00 */
[----:B------:R-:W-:Y:S01]  /*2cf0*/  IMAD.MOV.U32 R74, RZ, RZ, -0x1 ;  /* 0xffffffffff4a7424 */ /* 0x000fe200078e00ff */
[----:B------:R-:W-:Y:S02]  /*2d00*/  MOV R69, 0x1f ;  /* 0x0000001f00457802 */ /* 0x000fe40000000f00 */
[----:B------:R-:W-:Y:S02]  /*2d10*/  MOV R64, 0x2d30 ;  /* 0x00002d3000407802 */ /* 0x000fe40000000f00 */
[----:B------:R-:W-:Y:S05]  /*2d20*/  CALL.REL.NOINC `($__internal_80_$__cuda_sm70_shflsync_bfly_p) ;  /* 0x0000011000007944 */ /* 0x000fea0003c00000 */
[----:B------:R-:W-:Y:S01]  /*2d30*/  FADD.FTZ R68, R66, R135 ;  /* 0x0000008742447221 */ /* 0x000fe20000010000 */
[----:B0-----:R-:W-:Y:S01]  /*2d40*/  HFMA2.MMA R72, -RZ, RZ, 0, 9.5367431640625e-07 ;  /* 0x00000010ff487435 */ /* 0x001fe200000001ff */
[----:B-1----:R-:W-:Y:S01]  /*2d50*/  FADD.FTZ R70, R70, R67 ;  /* 0x0000004346467221 */ /* 0x002fe20000010000 */
[----:B------:R-:W-:Y:S01]  /*2d60*/  MOV R69, 0x1f ;  /* 0x0000001f00457802 */ /* 0x000fe20000000f00 */
[----:B------:R-:W-:Y:S01]  /*2d70*/  IMAD.MOV.U32 R67, RZ, RZ, R68 ;  /* 0x000000ffff437224 */ /* 0x000fe200078e0044 */
[----:B------:R-:W-:-:S02]  /*2d80*/  MOV R74, 0xffffffff ;  /* 0xffffffff004a7802 */ /* 0x000fc40000000f00 */
[----:B------:R-:W-:Y:S02]  /*2d90*/  MOV R64, 0x2db0 ;  /* 0x00002db000407802 */ /* 0x000fe40000000f00 */
[----:B------:R-:W-:Y:S05]  /*2da0*/  CALL.REL.NOINC `($__internal_80_$__cuda_sm70_shflsync_bfly_p) ;  /* 0x0000009000007944 */ /* 0x000fea0003c00000 */
[----:B0-----:R-:W-:Y:S01]  /*2db0*/  HFMA2.MMA R72, -RZ, RZ, 0, 9.5367431640625e-07 ;  /* 0x00000010ff487435 */ /* 0x001fe200000001ff */
[----:B-1----:R-:W-:Y:S01]  /*2dc0*/  MOV R71, R67 ;  /* 0x0000004300477202 */ /* 0x002fe20000000f00 */
[----:B------:R-:W-:Y:S01]  /*2dd0*/  IMAD.MOV.U32 R69, RZ, RZ, 0x1f ;  /* 0x0000001fff457424 */ /* 0x000fe200078e00ff */
[----:B------:R-:W-:Y:S02]  /*2de0*/  MOV R67, R70 ;  /* 0x0000004600437202 */ /* 0x000fe40000000f00 */
[----:B------:R-:W-:Y:S02]  /*2df0*/  MOV R74, 0xffffffff ;  /* 0xffffffff004a7802 */ /* 0x000fe40000000f00 */
[----:B------:R-:W-:Y:S02]  /*2e00*/  MOV R64, 0x2e20 ;  /* 0x00002e2000407802 */ /* 0x000fe40000000f00 */
[----:B------:R-:W-:Y:S05]  /*2e10*/  CALL.REL.NOINC `($__internal_80_$__cuda_sm70_shflsync_bfly_p) ;  /* 0x0000002000007944 */ /* 0x000fea0003c00000 */
[----:B-1----:R-:W-:Y:S01]  /*2e20*/  MOV R65, R67 ;  /* 0x0000004300417202 */ /* 0x002fe20000000f00 */
[----:B0-----:R-:W-:Y:S05]  /*2e30*/  BRA `(.L_x_1264) ;  /* 0xffffe2e000007947 */ /* 0x001fea000383ffff */
        .weak           $__internal_80_$__cuda_sm70_shflsync_bfly_p
        .type           $__internal_80_$__cuda_sm70_shflsync_bfly_p,@function
        .size           $__internal_80_$__cuda_sm70_shflsync_bfly_p,(.L_x_2026 - $__internal_80_$__cuda_sm70_shflsync_bfly_p)
$__internal_80_$__cuda_sm70_shflsync_bfly_p:
[----:B------:R-:W-:Y:S01]  /*2e40*/  HFMA2.MMA R65, -RZ, RZ, 0, 0 ;  /* 0x00000000ff417435 */ /* 0x000fe200000001ff */
[----:B------:R-:W-:Y:S04]  /*2e50*/  WARPSYNC R74 ;  /* 0x0000004a00007348 */ /* 0x000fe80003800000 */
[----:B------:R0:W1:Y:S01]  /*2e60*/  SHFL.BFLY PT, R67, R67, R72, R69 ;  /* 0x0c00004843437389 */ /* 0x00006200000e0045 */
[----:B------:R-:W-:Y:S05]  /*2e70*/  RET.REL.NODEC R64 `(_ZN10layer_norm31ln_parallel_residual_bwd_kernelINS_13Kernel_traitsI6__halfS2_fS2_fjLj512ELj1ELj4ELj1ELj16ENS_18Kernel_traits_baseILj512ES2_S2_fS2_fjLj128EEEEELb1ELb1ELb0EEEvNS_9BwdParamsE) ;  /* 0xffffd18040007950 */ /* 0x000fea0003c3ffff */
.L_x_1265:
        /* <DEDUP_REMOVED lines=16> */
.L_x_2026:


//--------------------- .text._ZN10layer_norm22ln_bwd_finalize_kernelINS_22Kernel_traits_finalizeILj512E6__halfS2_fS2_fjLb0ELj1024ELj4ENS_18Kernel_traits_baseILj512ES2_S2_fS2_fjLj1024EEEEELb0ELb1EEEvNS_9BwdParamsE --------------------------
	.section	.text._ZN10layer_norm22ln_bwd_finalize_kernelINS_22Kernel_traits_finalizeILj512E6__halfS2_fS2_fjLb0ELj1024ELj4ENS_18Kernel_traits_baseILj512ES2_S2_fS2_fjLj1024EEEEELb0ELb1EEEvNS_9BwdParamsE,"ax",@progbits
	.sectioninfo	@"SHI_REGISTERS=32"
	.align	128
        .global         _ZN10layer_norm22ln_bwd_finalize_kernelINS_22Kernel_traits_finalizeILj512E6__halfS2_fS2_fjLb0ELj1024ELj4ENS_18Kernel_traits_baseILj512ES2_S2_fS2_fjLj1024EEEEELb0ELb1EEEvNS_9BwdParamsE
        .type           _ZN10layer_norm22ln_bwd_finalize_kernelINS_22Kernel_traits_finalizeILj512E6__halfS2_fS2_fjLb0ELj1024ELj4ENS_18Kernel_traits_baseILj512ES2_S2_fS2_fjLj1024EEEEELb0ELb1EEEvNS_9BwdParamsE,@function
        .size           _ZN10layer_norm22ln_bwd_finalize_kernelINS_22Kernel_traits_finalizeILj512E6__halfS2_fS2_fjLb0ELj1024ELj4ENS_18Kernel_traits_baseILj512ES2_S2_fS2_fjLj1024EEEEELb0ELb1EEEvNS_9BwdParamsE,(.L_x_2027 - _ZN10layer_norm22ln_bwd_finalize_kernelINS_22Kernel_traits_finalizeILj512E6__halfS2_fS2_fjLb0ELj1024ELj4ENS_18Kernel_traits_baseILj512ES2_S2_fS2_fjLj1024EEEEELb0ELb1EEEvNS_9BwdParamsE)
        .other          _ZN10layer_norm22ln_bwd_finalize_kernelINS_22Kernel_traits_finalizeILj512E6__halfS2_fS2_fjLb0ELj1024ELj4ENS_18Kernel_traits_baseILj512ES2_S2_fS2_fjLj1024EEEEELb0ELb1EEEvNS_9BwdParamsE,@"STO_CUDA_ENTRY STV_DEFAULT"
_ZN10layer_norm22ln_bwd_finalize_kernelINS_22Kernel_traits_finalizeILj512E6__halfS2_fS2_fjLb0ELj1024ELj4ENS_18Kernel_traits_baseILj512ES2_S2_fS2_fjLj1024EEEEELb0ELb1EEEvNS_9BwdParamsE:
.text._ZN10layer_norm22ln_bwd_finalize_kernelINS_22Kernel_traits_finalizeILj512E6__halfS2_fS2_fjLb0ELj1024ELj4ENS_18Kernel_traits_baseILj512ES2_S2_fS2_fjLj1024EEEEELb0ELb1EEEvNS_9BwdParamsE:
        /* <DEDUP_REMOVED lines=19> */
.L_x_1278:
        /* <DEDUP_REMOVED lines=27> */
.L_x_1270:
        /* <DEDUP_REMOVED lines=35> */
.L_x_1269:
[----:B------:R-:W-:Y:S05]  /*0510*/  BSYNC B1 ;  /* 0x0000000000017941 */ /* 0x000fea0003800000 */
.L_x_1268:
        /* <DEDUP_REMOVED lines=23> */
.L_x_1272:
[----:B------:R-:W-:Y:S05]  /*0690*/  BSYNC B1 ;  /* 0x0000000000017941 */ /* 0x000fea0003800000 */
.L_x_1271:
        /* <DEDUP_REMOVED lines=10> */
.L_x_1267:
[----:B------:R-:W-:Y:S05]  /*0740*/  BSYNC B0 ;  /* 0x0000000000007941 */ /* 0x000fea0003800000 */
.L_x_1266:
        /* <DEDUP_REMOVED lines=11> */
.L_x_1279:
        /* <DEDUP_REMOVED lines=18> */
.L_x_1280:
[----:B------:R-:W-:Y:S01]  /*0920*/  @!P1 SHF.R.U32.HI R2, RZ, 0x3, R0 ;  /* 0x00000003ff029819 */ /* 0x000fe20000011600 */
[----:B---3--:R-:W-:Y:S02]  /*0930*/  FADD.FTZ R5, R5, R10 ;  /* 0x0000000a05057221 */ /* 0x008fe40000010000 */
[----:B--2---:R-:W-:Y:S01]  /*0940*/  FADD.FTZ R7, R7, R4 ;  /* 0x0000000407077221 */ /* 0x004fe20000010000 */
[----:B------:R-:W-:-:S05]  /*0950*/  @!P1 LOP3.LUT R2, R2, 0x1ffffffc, RZ, 0xc0, !PT ;  /* 0x1ffffffc02029812 */ /* 0x000fca00078ec0ff */
[----:B------:R2:W-:Y:S04]  /*0960*/  @!P1 STS [R2+0x2000], R5 ;  /* 0x0020000502009388 */ /* 0x0005e80000000800 */
[----:B------:R2:W-:Y:S02]  /*0970*/  @!P1 STS [R2+0x2080], R7 ;  /* 0x0020800702009388 */ /* 0x0005e40000000800 */
.L_x_1273:
        /* <DEDUP_REMOVED lines=13> */
.L_x_1277:
[----:B------:R-:W-:Y:S05]  /*0a50*/  BSYNC B0 ;  /* 0x0000000000007941 */ /* 0x000fea0003800000 */
.L_x_1276:
[C---:B------:R-:W-:Y:S02]  /*0a60*/  ISETP.GT.U32.AND P1, PT, R18.reuse, -0x201, PT ;  /* 0xfffffdff1200780c */ /* 0x040fe40003f24070 */
[----:B------:R-:W-:Y:S02]  /*0a70*/  IADD3 R18, R18, 0x200, RZ ;  /* 0x0000020012127810 */ /* 0x000fe40007ffe0ff */
[----:B------:R-:W-:-:S09]  /*0a80*/  IADD3 R19, R19, 0x100, RZ ;  /* 0x0000010013137810 */ /* 0x000fd20007ffe0ff */
[----:B012---:R-:W-:Y:S05]  /*0a90*/  @P1 BRA `(.L_x_1278) ;  /* 0xfffff69000001947 */ /* 0x007fea000383ffff */
[----:B------:R-:W-:Y:S05]  /*0aa0*/  EXIT ;  /* 0x000000000000794d */ /* 0x000fea0003800000 */
.L_x_1274:
[----:B--2---:R-:W-:Y:S01]  /*0ab0*/  IMAD.MOV.U32 R10, RZ, RZ, R4 ;  /* 0x000000ffff0a7224 */ /* 0x004fe200078e0004 */
[----:B------:R-:W-:Y:S01]  /*0ac0*/  MOV R9, 0x1 ;  /* 0x0000000100097802 */ /* 0x000fe20000000f00 */
[----:B------:R-:W-:Y:S01]  /*0ad0*/  IMAD.MOV.U32 R6, RZ, RZ, 0x1f ;  /* 0x0000001fff067424 */ /* 0x000fe200078e00ff */
[----:B------:R-:W-:Y:S02]  /*0ae0*/  MOV R11, 0xffffffff ;  /* 0xffffffff000b7802 */ /* 0x000fe40000000f00 */
[----:B------:R-:W-:Y:S02]  /*0af0*/  MOV R2, 0xb10 ;  /* 0x00000b1000027802 */ /* 0x000fe40000000f00 */
[----:B01----:R-:W-:Y:S05]  /*0b00*/  CALL.REL.NOINC `($__internal_81_$__cuda_sm70_shflsync_bfly_p) ;  /* 0x000003c000007944 */ /* 0x003fea0003c00000 */
[----:B-1----:R-:W-:Y:S01]  /*0b10*/  IMAD.MOV.U32 R3, RZ, RZ, R6 ;  /* 0x000000ffff037224 */ /* 0x002fe200078e0006 */
[----:B0-----:R-:W-:Y:S05]  /*0b20*/  BRA `(.L_x_1279) ;  /* 0xfffffcd000007947 */ /* 0x001fea000383ffff */
.L_x_1275:
[----:B------:R-:W-:Y:S01]  /*0b30*/  HFMA2.MMA R6, -RZ, RZ, 0, 1.847743988037109375e-06 ;  /* 0x0000001fff067435 */ /* 0x000fe200000001ff */
[----:B------:R-:W-:Y:S01]  /*0b40*/  MOV R10, R13 ;  /* 0x0000000d000a7202 */ /* 0x000fe20000000f00 */
[----:B------:R-:W-:Y:S01]  /*0b50*/  IMAD.MOV.U32 R9, RZ, RZ, 0x2 ;  /* 0x00000002ff097424 */ /* 0x000fe200078e00ff */
[----:B------:R-:W-:Y:S01]  /*0b60*/  MOV R2, 0xb90 ;  /* 0x00000b9000027802 */ /* 0x000fe20000000f00 */
[----:B------:R-:W-:-:S02]  /*0b70*/  IMAD.MOV.U32 R11, RZ, RZ, -0x1 ;  /* 0xffffffffff0b7424 */ /* 0x000fc400078e00ff */
[----:B012---:R-:W-:Y:S05]  /*0b80*/  CALL.REL.NOINC `($__internal_81_$__cuda_sm70_shflsync_bfly_p) ;  /* 0x0000034000007944 */ /* 0x007fea0003c00000 */
[----:B01----:R-:W-:Y:S01]  /*0b90*/  FADD.FTZ R10, R13, R6 ;  /* 0x000000060d0a7221 */ /* 0x003fe20000010000 */
[----:B------:R-:W-:Y:S01]  /*0ba0*/  HFMA2.MMA R6, -RZ, RZ, 0, 1.847743988037109375e-06 ;  /* 0x0000001fff067435 */ /* 0x000fe200000001ff */
[----:B------:R-:W-:Y:S01]  /*0bb0*/  MOV R9, 0x4 ;  /* 0x0000000400097802 */ /* 0x000fe20000000f00 */
[----:B------:R-:W-:Y:S01]  /*0bc0*/  IMAD.MOV.U32 R11, RZ, RZ, -0x1 ;  /* 0xffffffffff0b7424 */ /* 0x000fe200078e00ff */
[----:B------:R-:W-:-:S03]  /*0bd0*/  MOV R2, 0xbf0 ;  /* 0x00000bf000027802 */ /* 0x000fc60000000f00 */
[----:B------:R-:W-:Y:S05]  /*0be0*/  CALL.REL.NOINC `($__internal_81_$__cuda_sm70_shflsync_bfly_p) ;  /* 0x000002e000007944 */ /* 0x000fea0003c00000 */
[----:B01----:R-:W-:Y:S01]  /*0bf0*/  FADD.FTZ R10, R10, R6 ;  /* 0x000000060a0a7221 */ /* 0x003fe20000010000 */
[----:B------:R-:W-:Y:S01]  /*0c00*/  HFMA2.MMA R6, -RZ, RZ, 0, 1.847743988037109375e-06 ;  /* 0x0000001fff067435 */ /* 0x000fe200000001ff */
[----:B------:R-:W-:Y:S01]  /*0c10*/  MOV R9, 0x8 ;  /* 0x0000000800097802 */ /* 0x000fe20000000f00 */
[----:B------:R-:W-:Y:S01]  /*0c20*/  IMAD.MOV.U32 R11, RZ, RZ, -0x1 ;  /* 0xffffffffff0b7424 */ /* 0x000fe200078e00ff */
[----:B------:R-:W-:-:S03]  /*0c30*/  MOV R2, 0xc50 ;  /* 0x00000c5000027802 */ /* 0x000fc60000000f00 */
[----:B------:R-:W-:Y:S05]  /*0c40*/  CALL.REL.NOINC `($__internal_81_$__cuda_sm70_shflsync_bfly_p) ;  /* 0x0000028000007944 */ /* 0x000fea0003c00000 */
[----:B-1----:R-:W-:Y:S01]  /*0c50*/  FADD.FTZ R4, R10, R6 ;  /* 0x000000060a047221 */ /* 0x002fe20000010000 */
[----:B------:R-:W-:Y:S01]  /*0c60*/  HFMA2.MMA R6, -RZ, RZ, 0, 1.847743988037109375e-06 ;  /* 0x0000001fff067435 */ /* 0x000fe200000001ff */
[----:B0-----:R-:W-:Y:S01]  /*0c70*/  MOV R9, 0x10 ;  /* 0x0000001000097802 */ /* 0x001fe20000000f00 */
[----:B------:R-:W-:Y:S01]  /*0c80*/  IMAD.MOV.U32 R11, RZ, RZ, -0x1 ;  /* 0xffffffffff0b7424 */ /* 0x000fe200078e00ff */
[----:B------:R-:W-:-:S02]  /*0c90*/  MOV R2, 0xcc0 ;  /* 0x00000cc000027802 */ /* 0x000fc40000000f00 */
[----:B------:R-:W-:Y:S02]  /*0ca0*/  MOV R10, R4 ;  /* 0x00000004000a7202 */ /* 0x000fe40000000f00 */
[----:B------:R-:W-:Y:S05]  /*0cb0*/  CALL.REL.NOINC `($__internal_81_$__cuda_sm70_shflsync_bfly_p) ;  /* 0x0000021000007944 */ /* 0x000fea0003c00000 */
[----:B0-----:R-:W-:Y:S01]  /*0cc0*/  HFMA2.MMA R9, -RZ, RZ, 0, 5.9604644775390625e-08 ;  /* 0x00000001ff097435 */ /* 0x001fe200000001ff */
[----:B-1----:R-:W-:Y:S01]  /*0cd0*/  MOV R7, R6 ;  /* 0x0000000600077202 */ /* 0x002fe20000000f00 */
[----:B------:R-:W-:Y:S01]  /*0ce0*/  IMAD.MOV.U32 R10, RZ, RZ, R5 ;  /* 0x000000ffff0a7224 */ /* 0x000fe200078e0005 */
[----:B------:R-:W-:Y:S01]  /*0cf0*/  MOV R6, 0x1f ;  /* 0x0000001f00067802 */ /* 0x000fe20000000f00 */
[----:B------:R-:W-:Y:S01]  /*0d00*/  IMAD.MOV.U32 R11, RZ, RZ, -0x1 ;  /* 0xffffffffff0b7424 */ /* 0x000fe200078e00ff */
[----:B------:R-:W-:Y:S02]  /*0d10*/  MOV R2, 0xd30 ;  /* 0x00000d3000027802 */ /* 0x000fe40000000f00 */
[----:B------:R-:W-:Y:S05]  /*0d20*/  CALL.REL.NOINC `($__internal_81_$__cuda_sm70_shflsync_bfly_p) ;  /* 0x000001a000007944 */ /* 0x000fea0003c00000 */
[----:B0-----:R-:W-:Y:S01]  /*0d30*/  HFMA2.MMA R9, -RZ, RZ, 0, 1.1920928955078125e-07 ;  /* 0x00000002ff097435 */ /* 0x001fe200000001ff */
[----:B-1----:R-:W-:Y:S01]  /*0d40*/  FADD.FTZ R10, R5, R6 ;  /* 0x00000006050a7221 */ /* 0x002fe20000010000 */
[----:B------:R-:W-:Y:S01]  /*0d50*/  MOV R6, 0x1f ;  /* 0x0000001f00067802 */ /* 0x000fe20000000f00 */
[----:B------:R-:W-:Y:S01]  /*0d60*/  IMAD.MOV.U32 R11, RZ, RZ, -0x1 ;  /* 0xffffffffff0b7424 */ /* 0x000fe200078e00ff */
[----:B------:R-:W-:Y:S02]  /*0d70*/  MOV R2, 0xd90 ;  /* 0x00000d9000027802 */ /* 0x000fe40000000f00 */
[----:B------:R-:W-:Y:S05]  /*0d80*/  CALL.REL.NOINC `($__internal_81_$__cuda_sm70_shflsync_bfly_p) ;  /* 0x0000014000007944 */ /* 0x000fea0003c00000 */
[----:B0-----:R-:W-:Y:S01]  /*0d90*/  HFMA2.MMA R9, -RZ, RZ, 0, 2.384185791015625e-07 ;  /* 0x00000004ff097435 */ /* 0x001fe200000001ff */
[----:B-1----:R-:W-:Y:S01]  /*0da0*/  FADD.FTZ R10, R10, R6 ;  /* 0x000000060a0a7221 */ /* 0x002fe20000010000 */
[----:B------:R-:W-:Y:S01]  /*0db0*/  MOV R6, 0x1f ;  /* 0x0000001f00067802 */ /* 0x000fe20000000f00 */
[----:B------:R-:W-:Y:S01]  /*0dc0*/  IMAD.MOV.U32 R11, RZ, RZ, -0x1 ;  /* 0xffffffffff0b7424 */ /* 0x000fe200078e00ff */
[----:B------:R-:W-:-:S02]  /*0dd0*/  MOV R2, 0xdf0 ;  /* 0x00000df000027802 */ /* 0x000fc40000000f00 */
[----:B------:R-:W-:Y:S05]  /*0de0*/  CALL.REL.NOINC `($__internal_81_$__cuda_sm70_shflsync_bfly_p) ;  /* 0x000000e000007944 */ /* 0x000fea0003c00000 */
[----:B0-----:R-:W-:Y:S01]  /*0df0*/  HFMA2.MMA R9, -RZ, RZ, 0, 4.76837158203125e-07 ;  /* 0x00000008ff097435 */ /* 0x001fe200000001ff */
[----:B-1----:R-:W-:Y:S01]  /*0e00*/  FADD.FTZ R10, R10, R6 ;  /* 0x000000060a0a7221 */ /* 0x002fe20000010000 */
[----:B------:R-:W-:Y:S01]  /*0e10*/  MOV R6, 0x1f ;  /* 0x0000001f00067802 */ /* 0x000fe20000000f00 */
[----:B------:R-:W-:Y:S01]  /*0e20*/  IMAD.MOV.U32 R11, RZ, RZ, -0x1 ;  /* 0xffffffffff0b7424 */ /* 0x000fe200078e00ff */
[----:B------:R-:W-:-:S02]  /*0e30*/  MOV R2, 0xe50 ;  /* 0x00000e5000027802 */ /* 0x000fc40000000f00 */
[----:B------:R-:W-:Y:S05]  /*0e40*/  CALL.REL.NOINC `($__internal_81_$__cuda_sm70_shflsync_bfly_p) ;  /* 0x0000008000007944 */ /* 0x000fea0003c00000 */
[----:B0-----:R-:W-:Y:S01]  /*0e50*/  HFMA2.MMA R9, -RZ, RZ, 0, 9.5367431640625e-07 ;  /* 0x00000010ff097435 */ /* 0x001fe200000001ff */
[----:B-1----:R-:W-:Y:S01]  /*0e60*/  FADD.FTZ R10, R10, R6 ;  /* 0x000000060a0a7221 */ /* 0x002fe20000010000 */
[----:B------:R-:W-:Y:S01]  /*0e70*/  MOV R6, 0x1f ;  /* 0x0000001f00067802 */ /* 0x000fe20000000f00 */
[----:B------:R-:W-:Y:S01]  /*0e80*/  IMAD.MOV.U32 R11, RZ, RZ, -0x1 ;  /* 0xffffffffff0b7424 */ /* 0x000fe200078e00ff */
[----:B------:R-:W-:-:S02]  /*0e90*/  MOV R2, 0xeb0 ;  /* 0x00000eb000027802 */ /* 0x000fc40000000f00 */
[----:B------:R-:W-:Y:S05]  /*0ea0*/  CALL.REL.NOINC `($__internal_81_$__cuda_sm70_shflsync_bfly_p) ;  /* 0x0000002000007944 */ /* 0x000fea0003c00000 */
[----:B-1----:R-:W-:Y:S01]  /*0eb0*/  MOV R5, R6 ;  /* 0x0000000600057202 */ /* 0x002fe20000000f00 */
[----:B0-----:R-:W-:Y:S05]  /*0ec0*/  BRA `(.L_x_1280) ;  /* 0xfffffa5000007947 */ /* 0x001fea000383ffff */
        .weak           $__internal_81_$__cuda_sm70_shflsync_bfly_p
        .type           $__internal_81_$__cuda_sm70_shflsync_bfly_p,@function
        .size           $__internal_81_$__cuda_sm70_shflsync_bfly_p,(.L_x_2027 - $__internal_81_$__cuda_sm70_shflsync_bfly_p)
$__internal_81_$__cuda_sm70_shflsync_bfly_p:
[----:B------:R-:W-:Y:S01]  /*0ed0*/  HFMA2.MMA R3, -RZ, RZ, 0, 0 ;  /* 0x00000000ff037435 */ /* 0x000fe200000001ff */
[----:B------:R-:W-:Y:S04]  /*0ee0*/  WARPSYNC R11 ;  /* 0x0000000b00007348 */ /* 0x000fe80003800000 */
[----:B------:R0:W1:Y:S01]  /*0ef0*/  SHFL.BFLY PT, R6, R10, R9, R6 ;  /* 0x0c0000090a067389 */ /* 0x00006200000e0006 */
[----:B------:R-:W-:Y:S05]  /*0f00*/  RET.REL.NODEC R2 `(_ZN10layer_norm22ln_bwd_finalize_kernelINS_22Kernel_traits_finalizeILj512E6__halfS2_fS2_fjLb0ELj1024ELj4ENS_18Kernel_traits_baseILj512ES2_S2_fS2_fjLj1024EEEEELb0ELb1EEEvNS_9BwdParamsE) ;  /* 0xfffff0f002007950 */ /* 0x000fea0003c3ffff */
.L_x_1281:
        /* <DEDUP_REMOVED lines=15> */
.L_x_2027:


//--------------------- .text._ZN10layer_norm40ln_parallel_residual_bwd_finalize_kernelINS_22Kernel_traits_finalizeILj512E6__halfS2_fS2_fjLb0ELj1024ELj4ENS_18Kernel_traits_baseILj512ES2_S2_fS2_fjLj1024EEEEELb1EEEvNS_9BwdParamsE --------------------------
	.section	.text._ZN10layer_norm40ln_parallel_residual_bwd_finalize_kernelINS_22Kernel_traits_finalizeILj512E6__halfS2_fS2_fjLb0ELj1024ELj4ENS_18Kernel_traits_baseILj512ES2_S2_fS2_fjLj1024EEEEELb1EEEvNS_9BwdParamsE,"ax",@progbits
	.sectioninfo	@"SHI_REGISTERS=32"
	.align	128
        .global         _ZN10layer_norm40ln_parallel_residual_bwd_finalize_kernelINS_22Kernel_traits_finalizeILj512E6__halfS2_fS2_fjLb0ELj1024ELj4ENS_18Kernel_traits_baseILj512ES2_S2_fS2_fjLj1024EEEEELb1EEEvNS_9BwdParamsE
        .type           _ZN10layer_norm40ln_parallel_residual_bwd_finalize_kernelINS_22Kernel_traits_finalizeILj512E6__halfS2_fS2_fjLb0ELj1024ELj4ENS_18Kernel_traits_baseILj512ES2_S2_fS2_fjLj1024EEEEELb1EEEvNS_9BwdParamsE,@function
        .size           _ZN10layer_norm40ln_parallel_residual_bwd_finalize_kernelINS_22Kernel_traits_finalizeILj512E6__halfS2_fS2_fjLb0ELj1024ELj4ENS_18Kernel_traits_baseILj512ES2_S2_fS2_fjLj1024EEEEELb1EEEvNS_9BwdParamsE,(.L_x_2028 - _ZN10layer_norm40ln_parallel_residual_bwd_finalize_kernelINS_22Kernel_traits_finalizeILj512E6__halfS2_fS2_fjLb0ELj1024ELj4ENS_18Kernel_traits_baseILj512ES2_S2_fS2_fjLj1024EEEEELb1EEEvNS_9BwdParamsE)
        .other          _ZN10layer_norm40ln_parallel_residual_bwd_finalize_kernelINS_22Kernel_traits_finalizeILj512E6__halfS2_fS2_fjLb0ELj1024ELj4ENS_18Kernel_traits_baseILj512ES2_S2_fS2_fjLj1024EEEEELb1EEEvNS_9BwdParamsE,@"STO_CUDA_ENTRY STV_DEFAULT"
_ZN10layer_norm40ln_parallel_residual_bwd_finalize_kernelINS_22Kernel_traits_finalizeILj512E6__halfS2_fS2_fjLb0ELj1024ELj4ENS_18Kernel_traits_baseILj512ES2_S2_fS2_fjLj1024EEEEELb1EEEvNS_9BwdParamsE:
.text._ZN10layer_norm40ln_parallel_residual_bwd_finalize_kernelINS_22Kernel_traits_finalizeILj512E6__halfS2_fS2_fjLb0ELj1024ELj4ENS_18Kernel_traits_baseILj512ES2_S2_fS2_fjLj1024EEEEELb1EEEvNS_9BwdParamsE:
        /* <DEDUP_REMOVED lines=19> */
.L_x_1295:
        /* <DEDUP_REMOVED lines=37> */
.L_x_1286:
        /* <DEDUP_REMOVED lines=59> */
.L_x_1285:
[----:B------:R-:W-:Y:S05]  /*0730*/  BSYNC B1 ;  /* 0x0000000000017941 */ /* 0x000fea0003800000 */
.L_x_1284:
        /* <DEDUP_REMOVED lines=35> */
.L_x_1288:
[----:B------:R-:W-:Y:S05]  /*0970*/  BSYNC B1 ;  /* 0x0000000000017941 */ /* 0x000fea0003800000 */
.L_x_1287:
        /* <DEDUP_REMOVED lines=16> */
.L_x_1283:
[----:B------:R-:W-:Y:S05]  /*0a80*/  BSYNC B0 ;  /* 0x0000000000007941 */ /* 0x000fea0003800000 */
.L_x_1282:
        /* <DEDUP_REMOVED lines=14> */
.L_x_1296:
        /* <DEDUP_REMOVED lines=36> */
.L_x_1297:
        /* <DEDUP_REMOVED lines=11> */
.L_x_1289:
        /* <DEDUP_REMOVED lines=23> */
.L_x_1293:
[----:B------:R-:W-:Y:S05]  /*0fd0*/  BSYNC B0 ;  /* 0x0000000000007941 */ /* 0x000fea0003800000 */
.L_x_1292:
[C---:B------:R-:W-:Y:S02]  /*0fe0*/  ISETP.GT.U32.AND P1, PT, R4.reuse, -0x201, PT ;  /* 0xfffffdff0400780c */ /* 0x040fe40003f24070 */
[----:B------:R-:W-:-:S02]  /*0ff0*/  IADD3 R4, R4, 0x200, RZ ;  /* 0x0000020004047810 */ /* 0x000fc40007ffe0ff */
[----:B------:R-:W-:-:S09]  /*1000*/  IADD3 R5, R5, 0x100, RZ ;  /* 0x0000010005057810 */ /* 0x000fd20007ffe0ff */
[----:B0-----:R-:W-:Y:S01]  /*1010*/  @!P1 CALL.REL.NOINC `(.L_x_1294) ;  /* 0x0000001000009944 */ /* 0x001fe20003c00000 */
[----:B------:R-:W-:Y:S05]  /*1020*/  BRA `(.L_x_1295) ;  /* 0xfffff10000007947 */ /* 0x000fea000383ffff */
.L_x_1294:
[----:B------:R-:W-:Y:S05]  /*1030*/  EXIT ;  /* 0x000000000000794d */ /* 0x000fea0003800000 */
.L_x_1290:
[----:B------:R-:W-:Y:S01]  /*1040*/  HFMA2.MMA R17, -RZ, RZ, 0, 1.847743988037109375e-06 ;  /* 0x0000001fff117435 */ /* 0x000fe200000001ff */
[----:B----4-:R-:W-:Y:S01]  /*1050*/  MOV R19, R12 ;  /* 0x0000000c00137202 */ /* 0x010fe20000000f00 */
[----:B------:R-:W-:Y:S01]  /*1060*/  IMAD.MOV.U32 R16, RZ, RZ, 0x1 ;  /* 0x00000001ff107424 */ /* 0x000fe200078e00ff */
[----:B------:R-:W-:Y:S02]  /*1070*/  MOV R14, 0xffffffff ;  /* 0xffffffff000e7802 */ /* 0x000fe40000000f00 */
[----:B------:R-:W-:Y:S02]  /*1080*/  MOV R8, 0x10a0 ;  /* 0x000010a000087802 */ /* 0x000fe40000000f00 */
[----:B0123--:R-:W-:Y:S05]  /*1090*/  CALL.REL.NOINC `($__internal_82_$__cuda_sm70_shflsync_bfly_p) ;  /* 0x000007b000007944 */ /* 0x00ffea0003c00000 */
[----:B01----:R-:W-:Y:S05]  /*10a0*/  BRA `(.L_x_1296) ;  /* 0xfffffac000007947 */ /* 0x003fea000383ffff */
.L_x_1291:
[----:B------:R-:W-:Y:S01]  /*10b0*/  HFMA2.MMA R17, -RZ, RZ, 0, 1.847743988037109375e-06 ;  /* 0x0000001fff117435 */ /* 0x000fe200000001ff */
[----:B------:R-:W-:Y:S01]  /*10c0*/  MOV R19, R12 ;  /* 0x0000000c00137202 */ /* 0x000fe20000000f00 */
[----:B------:R-:W-:Y:S01]  /*10d0*/  IMAD.MOV.U32 R16, RZ, RZ, 0x2 ;  /* 0x00000002ff107424 */ /* 0x000fe200078e00ff */
[----:B------:R-:W-:Y:S02]  /*10e0*/  MOV R14, 0xffffffff ;  /* 0xffffffff000e7802 */ /* 0x000fe40000000f00 */
[----:B------:R-:W-:-:S02]  /*10f0*/  MOV R8, 0x1110 ;  /* 0x0000111000087802 */ /* 0x000fc40000000f00 */
[----:B-123--:R-:W-:Y:S05]  /*1100*/  CALL.REL.NOINC `($__internal_82_$__cuda_sm70_shflsync_bfly_p) ;  /* 0x0000074000007944 */ /* 0x00efea0003c00000 */
[----:B0-----:R-:W-:Y:S01]  /*1110*/  HFMA2.MMA R16, -RZ, RZ, 0, 2.384185791015625e-07 ;  /* 0x00000004ff107435 */ /* 0x001fe200000001ff */
[----:B-1----:R-:W-:Y:S01]  /*1120*/  FADD.FTZ R19, R12, R14 ;  /* 0x0000000e0c137221 */ /* 0x002fe20000010000 */
[----:B------:R-:W-:Y:S01]  /*1130*/  MOV R14, 0xffffffff ;  /* 0xffffffff000e7802 */ /* 0x000fe20000000f00 */
[----:B------:R-:W-:Y:S01]  /*1140*/  IMAD.MOV.U32 R17, RZ, RZ, 0x1f ;  /* 0x0000001fff117424 */ /* 0x000fe200078e00ff */
[----:B------:R-:W-:-:S02]  /*1150*/  MOV R8, 0x1170 ;  /* 0x0000117000087802 */ /* 0x000fc40000000f00 */
[----:B------:R-:W-:Y:S05]  /*1160*/  CALL.REL.NOINC `($__internal_82_$__cuda_sm70_shflsync_bfly_p) ;  /* 0x000006e000007944 */ /* 0x000fea0003c00000 */
[----:B0-----:R-:W-:Y:S01]  /*1170*/  HFMA2.MMA R16, -RZ, RZ, 0, 4.76837158203125e-07 ;  /* 0x00000008ff107435 */ /* 0x001fe200000001ff */
[----:B-1----:R-:W-:Y:S01]  /*1180*/  FADD.FTZ R19, R19, R14 ;  /* 0x0000000e13137221 */ /* 0x002fe20000010000 */
[----:B------:R-:W-:Y:S01]  /*1190*/  MOV R17, 0x1f ;  /* 0x0000001f00117802 */ /* 0x000fe20000000f00 */
[----:B------:R-:W-:Y:S01]  /*11a0*/  IMAD.MOV.U32 R14, RZ, RZ, -0x1 ;  /* 0xffffffffff0e7424 */ /* 0x000fe200078e00ff */
[----:B------:R-:W-:-:S02]  /*11b0*/  MOV R8, 0x11d0 ;  /* 0x000011d000087802 */ /* 0x000fc40000000f00 */
[----:B------:R-:W-:Y:S05]  /*11c0*/  CALL.REL.NOINC `($__internal_82_$__cuda_sm70_shflsync_bfly_p) ;  /* 0x0000068000007944 */ /* 0x000fea0003c00000 */
[----:B-1----:R-:W-:Y:S01]  /*11d0*/  FADD.FTZ R12, R19, R14 ;  /* 0x0000000e130c7221 */ /* 0x002fe20000010000 */
[----:B0-----:R-:W-:Y:S01]  /*11e0*/  HFMA2.MMA R16, -RZ, RZ, 0, 9.5367431640625e-07 ;  /* 0x00000010ff107435 */ /* 0x001fe200000001ff */
[----:B------:R-:W-:-:S02]  /*11f0*/  MOV R17, 0x1f ;  /* 0x0000001f00117802 */ /* 0x000fc40000000f00 */
[----:B------:R-:W-:Y:S01]  /*1200*/  MOV R14, 0xffffffff ;  /* 0xffffffff000e7802 */ /* 0x000fe20000000f00 */
[----:B------:R-:W-:Y:S01]  /*1210*/  IMAD.MOV.U32 R19, RZ, RZ, R12 ;  /* 0x000000ffff137224 */ /* 0x000fe200078e000c */
[----:B------:R-:W-:Y:S02]  /*1220*/  MOV R8, 0x1240 ;  /* 0x0000124000087802 */ /* 0x000fe40000000f00 */
[----:B------:R-:W-:Y:S05]  /*1230*/  CALL.REL.NOINC `($__internal_82_$__cuda_sm70_shflsync_bfly_p) ;  /* 0x0000061000007944 */ /* 0x000fea0003c00000 */
[----:B0-----:R-:W-:Y:S01]  /*1240*/  HFMA2.MMA R16, -RZ, RZ, 0, 5.9604644775390625e-08 ;  /* 0x00000001ff107435 */ /* 0x001fe200000001ff */
[----:B-1----:R-:W-:Y:S01]  /*1250*/  MOV R15, R14 ;  /* 0x0000000e000f7202 */ /* 0x002fe20000000f00 */
[----:B------:R-:W-:Y:S01]  /*1260*/  IMAD.MOV.U32 R17, RZ, RZ, 0x1f ;  /* 0x0000001fff117424 */ /* 0x000fe200078e00ff */
[----:B------:R-:W-:Y:S02]  /*1270*/  MOV R19, R13 ;  /* 0x0000000d00137202 */ /* 0x000fe40000000f00 */
[----:B------:R-:W-:Y:S02]  /*1280*/  MOV R14, 0xffffffff ;  /* 0xffffffff000e7802 */ /* 0x000fe40000000f00 */
[----:B------:R-:W-:Y:S02]  /*1290*/  MOV R8, 0x12b0 ;  /* 0x000012b000087802 */ /* 0x000fe40000000f00 */
[----:B------:R-:W-:Y:S05]  /*12a0*/  CALL.REL.NOINC `($__internal_82_$__cuda_sm70_shflsync_bfly_p) ;  /* 0x000005a000007944 */ /* 0x000fea0003c00000 */
[----:B0-----:R-:W-:Y:S01]  /*12b0*/  HFMA2.MMA R16, -RZ, RZ, 0, 1.1920928955078125e-07 ;  /* 0x00000002ff107435 */ /* 0x001fe200000001ff */
[----:B-1----:R-:W-:Y:S01]  /*12c0*/  FADD.FTZ R19, R13, R14 ;  /* 0x0000000e0d137221 */ /* 0x002fe20000010000 */
[----:B------:R-:W-:Y:S01]  /*12d0*/  MOV R17, 0x1f ;  /* 0x0000001f00117802 */ /* 0x000fe20000000f00 */
[----:B------:R-:W-:Y:S01]  /*12e0*/  IMAD.MOV.U32 R14, RZ, RZ, -0x1 ;  /* 0xffffffffff0e7424 */ /* 0x000fe200078e00ff */
[----:B------:R-:W-:-:S02]  /*12f0*/  MOV R8, 0x1310 ;  /* 0x0000131000087802 */ /* 0x000fc40000000f00 */
[----:B------:R-:W-:Y:S05]  /*1300*/  CALL.REL.NOINC `($__internal_82_$__cuda_sm70_shflsync_bfly_p) ;  /* 0x0000054000007944 */ /* 0x000fea0003c00000 */
[----:B0-----:R-:W-:Y:S01]  /*1310*/  HFMA2.MMA R16, -RZ, RZ, 0, 2.384185791015625e-07 ;  /* 0x00000004ff107435 */ /* 0x001fe200000001ff */
[----:B-1----:R-:W-:Y:S01]  /*1320*/  FADD.FTZ R19, R19, R14 ;  /* 0x0000000e13137221 */ /* 0x002fe20000010000 */
[----:B------:R-:W-:-:S02]  /*1330*/  MOV R17, 0x1f ;  /* 0x0000001f00117802 */ /* 0x000fc40000000f00 */
[----:B------:R-:W-:Y:S02]  /*1340*/  MOV R14, 0xffffffff ;  /* 0xffffffff000e7802 */ /* 0x000fe40000000f00 */
[----:B------:R-:W-:Y:S02]  /*1350*/  MOV R8, 0x1370 ;  /* 0x0000137000087802 */ /* 0x000fe40000000f00 */
[----:B------:R-:W-:Y:S05]  /*1360*/  CALL.REL.NOINC `($__internal_82_$__cuda_sm70_shflsync_bfly_p) ;  /* 0x000004e000007944 */ /* 0x000fea0003c00000 */
[----:B0-----:R-:W-:Y:S01]  /*1370*/  HFMA2.MMA R17, -RZ, RZ, 0, 1.847743988037109375e-06 ;  /* 0x0000001fff117435 */ /* 0x001fe200000001ff */
[----:B-1----:R-:W-:Y:S01]  /*1380*/  FADD.FTZ R19, R19, R14 ;  /* 0x0000000e13137221 */ /* 0x002fe20000010000 */
[----:B------:R-:W-:Y:S01]  /*1390*/  MOV R14, 0xffffffff ;  /* 0xffffffff000e7802 */ /* 0x000fe20000000f00 */
[----:B------:R-:W-:Y:S01]  /*13a0*/  IMAD.MOV.U32 R16, RZ, RZ, 0x8 ;  /* 0x00000008ff107424 */ /* 0x000fe200078e00ff */
[----:B------:R-:W-:Y:S02]  /*13b0*/  MOV R8, 0x13d0 ;  /* 0x000013d000087802 */ /* 0x000fe40000000f00 */
[----:B------:R-:W-:Y:S05]  /*13c0*/  CALL.REL.NOINC `($__internal_82_$__cuda_sm70_shflsync_bfly_p) ;  /* 0x0000048000007944 */ /* 0x000fea0003c00000 */
[----:B-1----:R-:W-:Y:S01]  /*13d0*/  FADD.FTZ R13, R19, R14 ;  /* 0x0000000e130d7221 */ /* 0x002fe20000010000 */
[----:B0-----:R-:W-:Y:S01]  /*13e0*/  HFMA2.MMA R16, -RZ, RZ, 0, 9.5367431640625e-07 ;  /* 0x00000010ff107435 */ /* 0x001fe200000001ff */
[----:B------:R-:W-:Y:S01]  /*13f0*/  IMAD.MOV.U32 R17, RZ, RZ, 0x1f ;  /* 0x0000001fff117424 */ /* 0x000fe200078e00ff */
[----:B------:R-:W-:Y:S02]  /*1400*/  MOV R14, 0xffffffff ;  /* 0xffffffff000e7802 */ /* 0x000fe40000000f00 */
[----:B------:R-:W-:-:S02]  /*1410*/  MOV R19, R13 ;  /* 0x0000000d00137202 */ /* 0x000fc40000000f00 */
[----:B------:R-:W-:Y:S02]  /*1420*/  MOV R8, 0x1440 ;  /* 0x0000144000087802 */ /* 0x000fe40000000f00 */
[----:B------:R-:W-:Y:S05]  /*1430*/  CALL.REL.NOINC `($__internal_82_$__cuda_sm70_shflsync_bfly_p) ;  /* 0x0000041000007944 */ /* 0x000fea0003c00000 */
[----:B0-----:R-:W-:Y:S01]  /*1440*/  HFMA2.MMA R16, -RZ, RZ, 0, 5.9604644775390625e-08 ;  /* 0x00000001ff107435 */ /* 0x001fe200000001ff */
[----:B-1----:R-:W-:Y:S01]  /*1450*/  MOV R18, R14 ;  /* 0x0000000e00127202 */ /* 0x002fe20000000f00 */
[----:B------:R-:W-:Y:S01]  /*1460*/  IMAD.MOV.U32 R19, RZ, RZ, R11 ;  /* 0x000000ffff137224 */ /* 0x000fe200078e000b */
[----:B------:R-:W-:Y:S02]  /*1470*/  MOV R17, 0x1f ;  /* 0x0000001f00117802 */ /* 0x000fe40000000f00 */
[----:B------:R-:W-:Y:S02]  /*1480*/  MOV R14, 0xffffffff ;  /* 0xffffffff000e7802 */ /* 0x000fe40000000f00 */
[----:B------:R-:W-:Y:S02]  /*1490*/  MOV R8, 0x14b0 ;  /* 0x000014b000087802 */ /* 0x000fe40000000f00 */
[----:B------:R-:W-:Y:S05]  /*14a0*/  CALL.REL.NOINC `($__internal_82_$__cuda_sm70_shflsync_bfly_p) ;  /* 0x000003a000007944 */ /* 0x000fea0003c00000 */
[----:B0-----:R-:W-:Y:S01]  /*14b0*/  HFMA2.MMA R17, -RZ, RZ, 0, 1.847743988037109375e-06 ;  /* 0x0000001fff117435 */ /* 0x001fe200000001ff */
[----:B-1----:R-:W-:Y:S01]  /*14c0*/  FADD.FTZ R19, R11, R14 ;  /* 0x0000000e0b137221 */ /* 0x002fe20000010000 */
[----:B------:R-:W-:Y:S01]  /*14d0*/  MOV R14, 0xffffffff ;  /* 0xffffffff000e7802 */ /* 0x000fe20000000f00 */
[----:B------:R-:W-:Y:S01]  /*14e0*/  IMAD.MOV.U32 R16, RZ, RZ, 0x2 ;  /* 0x00000002ff107424 */ /* 0x000fe200078e00ff */
[----:B------:R-:W-:-:S02]  /*14f0*/  MOV R8, 0x1510 ;  /* 0x0000151000087802 */ /* 0x000fc40000000f00 */
[----:B------:R-:W-:Y:S05]  /*1500*/  CALL.REL.NOINC `($__internal_82_$__cuda_sm70_shflsync_bfly_p) ;  /* 0x0000034000007944 */ /* 0x000fea0003c00000 */
        /* <DEDUP_REMOVED lines=44> */
[----:B0-----:R-:W-:Y:S01]  /*17d0*/  HFMA2.MMA R16, -RZ, RZ, 0, 9.5367431640625e-07 ;  /* 0x00000010ff107435 */ /* 0x001fe200000001ff */
[----:B-1----:R-:W-:Y:S01]  /*17e0*/  FADD.FTZ R19, R19, R14 ;  /* 0x0000000e13137221 */ /* 0x002fe20000010000 */
[----:B------:R-:W-:Y:S01]  /*17f0*/  MOV R14, 0xffffffff ;  /* 0xffffffff000e7802 */ /* 0x000fe20000000f00 */
[----:B------:R-:W-:Y:S01]  /*1800*/  IMAD.MOV.U32 R17, RZ, RZ, 0x1f ;  /* 0x0000001fff117424 */ /* 0x000fe200078e00ff */
[----:B------:R-:W-:-:S02]  /*1810*/  MOV R8, 0x1830 ;  /* 0x0000183000087802 */ /* 0x000fc40000000f00 */
[----:B------:R-:W-:Y:S05]  /*1820*/  CALL.REL.NOINC `($__internal_82_$__cuda_sm70_shflsync_bfly_p) ;  /* 0x0000002000007944 */ /* 0x000fea0003c00000 */
[----:B-1----:R-:W-:Y:S01]  /*1830*/  MOV R8, R14 ;  /* 0x0000000e00087202 */ /* 0x002fe20000000f00 */
[----:B0-----:R-:W-:Y:S05]  /*1840*/  BRA `(.L_x_1297) ;  /* 0xfffff56000007947 */ /* 0x001fea000383ffff */
        .weak           $__internal_82_$__cuda_sm70_shflsync_bfly_p
        .type           $__internal_82_$__cuda_sm70_shflsync_bfly_p,@function
        .size           $__internal_82_$__cuda_sm70_shflsync_bfly_p,(.L_x_2028 - $__internal_82_$__cuda_sm70_shflsync_bfly_p)
$__internal_82_$__cuda_sm70_shflsync_bfly_p:
[----:B------:R-:W-:Y:S01]  /*1850*/  HFMA2.MMA R9, -RZ, RZ, 0, 0 ;  /* 0x00000000ff097435 */ /* 0x000fe200000001ff */
[----:B------:R-:W-:Y:S04]  /*1860*/  WARPSYNC R14 ;  /* 0x0000000e00007348 */ /* 0x000fe80003800000 */
[----:B------:R0:W1:Y:S01]  /*1870*/  SHFL.BFLY PT, R14, R19, R16, R17 ;  /* 0x0c000010130e7389 */ /* 0x00006200000e0011 */
[----:B------:R-:W-:Y:S05]  /*1880*/  RET.REL.NODEC R8 `(_ZN10layer_norm40ln_parallel_residual_bwd_finalize_kernelINS_22Kernel_traits_finalizeILj512E6__halfS2_fS2_fjLb0ELj1024ELj4ENS_18Kernel_traits_baseILj512ES2_S2_fS2_fjLj1024EEEEELb1EEEvNS_9BwdParamsE) ;  /* 0xffffe77008007950 */ /* 0x000fea0003c3ffff */
.L_x_1298:
        /* <DEDUP_REMOVED lines=15> */
.L_x_2028:


//--------------------- .text._ZN10layer_norm31ln_parallel_residual_bwd_kernelINS_13Kernel_traitsI6__halfS2_fS2_fjLj512ELj1ELj4ELj1ELj16ENS_18Kernel_traits_baseILj512ES2_S2_fS2_fjLj128EEEEELb1ELb1ELb1EEEvNS_9BwdParamsE --------------------------
	.section	.text._ZN10layer_norm31ln_parallel_residual_bwd_kernelINS_13Kernel_traitsI6__halfS2_fS2_fjLj512ELj1ELj4ELj1ELj16ENS_18Kernel_traits_baseILj512ES2_S2_fS2_fjLj128EEEEELb1ELb1ELb1EEEvNS_9BwdParamsE,"ax",@progbits
	.sectioninfo	@"SHI_REGISTERS=149"
	.align	128
        .global         _ZN10layer_norm31ln_parallel_residual_bwd_kernelINS_13Kernel_traitsI6__halfS2_fS2_fjLj512ELj1ELj4ELj1ELj16ENS_18Kernel_traits_baseILj512ES2_S2_fS2_fjLj128EEEEELb1ELb1ELb1EEEvNS_9BwdParamsE
        .type           _ZN10layer_norm31ln_parallel_residual_bwd_kernelINS_13Kernel_traitsI6__halfS2_fS2_fjLj512ELj1ELj4ELj1ELj16ENS_18Kernel_traits_baseILj512ES2_S2_fS2_fjLj128EEEEELb1ELb1ELb1EEEvNS_9BwdParamsE,@function
        .size           _ZN10layer_norm31ln_parallel_residual_bwd_kernelINS_13Kernel_traitsI6__halfS2_fS2_fjLj512ELj1ELj4ELj1ELj16ENS_18Kernel_traits_baseILj512ES2_S2_fS2_fjLj128EEEEELb1ELb1ELb1EEEvNS_9BwdParamsE,(.L_x_2029 - _ZN10layer_norm31ln_parallel_residual_bwd_kernelINS_13Kernel_traitsI6__halfS2_fS2_fjLj512ELj1ELj4ELj1ELj16ENS_18Kernel_traits_baseILj512ES2_S2_fS2_fjLj128EEEEELb1ELb1ELb1EEEvNS_9BwdParamsE)
        .other          _ZN10layer_norm31ln_parallel_residual_bwd_kernelINS_13Kernel_traitsI6__halfS2_fS2_fjLj512ELj1ELj4ELj1ELj16ENS_18Kernel_traits_baseILj512ES2_S2_fS2_fjLj128EEEEELb1ELb1ELb1EEEvNS_9BwdParamsE,@"STO_CUDA_ENTRY STV_DEFAULT"
_ZN10layer_norm31ln_parallel_residual_bwd_kernelINS_13Kernel_traitsI6__halfS2_fS2_fjLj512ELj1ELj4ELj1ELj16ENS_18Kernel_traits_baseILj512ES2_S2_fS2_fjLj128EEEEELb1ELb1ELb1EEEvNS_9BwdParamsE:
.text._ZN10layer_norm31ln_parallel_residual_bwd_kernelINS_13Kernel_traitsI6__halfS2_fS2_fjLj512ELj1ELj4ELj1ELj16ENS_18Kernel_traits_baseILj512ES2_S2_fS2_fjLj128EEEEELb1ELb1ELb1EEEvNS_9BwdParamsE:
        /* <DEDUP_REMOVED lines=26> */
.L_x_1300:
        /* <DEDUP_REMOVED lines=9> */
[----:B------:R-:W-:Y:S01]  /*0230*/  IMAD.MOV.U32 R100, RZ, RZ, RZ ;  /* 0x000000ffff647224 */ /* 0x000fe200078e00ff */
        /* <DEDUP_REMOVED lines=31> */
.L_x_1306:
[C---:B------:R-:W-:Y:S01]  /*0430*/  IMAD R32, R117.reuse, c[0x0][0x168], RZ ;  /* 0x00005a0075207a24 */ /* 0x040fe200078e02ff */
[----:B------:R-:W-:Y:S02]  /*0440*/  LOP3.LUT R120, R118, 0x1f, RZ, 0xc0, !PT ;  /* 0x0000001f76787812 */ /* 0x000fe400078ec0ff */
[----:B------:R-:W-:Y:S02]  /*0450*/  MOV R58, 0x4 ;  /* 0x00000004003a7802 */ /* 0x000fe40000000f00 */
[----:B------:R-:W-:Y:S02]  /*0460*/  SHF.R.S32.HI R33, RZ, 0x1f, R32 ;  /* 0x0000001fff217819 */ /* 0x000fe40000011420 */
[----:B------:R-:W-:Y:S01]  /*0470*/  MOV R52, 0x10 ;  /* 0x0000001000347802 */ /* 0x000fe20000000f00 */
[----:B------:R-:W-:Y:S01]  /*0480*/  IMAD.WIDE R54, R117, R58, c[0x0][0x1a0] ;  /* 0x0000680075367625 */ /* 0x000fe200078e023a */
[----:B------:R-:W-:-:S04]  /*0490*/  LEA.HI R33, R33, R32, RZ, 0x3 ;  /* 0x0000002021217211 */ /* 0x000fc800078f18ff */
[----:B------:R-:W-:Y:S01]  /*04a0*/  LEA.HI.SX32 R120, R33, R120, 0x1d ;  /* 0x0000007821787211 */ /* 0x000fe200078feaff */
[----:B------:R0:W2:Y:S03]  /*04b0*/  LDG.E R123, [R54.64] ;  /* 0x00000004367b7981 */ /* 0x0000a6000c1e1900 */
[C---:B------:R-:W-:Y:S01]  /*04c0*/  LEA R62, P0, R120.reuse, c[0x0][0x188], 0x5 ;  /* 0x00006200783e7a11 */ /* 0x040fe200078028ff */
[C---:B------:R-:W-:Y:S01]  /*04d0*/  IMAD.WIDE.U32 R36, R120.reuse, R52, c[0x0][0x208] ;  /* 0x0000820078247625 */ /* 0x040fe200078e0034 */
[C---:B------:R-:W-:Y:S02]  /*04e0*/  IADD3 R119, R120.reuse, 0x20, RZ ;  /* 0x0000002078777810 */ /* 0x040fe40007ffe0ff */
[----:B------:R-:W-:Y:S02]  /*04f0*/  LEA.HI.X R63, R120, c[0x0][0x18c], RZ, 0x5, P0 ;  /* 0x00006300783f7a11 */ /* 0x000fe400000f2cff */
[----:B------:R-:W-:Y:S01]  /*0500*/  LEA R60, P0, R119, c[0x0][0x188], 0x5 ;  /* 0x00006200773c7a11 */ /* 0x000fe200078028ff */
[----:B------:R-:W3:Y:S01]  /*0510*/  LDG.E.128 R36, [R36.64] ;  /* 0x0000000424247981 */ /* 0x000ee2000c1e1d00 */
[----:B------:R-:W-:-:S03]  /*0520*/  IMAD.WIDE R58, R117, R58, c[0x0][0x1a8] ;  /* 0x00006a00753a7625 */ /* 0x000fc600078e023a */
[----:B------:R1:W4:Y:S01]  /*0530*/  LDG.E.128 R32, [R62.64] ;  /* 0x000000043e207981 */ /* 0x000322000c1e1d00 */
[C---:B------:R-:W-:Y:S01]  /*0540*/  LEA.HI.X R61, R119.reuse, c[0x0][0x18c], RZ, 0x5, P0 ;  /* 0x00006300773d7a11 */ /* 0x040fe200000f2cff */
[----:B------:R-:W-:Y:S02]  /*0550*/  IMAD.WIDE.U32 R52, R119, R52, c[0x0][0x208] ;  /* 0x0000820077347625 */ /* 0x000fe400078e0034 */
[----:B------:R1:W4:Y:S04]  /*0560*/  LDG.E.128 R40, [R62.64+0x10] ;  /* 0x000010043e287981 */ /* 0x000328000c1e1d00 */
[----:B------:R0:W4:Y:S04]  /*0570*/  LDG.E.128 R44, [R60.64] ;  /* 0x000000043c2c7981 */ /* 0x000128000c1e1d00 */
[----:B------:R1:W4:Y:S04]  /*0580*/  LDG.E R121, [R58.64] ;  /* 0x000000043a797981 */ /* 0x000328000c1e1900 */
[----:B------:R1:W4:Y:S04]  /*0590*/  LDG.E.128 R48, [R60.64+0x10] ;  /* 0x000010043c307981 */ /* 0x000328000c1e1d00 */
[----:B0-----:R-:W4:Y:S01]  /*05a0*/  LDG.E.128 R52, [R52.64] ;  /* 0x0000000434347981 */ /* 0x001f22000c1e1d00 */
[----:B------:R-:W-:-:S02]  /*05b0*/  ISETP.NE.U32.AND P0, PT, RZ, c[0x0][0x250], PT ;  /* 0x00009400ff007a0c */ /* 0x000fc40003f05070 */
[----:B------:R-:W-:Y:S02]  /*05c0*/  ISETP.NE.U32.AND P1, PT, RZ, c[0x0][0x218], PT ;  /* 0x00008600ff007a0c */ /* 0x000fe40003f25070 */
[----:B------:R-:W-:Y:S02]  /*05d0*/  ISETP.NE.AND.EX P0, PT, RZ, c[0x0][0x254], PT, P0 ;  /* 0x00009500ff007a0c */ /* 0x000fe40003f05300 */
[----:B------:R-:W-:Y:S01]  /*05e0*/  ISETP.NE.AND.EX P1, PT, RZ, c[0x0][0x21c], PT, P1 ;  /* 0x00008700ff007a0c */ /* 0x000fe20003f25310 */
[----:B-1----:R-:W-:Y:S01]  /*05f0*/  IMAD.SHL.U32 R62, R119, 0x8, RZ ;  /* 0x00000008773e7824 */ /* 0x002fe200078e00ff */
[----:B------:R-:W-:Y:S02]  /*0600*/  SHF.L.U32 R64, R120, 0x3, RZ ;  /* 0x0000000378407819 */ /* 0x000fe400000006ff */
[----:B------:R-:W-:Y:S02]  /*0610*/  SHF.R.U32.HI R63, RZ, 0x1d, R120 ;  /* 0x0000001dff3f7819 */ /* 0x000fe40000011678 */
[----:B------:R-:W-:-:S05]  /*0620*/  SHF.R.U32.HI R124, RZ, 0x1d, R119 ;  /* 0x0000001dff7c7819 */ /* 0x000fca0000011677 */
[----:B------:R-:W-:Y:S02]  /*0630*/  @P0 IADD3 R68, P2, R64, c[0x0][0x198], RZ ;  /* 0x0000660040440a10 */ /* 0x000fe40007f5e0ff */
[----:B------:R-:W-:Y:S02]  /*0640*/  @P0 IADD3 R66, P3, R62, c[0x0][0x198], RZ ;  /* 0x000066003e420a10 */ /* 0x000fe40007f7e0ff */
[----:B------:R-:W-:Y:S02]  /*0650*/  @P0 IADD3.X R69, R63, c[0x0][0x19c], RZ, P2, !PT ;  /* 0x000067003f450a10 */ /* 0x000fe400017fe4ff */
[----:B------:R-:W-:Y:S02]  /*0660*/  @P1 LEA R58, P2, R120, c[0x0][0x218], 0x5 ;  /* 0x00008600783a1a11 */ /* 0x000fe400078428ff */
        /* <DEDUP_REMOVED lines=17> */
[----:B--2---:R-:W-:Y:S01]  /*0780*/  FSEL R123, R123, RZ, !P2 ;  /* 0x000000ff7b7b7208 */ /* 0x004fe20005000000 */
[----:B---3--:R-:W-:-:S04]  /*0790*/  HADD2.F32 R59, -RZ, R37.H0_H0 ;  /* 0x20000025ff3b7230 */ /* 0x008fc80000004100 */
[C---:B----4-:R-:W-:Y:S01]  /*07a0*/  FADD.FTZ R58, -R123.reuse, R35 ;  /* 0x000000237b3a7221 */ /* 0x050fe20000010100 */
[--C-:B------:R-:W-:Y:S01]  /*07b0*/  HADD2.F32 R35, -RZ, R36.reuse.H0_H0 ;  /* 0x20000024ff237230 */ /* 0x100fe20000004100 */
[C---:B-1----:R-:W-:Y:S01]  /*07c0*/  FADD.FTZ R66, -R123.reuse, R32 ;  /* 0x000000207b427221 */ /* 0x042fe20000010100 */
[----:B------:R-:W-:Y:S01]  /*07d0*/  HADD2.F32 R126, -RZ, R37.H1_H1 ;  /* 0x30000025ff7e7230 */ /* 0x000fe20000004100 */
[C---:B------:R-:W-:Y:S01]  /*07e0*/  FADD.FTZ R130, -R123.reuse, R42 ;  /* 0x0000002a7b827221 */ /* 0x040fe20000010100 */
[----:B------:R-:W-:Y:S01]  /*07f0*/  HADD2.F32 R36, -RZ, R36.H1_H1 ;  /* 0x30000024ff247230 */ /* 0x000fe20000004100 */
[----:B------:R-:W-:Y:S01]  /*0800*/  FMUL.FTZ R42, R116, R35 ;  /* 0x00000023742a7220 */ /* 0x000fe20000410000 */
[--C-:B------:R-:W-:Y:S02]  /*0810*/  HADD2.F32 R37, -RZ, R38.reuse.H0_H0 ;  /* 0x20000026ff257230 */ /* 0x100fe40000004100 */
[----:B------:R-:W-:Y:S01]  /*0820*/  HADD2.F32 R128, -RZ, R38.H1_H1 ;  /* 0x30000026ff807230 */ /* 0x000fe20000004100 */
[----:B------:R-:W-:-:S02]  /*0830*/  FADD.FTZ R38, -R123, R41 ;  /* 0x000000297b267221 */ /* 0x000fc40000010100 */
[C---:B------:R-:W-:Y:S02]  /*0840*/  FADD.FTZ R124, -R123.reuse, R33 ;  /* 0x000000217b7c7221 */ /* 0x040fe40000010100 */
[----:B------:R-:W-:Y:S02]  /*0850*/  FADD.FTZ R142, -R123, R46 ;  /* 0x0000002e7b8e7221 */ /* 0x000fe40000010100 */
[----:B------:R-:W-:Y:S02]  /*0860*/  FMUL.FTZ R41, R121, R66 ;  /* 0x0000004279297220 */ /* 0x000fe40000410000 */
[C---:B------:R-:W-:Y:S02]  /*0870*/  FADD.FTZ R34, -R123.reuse, R34 ;  /* 0x000000227b227221 */ /* 0x040fe40000010100 */
[C---:B------:R-:W-:Y:S01]  /*0880*/  FADD.FTZ R40, -R123.reuse, R40 ;  /* 0x000000287b287221 */ /* 0x040fe20000010100 */
[----:B------:R-:W-:Y:S01]  /*0890*/  HADD2.F32 R146, -RZ, R53.H1_H1 ;  /* 0x30000035ff927230 */ /* 0x000fe20000004100 */
[----:B------:R-:W-:-:S02]  /*08a0*/  FADD.FTZ R132, -R123, R43 ;  /* 0x0000002b7b847221 */ /* 0x000fc40000010100 */
[C---:B------:R-:W-:Y:S02]  /*08b0*/  FADD.FTZ R136, -R123.reuse, R44 ;  /* 0x0000002c7b887221 */ /* 0x040fe40000010100 */
[C---:B------:R-:W-:Y:S02]  /*08c0*/  FADD.FTZ R138, -R123.reuse, R45 ;  /* 0x0000002d7b8a7221 */ /* 0x040fe40000010100 */
[C---:B------:R-:W-:Y:S02]  /*08d0*/  FADD.FTZ R144, -R123.reuse, R47 ;  /* 0x0000002f7b907221 */ /* 0x040fe40000010100 */
[C---:B0-----:R-:W-:Y:S02]  /*08e0*/  FADD.FTZ R68, -R123.reuse, R48 ;  /* 0x000000307b447221 */ /* 0x041fe40000010100 */
[C---:B------:R-:W-:Y:S02]  /*08f0*/  FADD.FTZ R46, -R123.reuse, R49 ;  /* 0x000000317b2e7221 */ /* 0x040fe40000010100 */
[----:B------:R-:W-:-:S02]  /*0900*/  FADD.FTZ R50, -R123, R50 ;  /* 0x000000327b327221 */ /* 0x000fc40000010100 */
[----:B------:R-:W-:Y:S01]  /*0910*/  FADD.FTZ R32, -R123, R51 ;  /* 0x000000337b207221 */ /* 0x000fe20000010100 */
[----:B------:R-:W-:Y:S01]  /*0920*/  HADD2.F32 R123, -RZ, R53.H0_H0 ;  /* 0x20000035ff7b7230 */ /* 0x000fe20000004100 */
[----:B------:R-:W-:Y:S01]  /*0930*/  FMUL.FTZ R44, R115, R36 ;  /* 0x00000024732c7220 */ /* 0x000fe20000410000 */
[--C-:B------:R-:W-:Y:S01]  /*0940*/  HADD2.F32 R33, -RZ, R55.reuse.H0_H0 ;  /* 0x20000037ff217230 */ /* 0x100fe20000004100 */
[----:B------:R-:W-:Y:S01]  /*0950*/  FADD.FTZ R53, RZ, R42 ;  /* 0x0000002aff357221 */ /* 0x000fe20000010000 */
[----:B------:R-:W-:Y:S01]  /*0960*/  HADD2.F32 R48, -RZ, R55.H1_H1 ;  /* 0x30000037ff307230 */ /* 0x000fe20000004100 */
[----:B------:R-:W-:Y:S01]  /*0970*/  FMUL.FTZ R43, R121, R124 ;  /* 0x0000007c792b7220 */ /* 0x000fe20000410000 */
[--C-:B------:R-:W-:Y:S01]  /*0980*/  HADD2.F32 R69, -RZ, R52.reuse.H0_H0 ;  /* 0x20000034ff457230 */ /* 0x100fe20000004100 */
[----:B------:R-:W-:Y:S01]  /*0990*/  FFMA.FTZ R55, R41, R42, RZ ;  /* 0x0000002a29377223 */ /* 0x000fe200000100ff */
[----:B------:R-:W-:Y:S01]  /*09a0*/  HADD2.F32 R140, -RZ, R52.H1_H1 ;  /* 0x30000034ff8c7230 */ /* 0x000fe20000004100 */
[----:B------:R-:W-:-:S02]  /*09b0*/  FMUL.FTZ R52, R121, R58 ;  /* 0x0000003a79347220 */ /* 0x000fc40000410000 */
[----:B------:R-:W-:Y:S02]  /*09c0*/  FMUL.FTZ R58, R114, R59 ;  /* 0x0000003b723a7220 */ /* 0x000fe40000410000 */
[----:B------:R-:W-:Y:S02]  /*09d0*/  FADD.FTZ R53, R53, R44 ;  /* 0x0000002c35357221 */ /* 0x000fe40000010000 */
[----:B------:R-:W-:Y:S02]  /*09e0*/  FMUL.FTZ R47, R121, R34 ;  /* 0x00000022792f7220 */ /* 0x000fe40000410000 */
[----:B------:R-:W-:Y:S01]  /*09f0*/  FFMA.FTZ R55, R43, R44, R55 ;  /* 0x0000002c2b377223 */ /* 0x000fe20000010037 */
[--C-:B------:R-:W-:Y:S01]  /*0a00*/  HADD2.F32 R67, -RZ, R39.reuse.H0_H0 ;  /* 0x20000027ff437230 */ /* 0x100fe20000004100 */
        /* <DEDUP_REMOVED lines=23> */
[----:B------:R-:W-:Y:S02]  /*0b80*/  FADD.FTZ R126, R59, R36 ;  /* 0x000000243b7e7221 */ /* 0x000fe40000010000 */
[----:B------:R-:W-:Y:S02]  /*0b90*/  FMUL.FTZ R34, R121, R38 ;  /* 0x0000002679227220 */ /* 0x000fe40000410000 */
[----:B------:R-:W-:Y:S02]  /*0ba0*/  FFMA.FTZ R67, R35, R36, R67 ;  /* 0x0000002423437223 */ /* 0x000fe40000010043 */
[----:B------:R-:W-:-:S02]  /*0bb0*/  FADD.FTZ R59, R126, R37 ;  /* 0x000000257e3b7221 */ /* 0x000fc40000010000 */
[----:B------:R-:W-:Y:S02]  /*0bc0*/  FFMA.FTZ R67, R34, R37, R67 ;  /* 0x0000002522437223 */ /* 0x000fe40000010043 */
[----:B------:R-:W-:Y:S02]  /*0bd0*/  FADD.FTZ R89, R128, R89 ;  /* 0x0000005980597221 */ /* 0x000fe40000010000 */
[----:B------:R-:W-:Y:S02]  /*0be0*/  FFMA.FTZ R73, R34, R128, R73 ;  /* 0x0000008022497223 */ /* 0x000fe40000010049 */
[----:B------:R-:W-:Y:S02]  /*0bf0*/  FMUL.FTZ R49, R121, R136 ;  /* 0x0000008879317220 */ /* 0x000fe40000410000 */
[----:B------:R-:W-:Y:S02]  /*0c00*/  FMUL.FTZ R45, R109, R134 ;  /* 0x000000866d2d7220 */ /* 0x000fe40000410000 */
[----:B------:R-:W-:Y:S01]  /*0c10*/  FADD.FTZ R128, R59, R40 ;  /* 0x000000283b807221 */ /* 0x000fe20000010000 */
[--C-:B------:R-:W-:Y:S01]  /*0c20*/  HADD2.F32 R61, -RZ, R54.reuse.H0_H0 ;  /* 0x20000036ff3d7230 */ /* 0x100fe20000004100 */
[----:B------:R-:W-:Y:S01]  /*0c30*/  FMUL.FTZ R38, R121, R132 ;  /* 0x0000008479267220 */ /* 0x000fe20000410000 */
[----:B------:R-:W-:Y:S01]  /*0c40*/  HADD2.F32 R60, -RZ, R54.H1_H1 ;  /* 0x30000036ff3c7230 */ /* 0x000fe20000004100 */
[----:B------:R-:W-:-:S02]  /*0c50*/  FFMA.FTZ R67, R39, R40, R67 ;  /* 0x0000002827437223 */ /* 0x000fc40000010043 */
[----:B------:R-:W-:Y:S02]  /*0c60*/  FADD.FTZ R94, R69, R94 ;  /* 0x0000005e455e7221 */ /* 0x000fe40000010000 */
[-C--:B------:R-:W-:Y:S02]  /*0c70*/  FFMA.FTZ R78, R49, R69.reuse, R78 ;  /* 0x00000045314e7223 */ /* 0x080fe4000001004e */
[----:B------:R-:W-:Y:S02]  /*0c80*/  FMUL.FTZ R54, R108, R69 ;  /* 0x000000456c367220 */ /* 0x000fe40000410000 */
[----:B------:R-:W-:Y:S02]  /*0c90*/  FADD.FTZ R69, R128, R45 ;  /* 0x0000002d80457221 */ /* 0x000fe40000010000 */
[----:B------:R-:W-:Y:S02]  /*0ca0*/  FFMA.FTZ R67, R38, R45, R67 ;  /* 0x0000002d26437223 */ /* 0x000fe40000010043 */
[----:B------:R-:W-:-:S02]  /*0cb0*/  FMUL.FTZ R53, R107, R140 ;  /* 0x0000008c6b357220 */ /* 0x000fc40000410000 */
[----:B------:R-:W-:Y:S02]  /*0cc0*/  FADD.FTZ R128, R69, R54 ;  /* 0x0000003645807221 */ /* 0x000fe40000010000 */
[----:B------:R-:W-:Y:S02]  /*0cd0*/  FMUL.FTZ R66, R121, R138 ;  /* 0x0000008a79427220 */ /* 0x000fe40000410000 */
[----:B------:R-:W-:Y:S02]  /*0ce0*/  FFMA.FTZ R67, R49, R54, R67 ;  /* 0x0000003631437223 */ /* 0x000fe40000010043 */
[----:B------:R-:W-:Y:S02]  /*0cf0*/  FMUL.FTZ R124, R106, R123 ;  /* 0x0000007b6a7c7220 */ /* 0x000fe40000410000 */
[----:B------:R-:W-:Y:S02]  /*0d00*/  FADD.FTZ R69, R128, R53 ;  /* 0x0000003580457221 */ /* 0x000fe40000010000 */
[----:B------:R-:W-:-:S02]  /*0d10*/  FMUL.FTZ R55, R121, R142 ;  /* 0x0000008e79377220 */ /* 0x000fc40000410000 */
[----:B------:R-:W-:Y:S02]  /*0d20*/  FFMA.FTZ R67, R66, R53, R67 ;  /* 0x0000003542437223 */ /* 0x000fe40000010043 */
[C---:B------:R-:W-:Y:S02]  /*0d30*/  FMUL.FTZ R68, R121.reuse, R68 ;  /* 0x0000004479447220 */ /* 0x040fe40000410000 */
[----:B------:R-:W-:Y:S02]  /*0d40*/  FMUL.FTZ R46, R121, R46 ;  /* 0x0000002e792e7220 */ /* 0x000fe40000410000 */
[----:B------:R-:W-:Y:S02]  /*0d50*/  FADD.FTZ R128, R69, R124 ;  /* 0x0000007c45807221 */ /* 0x000fe40000010000 */
[----:B------:R-:W-:Y:S02]  /*0d60*/  FMUL.FTZ R126, R121, R144 ;  /* 0x00000090797e7220 */ /* 0x000fe40000410000 */
[----:B------:R-:W-:-:S02]  /*0d70*/  FMUL.FTZ R59, R105, R146 ;  /* 0x00000092693b7220 */ /* 0x000fc40000410000 */
[----:B------:R-:W-:Y:S02]  /*0d80*/  FFMA.FTZ R69, R55, R124, R67 ;  /* 0x0000007c37457223 */ /* 0x000fe40000010043 */
        /* <DEDUP_REMOVED lines=34> */
.L_x_1307:
        /* <DEDUP_REMOVED lines=18> */
.L_x_1308:
[----:B--2---:R-:W-:Y:S01]  /*10d0*/  FADD.FTZ R130, R130, R127 ;  /* 0x0000007f82827221 */ /* 0x004fe20000010000 */
[----:B------:R-:W-:Y:S01]  /*10e0*/  ISETP.NE.U32.AND P1, PT, RZ, c[0x0][0x218], PT ;  /* 0x00008600ff007a0c */ /* 0x000fe20003f25070 */
[----:B-1----:R-:W-:Y:S01]  /*10f0*/  FADD.FTZ R32, R32, R129 ;  /* 0x0000008120207221 */ /* 0x002fe20000010000 */
[----:B-----5:R-:W-:Y:S01]  /*1100*/  @P0 MOV R33, R2 ;  /* 0x0000000200210202 */ /* 0x020fe20000000f00 */
[----:B------:R-:W-:Y:S01]  /*1110*/  FMUL.FTZ R130, R130, c[0x0][0x1e0] ;  /* 0x0000780082827a20 */ /* 0x000fe20000410000 */
[----:B------:R-:W-:Y:S01]  /*1120*/  ISETP.NE.AND.EX P1, PT, RZ, c[0x0][0x21c], PT, P1 ;  /* 0x00008700ff007a0c */ /* 0x000fe20003f25310 */
[----:B------:R-:W-:Y:S01]  /*1130*/  FMUL.FTZ R48, R32, c[0x0][0x1e0] ;  /* 0x0000780020307a20 */ /* 0x000fe20000410000 */
[----:B------:R-:W-:Y:S02]  /*1140*/  @P0 LOP3.LUT P4, RZ, R33, 0xff, RZ, 0xc0, !PT ;  /* 0x000000ff21ff0812 */ /* 0x000fe4000788c0ff */
[----:B0-----:R-:W-:Y:S02]  /*1150*/  FSEL R127, R130, RZ, !P2 ;  /* 0x000000ff827f7208 */ /* 0x001fe40005000000 */
[----:B------:R-:W-:-:S02]  /*1160*/  MOV R32, R64 ;  /* 0x0000004000207202 */ /* 0x000fc40000000f00 */
[----:B------:R-:W-:Y:S01]  /*1170*/  LOP3.LUT P5, RZ, R64, 0xff00, RZ, 0xc0, !PT ;  /* 0x0000ff0040ff7812 */ /* 0x000fe200078ac0ff */
[-CC-:B------:R-:W-:Y:S01]  /*1180*/  FFMA.FTZ R41, R41, R48.reuse, R127.reuse ;  /* 0x0000003029297223 */ /* 0x180fe2000001007f */
[----:B------:R-:W-:Y:S01]  /*1190*/  LOP3.LUT P3, RZ, R32, 0xff, RZ, 0xc0, !PT ;  /* 0x000000ff20ff7812 */ /* 0x000fe2000786c0ff */
[-C--:B------:R-:W-:Y:S01]  /*11a0*/  FFMA.FTZ R43, R43, R48.reuse, R127 ;  /* 0x000000302b2b7223 */ /* 0x080fe2000001007f */
[----:B------:R-:W-:Y:S01]  /*11b0*/  LOP3.LUT P6, RZ, R64, 0xff0000, RZ, 0xc0, !PT ;  /* 0x00ff000040ff7812 */ /* 0x000fe200078cc0ff */
[----:B------:R-:W-:Y:S01]  /*11c0*/  FADD.FTZ R42, R42, -R41 ;  /* 0x800000292a2a7221 */ /* 0x000fe20000010000 */
[----:B------:R-:W-:Y:S01]  /*11d0*/  @P0 LOP3.LUT P2, RZ, R2, 0xff00, RZ, 0xc0, !PT ;  /* 0x0000ff0002ff0812 */ /* 0x000fe2000784c0ff */
[----:B------:R-:W-:Y:S02]  /*11e0*/  FFMA.FTZ R52, R52, R48, R127 ;  /* 0x0000003034347223 */ /* 0x000fe4000001007f */
[----:B------:R-:W-:Y:S02]  /*11f0*/  FMUL.FTZ R33, R121, R42 ;  /* 0x0000002a79217220 */ /* 0x000fe40000410000 */
[----:B------:R-:W-:-:S02]  /*1200*/  FADD.FTZ R42, R44, -R43 ;  /* 0x8000002b2c2a7221 */ /* 0x000fc40000010000 */
[----:B------:R-:W-:Y:S02]  /*1210*/  FADD.FTZ R52, R51, -R52 ;  /* 0x8000003433347221 */ /* 0x000fe40000010000 */
[----:B------:R-:W-:Y:S02]  /*1220*/  FMUL.FTZ R42, R121, R42 ;  /* 0x0000002a792a7220 */ /* 0x000fe40000410000 */
[----:B------:R-:W-:Y:S02]  /*1230*/  FFMA.FTZ R47, R47, R48, R127 ;  /* 0x000000302f2f7223 */ /* 0x000fe4000001007f */
[----:B------:R-:W-:Y:S02]  /*1240*/  @P1 FADD.FTZ R33, R4, R33 ;  /* 0x0000002104211221 */ /* 0x000fe40000010000 */
[----:B------:R-:W-:Y:S02]  /*1250*/  @P1 FADD.FTZ R42, R5, R42 ;  /* 0x0000002a052a1221 */ /* 0x000fe40000010000 */
[----:B------:R-:W-:-:S02]  /*1260*/  FMUL.FTZ R132, R121, R52 ;  /* 0x0000003479847220 */ /* 0x000fc40000410000 */
[----:B------:R-:W-:Y:S02]  /*1270*/  FADD.FTZ R58, R58, -R47 ;  /* 0x8000002f3a3a7221 */ /* 0x000fe40000010000 */
[----:B------:R-:W-:Y:S02]  /*1280*/  FMUL.FTZ R32, R33, c[0x0][0x1e8] ;  /* 0x00007a0021207a20 */ /* 0x000fe40000410000 */
[----:B------:R-:W-:Y:S02]  /*1290*/  FMUL.FTZ R41, R42, c[0x0][0x1e8] ;  /* 0x00007a002a297a20 */ /* 0x000fe40000410000 */
[----:B------:R-:W-:Y:S01]  /*12a0*/  @P1 FADD.FTZ R132, R7, R132 ;  /* 0x0000008407841221 */ /* 0x000fe20000010000 */
[C---:B------:R-:W-:Y:S01]  /*12b0*/  FSEL R125, R32.reuse, RZ, P3 ;  /* 0x000000ff207d7208 */ /* 0x040fe20001800000 */
[----:B------:R-:W-:Y:S01]  /*12c0*/  FMUL.FTZ R43, R121, R58 ;  /* 0x0000003a792b7220 */ /* 0x000fe20000410000 */
[----:B------:R-:W-:Y:S01]  /*12d0*/  @P0 FSEL R58, R32, RZ, P4 ;  /* 0x000000ff203a0208 */ /* 0x000fe20002000000 */
[-CC-:B------:R-:W-:Y:S01]  /*12e0*/  FFMA.FTZ R35, R35, R48.reuse, R127.reuse ;  /* 0x0000003023237223 */ /* 0x180fe2000001007f */
[----:B------:R-:W-:Y:S01]  /*12f0*/  LOP3.LUT P4, RZ, R64, 0xff000000, RZ, 0xc0, !PT ;  /* 0xff00000040ff7812 */ /* 0x000fe2000788c0ff */
[----:B------:R-:W-:Y:S01]  /*1300*/  FMUL.FTZ R64, R132, c[0x0][0x1e8] ;  /* 0x00007a0084407a20 */ /* 0x000fe20000410000 */
[----:B------:R-:W-:Y:S01]  /*1310*/  FSEL R128, R41, RZ, P5 ;  /* 0x000000ff29807208 */ /* 0x000fe20002800000 */
[----:B------:R-:W-:Y:S01]  /*1320*/  FFMA.FTZ R34, R34, R48, R127 ;  /* 0x0000003022227223 */ /* 0x000fe2000001007f */
[----:B------:R-:W-:Y:S01]  /*1330*/  @P0 LOP3.LUT P5, RZ, R2, 0xff000000, RZ, 0xc0, !PT ;  /* 0xff00000002ff0812 */ /* 0x000fe200078ac0ff */
[----:B------:R-:W-:Y:S01]  /*1340*/  FADD.FTZ R36, R36, -R35 ;  /* 0x8000002324247221 */ /* 0x000fe20000010000 */
[----:B------:R-:W-:Y:S01]  /*1350*/  MOV R32, R62 ;  /* 0x0000003e00207202 */ /* 0x000fe20000000f00 */
[----:B------:R-:W-:Y:S01]  /*1360*/  FFMA.FTZ R35, R39, R48, R127 ;  /* 0x0000003027237223 */ /* 0x000fe2000001007f */
[C---:B------:R-:W-:Y:S01]  /*1370*/  FSEL R130, R64.reuse, RZ, P4 ;  /* 0x000000ff40827208 */ /* 0x040fe20002000000 */
[----:B------:R-:W-:Y:S01]  /*1380*/  FADD.FTZ R34, R37, -R34 ;  /* 0x8000002225227221 */ /* 0x000fe20000010000 */
[----:B------:R-:W-:Y:S01]  /*1390*/  @P0 FSEL R64, R64, RZ, P5 ;  /* 0x000000ff40400208 */ /* 0x000fe20002800000 */
[----:B------:R-:W-:Y:S01]  /*13a0*/  FMUL.FTZ R39, R121, R36 ;  /* 0x0000002479277220 */ /* 0x000fe20000410000 */
[----:B------:R-:W-:Y:S01]  /*13b0*/  LOP3.LUT P5, RZ, R32, 0xff, RZ, 0xc0, !PT ;  /* 0x000000ff20ff7812 */ /* 0x000fe200078ac0ff */
[----:B------:R-:W-:Y:S01]  /*13c0*/  @P1 FADD.FTZ R43, R6, R43 ;  /* 0x0000002b062b1221 */ /* 0x000fe20000010000 */
[----:B------:R-:W-:Y:S01]  /*13d0*/  @P0 FSEL R52, R41, RZ, P2 ;  /* 0x000000ff29340208 */ /* 0x000fe20001000000 */
[----:B------:R-:W-:Y:S01]  /*13e0*/  FADD.FTZ R32, R40, -R35 ;  /* 0x8000002328207221 */ /* 0x000fe20000010000 */
[----:B------:R-:W-:Y:S01]  /*13f0*/  LOP3.LUT P2, RZ, R65, 0xff, RZ, 0xc0, !PT ;  /* 0x000000ff41ff7812 */ /* 0x000fe2000784c0ff */
[----:B------:R-:W-:Y:S01]  /*1400*/  FMUL.FTZ R40, R121, R34 ;  /* 0x0000002279287220 */ /* 0x000fe20000410000 */
[----:B------:R-:W-:Y:S01]  /*1410*/  @P0 LOP3.LUT P3, RZ, R2, 0xff0000, RZ, 0xc0, !PT ;  /* 0x00ff000002ff0812 */ /* 0x000fe2000786c0ff */
[----:B------:R-:W-:Y:S01]  /*1420*/  FFMA.FTZ R66, R66, R48, R127 ;  /* 0x0000003042427223 */ /* 0x000fe2000001007f */
[----:B------:R-:W-:Y:S01]  /*1430*/  LOP3.LUT P4, RZ, R65, 0xff000000, RZ, 0xc0, !PT ;  /* 0xff00000041ff7812 */ /* 0x000fe2000788c0ff */
[----:B------:R-:W-:Y:S01]  /*1440*/  @P1 FADD.FTZ R39, R8, R39 ;  /* 0x0000002708271221 */ /* 0x000fe20000010000 */
[----:B------:R-:W-:Y:S01]  /*1450*/  @P0 F2FP.PACK_AB R58, RZ, R58 ;  /* 0x0000003aff3a023e */ /* 0x000fe200000000ff */
[----:B------:R-:W-:Y:S01]  /*1460*/  FMUL.FTZ R51, R43, c[0x0][0x1e8] ;  /* 0x00007a002b337a20 */ /* 0x000fe20000410000 */
[----:B------:R-:W-:Y:S01]  /*1470*/  @P0 F2FP.PACK_AB R52, RZ, R52 ;  /* 0x00000034ff34023e */ /* 0x000fe200000000ff */
[--C-:B------:R-:W-:Y:S01]  /*1480*/  FFMA.FTZ R38, R38, R48, R127.reuse ;  /* 0x0000003026267223 */ /* 0x100fe2000001007f */
[----:B------:R-:W-:Y:S01]  /*1490*/  @P0 F2FP.PACK_AB R64, RZ, R64 ;  /* 0x00000040ff40023e */ /* 0x000fe200000000ff */
[----:B------:R-:W-:Y:S01]  /*14a0*/  @P1 FADD.FTZ R40, R9, R40 ;  /* 0x0000002809281221 */ /* 0x000fe20000010000 */
[----:B------:R-:W-:Y:S01]  /*14b0*/  FSEL R41, R51, RZ, P6 ;  /* 0x000000ff33297208 */ /* 0x000fe20003000000 */
[----:B------:R-:W-:Y:S01]  /*14c0*/  FADD.FTZ R66, R53, -R66 ;  /* 0x8000004235427221 */ /* 0x000fe20000010000 */
[----:B------:R-:W-:Y:S01]  /*14d0*/  LOP3.LUT P6, RZ, R65, 0xff00, RZ, 0xc0, !PT ;  /* 0x0000ff0041ff7812 */ /* 0x000fe200078cc0ff */
[-CC-:B------:R-:W-:Y:S01]  /*14e0*/  FFMA.FTZ R68, R68, R48.reuse, R127.reuse ;  /* 0x0000003044447223 */ /* 0x180fe2000001007f */
[----:B------:R-:W-:Y:S01]  /*14f0*/  @P0 FSEL R51, R51, RZ, P3 ;  /* 0x000000ff33330208 */ /* 0x000fe20001800000 */
[----:B------:R-:W-:Y:S01]  /*1500*/  FMUL.FTZ R53, R39, c[0x0][0x1e8] ;  /* 0x00007a0027357a20 */ /* 0x000fe20000410000 */
[----:B------:R-:W-:Y:S01]  /*1510*/  LOP3.LUT P3, RZ, R65, 0xff0000, RZ, 0xc0, !PT ;  /* 0x00ff000041ff7812 */ /* 0x000fe2000786c0ff */
[----:B------:R-:W-:Y:S01]  /*1520*/  FADD.FTZ R38, R45, -R38 ;  /* 0x800000262d267221 */ /* 0x000fe20000010000 */
[----:B------:R-:W-:Y:S01]  /*1530*/  F2FP.PACK_AB R41, R130, R41 ;  /* 0x000000298229723e */ /* 0x000fe200000000ff */
[-CC-:B------:R-:W-:Y:S01]  /*1540*/  FFMA.FTZ R49, R49, R48.reuse, R127.reuse ;  /* 0x0000003031317223 */ /* 0x180fe2000001007f */
[----:B------:R-:W-:Y:S01]  /*1550*/  @P0 F2FP.PACK_AB R51, RZ, R51 ;  /* 0x00000033ff33023e */ /* 0x000fe200000000ff */
[----:B------:R-:W-:Y:S01]  /*1560*/  FMUL.FTZ R45, R40, c[0x0][0x1e8] ;  /* 0x00007a00282d7a20 */ /* 0x000fe20000410000 */
[----:B------:R-:W-:Y:S01]  /*1570*/  @P0 PRMT R28, R58, 0x7610, R28 ;  /* 0x000076103a1c0816 */ /* 0x000fe2000000001c */
[----:B------:R-:W-:Y:S01]  /*1580*/  FFMA.FTZ R55, R55, R48, R127 ;  /* 0x0000003037377223 */ /* 0x000fe2000001007f */
[----:B------:R-:W-:Y:S01]  /*1590*/  @P0 PRMT R29, R51, 0x7610, R29 ;  /* 0x00007610331d0816 */ /* 0x000fe2000000001d */
[----:B------:R-:W-:Y:S01]  /*15a0*/  FADD.FTZ R36, R61, -R68 ;  /* 0x800000443d247221 */ /* 0x000fe20000010000 */
[----:B------:R-:W-:Y:S01]  /*15b0*/  FSEL R68, R53, RZ, P2 ;  /* 0x000000ff35447208 */ /* 0x000fe20001000000 */
[----:B------:R-:W-:Y:S01]  /*15c0*/  FMUL.FTZ R37, R121, R32 ;  /* 0x0000002079257220 */ /* 0x000fe20000410000 */
[----:B------:R-:W-:Y:S01]  /*15d0*/  @P0 LOP3.LUT P2, RZ, R3, 0xff, RZ, 0xc0, !PT ;  /* 0x000000ff03ff0812 */ /* 0x000fe2000784c0ff */
[----:B------:R-:W-:Y:S01]  /*15e0*/  FADD.FTZ R54, R54, -R49 ;  /* 0x8000003136367221 */ /* 0x000fe20000010000 */
[----:B------:R-:W-:Y:S01]  /*15f0*/  FSEL R131, R45, RZ, P6 ;  /* 0x000000ff2d837208 */ /* 0x000fe20003000000 */
[-C--:B------:R-:W-:Y:S01]  /*1600*/  FFMA.FTZ R69, R69, R48.reuse, R127 ;  /* 0x0000003045457223 */ /* 0x080fe2000001007f */
[----:B------:R-:W-:Y:S01]  /*1610*/  @P0 LOP3.LUT P6, RZ, R3, 0xff00, RZ, 0xc0, !PT ;  /* 0x0000ff0003ff0812 */ /* 0x000fe200078cc0ff */
[----:B------:R-:W-:Y:S01]  /*1620*/  FADD.FTZ R34, R124, -R55 ;  /* 0x800000377c227221 */ /* 0x000fe20000010000 */
[----:B------:R-:W-:Y:S01]  /*1630*/  @P0 FSEL R53, R53, RZ, P2 ;  /* 0x000000ff35350208 */ /* 0x000fe20001000000 */
[-CC-:B------:R-:W-:Y:S01]  /*1640*/  FFMA.FTZ R126, R126, R48.reuse, R127.reuse ;  /* 0x000000307e7e7223 */ /* 0x180fe2000001007f */
[----:B------:R-:W-:Y:S01]  /*1650*/  ISETP.NE.U32.AND P2, PT, RZ, c[0x0][0x258], PT ;  /* 0x00009600ff007a0c */ /* 0x000fe20003f45070 */
[-CC-:B------:R-:W-:Y:S01]  /*1660*/  FFMA.FTZ R46, R46, R48.reuse, R127.reuse ;  /* 0x000000302e2e7223 */ /* 0x180fe2000001007f */
[----:B------:R-:W-:Y:S01]  /*1670*/  @P0 F2FP.PACK_AB R53, RZ, R53 ;  /* 0x00000035ff35023e */ /* 0x000fe200000000ff */
[----:B------:R-:W-:Y:S01]  /*1680*/  FFMA.FTZ R123, R123, R48, R127 ;  /* 0x000000307b7b7223 */ /* 0x000fe2000001007f */
[----:B------:R-:W-:Y:S01]  /*1690*/  ISETP.NE.AND.EX P2, PT, RZ, c[0x0][0x25c], PT, P2 ;  /* 0x00009700ff007a0c */ /* 0x000fe20003f45320 */
[----:B------:R-:W-:Y:S01]  /*16a0*/  FMUL.FTZ R124, R121, R38 ;  /* 0x00000026797c7220 */ /* 0x000fe20000410000 */
[----:B------:R-:W-:Y:S01]  /*16b0*/  SHF.L.U32 R48, R120, 0x4, RZ ;  /* 0x0000000478307819 */ /* 0x000fe200000006ff */
[----:B------:R-:W-:Y:S01]  /*16c0*/  @P1 FADD.FTZ R37, R10, R37 ;  /* 0x000000250a251221 */ /* 0x000fe20000010000 */
[----:B------:R-:W-:Y:S01]  /*16d0*/  @P0 PRMT R30, R53, 0x7610, R30 ;  /* 0x00007610351e0816 */ /* 0x000fe2000000001e */
[----:B------:R-:W-:Y:S01]  /*16e0*/  FMUL.FTZ R35, R121, R54 ;  /* 0x0000003679237220 */ /* 0x000fe20000410000 */
[----:B------:R-:W-:Y:S01]  /*16f0*/  @P0 PRMT R28, R28, 0x5410, R52 ;  /* 0x000054101c1c0816 */ /* 0x000fe20000000034 */
[----:B------:R-:W-:Y:S01]  /*1700*/  FADD.FTZ R50, R50, -R69 ;  /* 0x8000004532327221 */ /* 0x000fe20000010000 */
[----:B------:R-:W-:Y:S01]  /*1710*/  @P0 FSEL R69, R45, RZ, P6 ;  /* 0x000000ff2d450208 */ /* 0x000fe20003000000 */
[----:B------:R-:W-:Y:S01]  /*1720*/  FADD.FTZ R126, R59, -R126 ;  /* 0x8000007e3b7e7221 */ /* 0x000fe20000010000 */
[----:B------:R-:W-:Y:S01]  /*1730*/  @P0 LOP3.LUT P6, RZ, R3, 0xff0000, RZ, 0xc0, !PT ;  /* 0x00ff000003ff0812 */ /* 0x000fe200078cc0ff */
[----:B------:R-:W-:Y:S01]  /*1740*/  FADD.FTZ R46, R67, -R46 ;  /* 0x8000002e432e7221 */ /* 0x000fe20000010000 */
[----:B------:R-:W-:Y:S01]  /*1750*/  @P0 F2FP.PACK_AB R69, RZ, R69 ;  /* 0x00000045ff45023e */ /* 0x000fe200000000ff */
[----:B------:R-:W-:Y:S01]  /*1760*/  FADD.FTZ R44, R60, -R123 ;  /* 0x8000007b3c2c7221 */ /* 0x000fe20000010000 */
[----:B------:R-:W-:Y:S01]  /*1770*/  @P0 PRMT R29, R29, 0x5410, R64 ;  /* 0x000054101d1d0816 */ /* 0x000fe20000000040 */
[----:B------:R-:W-:Y:S01]  /*1780*/  FMUL.FTZ R32, R37, c[0x0][0x1e8] ;  /* 0x00007a0025207a20 */ /* 0x000fe20000410000 */
[----:B------:R-:W-:Y:S01]  /*1790*/  @P0 PRMT R30, R30, 0x5410, R69 ;  /* 0x000054101e1e0816 */ /* 0x000fe20000000045 */
[----:B------:R-:W-:-:S02]  /*17a0*/  @P1 FADD.FTZ R124, R11, R124 ;  /* 0x0000007c0b7c1221 */ /* 0x000fc40000010000 */
[----:B------:R-:W-:Y:S01]  /*17b0*/  @P1 FADD.FTZ R35, R12, R35 ;  /* 0x000000230c231221 */ /* 0x000fe20000010000 */
[C---:B------:R-:W-:Y:S01]  /*17c0*/  FSEL R133, R32.reuse, RZ, P3 ;  /* 0x000000ff20857208 */ /* 0x040fe20001800000 */
[C---:B------:R-:W-:Y:S01]  /*17d0*/  FMUL.FTZ R60, R121.reuse, R66 ;  /* 0x00000042793c7220 */ /* 0x040fe20000410000 */
[----:B------:R-:W-:Y:S01]  /*17e0*/  ISETP.NE.U32.AND P3, PT, RZ, c[0x0][0x258], PT ;  /* 0x00009600ff007a0c */ /* 0x000fe20003f65070 */
[C---:B------:R-:W-:Y:S02]  /*17f0*/  FMUL.FTZ R127, R121.reuse, R34 ;  /* 0x00000022797f7220 */ /* 0x040fe40000410000 */
[C---:B------:R-:W-:Y:S01]  /*1800*/  FMUL.FTZ R126, R121.reuse, R126 ;  /* 0x0000007e797e7220 */ /* 0x040fe20000410000 */
[----:B------:R-:W-:Y:S01]  /*1810*/  ISETP.NE.AND.EX P3, PT, RZ, c[0x0][0x25c], PT, P3 ;  /* 0x00009700ff007a0c */ /* 0x000fe20003f65330 */
[C---:B------:R-:W-:Y:S02]  /*1820*/  FMUL.FTZ R67, R121.reuse, R36 ;  /* 0x0000002479437220 */ /* 0x040fe40000410000 */
[----:B------:R-:W-:Y:S01]  /*1830*/  FMUL.FTZ R66, R121, R46 ;  /* 0x0000002e79427220 */ /* 0x000fe20000410000 */
[----:B------:R-:W-:Y:S01]  /*1840*/  SEL R34, R43, R22, P3 ;  /* 0x000000162b227207 */ /* 0x000fe20001800000 */
[----:B------:R-:W-:Y:S01]  /*1850*/  FMUL.FTZ R129, R121, R50 ;  /* 0x0000003279817220 */ /* 0x000fe20000410000 */
[----:B------:R-:W-:Y:S01]  /*1860*/  SEL R38, R37, R26, P3 ;  /* 0x0000001a25267207 */ /* 0x000fe20001800000 */
[----:B------:R-:W-:Y:S01]  /*1870*/  FMUL.FTZ R134, R121, R44 ;  /* 0x0000002c79867220 */ /* 0x000fe20000410000 */
[----:B------:R-:W-:Y:S01]  /*1880*/  @P0 FSEL R121, R32, RZ, P6 ;  /* 0x000000ff20790208 */ /* 0x000fe20003000000 */
[----:B------:R-:W-:Y:S01]  /*1890*/  FMUL.FTZ R123, R124, c[0x0][0x1e8] ;  /* 0x00007a007c7b7a20 */ /* 0x000fe20000410000 */
[----:B------:R-:W-:Y:S01]  /*18a0*/  @P0 LOP3.LUT P6, RZ, R3, 0xff000000, RZ, 0xc0, !PT ;  /* 0xff00000003ff0812 */ /* 0x000fe200078cc0ff */
[----:B------:R-:W-:Y:S01]  /*18b0*/  FMUL.FTZ R59, R35, c[0x0][0x1e8] ;  /* 0x00007a00233b7a20 */ /* 0x000fe20000410000 */
[----:B------:R-:W-:Y:S01]  /*18c0*/  SHF.R.U32.HI R32, RZ, 0x1c, R120 ;  /* 0x0000001cff207819 */ /* 0x000fe20000011678 */
[----:B------:R-:W-:Y:S01]  /*18d0*/  @P1 FADD.FTZ R127, R14, R127 ;  /* 0x0000007f0e7f1221 */ /* 0x000fe20000010000 */
[----:B------:R-:W-:Y:S01]  /*18e0*/  FSEL R136, R123, RZ, P4 ;  /* 0x000000ff7b887208 */ /* 0x000fe20002000000 */
        /* <DEDUP_REMOVED lines=9> */
[----:B------:R-:W-:Y:S01]  /*1980*/  @P2 LEA R44, P4, R120, c[0x0][0x258], 0x5 ;  /* 0x00009600782c2a11 */ /* 0x000fe200078828ff */
[----:B------:R-:W-:Y:S01]  /*1990*/  @P1 FADD.FTZ R134, R19, R134 ;  /* 0x0000008613861221 */ /* 0x000fe20000010000 */
[C---:B------:R-:W-:Y:S01]  /*19a0*/  IADD3.X R47, R32.reuse, c[0x0][0x24c], RZ, P6, !PT ;  /* 0x00009300202f7a10 */ /* 0x040fe200037fe4ff */
[----:B------:R-:W-:Y:S01]  /*19b0*/  @P0 IMAD.MOV.U32 R43, RZ, RZ, R56 ;  /* 0x000000ffff2b0224 */ /* 0x000fe200078e0038 */
[----:B------:R-:W-:Y:S01]  /*19c0*/  @P0 IADD3.X R49, R32, c[0x0][0x254], RZ, P5, !PT ;  /* 0x0000950020310a10 */ /* 0x000fe20002ffe4ff */
[----:B------:R-:W-:Y:S01]  /*19d0*/  FMUL.FTZ R55, R127, c[0x0][0x1e8] ;  /* 0x00007a007f377a20 */ /* 0x000fe20000410000 */
[-C--:B------:R-:W-:Y:S01]  /*19e0*/  @P2 SEL R32, R33, R20.reuse, P3 ;  /* 0x0000001421202207 */ /* 0x080fe20001800000 */
[----:B------:R-:W-:Y:S01]  /*19f0*/  FMUL.FTZ R54, R126, c[0x0][0x1e8] ;  /* 0x00007a007e367a20 */ /* 0x000fe20000410000 */
[----:B------:R-:W-:Y:S01]  /*1a00*/  SEL R20, R35, R20, P3 ;  /* 0x0000001423147207 */ /* 0x000fe20001800000 */
[----:B------:R-:W-:Y:S01]  /*1a10*/  FMUL.FTZ R50, R129, c[0x0][0x1e8] ;  /* 0x00007a0081327a20 */ /* 0x000fe20000410000 */
[----:B------:R-:W-:-:S02]  /*1a20*/  SEL R36, R39, R24, P3 ;  /* 0x0000001827247207 */ /* 0x000fc40001800000 */
[----:B------:R-:W-:Y:S02]  /*1a30*/  SEL R35, R132, R23, P3 ;  /* 0x0000001784237207 */ /* 0x000fe40001800000 */
[----:B------:R-:W-:Y:S02]  /*1a40*/  SEL R33, R42, R21, P3 ;  /* 0x000000152a217207 */ /* 0x000fe40001800000 */
[----:B------:R-:W-:Y:S02]  /*1a50*/  SEL R37, R40, R25, P3 ;  /* 0x0000001928257207 */ /* 0x000fe40001800000 */
[----:B------:R-:W-:Y:S02]  /*1a60*/  SEL R39, R124, R27, P3 ;  /* 0x0000001b7c277207 */ /* 0x000fe40001800000 */
[----:B------:R-:W-:Y:S02]  /*1a70*/  @P2 LEA.HI.X R45, R120, c[0x0][0x25c], RZ, 0x5, P4 ;  /* 0x00009700782d2a11 */ /* 0x000fe400020f2cff */
[----:B------:R-:W-:-:S02]  /*1a80*/  SEL R22, R127, R22, P3 ;  /* 0x000000167f167207 */ /* 0x000fc40001800000 */
[----:B------:R-:W-:Y:S01]  /*1a90*/  SEL R23, R126, R23, P3 ;  /* 0x000000177e177207 */ /* 0x000fe20001800000 */
[----:B------:R0:W-:Y:S01]  /*1aa0*/  @P2 STG.E.128 [R44.64], R32 ;  /* 0x000000202c002986 */ /* 0x0001e2000c101d04 */
[----:B------:R-:W-:Y:S02]  /*1ab0*/  SEL R26, R129, R26, P3 ;  /* 0x0000001a811a7207 */ /* 0x000fe40001800000 */
[----:B------:R-:W-:Y:S01]  /*1ac0*/  SEL R21, R60, R21, P3 ;  /* 0x000000153c157207 */ /* 0x000fe20001800000 */
[----:B------:R-:W-:Y:S01]  /*1ad0*/  @P2 STG.E.128 [R44.64+0x10], R36 ;  /* 0x000010242c002986 */ /* 0x000fe2000c101d04 */
[C---:B------:R-:W-:Y:S01]  /*1ae0*/  SEL R24, R67.reuse, R24, P3 ;  /* 0x0000001843187207 */ /* 0x040fe20001800000 */
[----:B------:R-:W-:Y:S01]  /*1af0*/  FMUL.FTZ R67, R67, c[0x0][0x1e8] ;  /* 0x00007a0043437a20 */ /* 0x000fe20000410000 */
[C---:B------:R-:W-:Y:S01]  /*1b00*/  SEL R25, R66.reuse, R25, P3 ;  /* 0x0000001942197207 */ /* 0x040fe20001800000 */
[----:B------:R-:W-:Y:S01]  /*1b10*/  FMUL.FTZ R66, R66, c[0x0][0x1e8] ;  /* 0x00007a0042427a20 */ /* 0x000fe20000410000 */
[C---:B------:R-:W-:Y:S01]  /*1b20*/  SEL R27, R134.reuse, R27, P3 ;  /* 0x0000001b861b7207 */ /* 0x040fe20001800000 */
[----:B------:R-:W-:Y:S01]  /*1b30*/  FMUL.FTZ R134, R134, c[0x0][0x1e8] ;  /* 0x00007a0086867a20 */ /* 0x000fe20000410000 */
[----:B------:R-:W-:-:S02]  /*1b40*/  LOP3.LUT P4, RZ, R62, 0xff0000, RZ, 0xc0, !PT ;  /* 0x00ff00003eff7812 */ /* 0x000fc4000788c0ff */
[----:B------:R-:W-:Y:S02]  /*1b50*/  @P0 LOP3.LUT P3, RZ, R43, 0xff, RZ, 0xc0, !PT ;  /* 0x000000ff2bff0812 */ /* 0x000fe4000786c0ff */
[----:B------:R-:W-:Y:S02]  /*1b60*/  F2FP.PACK_AB R43, R136, R133 ;  /* 0x00000085882b723e */ /* 0x000fe400000000ff */
[----:B------:R-:W-:Y:S02]  /*1b70*/  F2FP.PACK_AB R42, R131, R68 ;  /* 0x00000044832a723e */ /* 0x000fe400000000ff */
[----:B------:R-:W-:Y:S02]  /*1b80*/  F2FP.PACK_AB R40, R128, R125 ;  /* 0x0000007d8028723e */ /* 0x000fe400000000ff */
[----:B------:R-:W-:Y:S02]  /*1b90*/  LOP3.LUT P6, RZ, R62, 0xff000000, RZ, 0xc0, !PT ;  /* 0xff0000003eff7812 */ /* 0x000fe400078cc0ff */
[C---:B------:R-:W-:Y:S01]  /*1ba0*/  LOP3.LUT P5, RZ, R63.reuse, 0xff0000, RZ, 0xc0, !PT ;  /* 0x00ff00003fff7812 */ /* 0x040fe200078ac0ff */
[----:B------:R1:W-:Y:S01]  /*1bb0*/  STG.E.128 [R46.64], R40 ;  /* 0x000000282e007986 */ /* 0x0003e2000c101d04 */
[----:B------:R-:W-:-:S02]  /*1bc0*/  LOP3.LUT P1, RZ, R63, 0xff000000, RZ, 0xc0, !PT ;  /* 0xff0000003fff7812 */ /* 0x000fc4000782c0ff */
[----:B------:R-:W-:Y:S02]  /*1bd0*/  @P0 F2FP.PACK_AB R121, RZ, R121 ;  /* 0x00000079ff79023e */ /* 0x000fe400000000ff */
[----:B------:R-:W-:Y:S02]  /*1be0*/  FSEL R65, R55, RZ, P4 ;  /* 0x000000ff37417208 */ /* 0x000fe40002000000 */
[----:B------:R-:W-:Y:S02]  /*1bf0*/  LOP3.LUT P4, RZ, R62, 0xff00, RZ, 0xc0, !PT ;  /* 0x0000ff003eff7812 */ /* 0x000fe4000788c0ff */
[----:B------:R-:W-:Y:S02]  /*1c00*/  FSEL R62, R54, RZ, P6 ;  /* 0x000000ff363e7208 */ /* 0x000fe40003000000 */
[----:B------:R-:W-:Y:S02]  /*1c10*/  FSEL R120, R50, RZ, P5 ;  /* 0x000000ff32787208 */ /* 0x000fe40002800000 */
[----:B------:R-:W-:-:S02]  /*1c20*/  @P0 F2FP.PACK_AB R123, RZ, R123 ;  /* 0x0000007bff7b023e */ /* 0x000fc400000000ff */
[----:B------:R-:W-:Y:S02]  /*1c30*/  @P0 PRMT R31, R121, 0x7610, R31 ;  /* 0x00007610791f0816 */ /* 0x000fe4000000001f */
[----:B0-----:R-:W-:Y:S01]  /*1c40*/  FSEL R35, R134, RZ, P1 ;  /* 0x000000ff86237208 */ /* 0x001fe20000800000 */
[----:B-1----:R-:W-:Y:S01]  /*1c50*/  FMUL.FTZ R40, R60, c[0x0][0x1e8] ;  /* 0x00007a003c287a20 */ /* 0x002fe20000410000 */
[C---:B------:R-:W-:Y:S02]  /*1c60*/  LOP3.LUT P6, RZ, R63.reuse, 0xff, RZ, 0xc0, !PT ;  /* 0x000000ff3fff7812 */ /* 0x040fe400078cc0ff */
[----:B------:R-:W-:Y:S02]  /*1c70*/  LOP3.LUT P5, RZ, R63, 0xff00, RZ, 0xc0, !PT ;  /* 0x0000ff003fff7812 */ /* 0x000fe400078ac0ff */
[C---:B------:R-:W-:Y:S02]  /*1c80*/  @P2 LEA R36, P1, R119.reuse, c[0x0][0x258], 0x5 ;  /* 0x0000960077242a11 */ /* 0x040fe400078228ff */
[----:B------:R-:W-:-:S02]  /*1c90*/  SHF.L.U32 R41, R119, 0x4, RZ ;  /* 0x0000000477297819 */ /* 0x000fc400000006ff */
[----:B------:R-:W-:Y:S02]  /*1ca0*/  @P0 PRMT R31, R31, 0x5410, R123 ;  /* 0x000054101f1f0816 */ /* 0x000fe4000000007b */
[----:B------:R-:W-:Y:S02]  /*1cb0*/  FSEL R34, R67, RZ, P6 ;  /* 0x000000ff43227208 */ /* 0x000fe40003000000 */
[----:B------:R-:W-:Y:S01]  /*1cc0*/  FSEL R33, R66, RZ, P5 ;  /* 0x000000ff42217208 */ /* 0x000fe20002800000 */
[----:B------:R-:W-:Y:S01]  /*1cd0*/  @P0 STG.E.128 [R48.64], R28 ;  /* 0x0000001c30000986 */ /* 0x000fe2000c101d04 */
[----:B------:R-:W-:Y:S02]  /*1ce0*/  @P2 LEA.HI.X R37, R119, c[0x0][0x25c], RZ, 0x5, P1 ;  /* 0x0000970077252a11 */ /* 0x000fe400008f2cff */
[----:B------:R-:W-:Y:S02]  /*1cf0*/  SHF.R.U32.HI R42, RZ, 0x1c, R119 ;  /* 0x0000001cff2a7819 */ /* 0x000fe40000011677 */
[----:B------:R-:W-:Y:S01]  /*1d00*/  IADD3 R38, P5, R41, c[0x0][0x248], RZ ;  /* 0x0000920029267a10 */ /* 0x000fe20007fbe0ff */
[----:B------:R-:W-:Y:S01]  /*1d10*/  @P2 STG.E.128 [R36.64], R20 ;  /* 0x0000001424002986 */ /* 0x000fe2000c101d04 */
[----:B------:R-:W-:-:S02]  /*1d20*/  FSEL R32, R40, RZ, P4 ;  /* 0x000000ff28207208 */ /* 0x000fc40002000000 */
[----:B------:R-:W-:Y:S01]  /*1d30*/  @P0 LOP3.LUT P1, RZ, R56, 0xff00, RZ, 0xc0, !PT ;  /* 0x0000ff0038ff0812 */ /* 0x000fe2000782c0ff */
[----:B------:R-:W-:Y:S01]  /*1d40*/  @P2 STG.E.128 [R36.64+0x10], R24 ;  /* 0x0000101824002986 */ /* 0x000fe2000c101d04 */
[----:B------:R-:W-:Y:S02]  /*1d50*/  F2FP.PACK_AB R34, R33, R34 ;  /* 0x000000222122723e */ /* 0x000fe400000000ff */
[----:B------:R-:W-:Y:S02]  /*1d60*/  F2FP.PACK_AB R35, R35, R120 ;  /* 0x000000782323723e */ /* 0x000fe400000000ff */
[----:B------:R-:W-:Y:S02]  /*1d70*/  F2FP.PACK_AB R33, R62, R65 ;  /* 0x000000413e21723e */ /* 0x000fe400000000ff */
[----:B------:R-:W-:Y:S02]  /*1d80*/  F2FP.PACK_AB R32, R32, R61 ;  /* 0x0000003d2020723e */ /* 0x000fe400000000ff */
[----:B------:R-:W-:-:S02]  /*1d90*/  IADD3.X R39, R42, c[0x0][0x24c], RZ, P5, !PT ;  /* 0x000093002a277a10 */ /* 0x000fc40002ffe4ff */
[----:B------:R-:W-:Y:S02]  /*1da0*/  @P0 LOP3.LUT P2, RZ, R56, 0xff0000, RZ, 0xc0, !PT ;  /* 0x00ff000038ff0812 */ /* 0x000fe4000784c0ff */
[----:B------:R-:W-:Y:S01]  /*1db0*/  @P0 FSEL R40, R40, RZ, P1 ;  /* 0x000000ff28280208 */ /* 0x000fe20000800000 */
[----:B------:R0:W-:Y:S01]  /*1dc0*/  STG.E.128 [R38.64], R32 ;  /* 0x0000002026007986 */ /* 0x0001e2000c101d04 */
[----:B------:R-:W-:Y:S02]  /*1dd0*/  @P0 LOP3.LUT P1, RZ, R57, 0xff, RZ, 0xc0, !PT ;  /* 0x000000ff39ff0812 */ /* 0x000fe4000782c0ff */
[----:B------:R-:W-:Y:S02]  /*1de0*/  @P0 LOP3.LUT P4, RZ, R56, 0xff000000, RZ, 0xc0, !PT ;  /* 0xff00000038ff0812 */ /* 0x000fe4000788c0ff */
[----:B------:R-:W-:Y:S02]  /*1df0*/  @P0 FSEL R59, R59, RZ, P3 ;  /* 0x000000ff3b3b0208 */ /* 0x000fe40001800000 */
[----:B------:R-:W-:-:S02]  /*1e00*/  @P0 FSEL R55, R55, RZ, P2 ;  /* 0x000000ff37370208 */ /* 0x000fc40001000000 */
[C---:B------:R-:W-:Y:S02]  /*1e10*/  @P0 LOP3.LUT P3, RZ, R57.reuse, 0xff0000, RZ, 0xc0, !PT ;  /* 0x00ff000039ff0812 */ /* 0x040fe4000786c0ff */
[C---:B------:R-:W-:Y:S02]  /*1e20*/  @P0 LOP3.LUT P2, RZ, R57.reuse, 0xff00, RZ, 0xc0, !PT ;  /* 0x0000ff0039ff0812 */ /* 0x040fe4000784c0ff */
[----:B------:R-:W-:Y:S02]  /*1e30*/  @P0 FSEL R54, R54, RZ, P4 ;  /* 0x000000ff36360208 */ /* 0x000fe40002000000 */
[----:B------:R-:W-:Y:S02]  /*1e40*/  @P0 LOP3.LUT P4, RZ, R57, 0xff000000, RZ, 0xc0, !PT ;  /* 0xff00000039ff0812 */ /* 0x000fe4000788c0ff */
[----:B------:R-:W-:Y:S02]  /*1e50*/  @P0 FSEL R50, R50, RZ, P3 ;  /* 0x000000ff32320208 */ /* 0x000fe40001800000 */
[----:B0-----:R-:W-:-:S02]  /*1e60*/  @P0 FSEL R32, R67, RZ, P1 ;  /* 0x000000ff43200208 */ /* 0x001fc40000800000 */
[----:B------:R-:W-:Y:S02]  /*1e70*/  @P0 FSEL R34, R66, RZ, P2 ;  /* 0x000000ff42220208 */ /* 0x000fe40001000000 */
[----:B------:R-:W-:Y:S02]  /*1e80*/  @P0 F2FP.PACK_AB R33, RZ, R32 ;  /* 0x00000020ff21023e */ /* 0x000fe400000000ff */
[----:B------:R-:W-:Y:S02]  /*1e90*/  @P0 F2FP.PACK_AB R59, RZ, R59 ;  /* 0x0000003bff3b023e */ /* 0x000fe400000000ff */
[----:B------:R-:W-:Y:S02]  /*1ea0*/  @P0 F2FP.PACK_AB R55, RZ, R55 ;  /* 0x00000037ff37023e */ /* 0x000fe400000000ff */
[----:B------:R-:W-:Y:S02]  /*1eb0*/  @P0 FSEL R35, R134, RZ, P4 ;  /* 0x000000ff86230208 */ /* 0x000fe40002000000 */
[----:B------:R-:W-:-:S02]  /*1ec0*/  @P0 F2FP.PACK_AB R50, RZ, R50 ;  /* 0x00000032ff32023e */ /* 0x000fc400000000ff */
[----:B------:R-:W-:Y:S02]  /*1ed0*/  @P0 F2FP.PACK_AB R34, RZ, R34 ;  /* 0x00000022ff22023e */ /* 0x000fe400000000ff */
[----:B------:R-:W-:Y:S02]  /*1ee0*/  @P0 PRMT R30, R33, 0x7610, R30 ;  /* 0x00007610211e0816 */ /* 0x000fe4000000001e */
[----:B------:R-:W-:Y:S02]  /*1ef0*/  @P0 F2FP.PACK_AB R40, RZ, R40 ;  /* 0x00000028ff28023e */ /* 0x000fe400000000ff */
[----:B------:R-:W-:Y:S02]  /*1f00*/  @P0 F2FP.PACK_AB R54, RZ, R54 ;  /* 0x00000036ff36023e */ /* 0x000fe400000000ff */
[----:B------:R-:W-:Y:S02]  /*1f10*/  @P0 F2FP.PACK_AB R35, RZ, R35 ;  /* 0x00000023ff23023e */ /* 0x000fe400000000ff */
[----:B------:R-:W-:-:S02]  /*1f20*/  @P0 PRMT R28, R59, 0x7610, R28 ;  /* 0x000076103b1c0816 */ /* 0x000fc4000000001c */
[----:B------:R-:W-:Y:S02]  /*1f30*/  @P0 IADD3 R32, P1, R41, c[0x0][0x250], RZ ;  /* 0x0000940029200a10 */ /* 0x000fe40007f3e0ff */
[----:B------:R-:W-:Y:S02]  /*1f40*/  @P0 PRMT R29, R55, 0x7610, R29 ;  /* 0x00007610371d0816 */ /* 0x000fe4000000001d */
[----:B------:R-:W-:Y:S02]  /*1f50*/  @P0 PRMT R31, R50, 0x7610, R31 ;  /* 0x00007610321f0816 */ /* 0x000fe4000000001f */
[----:B------:R-:W-:Y:S02]  /*1f60*/  @P0 PRMT R30, R30, 0x5410, R34 ;  /* 0x000054101e1e0816 */ /* 0x000fe40000000022 */
[----:B------:R-:W-:Y:S02]  /*1f70*/  MOV R34, c[0x0][0x160] ;  /* 0x0000580000227a02 */ /* 0x000fe40000000f00 */
[----:B------:R-:W-:-:S02]  /*1f80*/  @P0 IADD3.X R33, R42, c[0x0][0x254], RZ, P1, !PT ;  /* 0x000095002a210a10 */ /* 0x000fc40000ffe4ff */
        /* <DEDUP_REMOVED lines=8> */
.L_x_1305:
[----:B------:R-:W-:Y:S05]  /*2010*/  BSYNC B1 ;  /* 0x0000000000017941 */ /* 0x000fea0003800000 */
.L_x_1302:
[----:B------:R-:W-:Y:S01]  /*2020*/  MOV R68, R70 ;  /* 0x0000004600447202 */ /* 0x000fe20000000f00 */
[----:B------:R-:W-:Y:S01]  /*2030*/  IMAD.MOV.U32 R4, RZ, RZ, R86 ;  /* 0x000000ffff047224 */ /* 0x000fe200078e0056 */
[----:B------:R-:W-:Y:S01]  /*2040*/  MOV R70, R72 ;  /* 0x0000004800467202 */ /* 0x000fe20000000f00 */
[----:B------:R-:W-:Y:S01]  /*2050*/  IMAD.MOV.U32 R7, RZ, RZ, R87 ;  /* 0x000000ffff077224 */ /* 0x000fe200078e0057 */
[----:B------:R-:W-:Y:S02]  /*2060*/  MOV R6, R88 ;  /* 0x0000005800067202 */ /* 0x000fe40000000f00 */
[----:B------:R-:W-:Y:S02]  /*2070*/  MOV R72, R74 ;  /* 0x0000004a00487202 */ /* 0x000fe40000000f00 */
[----:B------:R-:W-:Y:S02]  /*2080*/  MOV R88, R90 ;  /* 0x0000005a00587202 */ /* 0x000fe40000000f00 */
[----:B------:R-:W-:Y:S01]  /*2090*/  MOV R74, R76 ;  /* 0x0000004c004a7202 */ /* 0x000fe20000000f00 */
[----:B------:R-:W-:Y:S01]  /*20a0*/  IMAD.MOV.U32 R76, RZ, RZ, R78 ;  /* 0x000000ffff4c7224 */ /* 0x000fe200078e004e */
        /* <DEDUP_REMOVED lines=10> */
.L_x_1301:
[----:B------:R-:W-:Y:S05]  /*2150*/  BSYNC B0 ;  /* 0x0000000000007941 */ /* 0x000fea0003800000 */
.L_x_1299:
        /* <DEDUP_REMOVED lines=47> */
[----:B------:R-:W-:Y:S01]  /*2450*/  IMAD.X R3, RZ, RZ, RZ, P0 ;  /* 0x000000ffff037224 */ /* 0x000fe200000e06ff */
[----:B------:R-:W-:Y:S01]  /*2460*/  STS.128 [R0+0x400], R76 ;  /* 0x0004004c00007388 */ /* 0x000fe20000000c00 */
[----:B---3--:R-:W-:Y:S01]  /*2470*/  FADD.FTZ R17, R4, R17 ;  /* 0x0000001104117221 */ /* 0x008fe20000010000 */
[C---:B------:R-:W-:Y:S02]  /*2480*/  SHF.L.U32 R4, R30.reuse, 0x2, RZ ;  /* 0x000000021e047819 */ /* 0x040fe400000006ff */
        /* <DEDUP_REMOVED lines=49> */
.L_x_1303:
[----:B------:R-:W-:Y:S01]  /*27a0*/  HFMA2.MMA R128, -RZ, RZ, 0, 5.9604644775390625e-08 ;  /* 0x00000001ff807435 */ /* 0x000fe200000001ff */
[----:B------:R-:W-:Y:S01]  /*27b0*/  MOV R125, R127 ;  /* 0x0000007f007d7202 */ /* 0x000fe20000000f00 */
[----:B------:R-:W-:Y:S01]  /*27c0*/  IMAD.MOV.U32 R132, RZ, RZ, -0x1 ;  /* 0xffffffffff847424 */ /* 0x000fe200078e00ff */
[----:B------:R-:W-:-:S02]  /*27d0*/  MOV R131, 0x1f ;  /* 0x0000001f00837802 */ /* 0x000fc40000000f00 */
[----:B------:R-:W-:Y:S02]  /*27e0*/  MOV R32, 0x2800 ;  /* 0x0000280000207802 */ /* 0x000fe40000000f00 */
[----:B-----5:R-:W-:Y:S05]  /*27f0*/  CALL.REL.NOINC `($__internal_83_$__cuda_sm70_shflsync_bfly_p) ;  /* 0x0000046000007944 */ /* 0x020fea0003c00000 */
[----:B-1----:R-:W-:Y:S01]  /*2800*/  MOV R48, R125 ;  /* 0x0000007d00307202 */ /* 0x002fe20000000f00 */
[----:B0-----:R-:W-:Y:S05]  /*2810*/  BRA `(.L_x_1307) ;  /* 0xffffe79000007947 */ /* 0x001fea000383ffff */
.L_x_1304:
[----:B------:R-:W-:Y:S01]  /*2820*/  HFMA2.MMA R128, -RZ, RZ, 0, 5.9604644775390625e-08 ;  /* 0x00000001ff807435 */ /* 0x000fe200000001ff */
[----:B------:R-:W-:Y:S01]  /*2830*/  MOV R125, R129 ;  /* 0x00000081007d7202 */ /* 0x000fe20000000f00 */
[----:B------:R-:W-:Y:S01]  /*2840*/  IMAD.MOV.U32 R132, RZ, RZ, -0x1 ;  /* 0xffffffffff847424 */ /* 0x000fe200078e00ff */
[----:B------:R-:W-:Y:S02]  /*2850*/  MOV R131, 0x1f ;  /* 0x0000001f00837802 */ /* 0x000fe40000000f00 */
[----:B------:R-:W-:Y:S02]  /*2860*/  MOV R32, 0x2880 ;  /* 0x0000288000207802 */ /* 0x000fe40000000f00 */
[----:B01---5:R-:W-:Y:S05]  /*2870*/  CALL.REL.NOINC `($__internal_83_$__cuda_sm70_shflsync_bfly_p) ;  /* 0x000003e000007944 */ /* 0x023fea0003c00000 */
[----:B------:R-:W-:Y:S01]  /*2880*/  FADD.FTZ R127, R127, R48 ;  /* 0x000000307f7f7221 */ /* 0x000fe20000010000 */
[----:B0-----:R-:W-:Y:S01]  /*2890*/  HFMA2.MMA R128, -RZ, RZ, 0, 1.1920928955078125e-07 ;  /* 0x00000002ff807435 */ /* 0x001fe200000001ff */
[----:B-1----:R-:W-:Y:S01]  /*28a0*/  FADD.FTZ R130, R129, R125 ;  /* 0x0000007d81827221 */ /* 0x002fe20000010000 */
[----:B------:R-:W-:Y:S02]  /*28b0*/  MOV R131, 0x1f ;  /* 0x0000001f00837802 */ /* 0x000fe40000000f00 */
[----:B------:R-:W-:-:S02]  /*28c0*/  MOV R132, 0xffffffff ;  /* 0xffffffff00847802 */ /* 0x000fc40000000f00 */
[----:B------:R-:W-:Y:S02]  /*28d0*/  MOV R125, R127 ;  /* 0x0000007f007d7202 */ /* 0x000fe40000000f00 */
[----:B------:R-:W-:Y:S02]  /*28e0*/  MOV R32, 0x2900 ;  /* 0x0000290000207802 */ /* 0x000fe40000000f00 */
[----:B------:R-:W-:Y:S05]  /*28f0*/  CALL.REL.NOINC `($__internal_83_$__cuda_sm70_shflsync_bfly_p) ;  /* 0x0000036000007944 */ /* 0x000fea0003c00000 */
[----:B0-----:R-:W-:Y:S01]  /*2900*/  HFMA2.MMA R128, -RZ, RZ, 0, 1.1920928955078125e-07 ;  /* 0x00000002ff807435 */ /* 0x001fe200000001ff */
[----:B-1----:R-:W-:Y:S01]  /*2910*/  IMAD.MOV.U32 R48, RZ, RZ, R125 ;  /* 0x000000ffff307224 */ /* 0x002fe200078e007d */
[----:B------:R-:W-:Y:S02]  /*2920*/  MOV R125, R130 ;  /* 0x00000082007d7202 */ /* 0x000fe40000000f00 */
[----:B------:R-:W-:Y:S02]  /*2930*/  MOV R131, 0x1f ;  /* 0x0000001f00837802 */ /* 0x000fe40000000f00 */
[----:B------:R-:W-:Y:S02]  /*2940*/  MOV R132, 0xffffffff ;  /* 0xffffffff00847802 */ /* 0x000fe40000000f00 */
[----:B------:R-:W-:-:S02]  /*2950*/  MOV R32, 0x2970 ;  /* 0x0000297000207802 */ /* 0x000fc40000000f00 */
[----:B------:R-:W-:Y:S05]  /*2960*/  CALL.REL.NOINC `($__internal_83_$__cuda_sm70_shflsync_bfly_p) ;  /* 0x000002f000007944 */ /* 0x000fea0003c00000 */
[----:B------:R-:W-:Y:S01]  /*2970*/  FADD.FTZ R127, R48, R127 ;  /* 0x0000007f307f7221 */ /* 0x000fe20000010000 */
[----:B0-----:R-:W-:Y:S01]  /*2980*/  HFMA2.MMA R131, -RZ, RZ, 0, 1.847743988037109375e-06 ;  /* 0x0000001fff837435 */ /* 0x001fe200000001ff */
[----:B-1----:R-:W-:Y:S01]  /*2990*/  FADD.FTZ R130, R130, R125 ;  /* 0x0000007d82827221 */ /* 0x002fe20000010000 */
[----:B------:R-:W-:Y:S01]  /*29a0*/  MOV R132, 0xffffffff ;  /* 0xffffffff00847802 */ /* 0x000fe20000000f00 */
[----:B------:R-:W-:Y:S01]  /*29b0*/  IMAD.MOV.U32 R128, RZ, RZ, 0x4 ;  /* 0x00000004ff807424 */ /* 0x000fe200078e00ff */
[----:B------:R-:W-:-:S02]  /*29c0*/  MOV R125, R127 ;  /* 0x0000007f007d7202 */ /* 0x000fc40000000f00 */
[----:B------:R-:W-:Y:S02]  /*29d0*/  MOV R32, 0x29f0 ;  /* 0x000029f000207802 */ /* 0x000fe40000000f00 */
[----:B------:R-:W-:Y:S05]  /*29e0*/  CALL.REL.NOINC `($__internal_83_$__cuda_sm70_shflsync_bfly_p) ;  /* 0x0000027000007944 */ /* 0x000fea0003c00000 */
[----:B0-----:R-:W-:Y:S01]  /*29f0*/  HFMA2.MMA R128, -RZ, RZ, 0, 2.384185791015625e-07 ;  /* 0x00000004ff807435 */ /* 0x001fe200000001ff */
[----:B-1----:R-:W-:Y:S01]  /*2a00*/  MOV R48, R125 ;  /* 0x0000007d00307202 */ /* 0x002fe20000000f00 */
[----:B------:R-:W-:Y:S01]  /*2a10*/  IMAD.MOV.U32 R125, RZ, RZ, R130 ;  /* 0x000000ffff7d7224 */ /* 0x000fe200078e0082 */
[----:B------:R-:W-:Y:S02]  /*2a20*/  MOV R131, 0x1f ;  /* 0x0000001f00837802 */ /* 0x000fe40000000f00 */
[----:B------:R-:W-:Y:S02]  /*2a30*/  MOV R132, 0xffffffff ;  /* 0xffffffff00847802 */ /* 0x000fe40000000f00 */
[----:B------:R-:W-:Y:S02]  /*2a40*/  MOV R32, 0x2a60 ;  /* 0x00002a6000207802 */ /* 0x000fe40000000f00 */
[----:B------:R-:W-:Y:S05]  /*2a50*/  CALL.REL.NOINC `($__internal_83_$__cuda_sm70_shflsync_bfly_p) ;  /* 0x0000020000007944 */ /* 0x000fea0003c00000 */
[----:B------:R-:W-:Y:S01]  /*2a60*/  FADD.FTZ R127, R48, R127 ;  /* 0x0000007f307f7221 */ /* 0x000fe20000010000 */
[----:B0-----:R-:W-:Y:S01]  /*2a70*/  HFMA2.MMA R128, -RZ, RZ, 0, 4.76837158203125e-07 ;  /* 0x00000008ff807435 */ /* 0x001fe200000001ff */
[----:B-1----:R-:W-:Y:S01]  /*2a80*/  FADD.FTZ R130, R130, R125 ;  /* 0x0000007d82827221 */ /* 0x002fe20000010000 */
[----:B------:R-:W-:Y:S01]  /*2a90*/  MOV R131, 0x1f ;  /* 0x0000001f00837802 */ /* 0x000fe20000000f00 */
[----:B------:R-:W-:Y:S01]  /*2aa0*/  IMAD.MOV.U32 R132, RZ, RZ, -0x1 ;  /* 0xffffffffff847424 */ /* 0x000fe200078e00ff */
[----:B------:R-:W-:-:S02]  /*2ab0*/  MOV R125, R127 ;  /* 0x0000007f007d7202 */ /* 0x000fc40000000f00 */
[----:B------:R-:W-:Y:S02]  /*2ac0*/  MOV R32, 0x2ae0 ;  /* 0x00002ae000207802 */ /* 0x000fe40000000f00 */
[----:B------:R-:W-:Y:S05]  /*2ad0*/  CALL.REL.NOINC `($__internal_83_$__cuda_sm70_shflsync_bfly_p) ;  /* 0x0000018000007944 */ /* 0x000fea0003c00000 */
[----:B0-----:R-:W-:Y:S01]  /*2ae0*/  HFMA2.MMA R128, -RZ, RZ, 0, 4.76837158203125e-07 ;  /* 0x00000008ff807435 */ /* 0x001fe200000001ff */
[----:B-1----:R-:W-:Y:S01]  /*2af0*/  MOV R48, R125 ;  /* 0x0000007d00307202 */ /* 0x002fe20000000f00 */
[----:B------:R-:W-:Y:S01]  /*2b00*/  IMAD.MOV.U32 R132, RZ, RZ, -0x1 ;  /* 0xffffffffff847424 */ /* 0x000fe200078e00ff */
[----:B------:R-:W-:Y:S02]  /*2b10*/  MOV R125, R130 ;  /* 0x00000082007d7202 */ /* 0x000fe40000000f00 */
[----:B------:R-:W-:Y:S02]  /*2b20*/  MOV R131, 0x1f ;  /* 0x0000001f00837802 */ /* 0x000fe40000000f00 */
[----:B------:R-:W-:Y:S02]  /*2b30*/  MOV R32, 0x2b50 ;  /* 0x00002b5000207802 */ /* 0x000fe40000000f00 */
[----:B------:R-:W-:Y:S05]  /*2b40*/  CALL.REL.NOINC `($__internal_83_$__cuda_sm70_shflsync_bfly_p) ;  /* 0x0000011000007944 */ /* 0x000fea0003c00000 */
[----:B------:R-:W-:Y:S01]  /*2b50*/  FADD.FTZ R127, R48, R127 ;  /* 0x0000007f307f7221 */ /* 0x000fe20000010000 */
[----:B0-----:R-:W-:Y:S01]  /*2b60*/  HFMA2.MMA R128, -RZ, RZ, 0, 9.5367431640625e-07 ;  /* 0x00000010ff807435 */ /* 0x001fe200000001ff */
[----:B-1----:R-:W-:Y:S01]  /*2b70*/  FADD.FTZ R129, R130, R125 ;  /* 0x0000007d82817221 */ /* 0x002fe20000010000 */
[----:B------:R-:W-:-:S02]  /*2b80*/  MOV R131, 0x1f ;  /* 0x0000001f00837802 */ /* 0x000fc40000000f00 */
[----:B------:R-:W-:Y:S02]  /*2b90*/  MOV R132, 0xffffffff ;  /* 0xffffffff00847802 */ /* 0x000fe40000000f00 */
[----:B------:R-:W-:Y:S02]  /*2ba0*/  MOV R125, R127 ;  /* 0x0000007f007d7202 */ /* 0x000fe40000000f00 */
[----:B------:R-:W-:Y:S02]  /*2bb0*/  MOV R32, 0x2bd0 ;  /* 0x00002bd000207802 */ /* 0x000fe40000000f00 */
[----:B------:R-:W-:Y:S05]  /*2bc0*/  CALL.REL.NOINC `($__internal_83_$__cuda_sm70_shflsync_bfly_p) ;  /* 0x0000009000007944 */ /* 0x000fea0003c00000 */
[----:B0-----:R-:W-:Y:S01]  /*2bd0*/  HFMA2.MMA R128, -RZ, RZ, 0, 9.5367431640625e-07 ;  /* 0x00000010ff807435 */ /* 0x001fe200000001ff */
[----:B-1----:R-:W-:Y:S01]  /*2be0*/  MOV R130, R125 ;  /* 0x0000007d00827202 */ /* 0x002fe20000000f00 */
[----:B------:R-:W-:Y:S01]  /*2bf0*/  IMAD.MOV.U32 R125, RZ, RZ, R129 ;  /* 0x000000ffff7d7224 */ /* 0x000fe200078e0081 */
[----:B------:R-:W-:Y:S02]  /*2c00*/  MOV R131, 0x1f ;  /* 0x0000001f00837802 */ /* 0x000fe40000000f00 */
[----:B------:R-:W-:Y:S02]  /*2c10*/  MOV R132, 0xffffffff ;  /* 0xffffffff00847802 */ /* 0x000fe40000000f00 */
[----:B------:R-:W-:-:S02]  /*2c20*/  MOV R32, 0x2c40 ;  /* 0x00002c4000207802 */ /* 0x000fc40000000f00 */
[----:B------:R-:W-:Y:S05]  /*2c30*/  CALL.REL.NOINC `($__internal_83_$__cuda_sm70_shflsync_bfly_p) ;  /* 0x0000002000007944 */ /* 0x000fea0003c00000 */
[----:B-1----:R-:W-:Y:S01]  /*2c40*/  MOV R32, R125 ;  /* 0x0000007d00207202 */ /* 0x002fe20000000f00 */
[----:B0-----:R-:W-:Y:S05]  /*2c50*/  BRA `(.L_x_1308) ;  /* 0xffffe47000007947 */ /* 0x001fea000383ffff */
        .weak           $__internal_83_$__cuda_sm70_shflsync_bfly_p
        .type           $__internal_83_$__cuda_sm70_shflsync_bfly_p,@function
        .size           $__internal_83_$__cuda_sm70_shflsync_bfly_p,(.L_x_2029 - $__internal_83_$__cuda_sm70_shflsync_bfly_p)
$__internal_83_$__cuda_sm70_shflsync_bfly_p:
[----:B------:R-:W-:Y:S01]  /*2c60*/  HFMA2.MMA R33, -RZ, RZ, 0, 0 ;  /* 0x00000000ff217435 */ /* 0x000fe200000001ff */
[----:B------:R-:W-:Y:S04]  /*2c70*/  WARPSYNC R132 ;  /* 0x0000008400007348 */ /* 0x000fe80003800000 */
[----:B------:R0:W1:Y:S01]  /*2c80*/  SHFL.BFLY PT, R125, R125, R128, R131 ;  /* 0x0c0000807d7d7389 */ /* 0x00006200000e0083 */
[----:B------:R-:W-:Y:S05]  /*2c90*/  RET.REL.NODEC R32 `(_ZN10layer_norm31ln_parallel_residual_bwd_kernelINS_13Kernel_traitsI6__halfS2_fS2_fjLj512ELj1ELj4ELj1ELj16ENS_18Kernel_traits_baseILj512ES2_S2_fS2_fjLj128EEEEELb1ELb1ELb1EEEvNS_9BwdParamsE) ;  /* 0xffffd36020007950 */ /* 0x000fea0003c3ffff */
.L_x_1309:
        /* <DEDUP_REMOVED lines=14> */
.L_x_2029:


//--------------------- .text._ZN10layer_norm31ln_parallel_residual_bwd_kernelINS_13Kernel_traitsIf6__halffS2_fjLj512ELj1ELj4ELj1ELj16ENS_18Kernel_traits_baseILj512EfS2_fS2_fjLj128EEEEELb0ELb0ELb0EEEvNS_9BwdParamsE --------------------------
	.section	.text._ZN10layer_norm31ln_parallel_residual_bwd_kernelINS_13Kernel_traitsIf6__halffS2_fjLj512ELj1ELj4ELj1ELj16ENS_18Kernel_traits_baseILj512EfS2_fS2_fjLj128EEEEELb0ELb0ELb0EEEvNS_9BwdParamsE,"ax",@progbits
	.sectioninfo	@"SHI_REGISTERS=188"
	.align	128
        .global         _ZN10layer_norm31ln_parallel_residual_bwd_kernelINS_13Kernel_traitsIf6__halffS2_fjLj512ELj1ELj4ELj1ELj16ENS_18Kernel_traits_baseILj512EfS2_fS2_fjLj128EEEEELb0ELb0ELb0EEEvNS_9BwdParamsE
        .type           _ZN10layer_norm31ln_parallel_residual_bwd_kernelINS_13Kernel_traitsIf6__halffS2_fjLj512ELj1ELj4ELj1ELj16ENS_18Kernel_traits_baseILj512EfS2_fS2_fjLj128EEEEELb0ELb0ELb0EEEvNS_9BwdParamsE,@function
        .size           _ZN10layer_norm31ln_parallel_residual_bwd_kernelINS_13Kernel_traitsIf6__halffS2_fjLj512ELj1ELj4ELj1ELj16ENS_18Kernel_traits_baseILj512EfS2_fS2_fjLj128EEEEELb0ELb0ELb0EEEvNS_9BwdParamsE,(.L_x_2030 - _ZN10layer_norm31ln_parallel_residual_bwd_kernelINS_13Kernel_traitsIf6__halffS2_fjLj512ELj1ELj4ELj1ELj16ENS_18Kernel_traits_baseILj512EfS2_fS2_fjLj128EEEEELb0ELb0ELb0EEEvNS_9BwdParamsE)
        .other          _ZN10layer_norm31ln_parallel_residual_bwd_kernelINS_13Kernel_traitsIf6__halffS2_fjLj512ELj1ELj4ELj1ELj16ENS_18Kernel_traits_baseILj512EfS2_fS2_fjLj128EEEEELb0ELb0ELb0EEEvNS_9BwdParamsE,@"STO_CUDA_ENTRY STV_DEFAULT"
_ZN10layer_norm31ln_parallel_residual_bwd_kernelINS_13Kernel_traitsIf6__halffS2_fjLj512ELj1ELj4ELj1ELj16ENS_18Kernel_traits_baseILj512EfS2_fS2_fjLj128EEEEELb0ELb0ELb0EEEvNS_9BwdParamsE:
.text._ZN10layer_norm31ln_parallel_residual_bwd_kernelINS_13Kernel_traitsIf6__halffS2_fjLj512ELj1ELj4ELj1ELj16ENS_18Kernel_traits_baseILj512EfS2_fS2_fjLj128EEEEELb0ELb0ELb0EEEvNS_9BwdParamsE:
        /* <DEDUP_REMOVED lines=66> */
.L_x_1322:
        /* <DEDUP_REMOVED lines=33> */
[--C-:B------:R-:W-:Y:S01]  /*0630*/  FADD.FTZ R163, R136, -R161.reuse ;  /* 0x800000a188a37221 */ /* 0x100fe20000010000 */
[--C-:B---3--:R-:W-:Y:S01]  /*0640*/  HADD2.F32 R139, -RZ, R129.reuse.H0_H0 ;  /* 0x20000081ff8b7230 */ /* 0x108fe20000004100 */
[--C-:B------:R-:W-:Y:S01]  /*0650*/  FADD.FTZ R169, R137, -R161.reuse ;  /* 0x800000a189a97221 */ /* 0x100fe20000010000 */
[----:B-1----:R-:W-:Y:S01]  /*0660*/  HADD2.F32 R166, -RZ, R129.H1_H1 ;  /* 0x30000081ffa67230 */ /* 0x002fe20000004100 */
[----:B------:R-:W-:Y:S01]  /*0670*/  FADD.FTZ R167, R138, -R161 ;  /* 0x800000a18aa77221 */ /* 0x000fe20000010000 */
[--C-:B------:R-:W-:Y:S01]  /*0680*/  HADD2.F32 R175, -RZ, R130.reuse.H0_H0 ;  /* 0x20000082ffaf7230 */ /* 0x100fe20000004100 */
[----:B------:R-:W-:Y:S01]  /*0690*/  FADD.FTZ R58, R58, R139 ;  /* 0x0000008b3a3a7221 */ /* 0x000fe20000010000 */
[----:B------:R-:W-:Y:S01]  /*06a0*/  HADD2.F32 R168, -RZ, R130.H1_H1 ;  /* 0x30000082ffa87230 */ /* 0x000fe20000004100 */
[C---:B------:R-:W-:Y:S01]  /*06b0*/  FMUL.FTZ R136, R144.reuse, R171 ;  /* 0x000000ab90887220 */ /* 0x040fe20000410000 */
[--C-:B----4-:R-:W-:Y:S01]  /*06c0*/  HADD2.F32 R129, -RZ, R132.reuse.H0_H0 ;  /* 0x20000084ff817230 */ /* 0x110fe20000004100 */
[C---:B------:R-:W-:Y:S01]  /*06d0*/  FADD.FTZ R141, -R161.reuse, R141 ;  /* 0x0000008da18d7221 */ /* 0x040fe20000010100 */
[----:B------:R-:W-:Y:S01]  /*06e0*/  HADD2.F32 R130, -RZ, R132.H1_H1 ;  /* 0x30000084ff827230 */ /* 0x000fe20000004100 */
[----:B------:R-:W-:Y:S01]  /*06f0*/  FMUL.FTZ R132, R144, R169 ;  /* 0x000000a990847220 */ /* 0x000fe20000410000 */
[--C-:B------:R-:W-:Y:S01]  /*0700*/  HADD2.F32 R181, -RZ, R131.reuse.H0_H0 ;  /* 0x20000083ffb57230 */ /* 0x100fe20000004100 */
[----:B------:R-:W-:Y:S01]  /*0710*/  FADD.FTZ R24, R24, R129 ;  /* 0x0000008118187221 */ /* 0x000fe20000010000 */
[----:B------:R-:W-:Y:S01]  /*0720*/  HADD2.F32 R172, -RZ, R131.H1_H1 ;  /* 0x30000083ffac7230 */ /* 0x000fe20000004100 */
[----:B------:R-:W-:Y:S01]  /*0730*/  FADD.FTZ R165, -R161, R140 ;  /* 0x0000008ca1a57221 */ /* 0x000fe20000010100 */
[----:B------:R-:W-:Y:S01]  /*0740*/  HADD2.F32 R137, -RZ, R128.H0_H0 ;  /* 0x20000080ff897230 */ /* 0x000fe20000004100 */
[----:B------:R-:W-:Y:S01]  /*0750*/  FADD.FTZ R59, R59, R166 ;  /* 0x000000a63b3b7221 */ /* 0x000fe20000010000 */
[--C-:B------:R-:W-:Y:S01]  /*0760*/  HADD2.F32 R131, -RZ, R133.reuse.H0_H0 ;  /* 0x20000085ff837230 */ /* 0x100fe20000004100 */
[----:B------:R-:W-:Y:S01]  /*0770*/  FFMA.FTZ R75, R136, R166, R75 ;  /* 0x000000a6884b7223 */ /* 0x000fe2000001004b */
[----:B------:R-:W-:Y:S01]  /*0780*/  HADD2.F32 R164, -RZ, R133.H1_H1 ;  /* 0x30000085ffa47230 */ /* 0x000fe20000004100 */
[----:B------:R-:W-:Y:S01]  /*0790*/  FMUL.FTZ R133, R144, R163 ;  /* 0x000000a390857220 */ /* 0x000fe20000410000 */
[--C-:B------:R-:W-:Y:S01]  /*07a0*/  HADD2.F32 R177, -RZ, R134.reuse.H0_H0 ;  /* 0x20000086ffb17230 */ /* 0x100fe20000004100 */
[----:B------:R-:W-:Y:S01]  /*07b0*/  FADD.FTZ R56, R56, R137 ;  /* 0x0000008938387221 */ /* 0x000fe20000010000 */
[----:B------:R-:W-:Y:S01]  /*07c0*/  HADD2.F32 R170, -RZ, R134.H1_H1 ;  /* 0x30000086ffaa7230 */ /* 0x000fe20000004100 */
[----:B------:R-:W-:Y:S01]  /*07d0*/  FMUL.FTZ R134, R96, R129 ;  /* 0x0000008160867220 */ /* 0x000fe20000410000 */
[----:B------:R-:W-:Y:S01]  /*07e0*/  HADD2.F32 R128, -RZ, R128.H1_H1 ;  /* 0x30000080ff807230 */ /* 0x000fe20000004100 */
[-C--:B------:R-:W-:Y:S01]  /*07f0*/  FFMA.FTZ R72, R133, R137.reuse, R72 ;  /* 0x0000008985487223 */ /* 0x080fe20000010048 */
[--C-:B------:R-:W-:Y:S01]  /*0800*/  HADD2.F32 R183, -RZ, R135.reuse.H0_H0 ;  /* 0x20000087ffb77230 */ /* 0x100fe20000004100 */
[----:B------:R-:W-:Y:S01]  /*0810*/  FFMA.FTZ R134, R104, R137, R134 ;  /* 0x0000008968867223 */ /* 0x000fe20000010086 */
[----:B------:R-:W-:Y:S01]  /*0820*/  HADD2.F32 R174, -RZ, R135.H1_H1 ;  /* 0x30000087ffae7230 */ /* 0x000fe20000004100 */
        /* <DEDUP_REMOVED lines=64> */
.L_x_1313:
[----:B-1----:R-:W-:Y:S05]  /*0c30*/  BSYNC B1 ;  /* 0x0000000000017941 */ /* 0x002fea0003800000 */
.L_x_1312:
[----:B------:R-:W-:Y:S01]  /*0c40*/  BSSY B1, `(.L_x_1314) ;  /* 0x0000073000017945 */ /* 0x000fe20003800000 */
[----:B------:R-:W-:Y:S05]  /*0c50*/  @!P4 BRA `(.L_x_1315) ;  /* 0x000007100000c947 */ /* 0x000fea0003800000 */
[----:B------:R-:W-:Y:S01]  /*0c60*/  HFMA2.MMA R153, -RZ, RZ, 0, 9.5367431640625e-07 ;  /* 0x00000010ff997435 */ /* 0x000fe200000001ff */
[----:B------:R-:W-:-:S04]  /*0c70*/  LEA R158, P0, R172, c[0x0][0x188], 0x5 ;  /* 0x00006200ac9e7a11 */ /* 0x000fc800078028ff */
[----:B------:R-:W-:-:S05]  /*0c80*/  LEA.HI.X R159, R172, c[0x0][0x18c], RZ, 0x5, P0 ;  /* 0x00006300ac9f7a11 */ /* 0x000fca00000f2cff */
[CC--:B------:R-:W-:Y:S01]  /*0c90*/  IMAD.WIDE.U32 R128, R172.reuse, R153.reuse, c[0x0][0x208] ;  /* 0x00008200ac807625 */ /* 0x0c0fe200078e0099 */
[----:B------:R-:W2:Y:S03]  /*0ca0*/  LDG.E.128 R148, [R158.64] ;  /* 0x000000049e947981 */ /* 0x000ea6000c1e1d00 */
        /* <DEDUP_REMOVED lines=12> */
[----:B--2---:R-:W-:Y:S01]  /*0d70*/  FADD.FTZ R145, -R162, R148 ;  /* 0x00000094a2917221 */ /* 0x004fe20000010100 */
[--C-:B----4-:R-:W-:Y:S02]  /*0d80*/  HADD2.F32 R175, -RZ, R129.reuse.H0_H0 ;  /* 0x20000081ffaf7230 */ /* 0x110fe40000004100 */
[----:B-1----:R-:W-:Y:S02]  /*0d90*/  HADD2.F32 R158, -RZ, R129.H1_H1 ;  /* 0x30000081ff9e7230 */ /* 0x002fe40000004100 */
[----:B---3--:R-:W-:Y:S01]  /*0da0*/  HADD2.F32 R129, -RZ, R152.H0_H0 ;  /* 0x20000098ff817230 */ /* 0x008fe20000004100 */
[----:B------:R-:W-:Y:S01]  /*0db0*/  FMUL.FTZ R145, R144, R145 ;  /* 0x0000009190917220 */ /* 0x000fe20000410000 */
[----:B------:R-:W-:Y:S01]  /*0dc0*/  HADD2.F32 R147, -RZ, R128.H0_H0 ;  /* 0x20000080ff937230 */ /* 0x000fe20000004100 */
[----:B------:R-:W-:Y:S01]  /*0dd0*/  FADD.FTZ R149, -R162, R149 ;  /* 0x00000095a2957221 */ /* 0x000fe20000010100 */
[----:B------:R-:W-:Y:S01]  /*0de0*/  HADD2.F32 R152, -RZ, R152.H1_H1 ;  /* 0x30000098ff987230 */ /* 0x000fe20000004100 */
[----:B------:R-:W-:Y:S01]  /*0df0*/  FMUL.FTZ R148, R80, R129 ;  /* 0x0000008150947220 */ /* 0x000fe20000410000 */
[--C-:B------:R-:W-:Y:S01]  /*0e00*/  HADD2.F32 R181, -RZ, R131.reuse.H0_H0 ;  /* 0x20000083ffb57230 */ /* 0x100fe20000004100 */
[----:B------:R-:W-:Y:S01]  /*0e10*/  FADD.FTZ R48, R48, R147 ;  /* 0x0000009330307221 */ /* 0x000fe20000010000 */
[----:B------:R-:W-:Y:S01]  /*0e20*/  HADD2.F32 R172, -RZ, R131.H1_H1 ;  /* 0x30000083ffac7230 */ /* 0x000fe20000004100 */
[----:B------:R-:W-:Y:S01]  /*0e30*/  FADD.FTZ R131, -R162, R150 ;  /* 0x00000096a2837221 */ /* 0x000fe20000010100 */
[----:B------:R-:W-:Y:S01]  /*0e40*/  HADD2.F32 R128, -RZ, R128.H1_H1 ;  /* 0x30000080ff807230 */ /* 0x000fe20000004100 */
[-C--:B------:R-:W-:Y:S01]  /*0e50*/  FFMA.FTZ R148, R88, R147.reuse, R148 ;  /* 0x0000009358947223 */ /* 0x080fe20000010094 */
[--C-:B------:R-:W-:Y:S01]  /*0e60*/  HADD2.F32 R159, -RZ, R130.reuse.H0_H0 ;  /* 0x20000082ff9f7230 */ /* 0x100fe20000004100 */
[----:B------:R-:W-:Y:S01]  /*0e70*/  FFMA.FTZ R64, R145, R147, R64 ;  /* 0x0000009391407223 */ /* 0x000fe20000010040 */
[----:B------:R-:W-:Y:S01]  /*0e80*/  HADD2.F32 R160, -RZ, R130.H1_H1 ;  /* 0x30000082ffa07230 */ /* 0x000fe20000004100 */
[----:B------:R-:W-:Y:S01]  /*0e90*/  FMUL.FTZ R147, R81, R152 ;  /* 0x0000009851937220 */ /* 0x000fe20000410000 */
[--C-:B------:R-:W-:Y:S01]  /*0ea0*/  HADD2.F32 R130, -RZ, R153.reuse.H1_H1 ;  /* 0x30000099ff827230 */ /* 0x100fe20000004100 */
[----:B------:R-:W-:Y:S01]  /*0eb0*/  FMUL.FTZ R150, R144, R149 ;  /* 0x0000009590967220 */ /* 0x000fe20000410000 */
[----:B------:R-:W-:Y:S01]  /*0ec0*/  HADD2.F32 R157, -RZ, R153.H0_H0 ;  /* 0x20000099ff9d7230 */ /* 0x000fe20000004100 */
[----:B------:R-:W-:-:S02]  /*0ed0*/  FADD.FTZ R151, -R162, R151 ;  /* 0x00000097a2977221 */ /* 0x000fc40000010100 */
[----:B------:R-:W-:Y:S02]  /*0ee0*/  FADD.FTZ R49, R49, R128 ;  /* 0x0000008031317221 */ /* 0x000fe40000010000 */
[-C--:B------:R-:W-:Y:S02]  /*0ef0*/  FFMA.FTZ R147, R89, R128.reuse, R147 ;  /* 0x0000008059937223 */ /* 0x080fe40000010093 */
[----:B------:R-:W-:Y:S02]  /*0f00*/  FFMA.FTZ R65, R150, R128, R65 ;  /* 0x0000008096417223 */ /* 0x000fe40000010041 */
[----:B------:R-:W-:Y:S01]  /*0f10*/  FMUL.FTZ R128, R83, R130 ;  /* 0x0000008253807220 */ /* 0x000fe20000410000 */
[--C-:B------:R-:W-:Y:S02]  /*0f20*/  HADD2.F32 R177, -RZ, R154.reuse.H0_H0 ;  /* 0x2000009affb17230 */ /* 0x100fe40000004100 */
[----:B------:R-:W-:Y:S01]  /*0f30*/  HADD2.F32 R146, -RZ, R154.H1_H1 ;  /* 0x3000009aff927230 */ /* 0x000fe20000004100 */
        /* <DEDUP_REMOVED lines=13> */
[C---:B------:R-:W-:Y:S02]  /*1010*/  FADD.FTZ R141, -R162.reuse, R141 ;  /* 0x0000008da28d7221 */ /* 0x040fe40000010100 */
[----:B------:R-:W-:Y:S02]  /*1020*/  FADD.FTZ R153, -R162, R140 ;  /* 0x0000008ca2997221 */ /* 0x000fe40000010100 */
[----:B------:R-:W-:Y:S02]  /*1030*/  FMUL.FTZ R156, R76, R177 ;  /* 0x000000b14c9c7220 */ /* 0x000fe40000410000 */
[----:B------:R-:W-:Y:S02]  /*1040*/  FADD.FTZ R128, R129, R152 ;  /* 0x0000009881807221 */ /* 0x000fe40000010000 */
[----:B------:R-:W-:Y:S01]  /*1050*/  FFMA.FTZ R171, R149, R152, R171 ;  /* 0x0000009895ab7223 */ /* 0x000fe200000100ab */
[--C-:B------:R-:W-:Y:S01]  /*1060*/  HADD2.F32 R183, -RZ, R155.reuse.H0_H0 ;  /* 0x2000009bffb77230 */ /* 0x100fe20000004100 */
[----:B------:R-:W-:Y:S01]  /*1070*/  FADD.FTZ R51, R51, R158 ;  /* 0x0000009e33337221 */ /* 0x000fe20000010000 */
[----:B------:R-:W-:Y:S01]  /*1080*/  HADD2.F32 R174, -RZ, R155.H1_H1 ;  /* 0x3000009bffae7230 */ /* 0x000fe20000004100 */
[----:B------:R-:W-:-:S02]  /*1090*/  FFMA.FTZ R67, R154, R158, R67 ;  /* 0x0000009e9a437223 */ /* 0x000fc40000010043 */
[----:B------:R-:W-:Y:S02]  /*10a0*/  FMUL.FTZ R155, R77, R146 ;  /* 0x000000924d9b7220 */ /* 0x000fe40000410000 */
[C---:B------:R-:W-:Y:S02]  /*10b0*/  FMUL.FTZ R158, R144.reuse, R141 ;  /* 0x0000008d909e7220 */ /* 0x040fe40000410000 */
[----:B------:R-:W-:Y:S02]  /*10c0*/  FMUL.FTZ R153, R144, R153 ;  /* 0x0000009990997220 */ /* 0x000fe40000410000 */
[----:B------:R-:W-:Y:S02]  /*10d0*/  FFMA.FTZ R156, R84, R159, R156 ;  /* 0x0000009f549c7223 */ /* 0x000fe4000001009c */
[----:B------:R-:W-:Y:S02]  /*10e0*/  FADD.FTZ R129, R128, R151 ;  /* 0x0000009780817221 */ /* 0x000fe40000010000 */
[----:B------:R-:W-:-:S02]  /*10f0*/  FFMA.FTZ R171, R154, R151, R171 ;  /* 0x000000979aab7223 */ /* 0x000fc400000100ab */
[----:B------:R-:W-:Y:S02]  /*1100*/  FADD.FTZ R45, R45, R160 ;  /* 0x000000a02d2d7221 */ /* 0x000fe40000010000 */
[-C--:B------:R-:W-:Y:S02]  /*1110*/  FFMA.FTZ R155, R85, R160.reuse, R155 ;  /* 0x000000a0559b7223 */ /* 0x080fe4000001009b */
[----:B------:R-:W-:Y:S02]  /*1120*/  FFMA.FTZ R61, R158, R160, R61 ;  /* 0x000000a09e3d7223 */ /* 0x000fe4000001003d */
[----:B------:R-:W-:Y:S02]  /*1130*/  FADD.FTZ R179, -R162, R142 ;  /* 0x0000008ea2b37221 */ /* 0x000fe40000010100 */
[----:B------:R-:W-:Y:S02]  /*1140*/  FMUL.FTZ R160, R78, R183 ;  /* 0x000000b74ea07220 */ /* 0x000fe40000410000 */
[----:B------:R-:W-:-:S02]  /*1150*/  FADD.FTZ R128, R129, R156 ;  /* 0x0000009c81807221 */ /* 0x000fc40000010000 */
[----:B------:R-:W-:Y:S02]  /*1160*/  FFMA.FTZ R171, R153, R156, R171 ;  /* 0x0000009c99ab7223 */ /* 0x000fe400000100ab */
[----:B------:R-:W-:Y:S02]  /*1170*/  FADD.FTZ R18, R18, R157 ;  /* 0x0000009d12127221 */ /* 0x000fe40000010000 */
[----:B------:R-:W-:Y:S02]  /*1180*/  FFMA.FTZ R34, R149, R157, R34 ;  /* 0x0000009d95227223 */ /* 0x000fe40000010022 */
[----:B------:R-:W-:Y:S02]  /*1190*/  FADD.FTZ R44, R44, R159 ;  /* 0x0000009f2c2c7221 */ /* 0x000fe40000010000 */
[----:B------:R-:W-:Y:S02]  /*11a0*/  FFMA.FTZ R60, R153, R159, R60 ;  /* 0x0000009f993c7223 */ /* 0x000fe4000001003c */
        /* <DEDUP_REMOVED lines=28> */
.L_x_1315:
[----:B------:R-:W-:Y:S05]  /*1370*/  BSYNC B1 ;  /* 0x0000000000017941 */ /* 0x000fea0003800000 */
.L_x_1314:
[----:B------:R-:W-:Y:S05]  /*1380*/  BRA.DIV ~URZ, `(.L_x_1316) ;  /* 0x00001c227f007947 */ /* 0x000fea000b800000 */
[----:B------:R1:W2:Y:S02]  /*1390*/  SHFL.BFLY PT, R130, R169, 0x1, 0x1f ;  /* 0x0c201f00a9827f89 */ /* 0x0002a400000e0000 */
.L_x_1329:
        /* <DEDUP_REMOVED lines=18> */
.L_x_1330:
        /* <DEDUP_REMOVED lines=85> */
.L_x_1319:
[----:B------:R-:W-:Y:S05]  /*1a10*/  BSYNC B1 ;  /* 0x0000000000017941 */ /* 0x000fea0003800000 */
.L_x_1318:
        /* <DEDUP_REMOVED lines=78> */
.L_x_1321:
[----:B------:R-:W-:Y:S05]  /*1f00*/  BSYNC B1 ;  /* 0x0000000000017941 */ /* 0x000fea0003800000 */
.L_x_1320:
[----:B------:R-:W-:-:S04]  /*1f10*/  MOV R3, c[0x0][0x160] ;  /* 0x0000580000037a02 */ /* 0x000fc80000000f00 */
[----:B------:R-:W-:-:S04]  /*1f20*/  LEA R2, R3, R2, 0x2 ;  /* 0x0000000203027211 */ /* 0x000fc800078e10ff */
[----:B------:R-:W-:-:S13]  /*1f30*/  ISETP.GE.AND P0, PT, R2, c[0x0][0x164], PT ;  /* 0x0000590002007a0c */ /* 0x000fda0003f06270 */
[----:B-12--5:R-:W-:Y:S01]  /*1f40*/  @P0 CALL.REL.NOINC `(.L_x_1311) ;  /* 0x0000001000000944 */ /* 0x026fe20003c00000 */
[----:B------:R-:W-:Y:S05]  /*1f50*/  BRA `(.L_x_1322) ;  /* 0xffffe4c000007947 */ /* 0x000fea000383ffff */
.L_x_1311:
[----:B0-----:R-:W-:Y:S05]  /*1f60*/  BSYNC B0 ;  /* 0x0000000000007941 */ /* 0x001fea0003800000 */
.L_x_1310:
        /* <DEDUP_REMOVED lines=196> */
.L_x_1324:
[----:B------:R-:W-:Y:S05]  /*2bb0*/  BSYNC B0 ;  /* 0x0000000000007941 */ /* 0x000fea0003800000 */
.L_x_1323:
        /* <DEDUP_REMOVED lines=23> */
.L_x_1326:
[----:B------:R-:W-:Y:S05]  /*2d30*/  BSYNC B0 ;  /* 0x0000000000007941 */ /* 0x000fea0003800000 */
.L_x_1325:
        /* <DEDUP_REMOVED lines=23> */
.L_x_1328:
[----:B------:R-:W-:Y:S05]  /*2eb0*/  BSYNC B0 ;  /* 0x0000000000007941 */ /* 0x000fea0003800000 */
.L_x_1327:
        /* <DEDUP_REMOVED lines=15> */
.L_x_1316:
[----:B------:R-:W-:Y:S01]  /*2fb0*/  HFMA2.MMA R140, -RZ, RZ, 0, 5.9604644775390625e-08 ;  /* 0x00000001ff8c7435 */ /* 0x000fe200000001ff */
[----:B------:R-:W-:Y:S02]  /*2fc0*/  MOV R131, R169 ;  /* 0x000000a900837202 */ /* 0x000fe40000000f00 */
[----:B-----5:R-:W-:Y:S02]  /*2fd0*/  MOV R146, 0x1f ;  /* 0x0000001f00927802 */ /* 0x020fe40000000f00 */
[----:B------:R-:W-:-:S02]  /*2fe0*/  MOV R175, 0xffffffff ;  /* 0xffffffff00af7802 */ /* 0x000fc40000000f00 */
[----:B------:R-:W-:Y:S02]  /*2ff0*/  MOV R128, 0x3010 ;  /* 0x0000301000807802 */ /* 0x000fe40000000f00 */
[----:B0-----:R-:W-:Y:S05]  /*3000*/  CALL.REL.NOINC `($__internal_84_$__cuda_sm70_shflsync_bfly_p) ;  /* 0x0000046000007944 */ /* 0x001fea0003c00000 */
[----:B-1----:R-:W-:Y:S01]  /*3010*/  MOV R130, R140 ;  /* 0x0000008c00827202 */ /* 0x002fe20000000f00 */
[----:B0-----:R-:W-:Y:S05]  /*3020*/  BRA `(.L_x_1329) ;  /* 0xffffe37000007947 */ /* 0x001fea000383ffff */
.L_x_1317:
[----:B------:R-:W-:Y:S01]  /*3030*/  HFMA2.MMA R140, -RZ, RZ, 0, 5.9604644775390625e-08 ;  /* 0x00000001ff8c7435 */ /* 0x000fe200000001ff */
[----:B------:R-:W-:Y:S02]  /*3040*/  MOV R131, R171 ;  /* 0x000000ab00837202 */ /* 0x000fe40000000f00 */
[----:B-----5:R-:W-:Y:S02]  /*3050*/  MOV R146, 0x1f ;  /* 0x0000001f00927802 */ /* 0x020fe40000000f00 */
[----:B------:R-:W-:Y:S02]  /*3060*/  MOV R175, 0xffffffff ;  /* 0xffffffff00af7802 */ /* 0x000fe40000000f00 */
[----:B------:R-:W-:Y:S02]  /*3070*/  MOV R128, 0x3090 ;  /* 0x0000309000807802 */ /* 0x000fe40000000f00 */
[----:B012---:R-:W-:Y:S05]  /*3080*/  CALL.REL.NOINC `($__internal_84_$__cuda_sm70_shflsync_bfly_p) ;  /* 0x000003e000007944 */ /* 0x007fea0003c00000 */
[----:B------:R-:W-:Y:S01]  /*3090*/  FADD.FTZ R169, R130, R169 ;  /* 0x000000a982a97221 */ /* 0x000fe20000010000 */
[----:B0-----:R-:W-:Y:S01]  /*30a0*/  MOV R146, 0x1f ;  /* 0x0000001f00927802 */ /* 0x001fe20000000f00 */
[----:B-1----:R-:W-:Y:S01]  /*30b0*/  FADD.FTZ R171, R171, R140 ;  /* 0x0000008cabab7221 */ /* 0x002fe20000010000 */
[----:B------:R-:W-:Y:S01]  /*30c0*/  HFMA2.MMA R140, -RZ, RZ, 0, 1.1920928955078125e-07 ;  /* 0x00000002ff8c7435 */ /* 0x000fe200000001ff */
[----:B------:R-:W-:-:S02]  /*30d0*/  MOV R175, 0xffffffff ;  /* 0xffffffff00af7802 */ /* 0x000fc40000000f00 */
[----:B------:R-:W-:Y:S02]  /*30e0*/  MOV R131, R169 ;  /* 0x000000a900837202 */ /* 0x000fe40000000f00 */
[----:B------:R-:W-:Y:S02]  /*30f0*/  MOV R128, 0x3110 ;  /* 0x0000311000807802 */ /* 0x000fe40000000f00 */
[----:B------:R-:W-:Y:S05]  /*3100*/  CALL.REL.NOINC `($__internal_84_$__cuda_sm70_shflsync_bfly_p) ;  /* 0x0000036000007944 */ /* 0x000fea0003c00000 */
[----:B-1----:R-:W-:Y:S01]  /*3110*/  MOV R130, R140 ;  /* 0x0000008c00827202 */ /* 0x002fe20000000f00 */
[----:B------:R-:W-:Y:S01]  /*3120*/  HFMA2.MMA R140, -RZ, RZ, 0, 1.1920928955078125e-07 ;  /* 0x00000002ff8c7435 */ /* 0x000fe200000001ff */
[----:B0-----:R-:W-:Y:S02]  /*3130*/  MOV R131, R171 ;  /* 0x000000ab00837202 */ /* 0x001fe40000000f00 */
[----:B------:R-:W-:Y:S02]  /*3140*/  MOV R146, 0x1f ;  /* 0x0000001f00927802 */ /* 0x000fe40000000f00 */
[----:B------:R-:W-:Y:S02]  /*3150*/  MOV R175, 0xffffffff ;  /* 0xffffffff00af7802 */ /* 0x000fe40000000f00 */
[----:B------:R-:W-:-:S02]  /*3160*/  MOV R128, 0x3180 ;  /* 0x0000318000807802 */ /* 0x000fc40000000f00 */
[----:B------:R-:W-:Y:S05]  /*3170*/  CALL.REL.NOINC `($__internal_84_$__cuda_sm70_shflsync_bfly_p) ;  /* 0x000002f000007944 */ /* 0x000fea0003c00000 */
[----:B------:R-:W-:Y:S01]  /*3180*/  FADD.FTZ R169, R130, R169 ;  /* 0x000000a982a97221 */ /* 0x000fe20000010000 */
[----:B0-----:R-:W-:Y:S01]  /*3190*/  MOV R146, 0x1f ;  /* 0x0000001f00927802 */ /* 0x001fe20000000f00 */
[----:B-1----:R-:W-:Y:S01]  /*31a0*/  FADD.FTZ R171, R171, R140 ;  /* 0x0000008cabab7221 */ /* 0x002fe20000010000 */
[----:B------:R-:W-:Y:S01]  /*31b0*/  HFMA2.MMA R140, -RZ, RZ, 0, 2.384185791015625e-07 ;  /* 0x00000004ff8c7435 */ /* 0x000fe200000001ff */
[----:B------:R-:W-:-:S02]  /*31c0*/  MOV R175, 0xffffffff ;  /* 0xffffffff00af7802 */ /* 0x000fc40000000f00 */
[----:B------:R-:W-:Y:S02]  /*31d0*/  MOV R131, R169 ;  /* 0x000000a900837202 */ /* 0x000fe40000000f00 */
[----:B------:R-:W-:Y:S02]  /*31e0*/  MOV R128, 0x3200 ;  /* 0x0000320000807802 */ /* 0x000fe40000000f00 */
[----:B------:R-:W-:Y:S05]  /*31f0*/  CALL.REL.NOINC `($__internal_84_$__cuda_sm70_shflsync_bfly_p) ;  /* 0x0000027000007944 */ /* 0x000fea0003c00000 */
[----:B-1----:R-:W-:Y:S01]  /*3200*/  MOV R130, R140 ;  /* 0x0000008c00827202 */ /* 0x002fe20000000f00 */
[----:B------:R-:W-:Y:S01]  /*3210*/  HFMA2.MMA R140, -RZ, RZ, 0, 2.384185791015625e-07 ;  /* 0x00000004ff8c7435 */ /* 0x000fe200000001ff */
        /* <DEDUP_REMOVED lines=8> */
[----:B------:R-:W-:Y:S01]  /*32a0*/  HFMA2.MMA R140, -RZ, RZ, 0, 4.76837158203125e-07 ;  /* 0x00000008ff8c7435 */ /* 0x000fe200000001ff */
[----:B------:R-:W-:-:S02]  /*32b0*/  MOV R175, 0xffffffff ;  /* 0xffffffff00af7802 */ /* 0x000fc40000000f00 */
[----:B------:R-:W-:Y:S02]  /*32c0*/  MOV R131, R141 ;  /* 0x0000008d00837202 */ /* 0x000fe40000000f00 */
[----:B------:R-:W-:Y:S02]  /*32d0*/  MOV R128, 0x32f0 ;  /* 0x000032f000807802 */ /* 0x000fe40000000f00 */
[----:B------:R-:W-:Y:S05]  /*32e0*/  CALL.REL.NOINC `($__internal_84_$__cuda_sm70_shflsync_bfly_p) ;  /* 0x0000018000007944 */ /* 0x000fea0003c00000 */
[----:B-1----:R-:W-:Y:S01]  /*32f0*/  MOV R130, R140 ;  /* 0x0000008c00827202 */ /* 0x002fe20000000f00 */
[----:B------:R-:W-:Y:S01]  /*3300*/  HFMA2.MMA R140, -RZ, RZ, 0, 4.76837158203125e-07 ;  /* 0x00000008ff8c7435 */ /* 0x000fe200000001ff */
        /* <DEDUP_REMOVED lines=8> */
[----:B------:R-:W-:Y:S01]  /*3390*/  HFMA2.MMA R140, -RZ, RZ, 0, 9.5367431640625e-07 ;  /* 0x00000010ff8c7435 */ /* 0x000fe200000001ff */
[----:B------:R-:W-:-:S02]  /*33a0*/  MOV R175, 0xffffffff ;  /* 0xffffffff00af7802 */ /* 0x000fc40000000f00 */
[----:B------:R-:W-:Y:S02]  /*33b0*/  MOV R131, R141 ;  /* 0x0000008d00837202 */ /* 0x000fe40000000f00 */
[----:B------:R-:W-:Y:S02]  /*33c0*/  MOV R128, 0x33e0 ;  /* 0x000033e000807802 */ /* 0x000fe40000000f00 */
[----:B------:R-:W-:Y:S05]  /*33d0*/  CALL.REL.NOINC `($__internal_84_$__cuda_sm70_shflsync_bfly_p) ;  /* 0x0000009000007944 */ /* 0x000fea0003c00000 */
[----:B-1----:R-:W-:Y:S01]  /*33e0*/  MOV R142, R140 ;  /* 0x0000008c008e7202 */ /* 0x002fe20000000f00 */
[----:B------:R-:W-:Y:S01]  /*33f0*/  HFMA2.MMA R140, -RZ, RZ, 0, 9.5367431640625e-07 ;  /* 0x00000010ff8c7435 */ /* 0x000fe200000001ff */
[----:B0-----:R-:W-:Y:S02]  /*3400*/  MOV R131, R143 ;  /* 0x0000008f00837202 */ /* 0x001fe40000000f00 */
[----:B------:R-:W-:Y:S02]  /*3410*/  MOV R146, 0x1f ;  /* 0x0000001f00927802 */ /* 0x000fe40000000f00 */
[----:B------:R-:W-:Y:S02]  /*3420*/  MOV R175, 0xffffffff ;  /* 0xffffffff00af7802 */ /* 0x000fe40000000f00 */
[----:B------:R-:W-:-:S02]  /*3430*/  MOV R128, 0x3450 ;  /* 0x0000345000807802 */ /* 0x000fc40000000f00 */
[----:B------:R-:W-:Y:S05]  /*3440*/  CALL.REL.NOINC `($__internal_84_$__cuda_sm70_shflsync_bfly_p) ;  /* 0x0000002000007944 */ /* 0x000fea0003c00000 */
[----:B-1----:R-:W-:Y:S01]  /*3450*/  MOV R128, R140 ;  /* 0x0000008c00807202 */ /* 0x002fe20000000f00 */
[----:B0-----:R-:W-:Y:S05]  /*3460*/  BRA `(.L_x_1330) ;  /* 0xffffe05000007947 */ /* 0x001fea000383ffff */
        .weak           $__internal_84_$__cuda_sm70_shflsync_bfly_p
        .type           $__internal_84_$__cuda_sm70_shflsync_bfly_p,@function
        .size           $__internal_84_$__cuda_sm70_shflsync_bfly_p,(.L_x_2030 - $__internal_84_$__cuda_sm70_shflsync_bfly_p)
$__internal_84_$__cuda_sm70_shflsync_bfly_p:
[----:B------:R-:W-:Y:S01]  /*3470*/  HFMA2.MMA R129, -RZ, RZ, 0, 0 ;  /* 0x00000000ff817435 */ /* 0x000fe200000001ff */
[----:B------:R-:W-:Y:S04]  /*3480*/  WARPSYNC R175 ;  /* 0x000000af00007348 */ /* 0x000fe80003800000 */
[----:B------:R0:W1:Y:S01]  /*3490*/  SHFL.BFLY PT, R140, R131, R140, R146 ;  /* 0x0c00008c838c7389 */ /* 0x00006200000e0092 */
[----:B------:R-:W-:Y:S05]  /*34a0*/  RET.REL.NODEC R128 `(_ZN10layer_norm31ln_parallel_residual_bwd_kernelINS_13Kernel_traitsIf6__halffS2_fjLj512ELj1ELj4ELj1ELj16ENS_18Kernel_traits_baseILj512EfS2_fS2_fjLj128EEEEELb0ELb0ELb0EEEvNS_9BwdParamsE) ;  /* 0xffffcb5080007950 */ /* 0x000fea0003c3ffff */
.L_x_1331:
        /* <DEDUP_REMOVED lines=13> */
.L_x_2030:


//--------------------- .text._ZN10layer_norm31ln_parallel_residual_bwd_kernelINS_13Kernel_traitsIf6__halffS2_fjLj512ELj1ELj4ELj1ELj16ENS_18Kernel_traits_baseILj512EfS2_fS2_fjLj128EEEEELb0ELb0ELb1EEEvNS_9BwdParamsE --------------------------
	.section	.text._ZN10layer_norm31ln_parallel_residual_bwd_kernelINS_13Kernel_traitsIf6__halffS2_fjLj512ELj1ELj4ELj1ELj16ENS_18Kernel_traits_baseILj512EfS2_fS2_fjLj128EEEEELb0ELb0ELb1EEEvNS_9BwdParamsE,"ax",@progbits
	.sectioninfo	@"SHI_REGISTERS=181"
	.align	128
        .global         _ZN10layer_norm31ln_parallel_residual_bwd_kernelINS_13Kernel_traitsIf6__halffS2_fjLj512ELj1ELj4ELj1ELj16ENS_18Kernel_traits_baseILj512EfS2_fS2_fjLj128EEEEELb0ELb0ELb1EEEvNS_9BwdParamsE
        .type           _ZN10layer_norm31ln_parallel_residual_bwd_kernelINS_13Kernel_traitsIf6__halffS2_fjLj512ELj1ELj4ELj1ELj16ENS_18Kernel_traits_baseILj512EfS2_fS2_fjLj128EEEEELb0ELb0ELb1EEEvNS_9BwdParamsE,@function
        .size           _ZN10layer_norm31ln_parallel_residual_bwd_kernelINS_13Kernel_traitsIf6__halffS2_fjLj512ELj1ELj4ELj1ELj16ENS_18Kernel_traits_baseILj512EfS2_fS2_fjLj128EEEEELb0ELb0ELb1EEEvNS_9BwdParamsE,(.L_x_2031 - _ZN10layer_norm31ln_parallel_residual_bwd_kernelINS_13Kernel_traitsIf6__halffS2_fjLj512ELj1ELj4ELj1ELj16ENS_18Kernel_traits_baseILj512EfS2_fS2_fjLj128EEEEELb0ELb0ELb1EEEvNS_9BwdParamsE)
        .other          _ZN10layer_norm31ln_parallel_residual_bwd_kernelINS_13Kernel_traitsIf6__halffS2_fjLj512ELj1ELj4ELj1ELj16ENS_18Kernel_traits_baseILj512EfS2_fS2_fjLj128EEEEELb0ELb0ELb1EEEvNS_9BwdParamsE,@"STO_CUDA_ENTRY STV_DEFAULT"
_ZN10layer_norm31ln_parallel_residual_bwd_kernelINS_13Kernel_traitsIf6__halffS2_fjLj512ELj1ELj4ELj1ELj16ENS_18Kernel_traits_baseILj512EfS2_fS2_fjLj128EEEEELb0ELb0ELb1EEEvNS_9BwdParamsE:
.text._ZN10layer_norm31ln_parallel_residual_bwd_kernelINS_13Kernel_traitsIf6__halffS2_fjLj512ELj1ELj4ELj1ELj16ENS_18Kernel_traits_baseILj512EfS2_fS2_fjLj128EEEEELb0ELb0ELb1EEEvNS_9BwdParamsE:
        /* <DEDUP_REMOVED lines=42> */
.L_x_1333:
        /* <DEDUP_REMOVED lines=49> */
.L_x_1339:
        /* <DEDUP_REMOVED lines=13> */
[----:B------:R-:W-:-:S04]  /*0680*/  IMAD.WIDE.U32 R72, R160, R89, c[0x0][0x210] ;  /* 0x00008400a0487625 */ /* 0x000fc800078e0059 */
[----:B------:R-:W-:Y:S01]  /*0690*/  IMAD.WIDE R162, R152, R163, c[0x0][0x1a8] ;  /* 0x00006a0098a27625 */ /* 0x000fe200078e02a3 */
[----:B------:R-:W4:Y:S04]  /*06a0*/  LDG.E.128 R68, [R68.64] ;  /* 0x0000000444447981 */ /* 0x000f28000c1e1d00 */
[----:B------:R-:W4:Y:S01]  /*06b0*/  LDG.E.128 R72, [R72.64] ;  /* 0x0000000448487981 */ /* 0x000f22000c1e1d00 */
        /* <DEDUP_REMOVED lines=22> */
[--C-:B----4-:R-:W-:Y:S02]  /*0820*/  HADD2.F32 R65, -RZ, R68.reuse.H0_H0 ;  /* 0x20000044ff417230 */ /* 0x110fe40000004100 */
[----:B------:R-:W-:Y:S02]  /*0830*/  HADD2.F32 R167, -RZ, R68.H1_H1 ;  /* 0x30000044ffa77230 */ /* 0x000fe40000004100 */
[--C-:B------:R-:W-:Y:S02]  /*0840*/  HADD2.F32 R68, -RZ, R72.reuse.H0_H0 ;  /* 0x20000048ff447230 */ /* 0x100fe40000004100 */
[----:B------:R-:W-:Y:S01]  /*0850*/  HADD2.F32 R72, -RZ, R72.H1_H1 ;  /* 0x30000048ff487230 */ /* 0x000fe20000004100 */
[----:B------:R-:W-:-:S02]  /*0860*/  FADD.FTZ R170, R67, -R177 ;  /* 0x800000b143aa7221 */ /* 0x000fc40000010000 */
[----:B------:R-:W-:Y:S02]  /*0870*/  FMUL.FTZ R67, R161, R64 ;  /* 0x00000040a1437220 */ /* 0x000fe40000410000 */
[----:B------:R-:W-:Y:S02]  /*0880*/  FADD.FTZ R168, R66, -R177 ;  /* 0x800000b142a87221 */ /* 0x000fe40000010000 */
[----:B------:R-:W-:Y:S01]  /*0890*/  FMUL.FTZ R64, R17, R72 ;  /* 0x0000004811407220 */ /* 0x000fe20000410000 */
[--C-:B0-----:R-:W-:Y:S02]  /*08a0*/  HADD2.F32 R163, -RZ, R69.reuse.H0_H0 ;  /* 0x20000045ffa37230 */ /* 0x101fe40000004100 */
[----:B------:R-:W-:Y:S01]  /*08b0*/  HADD2.F32 R169, -RZ, R69.H1_H1 ;  /* 0x30000045ffa97230 */ /* 0x000fe20000004100 */
[----:B------:R-:W-:Y:S01]  /*08c0*/  FFMA.FTZ R69, R33, R167, R64 ;  /* 0x000000a721457223 */ /* 0x000fe20000010040 */
[--C-:B-1----:R-:W-:Y:S02]  /*08d0*/  HADD2.F32 R165, -RZ, R70.reuse.H0_H0 ;  /* 0x20000046ffa57230 */ /* 0x102fe40000004100 */
[----:B------:R-:W-:Y:S01]  /*08e0*/  HADD2.F32 R172, -RZ, R70.H1_H1 ;  /* 0x30000046ffac7230 */ /* 0x000fe20000004100 */
[----:B------:R-:W-:Y:S01]  /*08f0*/  FMUL.FTZ R70, R161, R168 ;  /* 0x000000a8a1467220 */ /* 0x000fe20000410000 */
[----:B------:R-:W-:Y:S01]  /*0900*/  HADD2.F32 R162, -RZ, R73.H0_H0 ;  /* 0x20000049ffa27230 */ /* 0x000fe20000004100 */
[----:B------:R-:W-:Y:S01]  /*0910*/  FADD.FTZ R64, -R177, R77 ;  /* 0x0000004db1407221 */ /* 0x000fe20000010100 */
[----:B------:R-:W-:-:S02]  /*0920*/  HADD2.F32 R178, -RZ, R75.H1_H1 ;  /* 0x3000004bffb27230 */ /* 0x000fc40000004100 */
[----:B------:R-:W-:Y:S01]  /*0930*/  HADD2.F32 R164, -RZ, R73.H1_H1 ;  /* 0x30000049ffa47230 */ /* 0x000fe20000004100 */
[----:B------:R-:W-:Y:S01]  /*0940*/  FADD.FTZ R145, R162, R145 ;  /* 0x00000091a2917221 */ /* 0x000fe20000010000 */
[----:B------:R-:W-:Y:S01]  /*0950*/  HADD2.F32 R175, -RZ, R75.H0_H0 ;  /* 0x2000004bffaf7230 */ /* 0x000fe20000004100 */
[-C--:B------:R-:W-:Y:S01]  /*0960*/  FFMA.FTZ R147, R70, R162.reuse, R147 ;  /* 0x000000a246937223 */ /* 0x080fe20000010093 */
[--C-:B------:R-:W-:Y:S01]  /*0970*/  HADD2.F32 R173, -RZ, R71.reuse.H0_H0 ;  /* 0x20000047ffad7230 */ /* 0x100fe20000004100 */
[----:B------:R-:W-:Y:S01]  /*0980*/  FMUL.FTZ R73, R18, R162 ;  /* 0x000000a212497220 */ /* 0x000fe20000410000 */
[----:B------:R-:W-:Y:S01]  /*0990*/  HADD2.F32 R176, -RZ, R71.H1_H1 ;  /* 0x30000047ffb07230 */ /* 0x000fe20000004100 */
[----:B------:R-:W-:Y:S02]  /*09a0*/  FMUL.FTZ R66, R161, R166 ;  /* 0x000000a6a1427220 */ /* 0x000fe40000410000 */
[----:B------:R-:W-:Y:S02]  /*09b0*/  FADD.FTZ R162, -R177, R79 ;  /* 0x0000004fb1a27221 */ /* 0x000fe40000010100 */
[----:B------:R-:W-:-:S02]  /*09c0*/  FMUL.FTZ R75, R161, R64 ;  /* 0x00000040a14b7220 */ /* 0x000fc40000410000 */
[----:B------:R-:W-:Y:S02]  /*09d0*/  FMUL.FTZ R71, R161, R170 ;  /* 0x000000aaa1477220 */ /* 0x000fe40000410000 */
[----:B------:R-:W-:Y:S02]  /*09e0*/  FMUL.FTZ R64, R15, R178 ;  /* 0x000000b20f407220 */ /* 0x000fe40000410000 */
[----:B------:R-:W-:Y:S01]  /*09f0*/  FADD.FTZ R80, -R177, R80 ;  /* 0x00000050b1507221 */ /* 0x000fe20000010100 */
        /* <DEDUP_REMOVED lines=8> */
[----:B------:R-:W-:Y:S01]  /*0a80*/  FFMA.FTZ R162, R31, R176, R64 ;  /* 0x000000b01fa27223 */ /* 0x000fe20000010040 */
[--C-:B------:R-:W-:Y:S01]  /*0a90*/  HADD2.F32 R64, -RZ, R88.reuse.H0_H0 ;  /* 0x20000058ff407230 */ /* 0x100fe20000004100 */
[C---:B------:R-:W-:Y:S01]  /*0aa0*/  FADD.FTZ R74, -R177.reuse, R76 ;  /* 0x0000004cb14a7221 */ /* 0x040fe20000010100 */
[----:B------:R-:W-:Y:S01]  /*0ab0*/  HADD2.F32 R88, -RZ, R88.H1_H1 ;  /* 0x30000058ff587230 */ /* 0x000fe20000004100 */
[----:B------:R-:W-:-:S02]  /*0ac0*/  FADD.FTZ R164, -R177, R81 ;  /* 0x00000051b1a47221 */ /* 0x000fc40000010100 */
[----:B------:R-:W-:Y:S02]  /*0ad0*/  FADD.FTZ R155, R68, R155 ;  /* 0x0000009b449b7221 */ /* 0x000fe40000010000 */
[----:B------:R-:W-:Y:S02]  /*0ae0*/  FFMA.FTZ R156, R67, R68, R156 ;  /* 0x00000044439c7223 */ /* 0x000fe4000001009c */
[----:B------:R-:W-:Y:S02]  /*0af0*/  FMUL.FTZ R81, R161, R80 ;  /* 0x00000050a1517220 */ /* 0x000fe40000410000 */
[----:B------:R-:W-:Y:S02]  /*0b00*/  FMUL.FTZ R68, R16, R68 ;  /* 0x0000004410447220 */ /* 0x000fe40000410000 */
[----:B------:R-:W-:Y:S01]  /*0b10*/  FADD.FTZ R168, -R177, R83 ;  /* 0x00000053b1a87221 */ /* 0x000fe20000010100 */
[----:B------:R-:W-:Y:S01]  /*0b20*/  HADD2.F32 R83, -RZ, R84.H1_H1 ;  /* 0x30000054ff537230 */ /* 0x000fe20000004100 */
[----:B------:R-:W-:-:S02]  /*0b30*/  FMUL.FTZ R77, R12, R171 ;  /* 0x000000ab0c4d7220 */ /* 0x000fc40000410000 */
[----:B------:R-:W-:Y:S02]  /*0b40*/  FMUL.FTZ R74, R161, R74 ;  /* 0x0000004aa14a7220 */ /* 0x000fe40000410000 */
[----:B------:R-:W-:Y:S02]  /*0b50*/  FADD.FTZ R166, -R177, R82 ;  /* 0x00000052b1a67221 */ /* 0x000fe40000010100 */
[----:B------:R-:W-:Y:S02]  /*0b60*/  FMUL.FTZ R82, R161, R164 ;  /* 0x000000a4a1527220 */ /* 0x000fe40000410000 */
[----:B------:R-:W-:Y:S02]  /*0b70*/  FADD.FTZ R123, R64, R123 ;  /* 0x0000007b407b7221 */ /* 0x000fe40000010000 */
[-C--:B------:R-:W-:Y:S02]  /*0b80*/  FFMA.FTZ R122, R81, R64.reuse, R122 ;  /* 0x00000040517a7223 */ /* 0x080fe4000001007a */
[----:B------:R-:W-:-:S02]  /*0b90*/  FMUL.FTZ R80, R8, R64 ;  /* 0x0000004008507220 */ /* 0x000fc40000410000 */
[----:B------:R-:W-:Y:S02]  /*0ba0*/  FFMA.FTZ R68, R32, R65, R68 ;  /* 0x0000004120447223 */ /* 0x000fe40000010044 */
[----:B------:R-:W-:Y:S02]  /*0bb0*/  FMUL.FTZ R64, R9, R88 ;  /* 0x0000005809407220 */ /* 0x000fe40000410000 */
[----:B------:R-:W-:Y:S02]  /*0bc0*/  FADD.FTZ R144, R169, R144 ;  /* 0x00000090a9907221 */ /* 0x000fe40000010000 */
[-C--:B------:R-:W-:Y:S02]  /*0bd0*/  FFMA.FTZ R146, R71, R169.reuse, R146 ;  /* 0x000000a947927223 */ /* 0x080fe40000010092 */
[----:B------:R-:W-:Y:S01]  /*0be0*/  FFMA.FTZ R72, R35, R169, R72 ;  /* 0x000000a923487223 */ /* 0x000fe20000010048 */
[----:B------:R-:W-:Y:S01]  /*0bf0*/  HADD2.F32 R169, -RZ, R86.H1_H1 ;  /* 0x30000056ffa97230 */ /* 0x000fe20000004100 */
[----:B------:R-:W-:-:S02]  /*0c00*/  FADD.FTZ R140, R165, R140 ;  /* 0x0000008ca58c7221 */ /* 0x000fc40000010000 */
[-C--:B------:R-:W-:Y:S02]  /*0c10*/  FFMA.FTZ R77, R28, R165.reuse, R77 ;  /* 0x000000a51c4d7223 */ /* 0x080fe4000001004d */
[----:B------:R-:W-:Y:S01]  /*0c20*/  FFMA.FTZ R142, R74, R165, R142 ;  /* 0x000000a54a8e7223 */ /* 0x000fe2000001008e */
[----:B------:R-:W-:Y:S01]  /*0c30*/  HADD2.F32 R165, -RZ, R86.H0_H0 ;  /* 0x20000056ffa57230 */ /* 0x000fe20000004100 */
[----:B------:R-:W-:Y:S02]  /*0c40*/  FADD.FTZ R121, R83, R121 ;  /* 0x0000007953797221 */ /* 0x000fe40000010000 */
[-C--:B------:R-:W-:Y:S02]  /*0c50*/  FFMA.FTZ R120, R82, R83.reuse, R120 ;  /* 0x0000005352787223 */ /* 0x080fe40000010078 */
[----:B------:R-:W-:Y:S02]  /*0c60*/  FFMA.FTZ R83, R25, R83, R64 ;  /* 0x0000005319537223 */ /* 0x000fe40000010040 */
[----:B------:R-:W-:-:S02]  /*0c70*/  FADD.FTZ R86, RZ, R68 ;  /* 0x00000044ff567221 */ /* 0x000fc40000010000 */
[----:B------:R-:W-:Y:S02]  /*0c80*/  FADD.FTZ R157, R65, R157 ;  /* 0x0000009d419d7221 */ /* 0x000fe40000010000 */
[C---:B------:R-:W-:Y:S01]  /*0c90*/  FFMA.FTZ R158, R67.reuse, R65, R158 ;  /* 0x00000041439e7223 */ /* 0x040fe2000001009e */
[----:B------:R-:W-:Y:S01]  /*0ca0*/  HADD2.F32 R65, -RZ, R84.H0_H0 ;  /* 0x20000054ff417230 */ /* 0x000fe20000004100 */
[----:B------:R-:W-:Y:S02]  /*0cb0*/  FFMA.FTZ R64, R67, R68, RZ ;  /* 0x0000004443407223 */ /* 0x000fe400000100ff */
[----:B------:R-:W-:Y:S02]  /*0cc0*/  FFMA.FTZ R73, R34, R163, R73 ;  /* 0x000000a322497223 */ /* 0x000fe40000010049 */
        /* <DEDUP_REMOVED lines=8> */
[----:B------:R-:W-:Y:S01]  /*0d50*/  FFMA.FTZ R154, R66, R167, R154 ;  /* 0x000000a7429a7223 */ /* 0x000fe2000001009a */
[--C-:B------:R-:W-:Y:S01]  /*0d60*/  HADD2.F32 R167, -RZ, R90.reuse.H0_H0 ;  /* 0x2000005affa77230 */ /* 0x100fe20000004100 */
[----:B------:R-:W-:Y:S02]  /*0d70*/  FADD.FTZ R137, R171, R137 ;  /* 0x00000089ab897221 */ /* 0x000fe40000010000 */
[----:B------:R-:W-:Y:S01]  /*0d80*/  FFMA.FTZ R139, R74, R171, R139 ;  /* 0x000000ab4a8b7223 */ /* 0x000fe2000001008b */
[----:B------:R-:W-:Y:S01]  /*0d90*/  HADD2.F32 R171, -RZ, R90.H1_H1 ;  /* 0x3000005affab7230 */ /* 0x000fe20000004100 */
        /* <DEDUP_REMOVED lines=15> */
[--C-:B------:R-:W-:Y:S01]  /*0e90*/  HADD2.F32 R84, -RZ, R85.reuse.H0_H0 ;  /* 0x20000055ff547230 */ /* 0x100fe20000004100 */
[----:B------:R-:W-:Y:S01]  /*0ea0*/  FFMA.FTZ R64, R78, R163, R64 ;  /* 0x000000a34e407223 */ /* 0x000fe20000010040 */
[----:B------:R-:W-:Y:S01]  /*0eb0*/  HADD2.F32 R170, -RZ, R85.H1_H1 ;  /* 0x30000055ffaa7230 */ /* 0x000fe20000004100 */
[----:B------:R-:W-:Y:S01]  /*0ec0*/  FADD.FTZ R136, R172, R136 ;  /* 0x00000088ac887221 */ /* 0x000fe20000010000 */
[----:B------:R-:W-:Y:S01]  /*0ed0*/  HADD2.F32 R85, -RZ, R89.H0_H0 ;  /* 0x20000059ff557230 */ /* 0x000fe20000004100 */
[----:B------:R-:W-:Y:S01]  /*0ee0*/  FFMA.FTZ R138, R75, R172, R138 ;  /* 0x000000ac4b8a7223 */ /* 0x000fe2000001008a */
[----:B------:R-:W-:Y:S01]  /*0ef0*/  HADD2.F32 R172, -RZ, R87.H1_H1 ;  /* 0x30000057ffac7230 */ /* 0x000fe20000004100 */
[----:B------:R-:W-:-:S02]  /*0f00*/  FADD.FTZ R132, R173, R132 ;  /* 0x00000084ad847221 */ /* 0x000fc40000010000 */
[----:B------:R-:W-:Y:S01]  /*0f10*/  FFMA.FTZ R134, R78, R173, R134 ;  /* 0x000000ad4e867223 */ /* 0x000fe20000010086 */
[----:B------:R-:W-:Y:S01]  /*0f20*/  HADD2.F32 R173, -RZ, R87.H0_H0 ;  /* 0x20000057ffad7230 */ /* 0x000fe20000004100 */
[----:B------:R-:W-:Y:S02]  /*0f30*/  FMUL.FTZ R87, R161, R166 ;  /* 0x000000a6a1577220 */ /* 0x000fe40000410000 */
[----:B------:R-:W-:Y:S01]  /*0f40*/  FADD.FTZ R65, R162, R65 ;  /* 0x00000041a2417221 */ /* 0x000fe20000010000 */
[----:B------:R-:W-:Y:S01]  /*0f50*/  HADD2.F32 R89, -RZ, R89.H1_H1 ;  /* 0x30000059ff597230 */ /* 0x000fe20000004100 */
        /* <DEDUP_REMOVED lines=25> */
[--C-:B------:R-:W-:Y:S01]  /*10f0*/  HADD2.F32 R174, -RZ, R91.reuse.H1_H1 ;  /* 0x3000005bffae7230 */ /* 0x100fe20000004100 */
[----:B------:R-:W-:Y:S02]  /*1100*/  FADD.FTZ R129, R175, R129 ;  /* 0x00000081af817221 */ /* 0x000fe40000010000 */
[----:B------:R-:W-:Y:S01]  /*1110*/  FFMA.FTZ R131, R78, R175, R131 ;  /* 0x000000af4e837223 */ /* 0x000fe20000010083 */
[----:B------:R-:W-:Y:S01]  /*1120*/  HADD2.F32 R175, -RZ, R91.H0_H0 ;  /* 0x2000005bffaf7230 */ /* 0x000fe20000004100 */
        /* <DEDUP_REMOVED lines=47> */
.L_x_1340:
        /* <DEDUP_REMOVED lines=18> */
.L_x_1341:
        /* <DEDUP_REMOVED lines=71> */
[----:B------:R-:W-:Y:S01]  /*19b0*/  SEL R70, R87, R58, P3 ;  /* 0x0000003a57467207 */ /* 0x000fe20001800000 */
[----:B------:R-:W-:Y:S01]  /*19c0*/  FADD.FTZ R168, R89, -R168 ;  /* 0x800000a859a87221 */ /* 0x000fe20000010000 */
[-C--:B------:R-:W-:Y:S01]  /*19d0*/  F2FP.PACK_AB R75, R162, R87.reuse ;  /* 0x00000057a24b723e */ /* 0x080fe200000000ff */
[----:B------:R-:W-:Y:S01]  /*19e0*/  FADD.FTZ R90, R90, -R65 ;  /* 0x800000415a5a7221 */ /* 0x000fe20000010000 */
[----:B------:R-:W-:Y:S01]  /*19f0*/  @P1 F2FP.PACK_AB R87, RZ, R87 ;  /* 0x00000057ff57123e */ /* 0x000fe200000000ff */
[----:B------:R-:W-:Y:S01]  /*1a00*/  FADD.FTZ R170, R178, -R93 ;  /* 0x8000005db2aa7221 */ /* 0x000fe20000010000 */
[----:B------:R-:W-:Y:S01]  /*1a10*/  @P1 F2FP.PACK_AB R85, RZ, R85 ;  /* 0x00000055ff55123e */ /* 0x000fe200000000ff */
[----:B------:R-:W-:Y:S01]  /*1a20*/  @P0 IMAD.WIDE.U32 R78, R160, R79, c[0x0][0x258] ;  /* 0x00009600a04e0625 */ /* 0x000fe200078e004f */
[----:B------:R-:W-:-:S02]  /*1a30*/  @P1 F2FP.PACK_AB R83, RZ, R83 ;  /* 0x00000053ff53123e */ /* 0x000fc400000000ff */
[----:B------:R-:W-:Y:S01]  /*1a40*/  @P1 F2FP.PACK_AB R81, RZ, R81 ;  /* 0x00000051ff51123e */ /* 0x000fe200000000ff */
        /* <DEDUP_REMOVED lines=15> */
[----:B------:R-:W-:Y:S01]  /*1b40*/  @P1 F2FP.PACK_AB R80, RZ, R80 ;  /* 0x00000050ff50123e */ /* 0x000fe200000000ff */
        /* <DEDUP_REMOVED lines=22> */
[----:B------:R-:W-:-:S02]  /*1cb0*/  F2FP.PACK_AB R67, R170, R95 ;  /* 0x0000005faa43723e */ /* 0x000fc400000000ff */
[----:B------:R-:W-:Y:S01]  /*1cc0*/  SEL R54, R91, R54, P3 ;  /* 0x000000365b367207 */ /* 0x000fe20001800000 */
[----:B------:R0:W-:Y:S01]  /*1cd0*/  @P1 STG.E.128 [R64.64], R60 ;  /* 0x0000003c40001986 */ /* 0x0001e2000c101d04 */
[----:B------:R-:W-:Y:S02]  /*1ce0*/  SEL R56, R93, R56, P3 ;  /* 0x000000385d387207 */ /* 0x000fe40001800000 */
[----:B------:R-:W-:Y:S02]  /*1cf0*/  SEL R58, R95, R58, P3 ;  /* 0x0000003a5f3a7207 */ /* 0x000fe40001800000 */
[----:B------:R-:W-:Y:S02]  /*1d00*/  F2FP.PACK_AB R66, R168, R93 ;  /* 0x0000005da842723e */ /* 0x000fe400000000ff */
[----:B------:R-:W-:Y:S02]  /*1d10*/  @P1 F2FP.PACK_AB R95, RZ, R95 ;  /* 0x0000005fff5f123e */ /* 0x000fe400000000ff */
[----:B------:R-:W-:-:S02]  /*1d20*/  @P1 F2FP.PACK_AB R93, RZ, R93 ;  /* 0x0000005dff5d123e */ /* 0x000fc400000000ff */
[----:B-1----:R-:W-:Y:S02]  /*1d30*/  @P0 IADD3 R68, R160, 0x20, RZ ;  /* 0x00000020a0440810 */ /* 0x002fe40007ffe0ff */
[----:B------:R-:W-:Y:S02]  /*1d40*/  @P0 MOV R69, 0x20 ;  /* 0x0000002000450802 */ /* 0x000fe40000000f00 */
[----:B------:R-:W-:Y:S02]  /*1d50*/  IADD3 R70, R165, 0x20, RZ ;  /* 0x00000020a5467810 */ /* 0x000fe40007ffe0ff */
[----:B------:R-:W-:Y:S01]  /*1d60*/  SEL R53, R94, R53, P3 ;  /* 0x000000355e357207 */ /* 0x000fe20001800000 */
[----:B------:R-:W-:Y:S01]  /*1d70*/  @P0 IMAD.WIDE.U32 R68, R68, R69, c[0x0][0x258] ;  /* 0x0000960044440625 */ /* 0x000fe200078e0045 */
[----:B0-----:R-:W-:Y:S02]  /*1d80*/  F2FP.PACK_AB R65, R166, R91 ;  /* 0x0000005ba641723e */ /* 0x001fe400000000ff */
[----:B------:R-:W-:Y:S01]  /*1d90*/  F2FP.PACK_AB R64, R94, R89 ;  /* 0x000000595e40723e */ /* 0x000fe200000000ff */
[----:B------:R-:W-:Y:S01]  /*1da0*/  IMAD.WIDE.U32 R70, R70, R163, c[0x0][0x248] ;  /* 0x0000920046467625 */ /* 0x000fe200078e00a3 */
[----:B------:R-:W-:-:S02]  /*1db0*/  @P1 F2FP.PACK_AB R91, RZ, R91 ;  /* 0x0000005bff5b123e */ /* 0x000fc400000000ff */
[----:B------:R-:W-:Y:S02]  /*1dc0*/  @P1 F2FP.PACK_AB R89, RZ, R89 ;  /* 0x00000059ff59123e */ /* 0x000fe400000000ff */
[----:B------:R-:W-:Y:S02]  /*1dd0*/  SEL R55, R166, R55, P3 ;  /* 0x00000037a6377207 */ /* 0x000fe40001800000 */
[----:B------:R-:W-:Y:S02]  /*1de0*/  SEL R57, R168, R57, P3 ;  /* 0x00000039a8397207 */ /* 0x000fe40001800000 */
[----:B------:R-:W-:Y:S01]  /*1df0*/  SEL R59, R170, R59, P3 ;  /* 0x0000003baa3b7207 */ /* 0x000fe20001800000 */
[----:B------:R-:W-:Y:S01]  /*1e00*/  @P0 STG.E.128 [R68.64], R52 ;  /* 0x0000003444000986 */ /* 0x000fe2000c101d04 */
        /* <DEDUP_REMOVED lines=22> */
.L_x_1338:
[----:B------:R-:W-:Y:S05]  /*1f70*/  BSYNC B1 ;  /* 0x0000000000017941 */ /* 0x000fea0003800000 */
.L_x_1335:
        /* <DEDUP_REMOVED lines=61> */
.L_x_1334:
[----:B------:R-:W-:Y:S05]  /*2350*/  BSYNC B0 ;  /* 0x0000000000007941 */ /* 0x000fea0003800000 */
.L_x_1332:
        /* <DEDUP_REMOVED lines=188> */
.L_x_1336:
[----:B------:R-:W-:Y:S01]  /*2f20*/  HFMA2.MMA R167, -RZ, RZ, 0, 5.9604644775390625e-08 ;  /* 0x00000001ffa77435 */ /* 0x000fe200000001ff */
[----:B------:R-:W-:-:S02]  /*2f30*/  MOV R94, R166 ;  /* 0x000000a6005e7202 */ /* 0x000fc40000000f00 */
[----:B------:R-:W-:Y:S02]  /*2f40*/  MOV R164, 0x1f ;  /* 0x0000001f00a47802 */ /* 0x000fe40000000f00 */
[----:B------:R-:W-:Y:S02]  /*2f50*/  MOV R169, 0xffffffff ;  /* 0xffffffff00a97802 */ /* 0x000fe40000000f00 */
[----:B------:R-:W-:Y:S02]  /*2f60*/  MOV R64, 0x2f80 ;  /* 0x00002f8000407802 */ /* 0x000fe40000000f00 */
[----:B-----5:R-:W-:Y:S05]  /*2f70*/  CALL.REL.NOINC `($__internal_85_$__cuda_sm70_shflsync_bfly_p) ;  /* 0x0000046000007944 */ /* 0x020fea0003c00000 */
[----:B-1----:R-:W-:Y:S01]  /*2f80*/  MOV R93, R94 ;  /* 0x0000005e005d7202 */ /* 0x002fe20000000f00 */
[----:B0-----:R-:W-:Y:S05]  /*2f90*/  BRA `(.L_x_1340) ;  /* 0xffffe48000007947 */ /* 0x001fea000383ffff */
.L_x_1337:
[----:B------:R-:W-:Y:S01]  /*2fa0*/  HFMA2.MMA R167, -RZ, RZ, 0, 5.9604644775390625e-08 ;  /* 0x00000001ffa77435 */ /* 0x000fe200000001ff */
[----:B------:R-:W-:Y:S02]  /*2fb0*/  MOV R94, R95 ;  /* 0x0000005f005e7202 */ /* 0x000fe40000000f00 */
[----:B------:R-:W-:Y:S02]  /*2fc0*/  MOV R164, 0x1f ;  /* 0x0000001f00a47802 */ /* 0x000fe40000000f00 */
[----:B------:R-:W-:-:S02]  /*2fd0*/  MOV R169, 0xffffffff ;  /* 0xffffffff00a97802 */ /* 0x000fc40000000f00 */
[----:B------:R-:W-:Y:S02]  /*2fe0*/  MOV R64, 0x3000 ;  /* 0x0000300000407802 */ /* 0x000fe40000000f00 */
[----:B01---5:R-:W-:Y:S05]  /*2ff0*/  CALL.REL.NOINC `($__internal_85_$__cuda_sm70_shflsync_bfly_p) ;  /* 0x000003e000007944 */ /* 0x023fea0003c00000 */
[----:B------:R-:W-:Y:S01]  /*3000*/  FADD.FTZ R166, R166, R93 ;  /* 0x0000005da6a67221 */ /* 0x000fe20000010000 */
[----:B0-----:R-:W-:Y:S01]  /*3010*/  HFMA2.MMA R167, -RZ, RZ, 0, 1.1920928955078125e-07 ;  /* 0x00000002ffa77435 */ /* 0x001fe200000001ff */
[----:B-1----:R-:W-:Y:S01]  /*3020*/  FADD.FTZ R95, R95, R94 ;  /* 0x0000005e5f5f7221 */ /* 0x002fe20000010000 */
[----:B------:R-:W-:Y:S02]  /*3030*/  MOV R164, 0x1f ;  /* 0x0000001f00a47802 */ /* 0x000fe40000000f00 */
[----:B------:R-:W-:Y:S02]  /*3040*/  MOV R169, 0xffffffff ;  /* 0xffffffff00a97802 */ /* 0x000fe40000000f00 */
[----:B------:R-:W-:Y:S02]  /*3050*/  MOV R94, R166 ;  /* 0x000000a6005e7202 */ /* 0x000fe40000000f00 */
[----:B------:R-:W-:Y:S02]  /*3060*/  MOV R64, 0x3080 ;  /* 0x0000308000407802 */ /* 0x000fe40000000f00 */
[----:B------:R-:W-:Y:S05]  /*3070*/  CALL.REL.NOINC `($__internal_85_$__cuda_sm70_shflsync_bfly_p) ;  /* 0x0000036000007944 */ /* 0x000fea0003c00000 */
[----:B0-----:R-:W-:Y:S01]  /*3080*/  HFMA2.MMA R167, -RZ, RZ, 0, 1.1920928955078125e-07 ;  /* 0x00000002ffa77435 */ /* 0x001fe200000001ff */
[----:B-1----:R-:W-:-:S02]  /*3090*/  MOV R93, R94 ;  /* 0x0000005e005d7202 */ /* 0x002fc40000000f00 */
[----:B------:R-:W-:Y:S02]  /*30a0*/  MOV R94, R95 ;  /* 0x0000005f005e7202 */ /* 0x000fe40000000f00 */
[----:B------:R-:W-:Y:S02]  /*30b0*/  MOV R164, 0x1f ;  /* 0x0000001f00a47802 */ /* 0x000fe40000000f00 */
[----:B------:R-:W-:Y:S02]  /*30c0*/  MOV R169, 0xffffffff ;  /* 0xffffffff00a97802 */ /* 0x000fe40000000f00 */
[----:B------:R-:W-:Y:S02]  /*30d0*/  MOV R64, 0x30f0 ;  /* 0x000030f000407802 */ /* 0x000fe40000000f00 */
[----:B------:R-:W-:Y:S05]  /*30e0*/  CALL.REL.NOINC `($__internal_85_$__cuda_sm70_shflsync_bfly_p) ;  /* 0x000002f000007944 */ /* 0x000fea0003c00000 */
[----:B------:R-:W-:Y:S01]  /*30f0*/  FADD.FTZ R166, R93, R166 ;  /* 0x000000a65da67221 */ /* 0x000fe20000010000 */
[----:B0-----:R-:W-:Y:S01]  /*3100*/  HFMA2.MMA R167, -RZ, RZ, 0, 2.384185791015625e-07 ;  /* 0x00000004ffa77435 */ /* 0x001fe200000001ff */
[----:B-1----:R-:W-:Y:S01]  /*3110*/  FADD.FTZ R95, R95, R94 ;  /* 0x0000005e5f5f7221 */ /* 0x002fe20000010000 */
[----:B------:R-:W-:Y:S02]  /*3120*/  MOV R164, 0x1f ;  /* 0x0000001f00a47802 */ /* 0x000fe40000000f00 */
[----:B------:R-:W-:-:S02]  /*3130*/  MOV R169, 0xffffffff ;  /* 0xffffffff00a97802 */ /* 0x000fc40000000f00 */
[----:B------:R-:W-:Y:S02]  /*3140*/  MOV R94, R166 ;  /* 0x000000a6005e7202 */ /* 0x000fe40000000f00 */
[----:B------:R-:W-:Y:S02]  /*3150*/  MOV R64, 0x3170 ;  /* 0x0000317000407802 */ /* 0x000fe40000000f00 */
[----:B------:R-:W-:Y:S05]  /*3160*/  CALL.REL.NOINC `($__internal_85_$__cuda_sm70_shflsync_bfly_p) ;  /* 0x0000027000007944 */ /* 0x000fea0003c00000 */
[----:B0-----:R-:W-:Y:S01]  /*3170*/  HFMA2.MMA R167, -RZ, RZ, 0, 2.384185791015625e-07 ;  /* 0x00000004ffa77435 */ /* 0x001fe200000001ff */
[----:B-1----:R-:W-:Y:S02]  /*3180*/  MOV R93, R94 ;  /* 0x0000005e005d7202 */ /* 0x002fe40000000f00 */
[----:B------:R-:W-:Y:S02]  /*3190*/  MOV R94, R95 ;  /* 0x0000005f005e7202 */ /* 0x000fe40000000f00 */
[----:B------:R-:W-:Y:S02]  /*31a0*/  MOV R164, 0x1f ;  /* 0x0000001f00a47802 */ /* 0x000fe40000000f00 */
[----:B------:R-:W-:Y:S02]  /*31b0*/  MOV R169, 0xffffffff ;  /* 0xffffffff00a97802 */ /* 0x000fe40000000f00 */
[----:B------:R-:W-:-:S02]  /*31c0*/  MOV R64, 0x31e0 ;  /* 0x000031e000407802 */ /* 0x000fc40000000f00 */
[----:B------:R-:W-:Y:S05]  /*31d0*/  CALL.REL.NOINC `($__internal_85_$__cuda_sm70_shflsync_bfly_p) ;  /* 0x0000020000007944 */ /* 0x000fea0003c00000 */
[----:B------:R-:W-:Y:S01]  /*31e0*/  FADD.FTZ R166, R93, R166 ;  /* 0x000000a65da67221 */ /* 0x000fe20000010000 */
[----:B0-----:R-:W-:Y:S01]  /*31f0*/  HFMA2.MMA R167, -RZ, RZ, 0, 4.76837158203125e-07 ;  /* 0x00000008ffa77435 */ /* 0x001fe200000001ff */
[----:B-1----:R-:W-:Y:S01]  /*3200*/  FADD.FTZ R165, R95, R94 ;  /* 0x0000005e5fa57221 */ /* 0x002fe20000010000 */
[----:B------:R-:W-:-:S02]  /*3210*/  MOV R164, 0x1f ;  /* 0x0000001f00a47802 */ /* 0x000fc40000000f00 */
[----:B------:R-:W-:Y:S02]  /*3220*/  MOV R169, 0xffffffff ;  /* 0xffffffff00a97802 */ /* 0x000fe40000000f00 */
[----:B------:R-:W-:Y:S02]  /*3230*/  MOV R94, R166 ;  /* 0x000000a6005e7202 */ /* 0x000fe40000000f00 */
[----:B------:R-:W-:Y:S02]  /*3240*/  MOV R64, 0x3260 ;  /* 0x0000326000407802 */ /* 0x000fe40000000f00 */
[----:B------:R-:W-:Y:S05]  /*3250*/  CALL.REL.NOINC `($__internal_85_$__cuda_sm70_shflsync_bfly_p) ;  /* 0x0000018000007944 */ /* 0x000fea0003c00000 */
[----:B0-----:R-:W-:Y:S01]  /*3260*/  HFMA2.MMA R167, -RZ, RZ, 0, 4.76837158203125e-07 ;  /* 0x00000008ffa77435 */ /* 0x001fe200000001ff */
[----:B-1----:R-:W-:Y:S02]  /*3270*/  MOV R93, R94 ;  /* 0x0000005e005d7202 */ /* 0x002fe40000000f00 */
[----:B------:R-:W-:Y:S02]  /*3280*/  MOV R94, R165 ;  /* 0x000000a5005e7202 */ /* 0x000fe40000000f00 */
[----:B------:R-:W-:Y:S02]  /*3290*/  MOV R164, 0x1f ;  /* 0x0000001f00a47802 */ /* 0x000fe40000000f00 */
[----:B------:R-:W-:-:S02]  /*32a0*/  MOV R169, 0xffffffff ;  /* 0xffffffff00a97802 */ /* 0x000fc40000000f00 */
[----:B------:R-:W-:Y:S02]  /*32b0*/  MOV R64, 0x32d0 ;  /* 0x000032d000407802 */ /* 0x000fe40000000f00 */
[----:B------:R-:W-:Y:S05]  /*32c0*/  CALL.REL.NOINC `($__internal_85_$__cuda_sm70_shflsync_bfly_p) ;  /* 0x0000011000007944 */ /* 0x000fea0003c00000 */
[----:B------:R-:W-:Y:S01]  /*32d0*/  FADD.FTZ R95, R93, R166 ;  /* 0x000000a65d5f7221 */ /* 0x000fe20000010000 */
[----:B0-----:R-:W-:Y:S01]  /*32e0*/  HFMA2.MMA R167, -RZ, RZ, 0, 9.5367431640625e-07 ;  /* 0x00000010ffa77435 */ /* 0x001fe200000001ff */
[----:B-1----:R-:W-:Y:S01]  /*32f0*/  FADD.FTZ R165, R165, R94 ;  /* 0x0000005ea5a57221 */ /* 0x002fe20000010000 */
[----:B------:R-:W-:Y:S02]  /*3300*/  MOV R164, 0x1f ;  /* 0x0000001f00a47802 */ /* 0x000fe40000000f00 */
[----:B------:R-:W-:Y:S02]  /*3310*/  MOV R169, 0xffffffff ;  /* 0xffffffff00a97802 */ /* 0x000fe40000000f00 */
[----:B------:R-:W-:Y:S02]  /*3320*/  MOV R94, R95 ;  /* 0x0000005f005e7202 */ /* 0x000fe40000000f00 */
[----:B------:R-:W-:Y:S02]  /*3330*/  MOV R64, 0x3350 ;  /* 0x0000335000407802 */ /* 0x000fe40000000f00 */
[----:B------:R-:W-:Y:S05]  /*3340*/  CALL.REL.NOINC `($__internal_85_$__cuda_sm70_shflsync_bfly_p) ;  /* 0x0000009000007944 */ /* 0x000fea0003c00000 */
[----:B0-----:R-:W-:Y:S01]  /*3350*/  HFMA2.MMA R167, -RZ, RZ, 0, 9.5367431640625e-07 ;  /* 0x00000010ffa77435 */ /* 0x001fe200000001ff */
[----:B-1----:R-:W-:-:S02]  /*3360*/  MOV R166, R94 ;  /* 0x0000005e00a67202 */ /* 0x002fc40000000f00 */
[----:B------:R-:W-:Y:S02]  /*3370*/  MOV R94, R165 ;  /* 0x000000a5005e7202 */ /* 0x000fe40000000f00 */
[----:B------:R-:W-:Y:S02]  /*3380*/  MOV R164, 0x1f ;  /* 0x0000001f00a47802 */ /* 0x000fe40000000f00 */
[----:B------:R-:W-:Y:S02]  /*3390*/  MOV R169, 0xffffffff ;  /* 0xffffffff00a97802 */ /* 0x000fe40000000f00 */
[----:B------:R-:W-:Y:S02]  /*33a0*/  MOV R64, 0x33c0 ;  /* 0x000033c000407802 */ /* 0x000fe40000000f00 */
[----:B------:R-:W-:Y:S05]  /*33b0*/  CALL.REL.NOINC `($__internal_85_$__cuda_sm70_shflsync_bfly_p) ;  /* 0x0000002000007944 */ /* 0x000fea0003c00000 */
[----:B-1----:R-:W-:Y:S01]  /*33c0*/  MOV R64, R94 ;  /* 0x0000005e00407202 */ /* 0x002fe20000000f00 */
[----:B0-----:R-:W-:Y:S05]  /*33d0*/  BRA `(.L_x_1341) ;  /* 0xffffe16000007947 */ /* 0x001fea000383ffff */
        .weak           $__internal_85_$__cuda_sm70_shflsync_bfly_p
        .type           $__internal_85_$__cuda_sm70_shflsync_bfly_p,@function
        .size           $__internal_85_$__cuda_sm70_shflsync_bfly_p,(.L_x_2031 - $__internal_85_$__cuda_sm70_shflsync_bfly_p)
$__internal_85_$__cuda_sm70_shflsync_bfly_p:
[----:B------:R-:W-:Y:S01]  /*33e0*/  HFMA2.MMA R65, -RZ, RZ, 0, 0 ;  /* 0x00000000ff417435 */ /* 0x000fe200000001ff */
[----:B------:R-:W-:Y:S04]  /*33f0*/  WARPSYNC R169 ;  /* 0x000000a900007348 */ /* 0x000fe80003800000 */
[----:B------:R0:W1:Y:S01]  /*3400*/  SHFL.BFLY PT, R94, R94, R167, R164 ;  /* 0x0c0000a75e5e7389 */ /* 0x00006200000e00a4 */
[----:B------:R-:W-:Y:S05]  /*3410*/  RET.REL.NODEC R64 `(_ZN10layer_norm31ln_parallel_residual_bwd_kernelINS_13Kernel_traitsIf6__halffS2_fjLj512ELj1ELj4ELj1ELj16ENS_18Kernel_traits_baseILj512EfS2_fS2_fjLj128EEEEELb0ELb0ELb1EEEvNS_9BwdParamsE) ;  /* 0xffffcbe040007950 */ /* 0x000fea0003c3ffff */
.L_x_1342:
        /* <DEDUP_REMOVED lines=14> */
.L_x_2031:


//--------------------- .text._ZN10layer_norm31ln_parallel_residual_bwd_kernelINS_13Kernel_traitsIf6__halffS2_fjLj512ELj1ELj4ELj1ELj16ENS_18Kernel_traits_baseILj512EfS2_fS2_fjLj128EEEEELb0ELb1ELb0EEEvNS_9BwdParamsE --------------------------
	.section	.text._ZN10layer_norm31ln_parallel_residual_bwd_kernelINS_13Kernel_traitsIf6__halffS2_fjLj512ELj1ELj4ELj1ELj16ENS_18Kernel_traits_baseILj512EfS2_fS2_fjLj128EEEEELb0ELb1ELb0EEEvNS_9BwdParamsE,"ax",@progbits
	.sectioninfo	@"SHI_REGISTERS=128"
	.align	128
        .global         _ZN10layer_norm31ln_parallel_residual_bwd_kernelINS_13Kernel_traitsIf6__halffS2_fjLj512ELj1ELj4ELj1ELj16ENS_18Kernel_traits_baseILj512EfS2_fS2_fjLj128EEEEELb0ELb1ELb0EEEvNS_9BwdParamsE
        .type           _ZN10layer_norm31ln_parallel_residual_bwd_kernelINS_13Kernel_traitsIf6__halffS2_fjLj512ELj1ELj4ELj1ELj16ENS_18Kernel_traits_baseILj512EfS2_fS2_fjLj128EEEEELb0ELb1ELb0EEEvNS_9BwdParamsE,@function
        .size           _ZN10layer_norm31ln_parallel_residual_bwd_kernelINS_13Kernel_traitsIf6__halffS2_fjLj512ELj1ELj4ELj1ELj16ENS_18Kernel_traits_baseILj512EfS2_fS2_fjLj128EEEEELb0ELb1ELb0EEEvNS_9BwdParamsE,(.L_x_2032 - _ZN10layer_norm31ln_parallel_residual_bwd_kernelINS_13Kernel_traitsIf6__halffS2_fjLj512ELj1ELj4ELj1ELj16ENS_18Kernel_traits_baseILj512EfS2_fS2_fjLj128EEEEELb0ELb1ELb0EEEvNS_9BwdParamsE)
        .other          _ZN10layer_norm31ln_parallel_residual_bwd_kernelINS_13Kernel_traitsIf6__halffS2_fjLj512ELj1ELj4ELj1ELj16ENS_18Kernel_traits_baseILj512EfS2_fS2_fjLj128EEEEELb0ELb1ELb0EEEvNS_9BwdParamsE,@"STO_CUDA_ENTRY STV_DEFAULT"
_ZN10layer_norm31ln_parallel_residual_bwd_kernelINS_13Kernel_traitsIf6__halffS2_fjLj512ELj1ELj4ELj1ELj16ENS_18Kernel_traits_baseILj512EfS2_fS2_fjLj128EEEEELb0ELb1ELb0EEEvNS_9BwdParamsE:
.text._ZN10layer_norm31ln_parallel_residual_bwd_kernelINS_13Kernel_traitsIf6__halffS2_fjLj512ELj1ELj4ELj1ELj16ENS_18Kernel_traits_baseILj512EfS2_fS2_fjLj128EEEEELb0ELb1ELb0EEEvNS_9BwdParamsE:
        /* <DEDUP_REMOVED lines=44> */
.L_x_1355:
        /* <DEDUP_REMOVED lines=16> */
[----:B-1----:R-:W-:Y:S02]  /*03c0*/  MOV R97, 0x10 ;  /* 0x0000001000617802 */ /* 0x002fe40000000f00 */
[----:B------:R-:W-:-:S03]  /*03d0*/  LEA R114, P0, R0, c[0x0][0x188], 0x5 ;  /* 0x0000620000727a11 */ /* 0x000fc600078028ff */
[C---:B------:R-:W-:Y:S01]  /*03e0*/  IMAD.WIDE.U32 R96, R0.reuse, R97, c[0x0][0x208] ;  /* 0x0000820000607625 */ /* 0x040fe200078e0061 */
[----:B------:R-:W-:-:S05]  /*03f0*/  LEA.HI.X R115, R0, c[0x0][0x18c], RZ, 0x5, P0 ;  /* 0x0000630000737a11 */ /* 0x000fca00000f2cff */
        /* <DEDUP_REMOVED lines=9> */
[C---:B--2---:R-:W-:Y:S02]  /*0490*/  FADD.FTZ R119, -R101.reuse, R90 ;  /* 0x0000005a65777221 */ /* 0x044fe40000010100 */
[C---:B------:R-:W-:Y:S01]  /*04a0*/  FADD.FTZ R5, -R101.reuse, R88 ;  /* 0x0000005865057221 */ /* 0x040fe20000010100 */
[--C-:B---3--:R-:W-:Y:S01]  /*04b0*/  HADD2.F32 R123, -RZ, R96.reuse.H0_H0 ;  /* 0x20000060ff7b7230 */ /* 0x108fe20000004100 */
[C---:B-----5:R-:W-:Y:S01]  /*04c0*/  FMUL.FTZ R119, R100.reuse, R119 ;  /* 0x0000007764777220 */ /* 0x060fe20000410000 */
[--C-:B0-----:R-:W-:Y:S01]  /*04d0*/  HADD2.F32 R115, -RZ, R97.reuse.H0_H0 ;  /* 0x20000061ff737230 */ /* 0x101fe20000004100 */
[C---:B------:R-:W-:Y:S01]  /*04e0*/  FADD.FTZ R121, -R101.reuse, R89 ;  /* 0x0000005965797221 */ /* 0x040fe20000010100 */
[----:B------:R-:W-:Y:S01]  /*04f0*/  HADD2.F32 R116, -RZ, R97.H1_H1 ;  /* 0x30000061ff747230 */ /* 0x000fe20000004100 */
[C---:B----4-:R-:W-:Y:S01]  /*0500*/  FADD.FTZ R97, -R101.reuse, R8 ;  /* 0x0000000865617221 */ /* 0x050fe20000010100 */
[----:B------:R-:W-:Y:S01]  /*0510*/  HADD2.F32 R96, -RZ, R96.H1_H1 ;  /* 0x30000060ff607230 */ /* 0x000fe20000004100 */
[----:B-1----:R-:W-:Y:S01]  /*0520*/  FADD.FTZ R7, -R101, R9 ;  /* 0x0000000965077221 */ /* 0x002fe20000010100 */
[--C-:B------:R-:W-:Y:S01]  /*0530*/  HADD2.F32 R89, -RZ, R99.reuse.H0_H0 ;  /* 0x20000063ff597230 */ /* 0x100fe20000004100 */
[----:B------:R-:W-:Y:S01]  /*0540*/  FMUL.FTZ R5, R100, R5 ;  /* 0x0000000564057220 */ /* 0x000fe20000410000 */
[----:B------:R-:W-:Y:S01]  /*0550*/  HADD2.F32 R88, -RZ, R99.H1_H1 ;  /* 0x30000063ff587230 */ /* 0x000fe20000004100 */
[----:B------:R-:W-:-:S02]  /*0560*/  FMUL.FTZ R122, R64, R123 ;  /* 0x0000007b407a7220 */ /* 0x000fc40000410000 */
[----:B------:R-:W-:Y:S01]  /*0570*/  FADD.FTZ R117, -R101, R91 ;  /* 0x0000005b65757221 */ /* 0x000fe20000010100 */
[--C-:B------:R-:W-:Y:S01]  /*0580*/  HADD2.F32 R91, -RZ, R98.reuse.H0_H0 ;  /* 0x20000062ff5b7230 */ /* 0x100fe20000004100 */
[----:B------:R-:W-:Y:S01]  /*0590*/  FADD.FTZ R34, R34, R115 ;  /* 0x0000007322227221 */ /* 0x000fe20000010000 */
[----:B------:R-:W-:Y:S01]  /*05a0*/  HADD2.F32 R98, -RZ, R98.H1_H1 ;  /* 0x30000062ff627230 */ /* 0x000fe20000004100 */
[-C--:B------:R-:W-:Y:S02]  /*05b0*/  FFMA.FTZ R50, R119, R115.reuse, R50 ;  /* 0x0000007377327223 */ /* 0x080fe40000010032 */
[----:B------:R-:W-:Y:S02]  /*05c0*/  FMUL.FTZ R118, R66, R115 ;  /* 0x0000007342767220 */ /* 0x000fe40000410000 */
[C---:B------:R-:W-:Y:S02]  /*05d0*/  FMUL.FTZ R115, R100.reuse, R97 ;  /* 0x0000006164737220 */ /* 0x040fe40000410000 */
[----:B------:R-:W-:-:S02]  /*05e0*/  FMUL.FTZ R6, R100, R7 ;  /* 0x0000000764067220 */ /* 0x000fc40000410000 */
[C---:B------:R-:W-:Y:S02]  /*05f0*/  FMUL.FTZ R121, R100.reuse, R121 ;  /* 0x0000007964797220 */ /* 0x040fe40000410000 */
[----:B------:R-:W-:Y:S02]  /*0600*/  FMUL.FTZ R120, R65, R96 ;  /* 0x0000006041787220 */ /* 0x000fe40000410000 */
[----:B------:R-:W-:Y:S02]  /*0610*/  FADD.FTZ R7, RZ, R122 ;  /* 0x0000007aff077221 */ /* 0x000fe40000010000 */
[----:B------:R-:W-:Y:S02]  /*0620*/  FFMA.FTZ R8, R5, R122, RZ ;  /* 0x0000007a05087223 */ /* 0x000fe400000100ff */
[----:B------:R-:W-:Y:S02]  /*0630*/  FMUL.FTZ R117, R100, R117 ;  /* 0x0000007564757220 */ /* 0x000fe40000410000 */
[----:B------:R-:W-:-:S02]  /*0640*/  FADD.FTZ R28, R28, R91 ;  /* 0x0000005b1c1c7221 */ /* 0x000fc40000010000 */
[-C--:B------:R-:W-:Y:S02]  /*0650*/  FFMA.FTZ R44, R115, R91.reuse, R44 ;  /* 0x0000005b732c7223 */ /* 0x080fe4000001002c */
[----:B------:R-:W-:Y:S02]  /*0660*/  FMUL.FTZ R114, R60, R91 ;  /* 0x0000005b3c727220 */ /* 0x000fe40000410000 */
[----:B------:R-:W-:Y:S02]  /*0670*/  FADD.FTZ R91, R7, R120 ;  /* 0x00000078075b7221 */ /* 0x000fe40000010000 */
[----:B------:R-:W-:Y:S02]  /*0680*/  FFMA.FTZ R8, R121, R120, R8 ;  /* 0x0000007879087223 */ /* 0x000fe40000010008 */
[----:B------:R-:W-:Y:S02]  /*0690*/  FADD.FTZ R9, -R101, R10 ;  /* 0x0000000a65097221 */ /* 0x000fe40000010100 */
        /* <DEDUP_REMOVED lines=14> */
[----:B------:R-:W-:Y:S02]  /*0780*/  FADD.FTZ R11, -R101, R11 ;  /* 0x0000000b650b7221 */ /* 0x000fe40000010100 */
[----:B------:R-:W-:Y:S02]  /*0790*/  FADD.FTZ R90, R90, R7 ;  /* 0x000000075a5a7221 */ /* 0x000fe40000010000 */
[----:B------:R-:W-:Y:S02]  /*07a0*/  FFMA.FTZ R89, R6, R7, R89 ;  /* 0x0000000706597223 */ /* 0x000fe40000010059 */
[----:B------:R-:W-:Y:S02]  /*07b0*/  FMUL.FTZ R10, R100, R11 ;  /* 0x0000000b640a7220 */ /* 0x000fe40000410000 */
[----:B------:R-:W-:-:S02]  /*07c0*/  FMUL.FTZ R11, R63, R88 ;  /* 0x000000583f0b7220 */ /* 0x000fc40000410000 */
[----:B------:R-:W-:Y:S02]  /*07d0*/  FADD.FTZ R90, R90, R9 ;  /* 0x000000095a5a7221 */ /* 0x000fe40000010000 */
[----:B------:R-:W-:Y:S02]  /*07e0*/  FFMA.FTZ R89, R8, R9, R89 ;  /* 0x0000000908597223 */ /* 0x000fe40000010059 */
        /* <DEDUP_REMOVED lines=11> */
.L_x_1346:
[----:B-1----:R-:W-:Y:S05]  /*08a0*/  BSYNC B1 ;  /* 0x0000000000017941 */ /* 0x002fea0003800000 */
.L_x_1345:
        /* <DEDUP_REMOVED lines=20> */
[--C-:B----4-:R-:W-:Y:S01]  /*09f0*/  HADD2.F32 R90, -RZ, R97.reuse.H1_H1 ;  /* 0x30000061ff5a7230 */ /* 0x110fe20000004100 */
[C---:B------:R-:W-:Y:S01]  /*0a00*/  FADD.FTZ R89, -R101.reuse, R93 ;  /* 0x0000005d65597221 */ /* 0x040fe20000010100 */
[----:B------:R-:W-:Y:S01]  /*0a10*/  HADD2.F32 R104, -RZ, R97.H0_H0 ;  /* 0x20000061ff687230 */ /* 0x000fe20000004100 */
[C---:B------:R-:W-:Y:S01]  /*0a20*/  FADD.FTZ R111, -R101.reuse, R94 ;  /* 0x0000005e656f7221 */ /* 0x040fe20000010100 */
[----:B------:R-:W-:Y:S01]  /*0a30*/  HADD2.F32 R113, -RZ, R98.H0_H0 ;  /* 0x20000062ff717230 */ /* 0x000fe20000004100 */
[----:B------:R-:W-:Y:S01]  /*0a40*/  FADD.FTZ R101, -R101, R95 ;  /* 0x0000005f65657221 */ /* 0x000fe20000010100 */
[--C-:B------:R-:W-:Y:S01]  /*0a50*/  HADD2.F32 R95, -RZ, R96.reuse.H0_H0 ;  /* 0x20000060ff5f7230 */ /* 0x100fe20000004100 */
[C---:B-----5:R-:W-:Y:S01]  /*0a60*/  FMUL.FTZ R93, R100.reuse, R123 ;  /* 0x0000007b645d7220 */ /* 0x060fe20000410000 */
[----:B------:R-:W-:Y:S01]  /*0a70*/  HADD2.F32 R96, -RZ, R96.H1_H1 ;  /* 0x30000060ff607230 */ /* 0x000fe20000004100 */
[----:B0-----:R-:W-:Y:S01]  /*0a80*/  FMUL.FTZ R102, R100, R91 ;  /* 0x0000005b64667220 */ /* 0x001fe20000410000 */
[----:B------:R-:W-:Y:S01]  /*0a90*/  HADD2.F32 R98, -RZ, R98.H1_H1 ;  /* 0x30000062ff627230 */ /* 0x000fe20000004100 */
[-C--:B------:R-:W-:Y:S01]  /*0aa0*/  FMUL.FTZ R94, R56, R95.reuse ;  /* 0x0000005f385e7220 */ /* 0x080fe20000410000 */
[--C-:B------:R-:W-:Y:S01]  /*0ab0*/  HADD2.F32 R97, -RZ, R99.reuse.H0_H0 ;  /* 0x20000063ff617230 */ /* 0x100fe20000004100 */
[----:B------:R-:W-:Y:S01]  /*0ac0*/  FADD.FTZ R24, R24, R95 ;  /* 0x0000005f18187221 */ /* 0x000fe20000010000 */
[----:B------:R-:W-:Y:S01]  /*0ad0*/  HADD2.F32 R88, -RZ, R99.H1_H1 ;  /* 0x30000063ff587230 */ /* 0x000fe20000004100 */
        /* <DEDUP_REMOVED lines=44> */
.L_x_1348:
[----:B------:R-:W-:Y:S05]  /*0da0*/  BSYNC B1 ;  /* 0x0000000000017941 */ /* 0x000fea0003800000 */
.L_x_1347:
[----:B------:R-:W-:Y:S05]  /*0db0*/  BRA.DIV ~URZ, `(.L_x_1349) ;  /* 0x000014427f007947 */ /* 0x000fea000b800000 */
[----:B------:R0:W1:Y:S02]  /*0dc0*/  SHFL.BFLY PT, R90, R125, 0x1, 0x1f ;  /* 0x0c201f007d5a7f89 */ /* 0x00006400000e0000 */
.L_x_1356:
        /* <DEDUP_REMOVED lines=18> */
.L_x_1357:
        /* <DEDUP_REMOVED lines=25> */
[----:B0-----:R-:W-:Y:S01]  /*1080*/  FADD.FTZ R125, R116, -R99 ;  /* 0x80000063747d7221 */ /* 0x001fe20000010000 */
        /* <DEDUP_REMOVED lines=17> */
[-C--:B------:R-:W-:Y:S01]  /*11a0*/  FFMA.FTZ R98, R6, R101.reuse, R123 ;  /* 0x0000006506627223 */ /* 0x080fe2000001007b */
[----:B------:R-:W-:Y:S01]  /*11b0*/  @P1 PRMT R80, R80, 0x5410, R90 ;  /* 0x0000541050501816 */ /* 0x000fe2000000005a */
[----:B------:R-:W-:Y:S01]  /*11c0*/  @P0 FADD.FTZ R91, R12, R91 ;  /* 0x0000005b0c5b0221 */ /* 0x000fe20000010000 */
[----:B------:R-:W-:Y:S01]  /*11d0*/  @P1 PRMT R81, R125, 0x7610, R81 ;  /* 0x000076107d511816 */ /* 0x000fe20000000051 */
[----:B------:R-:W-:Y:S02]  /*11e0*/  FADD.FTZ R99, R7, -R98 ;  /* 0x8000006207637221 */ /* 0x000fe40000010000 */
[----:B------:R-:W-:Y:S01]  /*11f0*/  FFMA.FTZ R98, R8, R101, R123 ;  /* 0x0000006508627223 */ /* 0x000fe2000001007b */
[----:B------:R-:W-:Y:S01]  /*1200*/  @P1 F2FP.PACK_AB R97, RZ, R91 ;  /* 0x0000005bff61123e */ /* 0x000fe200000000ff */
[----:B------:R-:W-:Y:S01]  /*1210*/  FMUL.FTZ R124, R100, R99 ;  /* 0x00000063647c7220 */ /* 0x000fe20000410000 */
[----:B------:R-:W-:-:S02]  /*1220*/  @P1 PRMT R81, R81, 0x5410, R96 ;  /* 0x0000541051511816 */ /* 0x000fc40000000060 */
[----:B------:R-:W-:Y:S01]  /*1230*/  @P1 PRMT R82, R97, 0x7610, R82 ;  /* 0x0000761061521816 */ /* 0x000fe20000000052 */
[----:B------:R-:W-:Y:S01]  /*1240*/  @P0 FADD.FTZ R124, R13, R124 ;  /* 0x0000007c0d7c0221 */ /* 0x000fe20000010000 */
[----:B------:R-:W-:Y:S01]  /*1250*/  SEL R84, R91, R84, P2 ;  /* 0x000000545b547207 */ /* 0x000fe20001000000 */
[----:B------:R-:W-:-:S03]  /*1260*/  FADD.FTZ R97, R9, -R98 ;  /* 0x8000006209617221 */ /* 0x000fc60000010000 */
[----:B------:R-:W-:Y:S01]  /*1270*/  @P1 F2FP.PACK_AB R90, RZ, R124 ;  /* 0x0000007cff5a123e */ /* 0x000fe200000000ff */
[----:B------:R-:W-:Y:S01]  /*1280*/  FMUL.FTZ R97, R100, R97 ;  /* 0x0000006164617220 */ /* 0x000fe20000410000 */
[----:B------:R-:W-:Y:S02]  /*1290*/  SEL R85, R124, R85, P2 ;  /* 0x000000557c557207 */ /* 0x000fe40001000000 */
[----:B------:R-:W-:Y:S01]  /*12a0*/  @P1 PRMT R82, R82, 0x5410, R90 ;  /* 0x0000541052521816 */ /* 0x000fe2000000005a */
[----:B------:R-:W-:Y:S02]  /*12b0*/  FFMA.FTZ R90, R10, R101, R123 ;  /* 0x000000650a5a7223 */ /* 0x000fe4000001007b */
[----:B------:R-:W-:Y:S02]  /*12c0*/  @P0 FADD.FTZ R97, R14, R97 ;  /* 0x000000610e610221 */ /* 0x000fe40000010000 */
[----:B------:R-:W-:-:S03]  /*12d0*/  FADD.FTZ R99, R11, -R90 ;  /* 0x8000005a0b637221 */ /* 0x000fc60000010000 */
[----:B------:R-:W-:Y:S01]  /*12e0*/  @P1 F2FP.PACK_AB R98, RZ, R97 ;  /* 0x00000061ff62123e */ /* 0x000fe200000000ff */
[----:B------:R-:W-:Y:S01]  /*12f0*/  FMUL.FTZ R96, R100, R99 ;  /* 0x0000006364607220 */ /* 0x000fe20000410000 */
[----:B------:R-:W-:Y:S02]  /*1300*/  SEL R86, R97, R86, P2 ;  /* 0x0000005661567207 */ /* 0x000fe40001000000 */
[----:B------:R-:W-:Y:S01]  /*1310*/  @P1 PRMT R83, R98, 0x7610, R83 ;  /* 0x0000761062531816 */ /* 0x000fe20000000053 */
[----:B------:R-:W-:Y:S01]  /*1320*/  @P0 FADD.FTZ R96, R15, R96 ;  /* 0x000000600f600221 */ /* 0x000fe20000010000 */
[----:B------:R-:W-:-:S04]  /*1330*/  @P2 MOV R99, 0x20 ;  /* 0x0000002000632802 */ /* 0x000fc80000000f00 */
[----:B------:R-:W-:Y:S01]  /*1340*/  @P1 F2FP.PACK_AB R90, RZ, R96 ;  /* 0x00000060ff5a123e */ /* 0x000fe200000000ff */
[----:B------:R-:W-:Y:S01]  /*1350*/  @P2 IMAD.WIDE.U32 R98, R0, R99, c[0x0][0x258] ;  /* 0x0000960000622625 */ /* 0x000fe200078e0063 */
[----:B------:R-:W-:Y:S02]  /*1360*/  SEL R87, R96, R87, P2 ;  /* 0x0000005760577207 */ /* 0x000fe40001000000 */
[----:B------:R-:W-:Y:S02]  /*1370*/  @P1 PRMT R83, R83, 0x5410, R90 ;  /* 0x0000541053531816 */ /* 0x000fe4000000005a */
[----:B------:R-:W-:Y:S01]  /*1380*/  F2FP.PACK_AB R90, R124, R91 ;  /* 0x0000005b7c5a723e */ /* 0x000fe200000000ff */
[----:B------:R0:W-:Y:S01]  /*1390*/  @P2 STG.E.128 [R98.64], R76 ;  /* 0x0000004c62002986 */ /* 0x0001e2000c101d04 */
[----:B------:R-:W-:Y:S01]  /*13a0*/  F2FP.PACK_AB R91, R96, R97 ;  /* 0x00000061605b723e */ /* 0x000fe200000000ff */
        /* <DEDUP_REMOVED lines=8> */
.L_x_1352:
[----:B------:R-:W-:Y:S05]  /*1430*/  BSYNC B1 ;  /* 0x0000000000017941 */ /* 0x000fea0003800000 */
.L_x_1351:
        /* <DEDUP_REMOVED lines=57> */
[----:B------:R-:W-:Y:S02]  /*17d0*/  @P2 F2FP.PACK_AB R98, RZ, R98 ;  /* 0x00000062ff62223e */ /* 0x000fe400000000ff */
[----:B------:R-:W-:Y:S02]  /*17e0*/  @P2 F2FP.PACK_AB R123, RZ, R101 ;  /* 0x00000065ff7b223e */ /* 0x000fe400000000ff */
[----:B------:R-:W-:Y:S02]  /*17f0*/  @P2 PRMT R82, R82, 0x5410, R98 ;  /* 0x0000541052522816 */ /* 0x000fe40000000062 */
[----:B------:R-:W-:Y:S02]  /*1800*/  @P2 PRMT R80, R123, 0x7610, R80 ;  /* 0x000076107b502816 */ /* 0x000fe40000000050 */
[----:B------:R-:W-:Y:S02]  /*1810*/  @P2 LEA R98, P0, R0, c[0x0][0x250], 0x4 ;  /* 0x0000940000622a11 */ /* 0x000fe400078020ff */
[----:B------:R-:W-:-:S02]  /*1820*/  @P2 PRMT R80, R80, 0x5410, R100 ;  /* 0x0000541050502816 */ /* 0x000fc40000000064 */
[-C--:B0-----:R-:W-:Y:S02]  /*1830*/  @P2 F2FP.PACK_AB R97, RZ, R89.reuse ;  /* 0x00000059ff61223e */ /* 0x081fe400000000ff */
[----:B------:R-:W-:Y:S02]  /*1840*/  F2FP.PACK_AB R89, R88, R89 ;  /* 0x000000595859723e */ /* 0x000fe400000000ff */
[----:B------:R-:W-:Y:S01]  /*1850*/  @P2 PRMT R81, R97, 0x7610, R81 ;  /* 0x0000761061512816 */ /* 0x000fe20000000051 */
[----:B------:R-:W-:Y:S01]  /*1860*/  HFMA2.MMA R97, -RZ, RZ, 0, 9.5367431640625e-07 ;  /* 0x00000010ff617435 */ /* 0x000fe200000001ff */
[----:B------:R-:W-:Y:S02]  /*1870*/  F2FP.PACK_AB R88, R124, R101 ;  /* 0x000000657c58723e */ /* 0x000fe400000000ff */
[----:B------:R-:W-:Y:S02]  /*1880*/  @P2 F2FP.PACK_AB R124, RZ, R91 ;  /* 0x0000005bff7c223e */ /* 0x000fe400000000ff */
[----:B------:R-:W-:-:S02]  /*1890*/  @P2 F2FP.PACK_AB R101, RZ, R125 ;  /* 0x0000007dff65223e */ /* 0x000fc400000000ff */
[----:B------:R-:W-:Y:S02]  /*18a0*/  @P2 PRMT R83, R124, 0x7610, R83 ;  /* 0x000076107c532816 */ /* 0x000fe40000000053 */
[----:B------:R-:W-:Y:S01]  /*18b0*/  F2FP.PACK_AB R91, R125, R91 ;  /* 0x0000005b7d5b723e */ /* 0x000fe200000000ff */
[C---:B------:R-:W-:Y:S01]  /*18c0*/  IMAD.WIDE.U32 R96, R0.reuse, R97, c[0x0][0x248] ;  /* 0x0000920000607625 */ /* 0x040fe200078e0061 */
[----:B------:R-:W-:Y:S02]  /*18d0*/  @P2 PRMT R81, R81, 0x5410, R99 ;  /* 0x0000541051512816 */ /* 0x000fe40000000063 */
[----:B------:R-:W-:Y:S02]  /*18e0*/  @P2 LEA.HI.X R99, R0, c[0x0][0x254], RZ, 0x4, P0 ;  /* 0x0000950000632a11 */ /* 0x000fe400000f24ff */
[----:B------:R-:W-:Y:S01]  /*18f0*/  @P2 PRMT R83, R83, 0x5410, R101 ;  /* 0x0000541053532816 */ /* 0x000fe20000000065 */
[----:B------:R0:W-:Y:S04]  /*1900*/  STG.E.128 [R96.64], R88 ;  /* 0x0000005860007986 */ /* 0x0001e8000c101d04 */
[----:B------:R0:W-:Y:S02]  /*1910*/  @P2 STG.E.128 [R98.64], R80 ;  /* 0x0000005062002986 */ /* 0x0001e4000c101d04 */
.L_x_1354:
[----:B------:R-:W-:Y:S05]  /*1920*/  BSYNC B1 ;  /* 0x0000000000017941 */ /* 0x000fea0003800000 */
.L_x_1353:
[----:B------:R-:W-:-:S04]  /*1930*/  MOV R0, c[0x0][0x160] ;  /* 0x0000580000007a02 */ /* 0x000fc80000000f00 */
[----:B------:R-:W-:-:S04]  /*1940*/  LEA R3, R0, R3, 0x2 ;  /* 0x0000000300037211 */ /* 0x000fc800078e10ff */
[----:B------:R-:W-:-:S13]  /*1950*/  ISETP.GE.AND P0, PT, R3, c[0x0][0x164], PT ;  /* 0x0000590003007a0c */ /* 0x000fda0003f06270 */
[----:B0----5:R-:W-:Y:S01]  /*1960*/  @P0 CALL.REL.NOINC `(.L_x_1344) ;  /* 0x0000001000000944 */ /* 0x021fe20003c00000 */
[----:B------:R-:W-:Y:S05]  /*1970*/  BRA `(.L_x_1355) ;  /* 0xffffe94000007947 */ /* 0x000fea000383ffff */
.L_x_1344:
[----:B0-----:R-:W-:Y:S05]  /*1980*/  BSYNC B0 ;  /* 0x0000000000007941 */ /* 0x001fea0003800000 */
.L_x_1343:
        /* <DEDUP_REMOVED lines=135> */
.L_x_1349:
[----:B------:R-:W-:Y:S01]  /*2200*/  HFMA2.MMA R97, -RZ, RZ, 0, 5.9604644775390625e-08 ;  /* 0x00000001ff617435 */ /* 0x000fe200000001ff */
[----:B------:R-:W-:-:S02]  /*2210*/  MOV R98, R125 ;  /* 0x0000007d00627202 */ /* 0x000fc40000000f00 */
[----:B------:R-:W-:Y:S02]  /*2220*/  MOV R96, 0x1f ;  /* 0x0000001f00607802 */ /* 0x000fe40000000f00 */
[----:B------:R-:W-:Y:S02]  /*2230*/  MOV R91, 0xffffffff ;  /* 0xffffffff005b7802 */ /* 0x000fe40000000f00 */
[----:B------:R-:W-:Y:S02]  /*2240*/  MOV R88, 0x2260 ;  /* 0x0000226000587802 */ /* 0x000fe40000000f00 */
[----:B-----5:R-:W-:Y:S05]  /*2250*/  CALL.REL.NOINC `($__internal_86_$__cuda_sm70_shflsync_bfly_p) ;  /* 0x0000046000007944 */ /* 0x020fea0003c00000 */
[----:B-1----:R-:W-:Y:S01]  /*2260*/  MOV R90, R97 ;  /* 0x00000061005a7202 */ /* 0x002fe20000000f00 */
[----:B0-----:R-:W-:Y:S05]  /*2270*/  BRA `(.L_x_1356) ;  /* 0xffffeb5000007947 */ /* 0x001fea000383ffff */
.L_x_1350:
[----:B------:R-:W-:Y:S01]  /*2280*/  HFMA2.MMA R97, -RZ, RZ, 0, 5.9604644775390625e-08 ;  /* 0x00000001ff617435 */ /* 0x000fe200000001ff */
[----:B------:R-:W-:Y:S02]  /*2290*/  MOV R98, R124 ;  /* 0x0000007c00627202 */ /* 0x000fe40000000f00 */
[----:B------:R-:W-:Y:S02]  /*22a0*/  MOV R96, 0x1f ;  /* 0x0000001f00607802 */ /* 0x000fe40000000f00 */
[----:B------:R-:W-:-:S02]  /*22b0*/  MOV R91, 0xffffffff ;  /* 0xffffffff005b7802 */ /* 0x000fc40000000f00 */
[----:B------:R-:W-:Y:S02]  /*22c0*/  MOV R88, 0x22e0 ;  /* 0x000022e000587802 */ /* 0x000fe40000000f00 */
[----:B01---5:R-:W-:Y:S05]  /*22d0*/  CALL.REL.NOINC `($__internal_86_$__cuda_sm70_shflsync_bfly_p) ;  /* 0x000003e000007944 */ /* 0x023fea0003c00000 */
[----:B------:R-:W-:Y:S01]  /*22e0*/  FADD.FTZ R125, R90, R125 ;  /* 0x0000007d5a7d7221 */ /* 0x000fe20000010000 */
[----:B0-----:R-:W-:Y:S01]  /*22f0*/  MOV R96, 0x1f ;  /* 0x0000001f00607802 */ /* 0x001fe20000000f00 */
[----:B-1----:R-:W-:Y:S01]  /*2300*/  FADD.FTZ R124, R124, R97 ;  /* 0x000000617c7c7221 */ /* 0x002fe20000010000 */
[----:B------:R-:W-:Y:S01]  /*2310*/  HFMA2.MMA R97, -RZ, RZ, 0, 1.1920928955078125e-07 ;  /* 0x00000002ff617435 */ /* 0x000fe200000001ff */
[----:B------:R-:W-:Y:S02]  /*2320*/  MOV R91, 0xffffffff ;  /* 0xffffffff005b7802 */ /* 0x000fe40000000f00 */
[----:B------:R-:W-:Y:S02]  /*2330*/  MOV R98, R125 ;  /* 0x0000007d00627202 */ /* 0x000fe40000000f00 */
[----:B------:R-:W-:Y:S02]  /*2340*/  MOV R88, 0x2360 ;  /* 0x0000236000587802 */ /* 0x000fe40000000f00 */
[----:B------:R-:W-:Y:S05]  /*2350*/  CALL.REL.NOINC `($__internal_86_$__cuda_sm70_shflsync_bfly_p) ;  /* 0x0000036000007944 */ /* 0x000fea0003c00000 */
[----:B-1----:R-:W-:Y:S01]  /*2360*/  MOV R90, R97 ;  /* 0x00000061005a7202 */ /* 0x002fe20000000f00 */
[----:B------:R-:W-:Y:S01]  /*2370*/  HFMA2.MMA R97, -RZ, RZ, 0, 1.1920928955078125e-07 ;  /* 0x00000002ff617435 */ /* 0x000fe200000001ff */
[----:B0-----:R-:W-:-:S02]  /*2380*/  MOV R98, R124 ;  /* 0x0000007c00627202 */ /* 0x001fc40000000f00 */
[----:B------:R-:W-:Y:S02]  /*2390*/  MOV R96, 0x1f ;  /* 0x0000001f00607802 */ /* 0x000fe40000000f00 */
[----:B------:R-:W-:Y:S02]  /*23a0*/  MOV R91, 0xffffffff ;  /* 0xffffffff005b7802 */ /* 0x000fe40000000f00 */
[----:B------:R-:W-:Y:S02]  /*23b0*/  MOV R88, 0x23d0 ;  /* 0x000023d000587802 */ /* 0x000fe40000000f00 */
[----:B------:R-:W-:Y:S05]  /*23c0*/  CALL.REL.NOINC `($__internal_86_$__cuda_sm70_shflsync_bfly_p) ;  /* 0x000002f000007944 */ /* 0x000fea0003c00000 */
[----:B------:R-:W-:Y:S01]  /*23d0*/  FADD.FTZ R125, R90, R125 ;  /* 0x0000007d5a7d7221 */ /* 0x000fe20000010000 */
[----:B0-----:R-:W-:Y:S01]  /*23e0*/  MOV R96, 0x1f ;  /* 0x0000001f00607802 */ /* 0x001fe20000000f00 */
[----:B-1----:R-:W-:Y:S01]  /*23f0*/  FADD.FTZ R124, R124, R97 ;  /* 0x000000617c7c7221 */ /* 0x002fe20000010000 */
[----:B------:R-:W-:Y:S01]  /*2400*/  HFMA2.MMA R97, -RZ, RZ, 0, 2.384185791015625e-07 ;  /* 0x00000004ff617435 */ /* 0x000fe200000001ff */
[----:B------:R-:W-:Y:S02]  /*2410*/  MOV R91, 0xffffffff ;  /* 0xffffffff005b7802 */ /* 0x000fe40000000f00 */
[----:B------:R-:W-:-:S02]  /*2420*/  MOV R98, R125 ;  /* 0x0000007d00627202 */ /* 0x000fc40000000f00 */
[----:B------:R-:W-:Y:S02]  /*2430*/  MOV R88, 0x2450 ;  /* 0x0000245000587802 */ /* 0x000fe40000000f00 */
[----:B------:R-:W-:Y:S05]  /*2440*/  CALL.REL.NOINC `($__internal_86_$__cuda_sm70_shflsync_bfly_p) ;  /* 0x0000027000007944 */ /* 0x000fea0003c00000 */
[----:B-1----:R-:W-:Y:S01]  /*2450*/  MOV R90, R97 ;  /* 0x00000061005a7202 */ /* 0x002fe20000000f00 */
[----:B------:R-:W-:Y:S01]  /*2460*/  HFMA2.MMA R97, -RZ, RZ, 0, 2.384185791015625e-07 ;  /* 0x00000004ff617435 */ /* 0x000fe200000001ff */
[----:B0-----:R-:W-:Y:S02]  /*2470*/  MOV R98, R124 ;  /* 0x0000007c00627202 */ /* 0x001fe40000000f00 */
[----:B------:R-:W-:Y:S02]  /*2480*/  MOV R96, 0x1f ;  /* 0x0000001f00607802 */ /* 0x000fe40000000f00 */
[----:B------:R-:W-:Y:S02]  /*2490*/  MOV R91, 0xffffffff ;  /* 0xffffffff005b7802 */ /* 0x000fe40000000f00 */
[----:B------:R-:W-:Y:S02]  /*24a0*/  MOV R88, 0x24c0 ;  /* 0x000024c000587802 */ /* 0x000fe40000000f00 */
[----:B------:R-:W-:Y:S05]  /*24b0*/  CALL.REL.NOINC `($__internal_86_$__cuda_sm70_shflsync_bfly_p) ;  /* 0x0000020000007944 */ /* 0x000fea0003c00000 */
[----:B------:R-:W-:Y:S01]  /*24c0*/  FADD.FTZ R125, R90, R125 ;  /* 0x0000007d5a7d7221 */ /* 0x000fe20000010000 */
[----:B0-----:R-:W-:Y:S01]  /*24d0*/  MOV R96, 0x1f ;  /* 0x0000001f00607802 */ /* 0x001fe20000000f00 */
[----:B-1----:R-:W-:Y:S01]  /*24e0*/  FADD.FTZ R124, R124, R97 ;  /* 0x000000617c7c7221 */ /* 0x002fe20000010000 */
[----:B------:R-:W-:Y:S01]  /*24f0*/  HFMA2.MMA R97, -RZ, RZ, 0, 4.76837158203125e-07 ;  /* 0x00000008ff617435 */ /* 0x000fe200000001ff */
[----:B------:R-:W-:-:S02]  /*2500*/  MOV R91, 0xffffffff ;  /* 0xffffffff005b7802 */ /* 0x000fc40000000f00 */
[----:B------:R-:W-:Y:S02]  /*2510*/  MOV R98, R125 ;  /* 0x0000007d00627202 */ /* 0x000fe40000000f00 */
[----:B------:R-:W-:Y:S02]  /*2520*/  MOV R88, 0x2540 ;  /* 0x0000254000587802 */ /* 0x000fe40000000f00 */
[----:B------:R-:W-:Y:S05]  /*2530*/  CALL.REL.NOINC `($__internal_86_$__cuda_sm70_shflsync_bfly_p) ;  /* 0x0000018000007944 */ /* 0x000fea0003c00000 */
[----:B-1----:R-:W-:Y:S01]  /*2540*/  MOV R90, R97 ;  /* 0x00000061005a7202 */ /* 0x002fe20000000f00 */
[----:B------:R-:W-:Y:S01]  /*2550*/  HFMA2.MMA R97, -RZ, RZ, 0, 4.76837158203125e-07 ;  /* 0x00000008ff617435 */ /* 0x000fe200000001ff */
[----:B0-----:R-:W-:Y:S02]  /*2560*/  MOV R98, R124 ;  /* 0x0000007c00627202 */ /* 0x001fe40000000f00 */
[----:B------:R-:W-:Y:S02]  /*2570*/  MOV R96, 0x1f ;  /* 0x0000001f00607802 */ /* 0x000fe40000000f00 */
[----:B------:R-:W-:Y:S02]  /*2580*/  MOV R91, 0xffffffff ;  /* 0xffffffff005b7802 */ /* 0x000fe40000000f00 */
[----:B------:R-:W-:-:S02]  /*2590*/  MOV R88, 0x25b0 ;  /* 0x000025b000587802 */ /* 0x000fc40000000f00 */
[----:B------:R-:W-:Y:S05]  /*25a0*/  CALL.REL.NOINC `($__internal_86_$__cuda_sm70_shflsync_bfly_p) ;  /* 0x0000011000007944 */ /* 0x000fea0003c00000 */
[----:B------:R-:W-:Y:S01]  /*25b0*/  FADD.FTZ R125, R90, R125 ;  /* 0x0000007d5a7d7221 */ /* 0x000fe20000010000 */
[----:B0-----:R-:W-:Y:S01]  /*25c0*/  MOV R96, 0x1f ;  /* 0x0000001f00607802 */ /* 0x001fe20000000f00 */
[----:B-1----:R-:W-:Y:S01]  /*25d0*/  FADD.FTZ R124, R124, R97 ;  /* 0x000000617c7c7221 */ /* 0x002fe20000010000 */
[----:B------:R-:W-:Y:S01]  /*25e0*/  HFMA2.MMA R97, -RZ, RZ, 0, 9.5367431640625e-07 ;  /* 0x00000010ff617435 */ /* 0x000fe200000001ff */
[----:B------:R-:W-:-:S02]  /*25f0*/  MOV R91, 0xffffffff ;  /* 0xffffffff005b7802 */ /* 0x000fc40000000f00 */
[----:B------:R-:W-:Y:S02]  /*2600*/  MOV R98, R125 ;  /* 0x0000007d00627202 */ /* 0x000fe40000000f00 */
[----:B------:R-:W-:Y:S02]  /*2610*/  MOV R88, 0x2630 ;  /* 0x0000263000587802 */ /* 0x000fe40000000f00 */
[----:B------:R-:W-:Y:S05]  /*2620*/  CALL.REL.NOINC `($__internal_86_$__cuda_sm70_shflsync_bfly_p) ;  /* 0x0000009000007944 */ /* 0x000fea0003c00000 */
[----:B-1----:R-:W-:Y:S01]  /*2630*/  MOV R90, R97 ;  /* 0x00000061005a7202 */ /* 0x002fe20000000f00 */
[----:B------:R-:W-:Y:S01]  /*2640*/  HFMA2.MMA R97, -RZ, RZ, 0, 9.5367431640625e-07 ;  /* 0x00000010ff617435 */ /* 0x000fe200000001ff */
[----:B0-----:R-:W-:Y:S02]  /*2650*/  MOV R98, R124 ;  /* 0x0000007c00627202 */ /* 0x001fe40000000f00 */
[----:B------:R-:W-:Y:S02]  /*2660*/  MOV R96, 0x1f ;  /* 0x0000001f00607802 */ /* 0x000fe40000000f00 */
[----:B------:R-:W-:Y:S02]  /*2670*/  MOV R91, 0xffffffff ;  /* 0xffffffff005b7802 */ /* 0x000fe40000000f00 */
[----:B------:R-:W-:-:S02]  /*2680*/  MOV R88, 0x26a0 ;  /* 0x000026a000587802 */ /* 0x000fc40000000f00 */
[----:B------:R-:W-:Y:S05]  /*2690*/  CALL.REL.NOINC `($__internal_86_$__cuda_sm70_shflsync_bfly_p) ;  /* 0x0000002000007944 */ /* 0x000fea0003c00000 */
[----:B-1----:R-:W-:Y:S01]  /*26a0*/  MOV R89, R97 ;  /* 0x0000006100597202 */ /* 0x002fe20000000f00 */
[----:B0-----:R-:W-:Y:S05]  /*26b0*/  BRA `(.L_x_1357) ;  /* 0xffffe83000007947 */ /* 0x001fea000383ffff */
        .weak           $__internal_86_$__cuda_sm70_shflsync_bfly_p
        .type           $__internal_86_$__cuda_sm70_shflsync_bfly_p,@function
        .size           $__internal_86_$__cuda_sm70_shflsync_bfly_p,(.L_x_2032 - $__internal_86_$__cuda_sm70_shflsync_bfly_p)
$__internal_86_$__cuda_sm70_shflsync_bfly_p:
[----:B------:R-:W-:Y:S01]  /*26c0*/  HFMA2.MMA R89, -RZ, RZ, 0, 0 ;  /* 0x00000000ff597435 */ /* 0x000fe200000001ff */
[----:B------:R-:W-:Y:S04]  /*26d0*/  WARPSYNC R91 ;  /* 0x0000005b00007348 */ /* 0x000fe80003800000 */
[----:B------:R0:W1:Y:S01]  /*26e0*/  SHFL.BFLY PT, R97, R98, R97, R96 ;  /* 0x0c00006162617389 */ /* 0x00006200000e0060 */
[----:B------:R-:W-:Y:S05]  /*26f0*/  RET.REL.NODEC R88 `(_ZN10layer_norm31ln_parallel_residual_bwd_kernelINS_13Kernel_traitsIf6__halffS2_fjLj512ELj1ELj4ELj1ELj16ENS_18Kernel_traits_baseILj512EfS2_fS2_fjLj128EEEEELb0ELb1ELb0EEEvNS_9BwdParamsE) ;  /* 0xffffd90058007950 */ /* 0x000fea0003c3ffff */
.L_x_1358:
        /* <DEDUP_REMOVED lines=16> */
.L_x_2032:


//--------------------- .text._ZN10layer_norm31ln_parallel_residual_bwd_kernelINS_13Kernel_traitsIf6__halffS2_fjLj512ELj1ELj4ELj1ELj16ENS_18Kernel_traits_baseILj512EfS2_fS2_fjLj128EEEEELb0ELb1ELb1EEEvNS_9BwdParamsE --------------------------
	.section	.text._ZN10layer_norm31ln_parallel_residual_bwd_kernelINS_13Kernel_traitsIf6__halffS2_fjLj512ELj1ELj4ELj1ELj16ENS_18Kernel_traits_baseILj512EfS2_fS2_fjLj128EEEEELb0ELb1ELb1EEEvNS_9BwdParamsE,"ax",@progbits
	.sectioninfo	@"SHI_REGISTERS=127"
	.align	128
        .global         _ZN10layer_norm31ln_parallel_residual_bwd_kernelINS_13Kernel_traitsIf6__halffS2_fjLj512ELj1ELj4ELj1ELj16ENS_18Kernel_traits_baseILj512EfS2_fS2_fjLj128EEEEELb0ELb1ELb1EEEvNS_9BwdParamsE
        .type           _ZN10layer_norm31ln_parallel_residual_bwd_kernelINS_13Kernel_traitsIf6__halffS2_fjLj512ELj1ELj4ELj1ELj16ENS_18Kernel_traits_baseILj512EfS2_fS2_fjLj128EEEEELb0ELb1ELb1EEEvNS_9BwdParamsE,@function
        .size           _ZN10layer_norm31ln_parallel_residual_bwd_kernelINS_13Kernel_traitsIf6__halffS2_fjLj512ELj1ELj4ELj1ELj16ENS_18Kernel_traits_baseILj512EfS2_fS2_fjLj128EEEEELb0ELb1ELb1EEEvNS_9BwdParamsE,(.L_x_2033 - _ZN10layer_norm31ln_parallel_residual_bwd_kernelINS_13Kernel_traitsIf6__halffS2_fjLj512ELj1ELj4ELj1ELj16ENS_18Kernel_traits_baseILj512EfS2_fS2_fjLj128EEEEELb0ELb1ELb1EEEvNS_9BwdParamsE)
        .other          _ZN10layer_norm31ln_parallel_residual_bwd_kernelINS_13Kernel_traitsIf6__halffS2_fjLj512ELj1ELj4ELj1ELj16ENS_18Kernel_traits_baseILj512EfS2_fS2_fjLj128EEEEELb0ELb1ELb1EEEvNS_9BwdParamsE,@"STO_CUDA_ENTRY STV_DEFAULT"
_ZN10layer_norm31ln_parallel_residual_bwd_kernelINS_13Kernel_traitsIf6__halffS2_fjLj512ELj1ELj4ELj1ELj16ENS_18Kernel_traits_baseILj512EfS2_fS2_fjLj128EEEEELb0ELb1ELb1EEEvNS_9BwdParamsE:
.text._ZN10layer_norm31ln_parallel_residual_bwd_kernelINS_13Kernel_traitsIf6__halffS2_fjLj512ELj1ELj4ELj1ELj16ENS_18Kernel_traits_baseILj512EfS2_fS2_fjLj128EEEEELb0ELb1ELb1EEEvNS_9BwdParamsE:
        /* <DEDUP_REMOVED lines=26> */
.L_x_1360:
        /* <DEDUP_REMOVED lines=26> */
.L_x_1366:
        /* <DEDUP_REMOVED lines=36> */
[--C-:B----4-:R-:W-:Y:S01]  /*0580*/  HADD2.F32 R61, -RZ, R64.reuse.H0_H0 ;  /* 0x20000040ff3d7230 */ /* 0x110fe20000004100 */
[----:B------:R-:W-:Y:S01]  /*0590*/  FADD.FTZ R110, -R106, R63 ;  /* 0x0000003f6a6e7221 */ /* 0x000fe20000010100 */
[----:B------:R-:W-:Y:S01]  /*05a0*/  HADD2.F32 R64, -RZ, R64.H1_H1 ;  /* 0x30000040ff407230 */ /* 0x000fe20000004100 */
[C---:B------:R-:W-:Y:S01]  /*05b0*/  FMUL.FTZ R60, R105.reuse, R60 ;  /* 0x0000003c693c7220 */ /* 0x040fe20000410000 */
[----:B------:R-:W-:Y:S01]  /*05c0*/  HADD2.F32 R63, -RZ, R65.H0_H0 ;  /* 0x20000041ff3f7230 */ /* 0x000fe20000004100 */
        /* <DEDUP_REMOVED lines=15> */
[----:B0-----:R-:W-:Y:S01]  /*06c0*/  HADD2.F32 R112, -RZ, R65.H1_H1 ;  /* 0x30000041ff707230 */ /* 0x001fe20000004100 */
[----:B------:R-:W-:Y:S02]  /*06d0*/  FADD.FTZ R68, -R106, R68 ;  /* 0x000000446a447221 */ /* 0x000fe40000010100 */
[----:B------:R-:W-:Y:S02]  /*06e0*/  FADD.FTZ R113, R62, R77 ;  /* 0x0000004d3e717221 */ /* 0x000fe40000010000 */
[----:B------:R-:W-:Y:S01]  /*06f0*/  FFMA.FTZ R63, R108, R77, R63 ;  /* 0x0000004d6c3f7223 */ /* 0x000fe2000001003f */
[----:B------:R-:W-:Y:S01]  /*0700*/  HADD2.F32 R65, -RZ, R66.H0_H0 ;  /* 0x20000042ff417230 */ /* 0x000fe20000004100 */
        /* <DEDUP_REMOVED lines=14> */
[----:B------:R-:W-:Y:S01]  /*07f0*/  HADD2.F32 R66, -RZ, R66.H1_H1 ;  /* 0x30000042ff427230 */ /* 0x000fe20000004100 */
        /* <DEDUP_REMOVED lines=23> */
[----:B------:R-:W-:Y:S01]  /*0970*/  HADD2.F32 R80, -RZ, R80.H1_H1 ;  /* 0x30000050ff507230 */ /* 0x000fe20000004100 */
        /* <DEDUP_REMOVED lines=63> */
.L_x_1367:
        /* <DEDUP_REMOVED lines=18> */
.L_x_1368:
        /* <DEDUP_REMOVED lines=61> */
[----:B------:R-:W-:Y:S01]  /*1260*/  F2FP.PACK_AB R65, R76, R79 ;  /* 0x0000004f4c41723e */ /* 0x000fe200000000ff */
[----:B------:R-:W-:Y:S01]  /*1270*/  FMUL.FTZ R118, R105, R118 ;  /* 0x0000007669767220 */ /* 0x000fe20000410000 */
[----:B------:R-:W-:Y:S01]  /*1280*/  F2FP.PACK_AB R64, R74, R77 ;  /* 0x0000004d4a40723e */ /* 0x000fe200000000ff */
[----:B------:R-:W-:Y:S01]  /*1290*/  @P0 IMAD.WIDE.U32 R68, R104, R69, c[0x0][0x258] ;  /* 0x0000960068440625 */ /* 0x000fe200078e0045 */
[----:B------:R-:W-:-:S02]  /*12a0*/  @P3 F2FP.PACK_AB R79, RZ, R79 ;  /* 0x0000004fff4f323e */ /* 0x000fc400000000ff */
[----:B------:R-:W-:Y:S01]  /*12b0*/  @P3 F2FP.PACK_AB R77, RZ, R77 ;  /* 0x0000004dff4d323e */ /* 0x000fe200000000ff */
[----:B------:R-:W-:Y:S01]  /*12c0*/  FADD.FTZ R66, R67, -R66 ;  /* 0x8000004243427221 */ /* 0x000fe20000010000 */
[----:B------:R0:W-:Y:S01]  /*12d0*/  @P0 STG.E.128 [R68.64], R60 ;  /* 0x0000003c44000986 */ /* 0x0001e2000c101d04 */
[----:B------:R-:W-:Y:S01]  /*12e0*/  @P1 FADD.FTZ R116, R37, R116 ;  /* 0x0000007425741221 */ /* 0x000fe20000010000 */
[----:B------:R-:W-:Y:S01]  /*12f0*/  @P3 F2FP.PACK_AB R76, RZ, R76 ;  /* 0x0000004cff4c323e */ /* 0x000fe200000000ff */
[----:B------:R-:W-:Y:S01]  /*1300*/  @P1 FADD.FTZ R109, R36, R109 ;  /* 0x0000006d246d1221 */ /* 0x000fe20000010000 */
[----:B------:R-:W-:Y:S01]  /*1310*/  @P3 F2FP.PACK_AB R74, RZ, R74 ;  /* 0x0000004aff4a323e */ /* 0x000fe200000000ff */
[----:B------:R-:W-:Y:S01]  /*1320*/  @P1 FADD.FTZ R118, R39, R118 ;  /* 0x0000007627761221 */ /* 0x000fe20000010000 */
[----:B------:R-:W-:Y:S01]  /*1330*/  @P3 PRMT R57, R79, 0x7610, R57 ;  /* 0x000076104f393816 */ /* 0x000fe20000000039 */
[----:B------:R-:W-:Y:S01]  /*1340*/  @P1 FADD.FTZ R111, R38, R111 ;  /* 0x0000006f266f1221 */ /* 0x000fe20000010000 */
[----:B------:R-:W-:Y:S01]  /*1350*/  @P3 PRMT R56, R77, 0x7610, R56 ;  /* 0x000076104d383816 */ /* 0x000fe20000000038 */
[----:B------:R-:W-:Y:S01]  /*1360*/  FADD.FTZ R82, R73, -R78 ;  /* 0x8000004e49527221 */ /* 0x000fe20000010000 */
[----:B------:R-:W-:Y:S01]  /*1370*/  @P3 PRMT R57, R57, 0x5410, R76 ;  /* 0x0000541039393816 */ /* 0x000fe2000000004c */
[----:B------:R-:W-:Y:S01]  /*1380*/  FMUL.FTZ R73, R105, R66 ;  /* 0x0000004269497220 */ /* 0x000fe20000410000 */
[----:B------:R-:W-:Y:S01]  /*1390*/  F2FP.PACK_AB R67, R118, R111 ;  /* 0x0000006f7643723e */ /* 0x000fe200000000ff */
[----:B------:R-:W-:Y:S01]  /*13a0*/  FADD.FTZ R120, R113, -R120 ;  /* 0x8000007871787221 */ /* 0x000fe20000010000 */
[----:B------:R-:W-:Y:S01]  /*13b0*/  F2FP.PACK_AB R66, R116, R109 ;  /* 0x0000006d7442723e */ /* 0x000fe200000000ff */
[----:B------:R-:W-:Y:S01]  /*13c0*/  FADD.FTZ R122, R81, -R122 ;  /* 0x8000007a517a7221 */ /* 0x000fe20000010000 */
[----:B------:R-:W-:Y:S01]  /*13d0*/  @P3 PRMT R56, R56, 0x5410, R74 ;  /* 0x0000541038383816 */ /* 0x000fe2000000004a */
        /* <DEDUP_REMOVED lines=8> */
[----:B------:R-:W-:Y:S01]  /*1460*/  SEL R61, R116, R53, P2 ;  /* 0x00000035743d7207 */ /* 0x000fe20001000000 */
[C---:B------:R-:W-:Y:S01]  /*1470*/  FMUL.FTZ R78, R105.reuse, R120 ;  /* 0x00000078694e7220 */ /* 0x040fe20000410000 */
[----:B------:R-:W-:Y:S01]  /*1480*/  SEL R63, R118, R55, P2 ;  /* 0x00000037763f7207 */ /* 0x000fe20001000000 */
[C---:B------:R-:W-:Y:S01]  /*1490*/  FMUL.FTZ R81, R105.reuse, R108 ;  /* 0x0000006c69517220 */ /* 0x040fe20000410000 */
[----:B------:R-:W-:Y:S01]  /*14a0*/  @P3 F2FP.PACK_AB R118, RZ, R118 ;  /* 0x00000076ff76323e */ /* 0x000fe200000000ff */
[C---:B------:R-:W-:Y:S01]  /*14b0*/  FMUL.FTZ R80, R105.reuse, R122 ;  /* 0x0000007a69507220 */ /* 0x040fe20000410000 */
[----:B------:R-:W-:Y:S01]  /*14c0*/  @P3 F2FP.PACK_AB R116, RZ, R116 ;  /* 0x00000074ff74323e */ /* 0x000fe200000000ff */
        /* <DEDUP_REMOVED lines=26> */
[----:B-1----:R-:W-:Y:S01]  /*1670*/  @P0 IADD3 R64, R104, 0x20, RZ ;  /* 0x0000002068400810 */ /* 0x002fe20007ffe0ff */
[----:B------:R0:W-:Y:S01]  /*1680*/  @P3 STG.E.128 [R60.64], R56 ;  /* 0x000000383c003986 */ /* 0x0001e2000c101d04 */
[----:B------:R-:W-:Y:S02]  /*1690*/  @P0 MOV R65, 0x20 ;  /* 0x0000002000410802 */ /* 0x000fe40000000f00 */
[----:B------:R-:W-:Y:S02]  /*16a0*/  IADD3 R66, R72, 0x20, RZ ;  /* 0x0000002048427810 */ /* 0x000fe40007ffe0ff */
[----:B------:R-:W-:Y:S01]  /*16b0*/  F2FP.PACK_AB R62, R124, R83 ;  /* 0x000000537c3e723e */ /* 0x000fe200000000ff */
[----:B------:R-:W-:Y:S01]  /*16c0*/  @P0 IMAD.WIDE.U32 R64, R64, R65, c[0x0][0x258] ;  /* 0x0000960040400625 */ /* 0x000fe200078e0041 */
[----:B------:R-:W-:-:S02]  /*16d0*/  @P3 F2FP.PACK_AB R107, RZ, R107 ;  /* 0x0000006bff6b323e */ /* 0x000fc400000000ff */
[----:B------:R-:W-:Y:S01]  /*16e0*/  @P3 F2FP.PACK_AB R83, RZ, R83 ;  /* 0x00000053ff53323e */ /* 0x000fe200000000ff */
[----:B------:R-:W-:Y:S01]  /*16f0*/  IMAD.WIDE.U32 R66, R66, R75, c[0x0][0x248] ;  /* 0x0000920042427625 */ /* 0x000fe200078e004b */
[----:B------:R-:W-:Y:S01]  /*1700*/  SEL R53, R124, R53, P2 ;  /* 0x000000357c357207 */ /* 0x000fe20001000000 */
[----:B------:R-:W-:Y:S01]  /*1710*/  @P0 STG.E.128 [R64.64], R48 ;  /* 0x0000003040000986 */ /* 0x000fe2000c101d04 */
[----:B------:R-:W-:Y:S02]  /*1720*/  @P3 IADD3 R104, R104, 0x20, RZ ;  /* 0x0000002068683810 */ /* 0x000fe40007ffe0ff */
[----:B------:R-:W-:Y:S01]  /*1730*/  @P3 F2FP.PACK_AB R82, RZ, R82 ;  /* 0x00000052ff52323e */ /* 0x000fe200000000ff */
[----:B------:R-:W-:Y:S01]  /*1740*/  @P0 STG.E.128 [R64.64+0x10], R52 ;  /* 0x0000103440000986 */ /* 0x000fe2000c101d04 */
[----:B------:R-:W-:Y:S02]  /*1750*/  @P3 F2FP.PACK_AB R124, RZ, R124 ;  /* 0x0000007cff7c323e */ /* 0x000fe400000000ff */
[----:B0-----:R-:W-:-:S02]  /*1760*/  F2FP.PACK_AB R61, R80, R81 ;  /* 0x00000051503d723e */ /* 0x001fc400000000ff */
[----:B------:R-:W-:Y:S02]  /*1770*/  F2FP.PACK_AB R60, R78, R73 ;  /* 0x000000494e3c723e */ /* 0x000fe400000000ff */
[----:B------:R-:W-:Y:S02]  /*1780*/  @P3 F2FP.PACK_AB R81, RZ, R81 ;  /* 0x00000051ff51323e */ /* 0x000fe400000000ff */
[----:B------:R-:W-:Y:S01]  /*1790*/  @P3 F2FP.PACK_AB R73, RZ, R73 ;  /* 0x00000049ff49323e */ /* 0x000fe200000000ff */
[----:B------:R0:W-:Y:S01]  /*17a0*/  STG.E.128 [R66.64], R60 ;  /* 0x0000003c42007986 */ /* 0x0001e2000c101d04 */
[----:B------:R-:W-:Y:S02]  /*17b0*/  @P3 F2FP.PACK_AB R80, RZ, R80 ;  /* 0x00000050ff50323e */ /* 0x000fe400000000ff */
[----:B------:R-:W-:Y:S02]  /*17c0*/  @P3 F2FP.PACK_AB R78, RZ, R78 ;  /* 0x0000004eff4e323e */ /* 0x000fe400000000ff */
        /* <DEDUP_REMOVED lines=15> */
.L_x_1365:
[----:B------:R-:W-:Y:S05]  /*18c0*/  BSYNC B1 ;  /* 0x0000000000017941 */ /* 0x000fea0003800000 */
.L_x_1362:
        /* <DEDUP_REMOVED lines=22> */
.L_x_1361:
[----:B------:R-:W-:Y:S05]  /*1a30*/  BSYNC B0 ;  /* 0x0000000000007941 */ /* 0x000fea0003800000 */
.L_x_1359:
        /* <DEDUP_REMOVED lines=100> */
.L_x_1363:
[----:B------:R-:W-:Y:S02]  /*2080*/  MOV R121, R66 ;  /* 0x0000004200797202 */ /* 0x000fe40000000f00 */
[----:B------:R-:W-:-:S02]  /*2090*/  MOV R112, 0x1 ;  /* 0x0000000100707802 */ /* 0x000fc40000000f00 */
[----:B------:R-:W-:Y:S02]  /*20a0*/  MOV R119, 0x1f ;  /* 0x0000001f00777802 */ /* 0x000fe40000000f00 */
[----:B------:R-:W-:Y:S02]  /*20b0*/  MOV R82, 0xffffffff ;  /* 0xffffffff00527802 */ /* 0x000fe40000000f00 */
[----:B------:R-:W-:Y:S02]  /*20c0*/  MOV R62, 0x20e0 ;  /* 0x000020e0003e7802 */ /* 0x000fe40000000f00 */
[----:B-----5:R-:W-:Y:S05]  /*20d0*/  CALL.REL.NOINC `($__internal_87_$__cuda_sm70_shflsync_bfly_p) ;  /* 0x0000046000007944 */ /* 0x020fea0003c00000 */
[----:B-1----:R-:W-:Y:S01]  /*20e0*/  MOV R117, R119 ;  /* 0x0000007700757202 */ /* 0x002fe20000000f00 */
[----:B0-----:R-:W-:Y:S05]  /*20f0*/  BRA `(.L_x_1367) ;  /* 0xffffec7000007947 */ /* 0x001fea000383ffff */
.L_x_1364:
[----:B------:R-:W-:Y:S01]  /*2100*/  HFMA2.MMA R112, -RZ, RZ, 0, 5.9604644775390625e-08 ;  /* 0x00000001ff707435 */ /* 0x000fe200000001ff */
[----:B------:R-:W-:Y:S02]  /*2110*/  MOV R121, R80 ;  /* 0x0000005000797202 */ /* 0x000fe40000000f00 */
[----:B------:R-:W-:Y:S02]  /*2120*/  MOV R119, 0x1f ;  /* 0x0000001f00777802 */ /* 0x000fe40000000f00 */
[----:B------:R-:W-:-:S02]  /*2130*/  MOV R82, 0xffffffff ;  /* 0xffffffff00527802 */ /* 0x000fc40000000f00 */
[----:B------:R-:W-:Y:S02]  /*2140*/  MOV R62, 0x2160 ;  /* 0x00002160003e7802 */ /* 0x000fe40000000f00 */
[----:B01---5:R-:W-:Y:S05]  /*2150*/  CALL.REL.NOINC `($__internal_87_$__cuda_sm70_shflsync_bfly_p) ;  /* 0x000003e000007944 */ /* 0x023fea0003c00000 */
[----:B------:R-:W-:Y:S01]  /*2160*/  FADD.FTZ R66, R66, R117 ;  /* 0x0000007542427221 */ /* 0x000fe20000010000 */
[----:B0-----:R-:W-:Y:S01]  /*2170*/  HFMA2.MMA R112, -RZ, RZ, 0, 1.1920928955078125e-07 ;  /* 0x00000002ff707435 */ /* 0x001fe200000001ff */
[----:B-1----:R-:W-:Y:S01]  /*2180*/  FADD.FTZ R80, R80, R119 ;  /* 0x0000007750507221 */ /* 0x002fe20000010000 */
[----:B------:R-:W-:Y:S02]  /*2190*/  MOV R119, 0x1f ;  /* 0x0000001f00777802 */ /* 0x000fe40000000f00 */
[----:B------:R-:W-:Y:S02]  /*21a0*/  MOV R82, 0xffffffff ;  /* 0xffffffff00527802 */ /* 0x000fe40000000f00 */
[----:B------:R-:W-:Y:S02]  /*21b0*/  MOV R121, R66 ;  /* 0x0000004200797202 */ /* 0x000fe40000000f00 */
[----:B------:R-:W-:Y:S02]  /*21c0*/  MOV R62, 0x21e0 ;  /* 0x000021e0003e7802 */ /* 0x000fe40000000f00 */
[----:B------:R-:W-:Y:S05]  /*21d0*/  CALL.REL.NOINC `($__internal_87_$__cuda_sm70_shflsync_bfly_p) ;  /* 0x0000036000007944 */ /* 0x000fea0003c00000 */
[----:B0-----:R-:W-:Y:S01]  /*21e0*/  HFMA2.MMA R112, -RZ, RZ, 0, 1.1920928955078125e-07 ;  /* 0x00000002ff707435 */ /* 0x001fe200000001ff */
[----:B-1----:R-:W-:-:S02]  /*21f0*/  MOV R117, R119 ;  /* 0x0000007700757202 */ /* 0x002fc40000000f00 */
[----:B------:R-:W-:Y:S02]  /*2200*/  MOV R121, R80 ;  /* 0x0000005000797202 */ /* 0x000fe40000000f00 */
[----:B------:R-:W-:Y:S02]  /*2210*/  MOV R119, 0x1f ;  /* 0x0000001f00777802 */ /* 0x000fe40000000f00 */
[----:B------:R-:W-:Y:S02]  /*2220*/  MOV R82, 0xffffffff ;  /* 0xffffffff00527802 */ /* 0x000fe40000000f00 */
[----:B------:R-:W-:Y:S02]  /*2230*/  MOV R62, 0x2250 ;  /* 0x00002250003e7802 */ /* 0x000fe40000000f00 */
[----:B------:R-:W-:Y:S05]  /*2240*/  CALL.REL.NOINC `($__internal_87_$__cuda_sm70_shflsync_bfly_p) ;  /* 0x000002f000007944 */ /* 0x000fea0003c00000 */
[----:B------:R-:W-:Y:S01]  /*2250*/  FADD.FTZ R66, R117, R66 ;  /* 0x0000004275427221 */ /* 0x000fe20000010000 */
[----:B0-----:R-:W-:Y:S01]  /*2260*/  HFMA2.MMA R112, -RZ, RZ, 0, 2.384185791015625e-07 ;  /* 0x00000004ff707435 */ /* 0x001fe200000001ff */
[----:B-1----:R-:W-:Y:S01]  /*2270*/  FADD.FTZ R80, R80, R119 ;  /* 0x0000007750507221 */ /* 0x002fe20000010000 */
[----:B------:R-:W-:Y:S02]  /*2280*/  MOV R119, 0x1f ;  /* 0x0000001f00777802 */ /* 0x000fe40000000f00 */
[----:B------:R-:W-:-:S02]  /*2290*/  MOV R82, 0xffffffff ;  /* 0xffffffff00527802 */ /* 0x000fc40000000f00 */
[----:B------:R-:W-:Y:S02]  /*22a0*/  MOV R121, R66 ;  /* 0x0000004200797202 */ /* 0x000fe40000000f00 */
[----:B------:R-:W-:Y:S02]  /*22b0*/  MOV R62, 0x22d0 ;  /* 0x000022d0003e7802 */ /* 0x000fe40000000f00 */
[----:B------:R-:W-:Y:S05]  /*22c0*/  CALL.REL.NOINC `($__internal_87_$__cuda_sm70_shflsync_bfly_p) ;  /* 0x0000027000007944 */ /* 0x000fea0003c00000 */
[----:B0-----:R-:W-:Y:S01]  /*22d0*/  HFMA2.MMA R112, -RZ, RZ, 0, 2.384185791015625e-07 ;  /* 0x00000004ff707435 */ /* 0x001fe200000001ff */
[----:B-1----:R-:W-:Y:S02]  /*22e0*/  MOV R117, R119 ;  /* 0x0000007700757202 */ /* 0x002fe40000000f00 */
[----:B------:R-:W-:Y:S02]  /*22f0*/  MOV R121, R80 ;  /* 0x0000005000797202 */ /* 0x000fe40000000f00 */
[----:B------:R-:W-:Y:S02]  /*2300*/  MOV R119, 0x1f ;  /* 0x0000001f00777802 */ /* 0x000fe40000000f00 */
[----:B------:R-:W-:Y:S02]  /*2310*/  MOV R82, 0xffffffff ;  /* 0xffffffff00527802 */ /* 0x000fe40000000f00 */
[----:B------:R-:W-:-:S02]  /*2320*/  MOV R62, 0x2340 ;  /* 0x00002340003e7802 */ /* 0x000fc40000000f00 */
[----:B------:R-:W-:Y:S05]  /*2330*/  CALL.REL.NOINC `($__internal_87_$__cuda_sm70_shflsync_bfly_p) ;  /* 0x0000020000007944 */ /* 0x000fea0003c00000 */
[----:B------:R-:W-:Y:S01]  /*2340*/  FADD.FTZ R66, R117, R66 ;  /* 0x0000004275427221 */ /* 0x000fe20000010000 */
[----:B0-----:R-:W-:Y:S01]  /*2350*/  HFMA2.MMA R112, -RZ, RZ, 0, 4.76837158203125e-07 ;  /* 0x00000008ff707435 */ /* 0x001fe200000001ff */
[----:B-1----:R-:W-:Y:S01]  /*2360*/  FADD.FTZ R80, R80, R119 ;  /* 0x0000007750507221 */ /* 0x002fe20000010000 */
[----:B------:R-:W-:-:S02]  /*2370*/  MOV R119, 0x1f ;  /* 0x0000001f00777802 */ /* 0x000fc40000000f00 */
[----:B------:R-:W-:Y:S02]  /*2380*/  MOV R82, 0xffffffff ;  /* 0xffffffff00527802 */ /* 0x000fe40000000f00 */
[----:B------:R-:W-:Y:S02]  /*2390*/  MOV R121, R66 ;  /* 0x0000004200797202 */ /* 0x000fe40000000f00 */
[----:B------:R-:W-:Y:S02]  /*23a0*/  MOV R62, 0x23c0 ;  /* 0x000023c0003e7802 */ /* 0x000fe40000000f00 */
[----:B------:R-:W-:Y:S05]  /*23b0*/  CALL.REL.NOINC `($__internal_87_$__cuda_sm70_shflsync_bfly_p) ;  /* 0x0000018000007944 */ /* 0x000fea0003c00000 */
[----:B0-----:R-:W-:Y:S01]  /*23c0*/  HFMA2.MMA R112, -RZ, RZ, 0, 4.76837158203125e-07 ;  /* 0x00000008ff707435 */ /* 0x001fe200000001ff */
[----:B-1----:R-:W-:Y:S02]  /*23d0*/  MOV R117, R119 ;  /* 0x0000007700757202 */ /* 0x002fe40000000f00 */
[----:B------:R-:W-:Y:S02]  /*23e0*/  MOV R121, R80 ;  /* 0x0000005000797202 */ /* 0x000fe40000000f00 */
[----:B------:R-:W-:Y:S02]  /*23f0*/  MOV R119, 0x1f ;  /* 0x0000001f00777802 */ /* 0x000fe40000000f00 */
[----:B------:R-:W-:-:S02]  /*2400*/  MOV R82, 0xffffffff ;  /* 0xffffffff00527802 */ /* 0x000fc40000000f00 */
[----:B------:R-:W-:Y:S02]  /*2410*/  MOV R62, 0x2430 ;  /* 0x00002430003e7802 */ /* 0x000fe40000000f00 */
[----:B------:R-:W-:Y:S05]  /*2420*/  CALL.REL.NOINC `($__internal_87_$__cuda_sm70_shflsync_bfly_p) ;  /* 0x0000011000007944 */ /* 0x000fea0003c00000 */
[----:B------:R-:W-:Y:S01]  /*2430*/  FADD.FTZ R66, R117, R66 ;  /* 0x0000004275427221 */ /* 0x000fe20000010000 */
[----:B0-----:R-:W-:Y:S01]  /*2440*/  HFMA2.MMA R112, -RZ, RZ, 0, 9.5367431640625e-07 ;  /* 0x00000010ff707435 */ /* 0x001fe200000001ff */
[----:B-1----:R-:W-:Y:S01]  /*2450*/  FADD.FTZ R80, R80, R119 ;  /* 0x0000007750507221 */ /* 0x002fe20000010000 */
[----:B------:R-:W-:Y:S02]  /*2460*/  MOV R119, 0x1f ;  /* 0x0000001f00777802 */ /* 0x000fe40000000f00 */
[----:B------:R-:W-:Y:S02]  /*2470*/  MOV R82, 0xffffffff ;  /* 0xffffffff00527802 */ /* 0x000fe40000000f00 */
[----:B------:R-:W-:Y:S02]  /*2480*/  MOV R121, R66 ;  /* 0x0000004200797202 */ /* 0x000fe40000000f00 */
[----:B------:R-:W-:Y:S02]  /*2490*/  MOV R62, 0x24b0 ;  /* 0x000024b0003e7802 */ /* 0x000fe40000000f00 */
[----:B------:R-:W-:Y:S05]  /*24a0*/  CALL.REL.NOINC `($__internal_87_$__cuda_sm70_shflsync_bfly_p) ;  /* 0x0000009000007944 */ /* 0x000fea0003c00000 */
[----:B0-----:R-:W-:Y:S01]  /*24b0*/  HFMA2.MMA R112, -RZ, RZ, 0, 9.5367431640625e-07 ;  /* 0x00000010ff707435 */ /* 0x001fe200000001ff */
[----:B-1----:R-:W-:-:S02]  /*24c0*/  MOV R117, R119 ;  /* 0x0000007700757202 */ /* 0x002fc40000000f00 */
[----:B------:R-:W-:Y:S02]  /*24d0*/  MOV R121, R80 ;  /* 0x0000005000797202 */ /* 0x000fe40000000f00 */
[----:B------:R-:W-:Y:S02]  /*24e0*/  MOV R119, 0x1f ;  /* 0x0000001f00777802 */ /* 0x000fe40000000f00 */
[----:B------:R-:W-:Y:S02]  /*24f0*/  MOV R82, 0xffffffff ;  /* 0xffffffff00527802 */ /* 0x000fe40000000f00 */
[----:B------:R-:W-:Y:S02]  /*2500*/  MOV R62, 0x2520 ;  /* 0x00002520003e7802 */ /* 0x000fe40000000f00 */
[----:B------:R-:W-:Y:S05]  /*2510*/  CALL.REL.NOINC `($__internal_87_$__cuda_sm70_shflsync_bfly_p) ;  /* 0x0000002000007944 */ /* 0x000fea0003c00000 */
[----:B-1----:R-:W-:Y:S01]  /*2520*/  MOV R63, R119 ;  /* 0x00000077003f7202 */ /* 0x002fe20000000f00 */
[----:B0-----:R-:W-:Y:S05]  /*2530*/  BRA `(.L_x_1368) ;  /* 0xffffe95000007947 */ /* 0x001fea000383ffff */
        .weak           $__internal_87_$__cuda_sm70_shflsync_bfly_p
        .type           $__internal_87_$__cuda_sm70_shflsync_bfly_p,@function
        .size           $__internal_87_$__cuda_sm70_shflsync_bfly_p,(.L_x_2033 - $__internal_87_$__cuda_sm70_shflsync_bfly_p)
$__internal_87_$__cuda_sm70_shflsync_bfly_p:
[----:B------:R-:W-:Y:S01]  /*2540*/  HFMA2.MMA R63, -RZ, RZ, 0, 0 ;  /* 0x00000000ff3f7435 */ /* 0x000fe200000001ff */
[----:B------:R-:W-:Y:S04]  /*2550*/  WARPSYNC R82 ;  /* 0x0000005200007348 */ /* 0x000fe80003800000 */
[----:B------:R0:W1:Y:S01]  /*2560*/  SHFL.BFLY PT, R119, R121, R112, R119 ;  /* 0x0c00007079777389 */ /* 0x00006200000e0077 */
[----:B------:R-:W-:Y:S05]  /*2570*/  RET.REL.NODEC R62 `(_ZN10layer_norm31ln_parallel_residual_bwd_kernelINS_13Kernel_traitsIf6__halffS2_fjLj512ELj1ELj4ELj1ELj16ENS_18Kernel_traits_baseILj512EfS2_fS2_fjLj128EEEEELb0ELb1ELb1EEEvNS_9BwdParamsE) ;  /* 0xffffda803e007950 */ /* 0x000fea0003c3ffff */
.L_x_1369:
        /* <DEDUP_REMOVED lines=16> */
.L_x_2033:


//--------------------- .text._ZN10layer_norm31ln_parallel_residual_bwd_kernelINS_13Kernel_traitsIf6__halffS2_fjLj512ELj1ELj4ELj1ELj16ENS_18Kernel_traits_baseILj512EfS2_fS2_fjLj128EEEEELb1ELb0ELb0EEEvNS_9BwdParamsE --------------------------
	.section	.text._ZN10layer_norm31ln_parallel_residual_bwd_kernelINS_13Kernel_traitsIf6__halffS2_fjLj512ELj1ELj4ELj1ELj16ENS_18Kernel_traits_baseILj512EfS2_fS2_fjLj128EEEEELb1ELb0ELb0EEEvNS_9BwdParamsE,"ax",@progbits
	.sectioninfo	@"SHI_REGISTERS=195"
	.align	128
        .global         _ZN10layer_norm31ln_parallel_residual_bwd_kernelINS_13Kernel_traitsIf6__halffS2_fjLj512ELj1ELj4ELj1ELj16ENS_18Kernel_traits_baseILj512EfS2_fS2_fjLj128EEEEELb1ELb0ELb0EEEvNS_9BwdParamsE
        .type           _ZN10layer_norm31ln_parallel_residual_bwd_kernelINS_13Kernel_traitsIf6__halffS2_fjLj512ELj1ELj4ELj1ELj16ENS_18Kernel_traits_baseILj512EfS2_fS2_fjLj128EEEEELb1ELb0ELb0EEEvNS_9BwdParamsE,@function
        .size           _ZN10layer_norm31ln_parallel_residual_bwd_kernelINS_13Kernel_traitsIf6__halffS2_fjLj512ELj1ELj4ELj1ELj16ENS_18Kernel_traits_baseILj512EfS2_fS2_fjLj128EEEEELb1ELb0ELb0EEEvNS_9BwdParamsE,(.L_x_2034 - _ZN10layer_norm31ln_parallel_residual_bwd_kernelINS_13Kernel_traitsIf6__halffS2_fjLj512ELj1ELj4ELj1ELj16ENS_18Kernel_traits_baseILj512EfS2_fS2_fjLj128EEEEELb1ELb0ELb0EEEvNS_9BwdParamsE)
        .other          _ZN10layer_norm31ln_parallel_residual_bwd_kernelINS_13Kernel_traitsIf6__halffS2_fjLj512ELj1ELj4ELj1ELj16ENS_18Kernel_traits_baseILj512EfS2_fS2_fjLj128EEEEELb1ELb0ELb0EEEvNS_9BwdParamsE,@"STO_CUDA_ENTRY STV_DEFAULT"
_ZN10layer_norm31ln_parallel_residual_bwd_kernelINS_13Kernel_traitsIf6__halffS2_fjLj512ELj1ELj4ELj1ELj16ENS_18Kernel_traits_baseILj512EfS2_fS2_fjLj128EEEEELb1ELb0ELb0EEEvNS_9BwdParamsE:
.text._ZN10layer_norm31ln_parallel_residual_bwd_kernelINS_13Kernel_traitsIf6__halffS2_fjLj512ELj1ELj4ELj1ELj16ENS_18Kernel_traits_baseILj512EfS2_fS2_fjLj128EEEEELb1ELb0ELb0EEEvNS_9BwdParamsE:
        /* <DEDUP_REMOVED lines=66> */
.L_x_1382:
        /* <DEDUP_REMOVED lines=27> */
[----:B------:R-:W-:Y:S02]  /*05d0*/  ISETP.NE.U32.AND P1, PT, RZ, c[0x0][0x218], PT ;  /* 0x00008600ff007a0c */ /* 0x000fe40003f25070 */
[----:B------:R-:W-:Y:S02]  /*05e0*/  SHF.L.U64.HI R173, R143, 0x3, RZ ;  /* 0x000000038fad7819 */ /* 0x000fe400000102ff */
[----:B------:R-:W-:-:S05]  /*05f0*/  ISETP.NE.AND.EX P1, PT, RZ, c[0x0][0x21c], PT, P1 ;  /* 0x00008700ff007a0c */ /* 0x000fca0003f25310 */
        /* <DEDUP_REMOVED lines=13> */
[--C-:B------:R-:W-:Y:S01]  /*06d0*/  FADD.FTZ R181, R130, -R176.reuse ;  /* 0x800000b082b57221 */ /* 0x100fe20000010000 */
[----:B---3--:R-:W-:Y:S01]  /*06e0*/  HADD2.F32 R131, -RZ, R144.H0_H0 ;  /* 0x20000090ff837230 */ /* 0x008fe20000004100 */
[--C-:B------:R-:W-:Y:S01]  /*06f0*/  FADD.FTZ R177, R128, -R176.reuse ;  /* 0x800000b080b17221 */ /* 0x100fe20000010000 */
[----:B------:R-:W-:Y:S01]  /*0700*/  HADD2.F32 R130, -RZ, R145.H1_H1 ;  /* 0x30000091ff827230 */ /* 0x000fe20000004100 */
[----:B------:R-:W-:Y:S01]  /*0710*/  FADD.FTZ R179, R129, -R176 ;  /* 0x800000b081b37221 */ /* 0x000fe20000010000 */
[----:B----4-:R-:W-:Y:S01]  /*0720*/  HADD2.F32 R129, -RZ, R136.H0_H0 ;  /* 0x20000088ff817230 */ /* 0x010fe20000004100 */
[----:B0-----:R-:W-:Y:S01]  /*0730*/  FMUL.FTZ R172, R104, R131 ;  /* 0x0000008368ac7220 */ /* 0x001fe20000410000 */
[----:B------:R-:W-:Y:S01]  /*0740*/  HADD2.F32 R144, -RZ, R144.H1_H1 ;  /* 0x30000090ff907230 */ /* 0x000fe20000004100 */
[C---:B-1----:R-:W-:Y:S01]  /*0750*/  FMUL.FTZ R171, R152.reuse, R177 ;  /* 0x000000b198ab7220 */ /* 0x042fe20000410000 */
[--C-:B------:R-:W-:Y:S01]  /*0760*/  HADD2.F32 R183, -RZ, R137.reuse.H0_H0 ;  /* 0x20000089ffb77230 */ /* 0x100fe20000004100 */
[----:B------:R-:W-:Y:S01]  /*0770*/  FMUL.FTZ R177, R107, R130 ;  /* 0x000000826bb17220 */ /* 0x000fe20000410000 */
[----:B------:R-:W-:Y:S01]  /*0780*/  HADD2.F32 R128, -RZ, R137.H1_H1 ;  /* 0x30000089ff807230 */ /* 0x000fe20000004100 */
[----:B------:R-:W-:Y:S01]  /*0790*/  FMUL.FTZ R174, R152, R185 ;  /* 0x000000b998ae7220 */ /* 0x000fe20000410000 */
[----:B------:R-:W-:Y:S01]  /*07a0*/  HADD2.F32 R136, -RZ, R136.H1_H1 ;  /* 0x30000088ff887230 */ /* 0x000fe20000004100 */
[----:B------:R-:W-:Y:S01]  /*07b0*/  FMUL.FTZ R173, R105, R144 ;  /* 0x0000009069ad7220 */ /* 0x000fe20000410000 */
[----:B------:R-:W-:Y:S01]  /*07c0*/  HADD2.F32 R137, -RZ, R145.H0_H0 ;  /* 0x20000091ff897230 */ /* 0x000fe20000004100 */
[----:B------:R-:W-:Y:S01]  /*07d0*/  FFMA.FTZ R172, R112, R129, R172 ;  /* 0x0000008170ac7223 */ /* 0x000fe200000100ac */
[--C-:B------:R-:W-:Y:S01]  /*07e0*/  HADD2.F32 R189, -RZ, R139.reuse.H0_H0 ;  /* 0x2000008bffbd7230 */ /* 0x100fe20000004100 */
[--C-:B------:R-:W-:Y:S01]  /*07f0*/  FADD.FTZ R149, R149, -R176.reuse ;  /* 0x800000b095957221 */ /* 0x100fe20000010000 */
[----:B------:R-:W-:Y:S01]  /*0800*/  HADD2.F32 R188, -RZ, R139.H1_H1 ;  /* 0x3000008bffbc7230 */ /* 0x000fe20000004100 */
[--C-:B------:R-:W-:Y:S01]  /*0810*/  FADD.FTZ R139, R148, -R176.reuse ;  /* 0x800000b0948b7221 */ /* 0x100fe20000010000 */
[--C-:B------:R-:W-:Y:S01]  /*0820*/  HADD2.F32 R191, -RZ, R147.reuse.H0_H0 ;  /* 0x20000093ffbf7230 */ /* 0x100fe20000004100 */
[--C-:B------:R-:W-:Y:S01]  /*0830*/  FADD.FTZ R151, R151, -R176.reuse ;  /* 0x800000b097977221 */ /* 0x100fe20000010000 */
[----:B------:R-:W-:Y:S01]  /*0840*/  HADD2.F32 R190, -RZ, R147.H1_H1 ;  /* 0x30000093ffbe7230 */ /* 0x000fe20000004100 */
        /* <DEDUP_REMOVED lines=11> */
[----:B------:R-:W-:Y:S01]  /*0900*/  HADD2.F32 R145, -RZ, R146.H0_H0 ;  /* 0x20000092ff917230 */ /* 0x000fe20000004100 */
[----:B------:R-:W-:Y:S02]  /*0910*/  FADD.FTZ R32, R32, R131 ;  /* 0x0000008320207221 */ /* 0x000fe40000010000 */
[----:B------:R-:W-:-:S02]  /*0920*/  FFMA.FTZ R48, R171, R131, R48 ;  /* 0x00000083ab307223 */ /* 0x000fc40000010030 */
[----:B------:R-:W-:Y:S02]  /*0930*/  FMUL.FTZ R175, R152, R181 ;  /* 0x000000b598af7220 */ /* 0x000fe40000410000 */
[----:B------:R-:W-:Y:S02]  /*0940*/  FFMA.FTZ R176, R114, R183, R176 ;  /* 0x000000b772b07223 */ /* 0x000fe400000100b0 */
[----:B------:R-:W-:Y:S02]  /*0950*/  FADD.FTZ R131, R128, R173 ;  /* 0x000000ad80837221 */ /* 0x000fe40000010000 */
[----:B------:R-:W-:Y:S01]  /*0960*/  FFMA.FTZ R129, R170, R173, R129 ;  /* 0x000000adaa817223 */ /* 0x000fe20000010081 */
[----:B------:R-:W-:Y:S01]  /*0970*/  HADD2.F32 R187, -RZ, R138.H0_H0 ;  /* 0x2000008affbb7230 */ /* 0x000fe20000004100 */
[----:B------:R-:W-:Y:S01]  /*0980*/  FMUL.FTZ R178, R100, R145 ;  /* 0x0000009164b27220 */ /* 0x000fe20000410000 */
[----:B------:R-:W-:Y:S01]  /*0990*/  HADD2.F32 R146, -RZ, R146.H1_H1 ;  /* 0x30000092ff927230 */ /* 0x000fe20000004100 */
[----:B------:R-:W-:-:S02]  /*09a0*/  FADD.FTZ R128, R131, R176 ;  /* 0x000000b083807221 */ /* 0x000fc40000010000 */
[----:B------:R-:W-:Y:S01]  /*09b0*/  FFMA.FTZ R129, R175, R176, R129 ;  /* 0x000000b0af817223 */ /* 0x000fe20000010081 */
[----:B------:R-:W-:Y:S01]  /*09c0*/  HADD2.F32 R138, -RZ, R138.H1_H1 ;  /* 0x3000008aff8a7230 */ /* 0x000fe20000004100 */
        /* <DEDUP_REMOVED lines=48> */
.L_x_1373:
[----:B-1----:R-:W-:Y:S05]  /*0cd0*/  BSYNC B1 ;  /* 0x0000000000017941 */ /* 0x002fea0003800000 */
.L_x_1372:
        /* <DEDUP_REMOVED lines=22> */
[----:B------:R-:W-:Y:S02]  /*0e40*/  @P1 LEA.HI.X R155, R189, c[0x0][0x21c], RZ, 0x5, P2 ;  /* 0x00008700bd9b1a11 */ /* 0x000fe400010f2cff */
[----:B------:R-:W-:-:S03]  /*0e50*/  IADD3 R156, P5, R156, c[0x0][0x190], RZ ;  /* 0x000064009c9c7a10 */ /* 0x000fc60007fbe0ff */
[----:B------:R2:W5:Y:S02]  /*0e60*/  @P1 LDG.E.128 R8, [R154.64] ;  /* 0x000000049a081981 */ /* 0x000564000c1e1d00 */
[----:B-----5:R-:W-:Y:S02]  /*0e70*/  FSEL R158, R153, RZ, !P0 ;  /* 0x000000ff999e7208 */ /* 0x020fe40004000000 */
[----:B------:R2:W5:Y:S01]  /*0e80*/  @P1 LDG.E.128 R4, [R154.64+0x10] ;  /* 0x000010049a041981 */ /* 0x000562000c1e1d00 */
[----:B------:R-:W-:-:S05]  /*0e90*/  IADD3.X R157, R157, c[0x0][0x194], RZ, P5, !PT ;  /* 0x000065009d9d7a10 */ /* 0x000fca0002ffe4ff */
[----:B-1----:R0:W5:Y:S01]  /*0ea0*/  LDG.E.64 R134, [R156.64] ;  /* 0x000000049c867981 */ /* 0x002162000c1e1b00 */
[----:B--2---:R-:W-:Y:S01]  /*0eb0*/  FADD.FTZ R155, -R158, R148 ;  /* 0x000000949e9b7221 */ /* 0x004fe20000010100 */
[--C-:B----4-:R-:W-:Y:S02]  /*0ec0*/  HADD2.F32 R163, -RZ, R129.reuse.H0_H0 ;  /* 0x20000081ffa37230 */ /* 0x110fe40000004100 */
[----:B------:R-:W-:Y:S02]  /*0ed0*/  HADD2.F32 R162, -RZ, R129.H1_H1 ;  /* 0x30000081ffa27230 */ /* 0x000fe40000004100 */
[----:B---3--:R-:W-:Y:S01]  /*0ee0*/  HADD2.F32 R129, -RZ, R136.H0_H0 ;  /* 0x20000088ff817230 */ /* 0x008fe20000004100 */
[----:B------:R-:W-:Y:S01]  /*0ef0*/  FMUL.FTZ R155, R152, R155 ;  /* 0x0000009b989b7220 */ /* 0x000fe20000410000 */
[----:B------:R-:W-:Y:S02]  /*0f00*/  HADD2.F32 R161, -RZ, R128.H0_H0 ;  /* 0x20000080ffa17230 */ /* 0x000fe40000004100 */
[--C-:B------:R-:W-:Y:S01]  /*0f10*/  HADD2.F32 R165, -RZ, R130.reuse.H0_H0 ;  /* 0x20000082ffa57230 */ /* 0x100fe20000004100 */
[----:B------:R-:W-:Y:S01]  /*0f20*/  FMUL.FTZ R154, R88, R129 ;  /* 0x00000081589a7220 */ /* 0x000fe20000410000 */
[----:B------:R-:W-:-:S02]  /*0f30*/  HADD2.F32 R166, -RZ, R130.H1_H1 ;  /* 0x30000082ffa67230 */ /* 0x000fc40000004100 */
[--C-:B------:R-:W-:Y:S02]  /*0f40*/  HADD2.F32 R169, -RZ, R131.reuse.H0_H0 ;  /* 0x20000083ffa97230 */ /* 0x100fe40000004100 */
[----:B------:R-:W-:Y:S01]  /*0f50*/  HADD2.F32 R190, -RZ, R131.H1_H1 ;  /* 0x30000083ffbe7230 */ /* 0x000fe20000004100 */
[C---:B------:R-:W-:Y:S01]  /*0f60*/  FADD.FTZ R159, -R158.reuse, R150 ;  /* 0x000000969e9f7221 */ /* 0x040fe20000010100 */
[--C-:B------:R-:W-:Y:S01]  /*0f70*/  HADD2.F32 R131, -RZ, R137.reuse.H0_H0 ;  /* 0x20000089ff837230 */ /* 0x100fe20000004100 */
[C---:B------:R-:W-:Y:S01]  /*0f80*/  FADD.FTZ R151, -R158.reuse, R151 ;  /* 0x000000979e977221 */ /* 0x040fe20000010100 */
[----:B------:R-:W-:Y:S01]  /*0f90*/  HADD2.F32 R130, -RZ, R137.H1_H1 ;  /* 0x30000089ff827230 */ /* 0x000fe20000004100 */
[C---:B------:R-:W-:Y:S01]  /*0fa0*/  FADD.FTZ R149, -R158.reuse, R149 ;  /* 0x000000959e957221 */ /* 0x040fe20000010100 */
[----:B------:R-:W-:Y:S01]  /*0fb0*/  HADD2.F32 R136, -RZ, R136.H1_H1 ;  /* 0x30000088ff887230 */ /* 0x000fe20000004100 */
[C---:B------:R-:W-:Y:S01]  /*0fc0*/  FADD.FTZ R137, -R158.reuse, R144 ;  /* 0x000000909e897221 */ /* 0x040fe20000010100 */
[----:B------:R-:W-:Y:S01]  /*0fd0*/  HADD2.F32 R128, -RZ, R128.H1_H1 ;  /* 0x30000080ff807230 */ /* 0x000fe20000004100 */
[C---:B------:R-:W-:Y:S01]  /*0fe0*/  FADD.FTZ R145, -R158.reuse, R145 ;  /* 0x000000919e917221 */ /* 0x040fe20000010100 */
[----:B------:R-:W-:Y:S01]  /*0ff0*/  HADD2.F32 R153, -RZ, R138.H0_H0 ;  /* 0x2000008aff997230 */ /* 0x000fe20000004100 */
[----:B------:R-:W-:-:S02]  /*1000*/  FADD.FTZ R167, -R158, R146 ;  /* 0x000000929ea77221 */ /* 0x000fc40000010100 */
[----:B------:R-:W-:Y:S02]  /*1010*/  FADD.FTZ R147, -R158, R147 ;  /* 0x000000939e937221 */ /* 0x000fe40000010100 */
[----:B------:R-:W-:Y:S02]  /*1020*/  FADD.FTZ R56, R56, R161 ;  /* 0x000000a138387221 */ /* 0x000fe40000010000 */
[-C--:B------:R-:W-:Y:S02]  /*1030*/  FFMA.FTZ R154, R96, R161.reuse, R154 ;  /* 0x000000a1609a7223 */ /* 0x080fe4000001009a */
[----:B------:R-:W-:Y:S01]  /*1040*/  FFMA.FTZ R72, R155, R161, R72 ;  /* 0x000000a19b487223 */ /* 0x000fe20000010048 */
[----:B------:R-:W-:Y:S01]  /*1050*/  HADD2.F32 R138, -RZ, R138.H1_H1 ;  /* 0x3000008aff8a7230 */ /* 0x000fe20000004100 */
[----:B------:R-:W-:Y:S02]  /*1060*/  FMUL.FTZ R158, R90, R131 ;  /* 0x000000835a9e7220 */ /* 0x000fe40000410000 */
[----:B------:R-:W-:-:S02]  /*1070*/  FMUL.FTZ R161, R91, R130 ;  /* 0x000000825ba17220 */ /* 0x000fc40000410000 */
[C---:B------:R-:W-:Y:S02]  /*1080*/  FMUL.FTZ R159, R152.reuse, R159 ;  /* 0x0000009f989f7220 */ /* 0x040fe40000410000 */
[C---:B------:R-:W-:Y:S02]  /*1090*/  FMUL.FTZ R160, R152.reuse, R151 ;  /* 0x0000009798a07220 */ /* 0x040fe40000410000 */
[----:B0-----:R-:W-:Y:S02]  /*10a0*/  FMUL.FTZ R157, R89, R136 ;  /* 0x00000088599d7220 */ /* 0x001fe40000410000 */
[----:B------:R-:W-:Y:S02]  /*10b0*/  FMUL.FTZ R156, R152, R149 ;  /* 0x00000095989c7220 */ /* 0x000fe40000410000 */
[----:B------:R-:W-:Y:S02]  /*10c0*/  FADD.FTZ R58, R58, R163 ;  /* 0x000000a33a3a7221 */ /* 0x000fe40000010000 */
[----:B------:R-:W-:-:S02]  /*10d0*/  FFMA.FTZ R158, R98, R163, R158 ;  /* 0x000000a3629e7223 */ /* 0x000fc4000001009e */
[----:B------:R-:W-:Y:S02]  /*10e0*/  FFMA.FTZ R74, R159, R163, R74 ;  /* 0x000000a39f4a7223 */ /* 0x000fe4000001004a */
[----:B------:R-:W-:Y:S02]  /*10f0*/  FADD.FTZ R59, R59, R162 ;  /* 0x000000a23b3b7221 */ /* 0x000fe40000010000 */
[-C--:B------:R-:W-:Y:S02]  /*1100*/  FFMA.FTZ R161, R99, R162.reuse, R161 ;  /* 0x000000a263a17223 */ /* 0x080fe400000100a1 */
[----:B------:R-:W-:Y:S02]  /*1110*/  FFMA.FTZ R75, R160, R162, R75 ;  /* 0x000000a2a04b7223 */ /* 0x000fe4000001004b */
[----:B------:R-:W-:Y:S02]  /*1120*/  FADD.FTZ R57, R57, R128 ;  /* 0x0000008039397221 */ /* 0x000fe40000010000 */
[----:B------:R-:W-:-:S02]  /*1130*/  FFMA.FTZ R157, R97, R128, R157 ;  /* 0x00000080619d7223 */ /* 0x000fc4000001009d */
[----:B------:R-:W-:Y:S02]  /*1140*/  FFMA.FTZ R73, R156, R128, R73 ;  /* 0x000000809c497223 */ /* 0x000fe40000010049 */
[----:B------:R-:W-:Y:S02]  /*1150*/  FMUL.FTZ R162, R84, R153 ;  /* 0x0000009954a27220 */ /* 0x000fe40000410000 */
[----:B------:R-:W-:Y:S02]  /*1160*/  FMUL.FTZ R163, R152, R137 ;  /* 0x0000008998a37220 */ /* 0x000fe40000410000 */
[----:B------:R-:W-:Y:S02]  /*1170*/  FMUL.FTZ R128, R85, R138 ;  /* 0x0000008a55807220 */ /* 0x000fe40000410000 */
[----:B------:R-:W-:Y:S02]  /*1180*/  FADD.FTZ R52, R52, R165 ;  /* 0x000000a534347221 */ /* 0x000fe40000010000 */
[----:B------:R-:W-:-:S02]  /*1190*/  FFMA.FTZ R162, R92, R165, R162 ;  /* 0x000000a55ca27223 */ /* 0x000fc400000100a2 */
[----:B------:R-:W-:Y:S02]  /*11a0*/  FFMA.FTZ R68, R163, R165, R68 ;  /* 0x000000a5a3447223 */ /* 0x000fe40000010044 */
        /* <DEDUP_REMOVED lines=8> */
[----:B------:R-:W-:Y:S01]  /*1230*/  FFMA.FTZ R188, R159, R158, R188 ;  /* 0x0000009e9fbc7223 */ /* 0x000fe200000100bc */
[----:B------:R-:W-:Y:S01]  /*1240*/  HADD2.F32 R189, -RZ, R139.H0_H0 ;  /* 0x2000008bffbd7230 */ /* 0x000fe20000004100 */
[----:B------:R-:W-:Y:S02]  /*1250*/  FMUL.FTZ R164, R152, R145 ;  /* 0x0000009198a47220 */ /* 0x000fe40000410000 */
[----:B------:R-:W-:-:S02]  /*1260*/  FADD.FTZ R129, R128, R161 ;  /* 0x000000a180817221 */ /* 0x000fc40000010000 */
[----:B------:R-:W-:Y:S01]  /*1270*/  FFMA.FTZ R188, R160, R161, R188 ;  /* 0x000000a1a0bc7223 */ /* 0x000fe200000100bc */
[----:B------:R-:W-:Y:S01]  /*1280*/  HADD2.F32 R192, -RZ, R139.H1_H1 ;  /* 0x3000008bffc07230 */ /* 0x000fe20000004100 */
        /* <DEDUP_REMOVED lines=34> */
.L_x_1375:
[----:B------:R-:W-:Y:S05]  /*14b0*/  BSYNC B1 ;  /* 0x0000000000017941 */ /* 0x000fea0003800000 */
.L_x_1374:
[----:B------:R-:W-:Y:S05]  /*14c0*/  BRA.DIV ~URZ, `(.L_x_1376) ;  /* 0x000021827f007947 */ /* 0x000fea000b800000 */
[----:B------:R1:W2:Y:S02]  /*14d0*/  SHFL.BFLY PT, R130, R187, 0x1, 0x1f ;  /* 0x0c201f00bb827f89 */ /* 0x0002a400000e0000 */
.L_x_1389:
        /* <DEDUP_REMOVED lines=18> */
.L_x_1390:
        /* <DEDUP_REMOVED lines=127> */
.L_x_1379:
[----:B------:R-:W-:Y:S05]  /*1df0*/  BSYNC B1 ;  /* 0x0000000000017941 */ /* 0x000fea0003800000 */
.L_x_1378:
        /* <DEDUP_REMOVED lines=122> */
.L_x_1381:
[----:B------:R-:W-:Y:S05]  /*25a0*/  BSYNC B1 ;  /* 0x0000000000017941 */ /* 0x000fea0003800000 */
.L_x_1380:
[----:B0-----:R-:W-:-:S04]  /*25b0*/  MOV R129, c[0x0][0x160] ;  /* 0x0000580000817a02 */ /* 0x001fc80000000f00 */
[----:B------:R-:W-:-:S04]  /*25c0*/  LEA R142, R129, R142, 0x2 ;  /* 0x0000008e818e7211 */ /* 0x000fc800078e10ff */
[----:B------:R-:W-:-:S13]  /*25d0*/  ISETP.GE.AND P0, PT, R142, c[0x0][0x164], PT ;  /* 0x000059008e007a0c */ /* 0x000fda0003f06270 */
[----:B-1---5:R-:W-:Y:S01]  /*25e0*/  @P0 CALL.REL.NOINC `(.L_x_1371) ;  /* 0x0000001000000944 */ /* 0x022fe20003c00000 */
[----:B------:R-:W-:Y:S05]  /*25f0*/  BRA `(.L_x_1382) ;  /* 0xffffde2000007947 */ /* 0x000fea000383ffff */
.L_x_1371:
[----:B0-----:R-:W-:Y:S05]  /*2600*/  BSYNC B0 ;  /* 0x0000000000007941 */ /* 0x001fea0003800000 */
.L_x_1370:
        /* <DEDUP_REMOVED lines=196> */
.L_x_1384:
[----:B------:R-:W-:Y:S05]  /*3250*/  BSYNC B0 ;  /* 0x0000000000007941 */ /* 0x000fea0003800000 */
.L_x_1383:
        /* <DEDUP_REMOVED lines=23> */
.L_x_1386:
[----:B------:R-:W-:Y:S05]  /*33d0*/  BSYNC B0 ;  /* 0x0000000000007941 */ /* 0x000fea0003800000 */
.L_x_1385:
        /* <DEDUP_REMOVED lines=23> */
.L_x_1388:
[----:B------:R-:W-:Y:S05]  /*3550*/  BSYNC B0 ;  /* 0x0000000000007941 */ /* 0x000fea0003800000 */
.L_x_1387:
        /* <DEDUP_REMOVED lines=15> */
.L_x_1376:
[----:B------:R-:W-:Y:S01]  /*3650*/  HFMA2.MMA R144, -RZ, RZ, 0, 5.9604644775390625e-08 ;  /* 0x00000001ff907435 */ /* 0x000fe200000001ff */
[----:B------:R-:W-:Y:S02]  /*3660*/  MOV R131, R187 ;  /* 0x000000bb00837202 */ /* 0x000fe40000000f00 */
[----:B------:R-:W-:Y:S02]  /*3670*/  MOV R137, 0x1f ;  /* 0x0000001f00897802 */ /* 0x000fe40000000f00 */
[----:B------:R-:W-:-:S02]  /*3680*/  MOV R146, 0xffffffff ;  /* 0xffffffff00927802 */ /* 0x000fc40000000f00 */
[----:B------:R-:W-:Y:S02]  /*3690*/  MOV R128, 0x36b0 ;  /* 0x000036b000807802 */ /* 0x000fe40000000f00 */
[----:B0----5:R-:W-:Y:S05]  /*36a0*/  CALL.REL.NOINC `($__internal_88_$__cuda_sm70_shflsync_bfly_p) ;  /* 0x0000046000007944 */ /* 0x021fea0003c00000 */
[----:B-1----:R-:W-:Y:S01]  /*36b0*/  MOV R130, R131 ;  /* 0x0000008300827202 */ /* 0x002fe20000000f00 */
[----:B0-----:R-:W-:Y:S05]  /*36c0*/  BRA `(.L_x_1389) ;  /* 0xffffde1000007947 */ /* 0x001fea000383ffff */
.L_x_1377:
[----:B------:R-:W-:Y:S01]  /*36d0*/  HFMA2.MMA R144, -RZ, RZ, 0, 5.9604644775390625e-08 ;  /* 0x00000001ff907435 */ /* 0x000fe200000001ff */
[----:B------:R-:W-:Y:S02]  /*36e0*/  MOV R131, R188 ;  /* 0x000000bc00837202 */ /* 0x000fe40000000f00 */
[----:B------:R-:W-:Y:S02]  /*36f0*/  MOV R137, 0x1f ;  /* 0x0000001f00897802 */ /* 0x000fe40000000f00 */
[----:B------:R-:W-:Y:S02]  /*3700*/  MOV R146, 0xffffffff ;  /* 0xffffffff00927802 */ /* 0x000fe40000000f00 */
[----:B------:R-:W-:Y:S02]  /*3710*/  MOV R128, 0x3730 ;  /* 0x0000373000807802 */ /* 0x000fe40000000f00 */
[----:B012--5:R-:W-:Y:S05]  /*3720*/  CALL.REL.NOINC `($__internal_88_$__cuda_sm70_shflsync_bfly_p) ;  /* 0x000003e000007944 */ /* 0x027fea0003c00000 */
[----:B------:R-:W-:Y:S01]  /*3730*/  FADD.FTZ R187, R130, R187 ;  /* 0x000000bb82bb7221 */ /* 0x000fe20000010000 */
[----:B0-----:R-:W-:Y:S01]  /*3740*/  HFMA2.MMA R144, -RZ, RZ, 0, 1.1920928955078125e-07 ;  /* 0x00000002ff907435 */ /* 0x001fe200000001ff */
[----:B-1----:R-:W-:Y:S01]  /*3750*/  FADD.FTZ R188, R188, R131 ;  /* 0x00000083bcbc7221 */ /* 0x002fe20000010000 */
[----:B------:R-:W-:-:S02]  /*3760*/  MOV R137, 0x1f ;  /* 0x0000001f00897802 */ /* 0x000fc40000000f00 */
[----:B------:R-:W-:Y:S02]  /*3770*/  MOV R146, 0xffffffff ;  /* 0xffffffff00927802 */ /* 0x000fe40000000f00 */
[----:B------:R-:W-:Y:S02]  /*3780*/  MOV R131, R187 ;  /* 0x000000bb00837202 */ /* 0x000fe40000000f00 */
[----:B------:R-:W-:Y:S02]  /*3790*/  MOV R128, 0x37b0 ;  /* 0x000037b000807802 */ /* 0x000fe40000000f00 */
[----:B------:R-:W-:Y:S05]  /*37a0*/  CALL.REL.NOINC `($__internal_88_$__cuda_sm70_shflsync_bfly_p) ;  /* 0x0000036000007944 */ /* 0x000fea0003c00000 */
[----:B0-----:R-:W-:Y:S01]  /*37b0*/  HFMA2.MMA R144, -RZ, RZ, 0, 1.1920928955078125e-07 ;  /* 0x00000002ff907435 */ /* 0x001fe200000001ff */
[----:B-1----:R-:W-:Y:S02]  /*37c0*/  MOV R130, R131 ;  /* 0x0000008300827202 */ /* 0x002fe40000000f00 */
[----:B------:R-:W-:Y:S02]  /*37d0*/  MOV R131, R188 ;  /* 0x000000bc00837202 */ /* 0x000fe40000000f00 */
[----:B------:R-:W-:Y:S02]  /*37e0*/  MOV R137, 0x1f ;  /* 0x0000001f00897802 */ /* 0x000fe40000000f00 */
[----:B------:R-:W-:-:S02]  /*37f0*/  MOV R146, 0xffffffff ;  /* 0xffffffff00927802 */ /* 0x000fc40000000f00 */
[----:B------:R-:W-:Y:S02]  /*3800*/  MOV R128, 0x3820 ;  /* 0x0000382000807802 */ /* 0x000fe40000000f00 */
[----:B------:R-:W-:Y:S05]  /*3810*/  CALL.REL.NOINC `($__internal_88_$__cuda_sm70_shflsync_bfly_p) ;  /* 0x000002f000007944 */ /* 0x000fea0003c00000 */
[----:B------:R-:W-:Y:S01]  /*3820*/  FADD.FTZ R187, R130, R187 ;  /* 0x000000bb82bb7221 */ /* 0x000fe20000010000 */
[----:B0-----:R-:W-:Y:S01]  /*3830*/  HFMA2.MMA R144, -RZ, RZ, 0, 2.384185791015625e-07 ;  /* 0x00000004ff907435 */ /* 0x001fe200000001ff */
[----:B-1----:R-:W-:Y:S01]  /*3840*/  FADD.FTZ R188, R188, R131 ;  /* 0x00000083bcbc7221 */ /* 0x002fe20000010000 */
[----:B------:R-:W-:Y:S01]  /*3850*/  MOV R137, 0x1f ;  /* 0x0000001f00897802 */ /* 0x000fe20000000f00 */
[----:B------:R-:W-:Y:S01]  /*3860*/  IMAD.MOV.U32 R146, RZ, RZ, -0x1 ;  /* 0xffffffffff927424 */ /* 0x000fe200078e00ff */
[----:B------:R-:W-:Y:S02]  /*3870*/  MOV R131, R187 ;  /* 0x000000bb00837202 */ /* 0x000fe40000000f00 */
[----:B------:R-:W-:Y:S02]  /*3880*/  MOV R128, 0x38a0 ;  /* 0x000038a000807802 */ /* 0x000fe40000000f00 */
[----:B------:R-:W-:Y:S05]  /*3890*/  CALL.REL.NOINC `($__internal_88_$__cuda_sm70_shflsync_bfly_p) ;  /* 0x0000027000007944 */ /* 0x000fea0003c00000 */
[----:B0-----:R-:W-:Y:S01]  /*38a0*/  HFMA2.MMA R144, -RZ, RZ, 0, 2.384185791015625e-07 ;  /* 0x00000004ff907435 */ /* 0x001fe200000001ff */
[----:B-1----:R-:W-:Y:S02]  /*38b0*/  MOV R130, R131 ;  /* 0x0000008300827202 */ /* 0x002fe40000000f00 */
[----:B------:R-:W-:-:S02]  /*38c0*/  MOV R131, R188 ;  /* 0x000000bc00837202 */ /* 0x000fc40000000f00 */
[----:B------:R-:W-:Y:S02]  /*38d0*/  MOV R137, 0x1f ;  /* 0x0000001f00897802 */ /* 0x000fe40000000f00 */
[----:B------:R-:W-:Y:S02]  /*38e0*/  MOV R146, 0xffffffff ;  /* 0xffffffff00927802 */ /* 0x000fe40000000f00 */
[----:B------:R-:W-:Y:S02]  /*38f0*/  MOV R128, 0x3910 ;  /* 0x0000391000807802 */ /* 0x000fe40000000f00 */
[----:B------:R-:W-:Y:S05]  /*3900*/  CALL.REL.NOINC `($__internal_88_$__cuda_sm70_shflsync_bfly_p) ;  /* 0x0000020000007944 */ /* 0x000fea0003c00000 */
[----:B------:R-:W-:Y:S01]  /*3910*/  FADD.FTZ R187, R130, R187 ;  /* 0x000000bb82bb7221 */ /* 0x000fe20000010000 */
[----:B0-----:R-:W-:Y:S01]  /*3920*/  HFMA2.MMA R144, -RZ, RZ, 0, 4.76837158203125e-07 ;  /* 0x00000008ff907435 */ /* 0x001fe200000001ff */
[----:B-1----:R-:W-:Y:S01]  /*3930*/  FADD.FTZ R138, R188, R131 ;  /* 0x00000083bc8a7221 */ /* 0x002fe20000010000 */
[----:B------:R-:W-:Y:S02]  /*3940*/  MOV R137, 0x1f ;  /* 0x0000001f00897802 */ /* 0x000fe40000000f00 */
[----:B------:R-:W-:Y:S02]  /*3950*/  MOV R146, 0xffffffff ;  /* 0xffffffff00927802 */ /* 0x000fe40000000f00 */
[----:B------:R-:W-:-:S02]  /*3960*/  MOV R131, R187 ;  /* 0x000000bb00837202 */ /* 0x000fc40000000f00 */
[----:B------:R-:W-:Y:S02]  /*3970*/  MOV R128, 0x3990 ;  /* 0x0000399000807802 */ /* 0x000fe40000000f00 */
[----:B------:R-:W-:Y:S05]  /*3980*/  CALL.REL.NOINC `($__internal_88_$__cuda_sm70_shflsync_bfly_p) ;  /* 0x0000018000007944 */ /* 0x000fea0003c00000 */
[----:B0-----:R-:W-:Y:S01]  /*3990*/  HFMA2.MMA R144, -RZ, RZ, 0, 4.76837158203125e-07 ;  /* 0x00000008ff907435 */ /* 0x001fe200000001ff */
[----:B-1----:R-:W-:Y:S02]  /*39a0*/  MOV R130, R131 ;  /* 0x0000008300827202 */ /* 0x002fe40000000f00 */
[----:B------:R-:W-:Y:S02]  /*39b0*/  MOV R131, R138 ;  /* 0x0000008a00837202 */ /* 0x000fe40000000f00 */
[----:B------:R-:W-:Y:S02]  /*39c0*/  MOV R137, 0x1f ;  /* 0x0000001f00897802 */ /* 0x000fe40000000f00 */
[----:B------:R-:W-:Y:S02]  /*39d0*/  MOV R146, 0xffffffff ;  /* 0xffffffff00927802 */ /* 0x000fe40000000f00 */
[----:B------:R-:W-:Y:S02]  /*39e0*/  MOV R128, 0x3a00 ;  /* 0x00003a0000807802 */ /* 0x000fe40000000f00 */
[----:B------:R-:W-:Y:S05]  /*39f0*/  CALL.REL.NOINC `($__internal_88_$__cuda_sm70_shflsync_bfly_p) ;  /* 0x0000011000007944 */ /* 0x000fea0003c00000 */
[----:B------:R-:W-:Y:S01]  /*3a00*/  FADD.FTZ R136, R130, R187 ;  /* 0x000000bb82887221 */ /* 0x000fe20000010000 */
[----:B0-----:R-:W-:Y:S01]  /*3a10*/  HFMA2.MMA R144, -RZ, RZ, 0, 9.5367431640625e-07 ;  /* 0x00000010ff907435 */ /* 0x001fe200000001ff */
[----:B-1----:R-:W-:Y:S01]  /*3a20*/  FADD.FTZ R138, R138, R131 ;  /* 0x000000838a8a7221 */ /* 0x002fe20000010000 */
[----:B------:R-:W-:-:S02]  /*3a30*/  MOV R137, 0x1f ;  /* 0x0000001f00897802 */ /* 0x000fc40000000f00 */
[----:B------:R-:W-:Y:S02]  /*3a40*/  MOV R146, 0xffffffff ;  /* 0xffffffff00927802 */ /* 0x000fe40000000f00 */
[----:B------:R-:W-:Y:S02]  /*3a50*/  MOV R131, R136 ;  /* 0x0000008800837202 */ /* 0x000fe40000000f00 */
[----:B------:R-:W-:Y:S02]  /*3a60*/  MOV R128, 0x3a80 ;  /* 0x00003a8000807802 */ /* 0x000fe40000000f00 */
[----:B------:R-:W-:Y:S05]  /*3a70*/  CALL.REL.NOINC `($__internal_88_$__cuda_sm70_shflsync_bfly_p) ;  /* 0x0000009000007944 */ /* 0x000fea0003c00000 */
[----:B0-----:R-:W-:Y:S01]  /*3a80*/  HFMA2.MMA R144, -RZ, RZ, 0, 9.5367431640625e-07 ;  /* 0x00000010ff907435 */ /* 0x001fe200000001ff */
[----:B-1----:R-:W-:Y:S02]  /*3a90*/  MOV R139, R131 ;  /* 0x00000083008b7202 */ /* 0x002fe40000000f00 */
[----:B------:R-:W-:Y:S02]  /*3aa0*/  MOV R131, R138 ;  /* 0x0000008a00837202 */ /* 0x000fe40000000f00 */
[----:B------:R-:W-:Y:S02]  /*3ab0*/  MOV R137, 0x1f ;  /* 0x0000001f00897802 */ /* 0x000fe40000000f00 */
[----:B------:R-:W-:-:S02]  /*3ac0*/  MOV R146, 0xffffffff ;  /* 0xffffffff00927802 */ /* 0x000fc40000000f00 */
[----:B------:R-:W-:Y:S02]  /*3ad0*/  MOV R128, 0x3af0 ;  /* 0x00003af000807802 */ /* 0x000fe40000000f00 */
[----:B------:R-:W-:Y:S05]  /*3ae0*/  CALL.REL.NOINC `($__internal_88_$__cuda_sm70_shflsync_bfly_p) ;  /* 0x0000002000007944 */ /* 0x000fea0003c00000 */
[----:B-1----:R-:W-:Y:S01]  /*3af0*/  MOV R129, R131 ;  /* 0x0000008300817202 */ /* 0x002fe20000000f00 */
[----:B0-----:R-:W-:Y:S05]  /*3b00*/  BRA `(.L_x_1390) ;  /* 0xffffdaf000007947 */ /* 0x001fea000383ffff */
        .weak           $__internal_88_$__cuda_sm70_shflsync_bfly_p
        .type           $__internal_88_$__cuda_sm70_shflsync_bfly_p,@function
        .size           $__internal_88_$__cuda_sm70_shflsync_bfly_p,(.L_x_2034 - $__internal_88_$__cuda_sm70_shflsync_bfly_p)
$__internal_88_$__cuda_sm70_shflsync_bfly_p:
[----:B------:R-:W-:Y:S01]  /*3b10*/  HFMA2.MMA R129, -RZ, RZ, 0, 0 ;  /* 0x00000000ff817435 */ /* 0x000fe200000001ff */
[----:B------:R-:W-:Y:S04]  /*3b20*/  WARPSYNC R146 ;  /* 0x0000009200007348 */ /* 0x000fe80003800000 */
[----:B------:R0:W1:Y:S01]  /*3b30*/  SHFL.BFLY PT, R131, R131, R144, R137 ;  /* 0x0c00009083837389 */ /* 0x00006200000e0089 */
[----:B------:R-:W-:Y:S05]  /*3b40*/  RET.REL.NODEC R128 `(_ZN10layer_norm31ln_parallel_residual_bwd_kernelINS_13Kernel_traitsIf6__halffS2_fjLj512ELj1ELj4ELj1ELj16ENS_18Kernel_traits_baseILj512EfS2_fS2_fjLj128EEEEELb1ELb0ELb0EEEvNS_9BwdParamsE) ;  /* 0xffffc4b080007950 */ /* 0x000fea0003c3ffff */
.L_x_1391:
        /* <DEDUP_REMOVED lines=11> */
.L_x_2034:


//--------------------- .text._ZN10layer_norm31ln_parallel_residual_bwd_kernelINS_13Kernel_traitsIf6__halffS2_fjLj512ELj1ELj4ELj1ELj16ENS_18Kernel_traits_baseILj512EfS2_fS2_fjLj128EEEEELb1ELb0ELb1EEEvNS_9BwdParamsE --------------------------
	.section	.text._ZN10layer_norm31ln_parallel_residual_bwd_kernelINS_13Kernel_traitsIf6__halffS2_fjLj512ELj1ELj4ELj1ELj16ENS_18Kernel_traits_baseILj512EfS2_fS2_fjLj128EEEEELb1ELb0ELb1EEEvNS_9BwdParamsE,"ax",@progbits
	.sectioninfo	@"SHI_REGISTERS=189"
	.align	128
        .global         _ZN10layer_norm31ln_parallel_residual_bwd_kernelINS_13Kernel_traitsIf6__halffS2_fjLj512ELj1ELj4ELj1ELj16ENS_18Kernel_traits_baseILj512EfS2_fS2_fjLj128EEEEELb1ELb0ELb1EEEvNS_9BwdParamsE
        .type           _ZN10layer_norm31ln_parallel_residual_bwd_kernelINS_13Kernel_traitsIf6__halffS2_fjLj512ELj1ELj4ELj1ELj16ENS_18Kernel_traits_baseILj512EfS2_fS2_fjLj128EEEEELb1ELb0ELb1EEEvNS_9BwdParamsE,@function
        .size           _ZN10layer_norm31ln_parallel_residual_bwd_kernelINS_13Kernel_traitsIf6__halffS2_fjLj512ELj1ELj4ELj1ELj16ENS_18Kernel_traits_baseILj512EfS2_fS2_fjLj128EEEEELb1ELb0ELb1EEEvNS_9BwdParamsE,(.L_x_2035 - _ZN10layer_norm31ln_parallel_residual_bwd_kernelINS_13Kernel_traitsIf6__halffS2_fjLj512ELj1ELj4ELj1ELj16ENS_18Kernel_traits_baseILj512EfS2_fS2_fjLj128EEEEELb1ELb0ELb1EEEvNS_9BwdParamsE)
        .other          _ZN10layer_norm31ln_parallel_residual_bwd_kernelINS_13Kernel_traitsIf6__halffS2_fjLj512ELj1ELj4ELj1ELj16ENS_18Kernel_traits_baseILj512EfS2_fS2_fjLj128EEEEELb1ELb0ELb1EEEvNS_9BwdParamsE,@"STO_CUDA_ENTRY STV_DEFAULT"
_ZN10layer_norm31ln_parallel_residual_bwd_kernelINS_13Kernel_traitsIf6__halffS2_fjLj512ELj1ELj4ELj1ELj16ENS_18Kernel_traits_baseILj512EfS2_fS2_fjLj128EEEEELb1ELb0ELb1EEEvNS_9BwdParamsE:
.text._ZN10layer_norm31ln_parallel_residual_bwd_kernelINS_13Kernel_traitsIf6__halffS2_fjLj512ELj1ELj4ELj1ELj16ENS_18Kernel_traits_baseILj512EfS2_fS2_fjLj128EEEEELb1ELb0ELb1EEEvNS_9BwdParamsE:
        /* <DEDUP_REMOVED lines=42> */
.L_x_1393:
        /* <DEDUP_REMOVED lines=49> */
.L_x_1399:
        /* <DEDUP_REMOVED lines=47> */
[----:B--2---:R-:W-:Y:S01]  /*08a0*/  FSEL R170, R180, RZ, !P2 ;  /* 0x000000ffb4aa7208 */ /* 0x004fe20005000000 */
[----:B---3--:R-:W-:-:S02]  /*08b0*/  HADD2.F32 R171, -RZ, R69.H0_H0 ;  /* 0x20000045ffab7230 */ /* 0x008fc40000004100 */
[----:B------:R-:W-:Y:S02]  /*08c0*/  HADD2.F32 R173, -RZ, R69.H1_H1 ;  /* 0x30000045ffad7230 */ /* 0x000fe40000004100 */
[--C-:B----4-:R-:W-:Y:S02]  /*08d0*/  HADD2.F32 R69, -RZ, R72.reuse.H0_H0 ;  /* 0x20000048ff457230 */ /* 0x110fe40000004100 */
[----:B------:R-:W-:Y:S01]  /*08e0*/  HADD2.F32 R72, -RZ, R72.H1_H1 ;  /* 0x30000048ff487230 */ /* 0x000fe20000004100 */
[--C-:B------:R-:W-:Y:S02]  /*08f0*/  FADD.FTZ R64, R64, -R170.reuse ;  /* 0x800000aa40407221 */ /* 0x100fe40000010000 */
[--C-:B-1----:R-:W-:Y:S01]  /*0900*/  FADD.FTZ R178, R65, -R170.reuse ;  /* 0x800000aa41b27221 */ /* 0x102fe20000010000 */
[--C-:B------:R-:W-:Y:S01]  /*0910*/  HADD2.F32 R65, -RZ, R68.reuse.H0_H0 ;  /* 0x20000044ff417230 */ /* 0x100fe20000004100 */
[--C-:B------:R-:W-:Y:S01]  /*0920*/  FADD.FTZ R180, R66, -R170.reuse ;  /* 0x800000aa42b47221 */ /* 0x100fe20000010000 */
[----:B------:R-:W-:Y:S01]  /*0930*/  HADD2.F32 R68, -RZ, R68.H1_H1 ;  /* 0x30000044ff447230 */ /* 0x000fe20000004100 */
[----:B------:R-:W-:-:S02]  /*0940*/  FADD.FTZ R182, R67, -R170 ;  /* 0x800000aa43b67221 */ /* 0x000fc40000010000 */
[C---:B------:R-:W-:Y:S02]  /*0950*/  FMUL.FTZ R66, R169.reuse, R64 ;  /* 0x00000040a9427220 */ /* 0x040fe40000410000 */
[----:B------:R-:W-:Y:S02]  /*0960*/  FMUL.FTZ R67, R169, R178 ;  /* 0x000000b2a9437220 */ /* 0x000fe40000410000 */
[----:B------:R-:W-:Y:S02]  /*0970*/  FMUL.FTZ R64, R17, R72 ;  /* 0x0000004811407220 */ /* 0x000fe40000410000 */
[----:B------:R-:W-:Y:S02]  /*0980*/  FADD.FTZ R160, R68, R160 ;  /* 0x000000a044a07221 */ /* 0x000fe40000010000 */
[-C--:B------:R-:W-:Y:S01]  /*0990*/  FFMA.FTZ R162, R67, R68.reuse, R162 ;  /* 0x0000004443a27223 */ /* 0x080fe200000100a2 */
[----:B------:R-:W-:Y:S01]  /*09a0*/  HADD2.F32 R174, -RZ, R73.H1_H1 ;  /* 0x30000049ffae7230 */ /* 0x000fe20000004100 */
[----:B------:R-:W-:Y:S01]  /*09b0*/  FADD.FTZ R163, R69, R163 ;  /* 0x000000a345a37221 */ /* 0x000fe20000010000 */
[--C-:B0-----:R-:W-:Y:S01]  /*09c0*/  HADD2.F32 R177, -RZ, R74.reuse.H0_H0 ;  /* 0x2000004affb17230 */ /* 0x101fe20000004100 */
[----:B------:R-:W-:Y:S01]  /*09d0*/  FFMA.FTZ R164, R66, R69, R164 ;  /* 0x0000004542a47223 */ /* 0x000fe200000100a4 */
[----:B------:R-:W-:Y:S01]  /*09e0*/  HADD2.F32 R179, -RZ, R74.H1_H1 ;  /* 0x3000004affb37230 */ /* 0x000fe20000004100 */
[----:B------:R-:W-:-:S02]  /*09f0*/  FFMA.FTZ R68, R33, R68, R64 ;  /* 0x0000004421447223 */ /* 0x000fc40000010040 */
[----:B------:R-:W-:Y:S02]  /*0a00*/  FMUL.FTZ R69, R16, R69 ;  /* 0x0000004510457220 */ /* 0x000fe40000410000 */
[--C-:B------:R-:W-:Y:S01]  /*0a10*/  FADD.FTZ R64, R79, -R170.reuse ;  /* 0x800000aa4f407221 */ /* 0x100fe20000010000 */
[--C-:B------:R-:W-:Y:S01]  /*0a20*/  HADD2.F32 R181, -RZ, R71.reuse.H0_H0 ;  /* 0x20000047ffb57230 */ /* 0x100fe20000004100 */
[----:B------:R-:W-:Y:S01]  /*0a30*/  FADD.FTZ R74, R76, -R170 ;  /* 0x800000aa4c4a7221 */ /* 0x000fe20000010000 */
[----:B------:R-:W-:Y:S01]  /*0a40*/  HADD2.F32 R184, -RZ, R71.H1_H1 ;  /* 0x30000047ffb87230 */ /* 0x000fe20000004100 */
[----:B------:R-:W-:Y:S02]  /*0a50*/  FADD.FTZ R80, -R170, R80 ;  /* 0x00000050aa507221 */ /* 0x000fe40000010100 */
[----:B------:R-:W-:Y:S02]  /*0a60*/  FMUL.FTZ R71, R169, R182 ;  /* 0x000000b6a9477220 */ /* 0x000fe40000410000 */
[----:B------:R-:W-:-:S02]  /*0a70*/  FADD.FTZ R76, R77, -R170 ;  /* 0x800000aa4d4c7221 */ /* 0x000fc40000010000 */
[----:B------:R-:W-:Y:S02]  /*0a80*/  FADD.FTZ R165, R65, R165 ;  /* 0x000000a541a57221 */ /* 0x000fe40000010000 */
[-C--:B------:R-:W-:Y:S02]  /*0a90*/  FFMA.FTZ R167, R66, R65.reuse, R167 ;  /* 0x0000004142a77223 */ /* 0x080fe400000100a7 */
[----:B------:R-:W-:Y:S01]  /*0aa0*/  FFMA.FTZ R69, R32, R65, R69 ;  /* 0x0000004120457223 */ /* 0x000fe20000010045 */
[----:B------:R-:W-:Y:S01]  /*0ab0*/  HADD2.F32 R65, -RZ, R88.H0_H0 ;  /* 0x20000058ff417230 */ /* 0x000fe20000004100 */
[----:B------:R-:W-:Y:S02]  /*0ac0*/  FADD.FTZ R158, R72, R158 ;  /* 0x0000009e489e7221 */ /* 0x000fe40000010000 */
[----:B------:R-:W-:Y:S02]  /*0ad0*/  FFMA.FTZ R159, R67, R72, R159 ;  /* 0x00000048439f7223 */ /* 0x000fe4000001009f */
[----:B------:R-:W-:Y:S01]  /*0ae0*/  FMUL.FTZ R79, R169, R64 ;  /* 0x00000040a94f7220 */ /* 0x000fe20000410000 */
[----:B------:R-:W-:Y:S01]  /*0af0*/  HADD2.F32 R176, -RZ, R70.H1_H1 ;  /* 0x30000046ffb07230 */ /* 0x000fe20000004100 */
[----:B------:R-:W-:-:S02]  /*0b00*/  FMUL.FTZ R72, R19, R174 ;  /* 0x000000ae13487220 */ /* 0x000fc40000410000 */
[C---:B------:R-:W-:Y:S02]  /*0b10*/  FMUL.FTZ R74, R169.reuse, R74 ;  /* 0x0000004aa94a7220 */ /* 0x040fe40000410000 */
[----:B------:R-:W-:Y:S02]  /*0b20*/  FADD.FTZ R64, -R170, R81 ;  /* 0x00000051aa407221 */ /* 0x000fe40000010100 */
[----:B------:R-:W-:Y:S01]  /*0b30*/  FMUL.FTZ R81, R169, R80 ;  /* 0x00000050a9517220 */ /* 0x000fe20000410000 */
[--C-:B------:R-:W-:Y:S01]  /*0b40*/  HADD2.F32 R183, -RZ, R75.reuse.H0_H0 ;  /* 0x2000004bffb77230 */ /* 0x100fe20000004100 */
[----:B------:R-:W-:Y:S01]  /*0b50*/  FADD.FTZ R149, R174, R149 ;  /* 0x00000095ae957221 */ /* 0x000fe20000010000 */
[----:B------:R-:W-:Y:S01]  /*0b60*/  HADD2.F32 R186, -RZ, R75.H1_H1 ;  /* 0x3000004bffba7230 */ /* 0x000fe20000004100 */
[----:B------:R-:W-:Y:S02]  /*0b70*/  FFMA.FTZ R151, R71, R174, R151 ;  /* 0x000000ae47977223 */ /* 0x000fe40000010097 */
[----:B------:R-:W-:-:S02]  /*0b80*/  FMUL.FTZ R77, R13, R179 ;  /* 0x000000b30d4d7220 */ /* 0x000fc40000410000 */
[----:B------:R-:W-:Y:S02]  /*0b90*/  FMUL.FTZ R76, R169, R76 ;  /* 0x0000004ca94c7220 */ /* 0x000fe40000410000 */
[----:B------:R-:W-:Y:S01]  /*0ba0*/  FADD.FTZ R174, -R170, R82 ;  /* 0x00000052aaae7221 */ /* 0x000fe20000010100 */
[----:B------:R-:W-:Y:S01]  /*0bb0*/  HADD2.F32 R82, -RZ, R84.H0_H0 ;  /* 0x20000054ff527230 */ /* 0x000fe20000004100 */
[----:B------:R-:W-:Y:S02]  /*0bc0*/  FADD.FTZ R152, R173, R152 ;  /* 0x00000098ad987221 */ /* 0x000fe40000010000 */
[-C--:B------:R-:W-:Y:S02]  /*0bd0*/  FFMA.FTZ R154, R71, R173.reuse, R154 ;  /* 0x000000ad479a7223 */ /* 0x080fe4000001009a */
[----:B------:R-:W-:Y:S01]  /*0be0*/  FFMA.FTZ R72, R35, R173, R72 ;  /* 0x000000ad23487223 */ /* 0x000fe20000010048 */
[----:B------:R-:W-:Y:S01]  /*0bf0*/  HADD2.F32 R173, -RZ, R86.H0_H0 ;  /* 0x20000056ffad7230 */ /* 0x000fe20000004100 */
[----:B------:R-:W-:-:S02]  /*0c00*/  FMUL.FTZ R75, R12, R177 ;  /* 0x000000b10c4b7220 */ /* 0x000fc40000410000 */
[----:B------:R-:W-:Y:S02]  /*0c10*/  FADD.FTZ R146, R177, R146 ;  /* 0x00000092b1927221 */ /* 0x000fe40000010000 */
[----:B------:R-:W-:Y:S01]  /*0c20*/  FFMA.FTZ R147, R74, R177, R147 ;  /* 0x000000b14a937223 */ /* 0x000fe20000010093 */
[----:B------:R-:W-:Y:S01]  /*0c30*/  HADD2.F32 R177, -RZ, R86.H1_H1 ;  /* 0x30000056ffb17230 */ /* 0x000fe20000004100 */
[----:B------:R-:W-:Y:S01]  /*0c40*/  FADD.FTZ R130, R65, R130 ;  /* 0x0000008241827221 */ /* 0x000fe20000010000 */
[----:B------:R-:W-:Y:S01]  /*0c50*/  HADD2.F32 R86, -RZ, R89.H0_H0 ;  /* 0x20000059ff567230 */ /* 0x000fe20000004100 */
[----:B------:R-:W-:Y:S01]  /*0c60*/  FFMA.FTZ R132, R81, R65, R132 ;  /* 0x0000004151847223 */ /* 0x000fe20000010084 */
[----:B------:R-:W-:Y:S01]  /*0c70*/  HADD2.F32 R88, -RZ, R88.H1_H1 ;  /* 0x30000058ff587230 */ /* 0x000fe20000004100 */
[----:B------:R-:W-:Y:S02]  /*0c80*/  FADD.FTZ R144, R176, R144 ;  /* 0x00000090b0907221 */ /* 0x000fe40000010000 */
[----:B------:R-:W-:-:S02]  /*0c90*/  FFMA.FTZ R77, R29, R176, R77 ;  /* 0x000000b01d4d7223 */ /* 0x000fc4000001004d */
[----:B------:R-:W-:Y:S02]  /*0ca0*/  FFMA.FTZ R145, R76, R176, R145 ;  /* 0x000000b04c917223 */ /* 0x000fe40000010091 */
[----:B------:R-:W-:Y:S02]  /*0cb0*/  FMUL.FTZ R65, R8, R65 ;  /* 0x0000004108417220 */ /* 0x000fe40000410000 */
[----:B------:R-:W-:Y:S01]  /*0cc0*/  FADD.FTZ R176, -R170, R83 ;  /* 0x00000053aab07221 */ /* 0x000fe20000010100 */
[----:B------:R-:W-:Y:S01]  /*0cd0*/  HADD2.F32 R83, -RZ, R84.H1_H1 ;  /* 0x30000054ff537230 */ /* 0x000fe20000004100 */
[----:B------:R-:W-:Y:S01]  /*0ce0*/  FADD.FTZ R131, R82, R131 ;  /* 0x0000008352837221 */ /* 0x000fe20000010000 */
[--C-:B------:R-:W-:Y:S01]  /*0cf0*/  HADD2.F32 R84, -RZ, R85.reuse.H0_H0 ;  /* 0x20000055ff547230 */ /* 0x100fe20000004100 */
[-C--:B------:R-:W-:Y:S01]  /*0d00*/  FFMA.FTZ R134, R81, R82.reuse, R134 ;  /* 0x0000005251867223 */ /* 0x080fe20000010086 */
[----:B------:R-:W-:Y:S01]  /*0d10*/  HADD2.F32 R178, -RZ, R85.H1_H1 ;  /* 0x30000055ffb27230 */ /* 0x000fe20000004100 */
[----:B------:R-:W-:Y:S01]  /*0d20*/  FFMA.FTZ R82, R24, R82, R65 ;  /* 0x0000005218527223 */ /* 0x000fe20000010041 */
[----:B------:R-:W-:Y:S01]  /*0d30*/  HADD2.F32 R172, -RZ, R73.H0_H0 ;  /* 0x20000049ffac7230 */ /* 0x000fe20000004100 */
        /* <DEDUP_REMOVED lines=13> */
[----:B------:R-:W-:Y:S01]  /*0e10*/  HADD2.F32 R175, -RZ, R70.H0_H0 ;  /* 0x20000046ffaf7230 */ /* 0x000fe20000004100 */
        /* <DEDUP_REMOVED lines=8> */
[--C-:B------:R-:W-:Y:S01]  /*0ea0*/  HADD2.F32 R180, -RZ, R90.reuse.H1_H1 ;  /* 0x3000005affb47230 */ /* 0x100fe20000004100 */
[----:B------:R-:W-:Y:S02]  /*0eb0*/  FADD.FTZ R148, R175, R148 ;  /* 0x00000094af947221 */ /* 0x000fe40000010000 */
[-C--:B------:R-:W-:Y:S02]  /*0ec0*/  FFMA.FTZ R75, R28, R175.reuse, R75 ;  /* 0x000000af1c4b7223 */ /* 0x080fe4000001004b */
[----:B------:R-:W-:Y:S01]  /*0ed0*/  FFMA.FTZ R150, R74, R175, R150 ;  /* 0x000000af4a967223 */ /* 0x000fe20000010096 */
[----:B------:R-:W-:Y:S01]  /*0ee0*/  HADD2.F32 R175, -RZ, R90.H0_H0 ;  /* 0x2000005affaf7230 */ /* 0x000fe20000004100 */
        /* <DEDUP_REMOVED lines=22> */
[----:B------:R-:W-:Y:S01]  /*1050*/  HADD2.F32 R89, -RZ, R89.H1_H1 ;  /* 0x30000059ff597230 */ /* 0x000fe20000004100 */
[----:B------:R-:W-:Y:S02]  /*1060*/  FADD.FTZ R64, R82, R65 ;  /* 0x0000004152407221 */ /* 0x000fe40000010000 */
[----:B------:R-:W-:Y:S01]  /*1070*/  FFMA.FTZ R65, R81, R82, R92 ;  /* 0x0000005251417223 */ /* 0x000fe2000001005c */
[--C-:B------:R-:W-:Y:S01]  /*1080*/  HADD2.F32 R182, -RZ, R87.reuse.H1_H1 ;  /* 0x30000057ffb67230 */ /* 0x100fe20000004100 */
[----:B------:R-:W-:Y:S02]  /*1090*/  FADD.FTZ R142, R179, R142 ;  /* 0x0000008eb38e7221 */ /* 0x000fe40000010000 */
[----:B------:R-:W-:Y:S01]  /*10a0*/  FFMA.FTZ R143, R76, R179, R143 ;  /* 0x000000b34c8f7223 */ /* 0x000fe2000001008f */
[----:B------:R-:W-:Y:S01]  /*10b0*/  HADD2.F32 R179, -RZ, R87.H0_H0 ;  /* 0x20000057ffb37230 */ /* 0x000fe20000004100 */
        /* <DEDUP_REMOVED lines=15> */
[----:B------:R-:W-:Y:S01]  /*11b0*/  HADD2.F32 R181, -RZ, R91.H0_H0 ;  /* 0x2000005bffb57230 */ /* 0x000fe20000004100 */
[----:B------:R-:W-:Y:S02]  /*11c0*/  FADD.FTZ R176, -R170, R94 ;  /* 0x0000005eaab07221 */ /* 0x000fe40000010100 */
[----:B------:R-:W-:Y:S02]  /*11d0*/  FFMA.FTZ R89, R20, R173, R89 ;  /* 0x000000ad14597223 */ /* 0x000fe40000010059 */
[----:B------:R-:W-:Y:S02]  /*11e0*/  FMUL.FTZ R94, R5, R180 ;  /* 0x000000b4055e7220 */ /* 0x000fe40000410000 */
[----:B------:R-:W-:-:S02]  /*11f0*/  FADD.FTZ R64, R93, R86 ;  /* 0x000000565d407221 */ /* 0x000fc40000010000 */
[----:B------:R-:W-:Y:S02]  /*1200*/  FFMA.FTZ R65, R87, R86, R65 ;  /* 0x0000005657417223 */ /* 0x000fe40000010041 */
[----:B------:R-:W-:Y:S02]  /*1210*/  FADD.FTZ R136, R184, R136 ;  /* 0x00000088b8887221 */ /* 0x000fe40000010000 */
[----:B------:R-:W-:Y:S01]  /*1220*/  FFMA.FTZ R138, R79, R184, R138 ;  /* 0x000000b84f8a7223 */ /* 0x000fe2000001008a */
[----:B------:R-:W-:Y:S01]  /*1230*/  HADD2.F32 R184, -RZ, R91.H1_H1 ;  /* 0x3000005bffb87230 */ /* 0x000fe20000004100 */
        /* <DEDUP_REMOVED lines=41> */
.L_x_1400:
        /* <DEDUP_REMOVED lines=18> */
.L_x_1401:
        /* <DEDUP_REMOVED lines=66> */
[----:B------:R-:W-:Y:S01]  /*1a10*/  @P0 F2FP.PACK_AB R170, RZ, R170 ;  /* 0x000000aaffaa023e */ /* 0x000fe200000000ff */
[----:B------:R-:W-:Y:S01]  /*1a20*/  FMUL.FTZ R82, R169, R76 ;  /* 0x0000004ca9527220 */ /* 0x000fe20000410000 */
[----:B------:R-:W-:Y:S01]  /*1a30*/  @P0 F2FP.PACK_AB R173, RZ, R173 ;  /* 0x000000adffad023e */ /* 0x000fe200000000ff */
[----:B------:R-:W-:Y:S01]  /*1a40*/  FADD.FTZ R84, R84, -R85 ;  /* 0x8000005554547221 */ /* 0x000fe20000010000 */
[----:B------:R-:W-:Y:S01]  /*1a50*/  FSEL R85, R72, RZ, P3 ;  /* 0x000000ff48557208 */ /* 0x000fe20001800000 */
[----:B------:R-:W-:Y:S01]  /*1a60*/  FADD.FTZ R80, R83, -R80 ;  /* 0x8000005053507221 */ /* 0x000fe20000010000 */
[----:B------:R-:W-:Y:S01]  /*1a70*/  @P0 LOP3.LUT P3, RZ, R3, 0xff, RZ, 0xc0, !PT ;  /* 0x000000ff03ff0812 */ /* 0x000fe2000786c0ff */
[----:B------:R-:W-:Y:S01]  /*1a80*/  FADD.FTZ R92, R92, -R71 ;  /* 0x800000475c5c7221 */ /* 0x000fe20000010000 */
[----:B------:R-:W-:Y:S01]  /*1a90*/  @P0 F2FP.PACK_AB R100, RZ, R100 ;  /* 0x00000064ff64023e */ /* 0x000fe200000000ff */
[----:B------:R-:W-:Y:S01]  /*1aa0*/  @P1 FADD.FTZ R82, R41, R82 ;  /* 0x0000005229521221 */ /* 0x000fe20000010000 */
[----:B------:R-:W-:Y:S01]  /*1ab0*/  @P0 F2FP.PACK_AB R101, RZ, R101 ;  /* 0x00000065ff65023e */ /* 0x000fe200000000ff */
        /* <DEDUP_REMOVED lines=53> */
[----:B------:R-:W-:Y:S01]  /*1e10*/  F2FP.PACK_AB R67, R87, R64 ;  /* 0x000000405743723e */ /* 0x000fe200000000ff */
        /* <DEDUP_REMOVED lines=22> */
[----:B------:R-:W-:Y:S01]  /*1f80*/  @P0 F2FP.PACK_AB R83, RZ, R83 ;  /* 0x00000053ff53023e */ /* 0x000fe200000000ff */
        /* <DEDUP_REMOVED lines=8> */
[----:B------:R-:W-:Y:S02]  /*2010*/  @P0 F2FP.PACK_AB R81, RZ, R81 ;  /* 0x00000051ff51023e */ /* 0x000fe400000000ff */
[----:B------:R-:W-:-:S02]  /*2020*/  @P0 F2FP.PACK_AB R84, RZ, R84 ;  /* 0x00000054ff54023e */ /* 0x000fc400000000ff */
        /* <DEDUP_REMOVED lines=9> */
[----:B------:R-:W-:-:S02]  /*20c0*/  F2FP.PACK_AB R66, R66, R85 ;  /* 0x000000554242723e */ /* 0x000fc400000000ff */
[----:B------:R-:W-:Y:S02]  /*20d0*/  F2FP.PACK_AB R65, R182, R179 ;  /* 0x000000b3b641723e */ /* 0x000fe400000000ff */
[----:B------:R-:W-:Y:S02]  /*20e0*/  F2FP.PACK_AB R64, R180, R177 ;  /* 0x000000b1b440723e */ /* 0x000fe400000000ff */
        /* <DEDUP_REMOVED lines=26> */
[----:B------:R-:W-:Y:S02]  /*2290*/  F2FP.PACK_AB R67, R67, R98 ;  /* 0x000000624343723e */ /* 0x000fe400000000ff */
[----:B------:R-:W-:Y:S02]  /*22a0*/  F2FP.PACK_AB R66, R66, R169 ;  /* 0x000000a94242723e */ /* 0x000fe400000000ff */
[----:B------:R-:W-:Y:S02]  /*22b0*/  F2FP.PACK_AB R65, R65, R94 ;  /* 0x0000005e4141723e */ /* 0x000fe400000000ff */
[----:B------:R-:W-:Y:S02]  /*22c0*/  F2FP.PACK_AB R64, R64, R91 ;  /* 0x0000005b4040723e */ /* 0x000fe400000000ff */
        /* <DEDUP_REMOVED lines=21> */
[----:B------:R-:W-:Y:S01]  /*2420*/  @P0 PRMT R62, R64, 0x7610, R62 ;  /* 0x00007610403e0816 */ /* 0x000fe2000000003e */
[----:B------:R-:W-:Y:S01]  /*2430*/  @P0 IMAD.WIDE.U32 R64, R168, R87, c[0x0][0x250] ;  /* 0x00009400a8400625 */ /* 0x000fe200078e0057 */
[----:B------:R-:W-:-:S02]  /*2440*/  @P0 F2FP.PACK_AB R75, RZ, R75 ;  /* 0x0000004bff4b023e */ /* 0x000fc400000000ff */
[----:B------:R-:W-:Y:S02]  /*2450*/  @P0 F2FP.PACK_AB R77, RZ, R77 ;  /* 0x0000004dff4d023e */ /* 0x000fe400000000ff */
[----:B------:R-:W-:Y:S02]  /*2460*/  @P0 F2FP.PACK_AB R68, RZ, R68 ;  /* 0x00000044ff44023e */ /* 0x000fe400000000ff */
        /* <DEDUP_REMOVED lines=13> */
.L_x_1398:
[----:B------:R-:W-:Y:S05]  /*2540*/  BSYNC B1 ;  /* 0x0000000000017941 */ /* 0x000fea0003800000 */
.L_x_1395:
        /* <DEDUP_REMOVED lines=60> */
.L_x_1394:
[----:B------:R-:W-:Y:S05]  /*2910*/  BSYNC B0 ;  /* 0x0000000000007941 */ /* 0x000fea0003800000 */
.L_x_1392:
        /* <DEDUP_REMOVED lines=188> */
.L_x_1396:
[----:B------:R-:W-:Y:S01]  /*34e0*/  HFMA2.MMA R174, -RZ, RZ, 0, 5.9604644775390625e-08 ;  /* 0x00000001ffae7435 */ /* 0x000fe200000001ff */
[----:B------:R-:W-:-:S02]  /*34f0*/  MOV R173, R175 ;  /* 0x000000af00ad7202 */ /* 0x000fc40000000f00 */
[----:B------:R-:W-:Y:S02]  /*3500*/  MOV R178, 0x1f ;  /* 0x0000001f00b27802 */ /* 0x000fe40000000f00 */
[----:B------:R-:W-:Y:S02]  /*3510*/  MOV R179, 0xffffffff ;  /* 0xffffffff00b37802 */ /* 0x000fe40000000f00 */
[----:B------:R-:W-:Y:S02]  /*3520*/  MOV R64, 0x3540 ;  /* 0x0000354000407802 */ /* 0x000fe40000000f00 */
[----:B-----5:R-:W-:Y:S05]  /*3530*/  CALL.REL.NOINC `($__internal_89_$__cuda_sm70_shflsync_bfly_p) ;  /* 0x0000046000007944 */ /* 0x020fea0003c00000 */
[----:B-1----:R-:W-:Y:S01]  /*3540*/  MOV R170, R173 ;  /* 0x000000ad00aa7202 */ /* 0x002fe20000000f00 */
[----:B0-----:R-:W-:Y:S05]  /*3550*/  BRA `(.L_x_1400) ;  /* 0xffffdf7000007947 */ /* 0x001fea000383ffff */
.L_x_1397:
[----:B------:R-:W-:Y:S01]  /*3560*/  HFMA2.MMA R174, -RZ, RZ, 0, 5.9604644775390625e-08 ;  /* 0x00000001ffae7435 */ /* 0x000fe200000001ff */
[----:B------:R-:W-:Y:S02]  /*3570*/  MOV R173, R176 ;  /* 0x000000b000ad7202 */ /* 0x000fe40000000f00 */
[----:B------:R-:W-:Y:S02]  /*3580*/  MOV R178, 0x1f ;  /* 0x0000001f00b27802 */ /* 0x000fe40000000f00 */
[----:B------:R-:W-:-:S02]  /*3590*/  MOV R179, 0xffffffff ;  /* 0xffffffff00b37802 */ /* 0x000fc40000000f00 */
[----:B------:R-:W-:Y:S02]  /*35a0*/  MOV R64, 0x35c0 ;  /* 0x000035c000407802 */ /* 0x000fe40000000f00 */
[----:B01---5:R-:W-:Y:S05]  /*35b0*/  CALL.REL.NOINC `($__internal_89_$__cuda_sm70_shflsync_bfly_p) ;  /* 0x000003e000007944 */ /* 0x023fea0003c00000 */
[----:B------:R-:W-:Y:S01]  /*35c0*/  FADD.FTZ R175, R175, R170 ;  /* 0x000000aaafaf7221 */ /* 0x000fe20000010000 */
[----:B0-----:R-:W-:Y:S01]  /*35d0*/  HFMA2.MMA R174, -RZ, RZ, 0, 1.1920928955078125e-07 ;  /* 0x00000002ffae7435 */ /* 0x001fe200000001ff */
[----:B-1----:R-:W-:Y:S01]  /*35e0*/  FADD.FTZ R176, R176, R173 ;  /* 0x000000adb0b07221 */ /* 0x002fe20000010000 */
[----:B------:R-:W-:Y:S02]  /*35f0*/  MOV R178, 0x1f ;  /* 0x0000001f00b27802 */ /* 0x000fe40000000f00 */
[----:B------:R-:W-:Y:S02]  /*3600*/  MOV R179, 0xffffffff ;  /* 0xffffffff00b37802 */ /* 0x000fe40000000f00 */
[----:B------:R-:W-:Y:S02]  /*3610*/  MOV R173, R175 ;  /* 0x000000af00ad7202 */ /* 0x000fe40000000f00 */
[----:B------:R-:W-:Y:S02]  /*3620*/  MOV R64, 0x3640 ;  /* 0x0000364000407802 */ /* 0x000fe40000000f00 */
[----:B------:R-:W-:Y:S05]  /*3630*/  CALL.REL.NOINC `($__internal_89_$__cuda_sm70_shflsync_bfly_p) ;  /* 0x0000036000007944 */ /* 0x000fea0003c00000 */
[----:B0-----:R-:W-:Y:S01]  /*3640*/  HFMA2.MMA R174, -RZ, RZ, 0, 1.1920928955078125e-07 ;  /* 0x00000002ffae7435 */ /* 0x001fe200000001ff */
[----:B-1----:R-:W-:-:S02]  /*3650*/  MOV R170, R173 ;  /* 0x000000ad00aa7202 */ /* 0x002fc40000000f00 */
[----:B------:R-:W-:Y:S02]  /*3660*/  MOV R173, R176 ;  /* 0x000000b000ad7202 */ /* 0x000fe40000000f00 */
[----:B------:R-:W-:Y:S02]  /*3670*/  MOV R178, 0x1f ;  /* 0x0000001f00b27802 */ /* 0x000fe40000000f00 */
[----:B------:R-:W-:Y:S02]  /*3680*/  MOV R179, 0xffffffff ;  /* 0xffffffff00b37802 */ /* 0x000fe40000000f00 */
[----:B------:R-:W-:Y:S02]  /*3690*/  MOV R64, 0x36b0 ;  /* 0x000036b000407802 */ /* 0x000fe40000000f00 */
[----:B------:R-:W-:Y:S05]  /*36a0*/  CALL.REL.NOINC `($__internal_89_$__cuda_sm70_shflsync_bfly_p) ;  /* 0x000002f000007944 */ /* 0x000fea0003c00000 */
[----:B------:R-:W-:Y:S01]  /*36b0*/  FADD.FTZ R175, R170, R175 ;  /* 0x000000afaaaf7221 */ /* 0x000fe20000010000 */
[----:B0-----:R-:W-:Y:S01]  /*36c0*/  HFMA2.MMA R174, -RZ, RZ, 0, 2.384185791015625e-07 ;  /* 0x00000004ffae7435 */ /* 0x001fe200000001ff */
[----:B-1----:R-:W-:Y:S01]  /*36d0*/  FADD.FTZ R176, R176, R173 ;  /* 0x000000adb0b07221 */ /* 0x002fe20000010000 */
[----:B------:R-:W-:Y:S02]  /*36e0*/  MOV R178, 0x1f ;  /* 0x0000001f00b27802 */ /* 0x000fe40000000f00 */
[----:B------:R-:W-:-:S02]  /*36f0*/  MOV R179, 0xffffffff ;  /* 0xffffffff00b37802 */ /* 0x000fc40000000f00 */
[----:B------:R-:W-:Y:S02]  /*3700*/  MOV R173, R175 ;  /* 0x000000af00ad7202 */ /* 0x000fe40000000f00 */
[----:B------:R-:W-:Y:S02]  /*3710*/  MOV R64, 0x3730 ;  /* 0x0000373000407802 */ /* 0x000fe40000000f00 */
[----:B------:R-:W-:Y:S05]  /*3720*/  CALL.REL.NOINC `($__internal_89_$__cuda_sm70_shflsync_bfly_p) ;  /* 0x0000027000007944 */ /* 0x000fea0003c00000 */
[----:B0-----:R-:W-:Y:S01]  /*3730*/  HFMA2.MMA R174, -RZ, RZ, 0, 2.384185791015625e-07 ;  /* 0x00000004ffae7435 */ /* 0x001fe200000001ff */
[----:B-1----:R-:W-:Y:S02]  /*3740*/  MOV R170, R173 ;  /* 0x000000ad00aa7202 */ /* 0x002fe40000000f00 */
[----:B------:R-:W-:Y:S02]  /*3750*/  MOV R173, R176 ;  /* 0x000000b000ad7202 */ /* 0x000fe40000000f00 */
[----:B------:R-:W-:Y:S02]  /*3760*/  MOV R178, 0x1f ;  /* 0x0000001f00b27802 */ /* 0x000fe40000000f00 */
[----:B------:R-:W-:Y:S02]  /*3770*/  MOV R179, 0xffffffff ;  /* 0xffffffff00b37802 */ /* 0x000fe40000000f00 */
[----:B------:R-:W-:-:S02]  /*3780*/  MOV R64, 0x37a0 ;  /* 0x000037a000407802 */ /* 0x000fc40000000f00 */
[----:B------:R-:W-:Y:S05]  /*3790*/  CALL.REL.NOINC `($__internal_89_$__cuda_sm70_shflsync_bfly_p) ;  /* 0x0000020000007944 */ /* 0x000fea0003c00000 */
[----:B------:R-:W-:Y:S01]  /*37a0*/  FADD.FTZ R175, R170, R175 ;  /* 0x000000afaaaf7221 */ /* 0x000fe20000010000 */
[----:B0-----:R-:W-:Y:S01]  /*37b0*/  HFMA2.MMA R174, -RZ, RZ, 0, 4.76837158203125e-07 ;  /* 0x00000008ffae7435 */ /* 0x001fe200000001ff */
[----:B-1----:R-:W-:Y:S01]  /*37c0*/  FADD.FTZ R176, R176, R173 ;  /* 0x000000adb0b07221 */ /* 0x002fe20000010000 */
[----:B------:R-:W-:-:S02]  /*37d0*/  MOV R178, 0x1f ;  /* 0x0000001f00b27802 */ /* 0x000fc40000000f00 */
[----:B------:R-:W-:Y:S02]  /*37e0*/  MOV R179, 0xffffffff ;  /* 0xffffffff00b37802 */ /* 0x000fe40000000f00 */
[----:B------:R-:W-:Y:S02]  /*37f0*/  MOV R173, R175 ;  /* 0x000000af00ad7202 */ /* 0x000fe40000000f00 */
[----:B------:R-:W-:Y:S02]  /*3800*/  MOV R64, 0x3820 ;  /* 0x0000382000407802 */ /* 0x000fe40000000f00 */
[----:B------:R-:W-:Y:S05]  /*3810*/  CALL.REL.NOINC `($__internal_89_$__cuda_sm70_shflsync_bfly_p) ;  /* 0x0000018000007944 */ /* 0x000fea0003c00000 */
[----:B0-----:R-:W-:Y:S01]  /*3820*/  HFMA2.MMA R174, -RZ, RZ, 0, 4.76837158203125e-07 ;  /* 0x00000008ffae7435 */ /* 0x001fe200000001ff */
[----:B-1----:R-:W-:Y:S02]  /*3830*/  MOV R170, R173 ;  /* 0x000000ad00aa7202 */ /* 0x002fe40000000f00 */
[----:B------:R-:W-:Y:S02]  /*3840*/  MOV R173, R176 ;  /* 0x000000b000ad7202 */ /* 0x000fe40000000f00 */
[----:B------:R-:W-:Y:S02]  /*3850*/  MOV R178, 0x1f ;  /* 0x0000001f00b27802 */ /* 0x000fe40000000f00 */
[----:B------:R-:W-:-:S02]  /*3860*/  MOV R179, 0xffffffff ;  /* 0xffffffff00b37802 */ /* 0x000fc40000000f00 */
[----:B------:R-:W-:Y:S02]  /*3870*/  MOV R64, 0x3890 ;  /* 0x0000389000407802 */ /* 0x000fe40000000f00 */
[----:B------:R-:W-:Y:S05]  /*3880*/  CALL.REL.NOINC `($__internal_89_$__cuda_sm70_shflsync_bfly_p) ;  /* 0x0000011000007944 */ /* 0x000fea0003c00000 */
[----:B------:R-:W-:Y:S01]  /*3890*/  FADD.FTZ R175, R170, R175 ;  /* 0x000000afaaaf7221 */ /* 0x000fe20000010000 */
[----:B0-----:R-:W-:Y:S01]  /*38a0*/  HFMA2.MMA R174, -RZ, RZ, 0, 9.5367431640625e-07 ;  /* 0x00000010ffae7435 */ /* 0x001fe200000001ff */
[----:B-1----:R-:W-:Y:S01]  /*38b0*/  FADD.FTZ R177, R176, R173 ;  /* 0x000000adb0b17221 */ /* 0x002fe20000010000 */
[----:B------:R-:W-:Y:S02]  /*38c0*/  MOV R178, 0x1f ;  /* 0x0000001f00b27802 */ /* 0x000fe40000000f00 */
[----:B------:R-:W-:Y:S02]  /*38d0*/  MOV R179, 0xffffffff ;  /* 0xffffffff00b37802 */ /* 0x000fe40000000f00 */
[----:B------:R-:W-:Y:S02]  /*38e0*/  MOV R173, R175 ;  /* 0x000000af00ad7202 */ /* 0x000fe40000000f00 */
[----:B------:R-:W-:Y:S02]  /*38f0*/  MOV R64, 0x3910 ;  /* 0x0000391000407802 */ /* 0x000fe40000000f00 */
[----:B------:R-:W-:Y:S05]  /*3900*/  CALL.REL.NOINC `($__internal_89_$__cuda_sm70_shflsync_bfly_p) ;  /* 0x0000009000007944 */ /* 0x000fea0003c00000 */
[----:B0-----:R-:W-:Y:S01]  /*3910*/  HFMA2.MMA R174, -RZ, RZ, 0, 9.5367431640625e-07 ;  /* 0x00000010ffae7435 */ /* 0x001fe200000001ff */
[----:B-1----:R-:W-:-:S02]  /*3920*/  MOV R176, R173 ;  /* 0x000000ad00b07202 */ /* 0x002fc40000000f00 */
[----:B------:R-:W-:Y:S02]  /*3930*/  MOV R173, R177 ;  /* 0x000000b100ad7202 */ /* 0x000fe40000000f00 */
[----:B------:R-:W-:Y:S02]  /*3940*/  MOV R178, 0x1f ;  /* 0x0000001f00b27802 */ /* 0x000fe40000000f00 */
[----:B------:R-:W-:Y:S02]  /*3950*/  MOV R179, 0xffffffff ;  /* 0xffffffff00b37802 */ /* 0x000fe40000000f00 */
[----:B------:R-:W-:Y:S02]  /*3960*/  MOV R64, 0x3980 ;  /* 0x0000398000407802 */ /* 0x000fe40000000f00 */
[----:B------:R-:W-:Y:S05]  /*3970*/  CALL.REL.NOINC `($__internal_89_$__cuda_sm70_shflsync_bfly_p) ;  /* 0x0000002000007944 */ /* 0x000fea0003c00000 */
[----:B-1----:R-:W-:Y:S01]  /*3980*/  MOV R64, R173 ;  /* 0x000000ad00407202 */ /* 0x002fe20000000f00 */
[----:B0-----:R-:W-:Y:S05]  /*3990*/  BRA `(.L_x_1401) ;  /* 0xffffdc5000007947 */ /* 0x001fea000383ffff */
        .weak           $__internal_89_$__cuda_sm70_shflsync_bfly_p
        .type           $__internal_89_$__cuda_sm70_shflsync_bfly_p,@function
        .size           $__internal_89_$__cuda_sm70_shflsync_bfly_p,(.L_x_2035 - $__internal_89_$__cuda_sm70_shflsync_bfly_p)
$__internal_89_$__cuda_sm70_shflsync_bfly_p:
[----:B------:R-:W-:Y:S01]  /*39a0*/  HFMA2.MMA R65, -RZ, RZ, 0, 0 ;  /* 0x00000000ff417435 */ /* 0x000fe200000001ff */
[----:B------:R-:W-:Y:S04]  /*39b0*/  WARPSYNC R179 ;  /* 0x000000b300007348 */ /* 0x000fe80003800000 */
[----:B------:R0:W1:Y:S01]  /*39c0*/  SHFL.BFLY PT, R173, R173, R174, R178 ;  /* 0x0c0000aeadad7389 */ /* 0x00006200000e00b2 */
[----:B------:R-:W-:Y:S05]  /*39d0*/  RET.REL.NODEC R64 `(_ZN10layer_norm31ln_parallel_residual_bwd_kernelINS_13Kernel_traitsIf6__halffS2_fjLj512ELj1ELj4ELj1ELj16ENS_18Kernel_traits_baseILj512EfS2_fS2_fjLj128EEEEELb1ELb0ELb1EEEvNS_9BwdParamsE) ;  /* 0xffffc62040007950 */ /* 0x000fea0003c3ffff */
.L_x_1402:
        /* <DEDUP_REMOVED lines=10> */
.L_x_2035:


//--------------------- .text._ZN10layer_norm22ln_bwd_finalize_kernelINS_22Kernel_traits_finalizeILj512Ef6__halffS2_fjLb0ELj1024ELj4ENS_18Kernel_traits_baseILj512EfS2_fS2_fjLj1024EEEEELb0ELb0EEEvNS_9BwdParamsE --------------------------
	.section	.text._ZN10layer_norm22ln_bwd_finalize_kernelINS_22Kernel_traits_finalizeILj512Ef6__halffS2_fjLb0ELj1024ELj4ENS_18Kernel_traits_baseILj512EfS2_fS2_fjLj1024EEEEELb0ELb0EEEvNS_9BwdParamsE,"ax",@progbits
	.sectioninfo	@"SHI_REGISTERS=30"
	.align	128
        .global         _ZN10layer_norm22ln_bwd_finalize_kernelINS_22Kernel_traits_finalizeILj512Ef6__halffS2_fjLb0ELj1024ELj4ENS_18Kernel_traits_baseILj512EfS2_fS2_fjLj1024EEEEELb0ELb0EEEvNS_9BwdParamsE
        .type           _ZN10layer_norm22ln_bwd_finalize_kernelINS_22Kernel_traits_finalizeILj512Ef6__halffS2_fjLb0ELj1024ELj4ENS_18Kernel_traits_baseILj512EfS2_fS2_fjLj1024EEEEELb0ELb0EEEvNS_9BwdParamsE,@function
        .size           _ZN10layer_norm22ln_bwd_finalize_kernelINS_22Kernel_traits_finalizeILj512Ef6__halffS2_fjLb0ELj1024ELj4ENS_18Kernel_traits_baseILj512EfS2_fS2_fjLj1024EEEEELb0ELb0EEEvNS_9BwdParamsE,(.L_x_2036 - _ZN10layer_norm22ln_bwd_finalize_kernelINS_22Kernel_traits_finalizeILj512Ef6__halffS2_fjLb0ELj1024ELj4ENS_18Kernel_traits_baseILj512EfS2_fS2_fjLj1024EEEEELb0ELb0EEEvNS_9BwdParamsE)
        .other          _ZN10layer_norm22ln_bwd_finalize_kernelINS_22Kernel_traits_finalizeILj512Ef6__halffS2_fjLb0ELj1024ELj4ENS_18Kernel_traits_baseILj512EfS2_fS2_fjLj1024EEEEELb0ELb0EEEvNS_9BwdParamsE,@"STO_CUDA_ENTRY STV_DEFAULT"
_ZN10layer_norm22ln_bwd_finalize_kernelINS_22Kernel_traits_finalizeILj512Ef6__halffS2_fjLb0ELj1024ELj4ENS_18Kernel_traits_baseILj512EfS2_fS2_fjLj1024EEEEELb0ELb0EEEvNS_9BwdParamsE:
.text._ZN10layer_norm22ln_bwd_finalize_kernelINS_22Kernel_traits_finalizeILj512Ef6__halffS2_fjLb0ELj1024ELj4ENS_18Kernel_traits_baseILj512EfS2_fS2_fjLj1024EEEEELb0ELb0EEEvNS_9BwdParamsE:
        /* <DEDUP_REMOVED lines=19> */
.L_x_1416:
        /* <DEDUP_REMOVED lines=28> */
.L_x_1407:
        /* <DEDUP_REMOVED lines=35> */
.L_x_1406:
[----:B------:R-:W-:Y:S05]  /*0520*/  BSYNC B1 ;  /* 0x0000000000017941 */ /* 0x000fea0003800000 */
.L_x_1405:
        /* <DEDUP_REMOVED lines=23> */
.L_x_1409:
[----:B------:R-:W-:Y:S05]  /*06a0*/  BSYNC B1 ;  /* 0x0000000000017941 */ /* 0x000fea0003800000 */
.L_x_1408:
        /* <DEDUP_REMOVED lines=11> */
.L_x_1410:
[----:B------:R-:W-:Y:S05]  /*0760*/  BSYNC B1 ;  /* 0x0000000000017941 */ /* 0x000fea0003800000 */
.L_x_1404:
[----:B------:R-:W-:Y:S05]  /*0770*/  BSYNC B0 ;  /* 0x0000000000007941 */ /* 0x000fea0003800000 */
.L_x_1403:
        /* <DEDUP_REMOVED lines=11> */
.L_x_1417:
        /* <DEDUP_REMOVED lines=18> */
.L_x_1418:
[----:B---3--:R-:W-:Y:S02]  /*0950*/  FADD.FTZ R4, R4, R9 ;  /* 0x0000000904047221 */ /* 0x008fe40000010000 */
[----:B-12---:R-:W-:-:S03]  /*0960*/  FADD.FTZ R6, R5, R6 ;  /* 0x0000000605067221 */ /* 0x006fc60000010000 */
[----:B------:R1:W-:Y:S04]  /*0970*/  @!P1 STS [R17.X4+0x2000], R4 ;  /* 0x0020000411009388 */ /* 0x0003e80000004800 */
[----:B------:R1:W-:Y:S02]  /*0980*/  @!P1 STS [R17.X4+0x2080], R6 ;  /* 0x0020800611009388 */ /* 0x0003e40000004800 */
.L_x_1411:
        /* <DEDUP_REMOVED lines=15> */
.L_x_1415:
[----:B------:R-:W-:Y:S05]  /*0a80*/  BSYNC B0 ;  /* 0x0000000000007941 */ /* 0x000fea0003800000 */
.L_x_1414:
[C---:B------:R-:W-:Y:S02]  /*0a90*/  ISETP.GT.U32.AND P1, PT, R18.reuse, -0x201, PT ;  /* 0xfffffdff1200780c */ /* 0x040fe40003f24070 */
[----:B------:R-:W-:Y:S02]  /*0aa0*/  IADD3 R18, R18, 0x200, RZ ;  /* 0x0000020012127810 */ /* 0x000fe40007ffe0ff */
[----:B------:R-:W-:-:S09]  /*0ab0*/  IADD3 R19, R19, 0x100, RZ ;  /* 0x0000010013137810 */ /* 0x000fd20007ffe0ff */
[----:B01----:R-:W-:Y:S05]  /*0ac0*/  @P1 BRA `(.L_x_1416) ;  /* 0xfffff66000001947 */ /* 0x003fea000383ffff */
[----:B------:R-:W-:Y:S05]  /*0ad0*/  EXIT ;  /* 0x000000000000794d */ /* 0x000fea0003800000 */
.L_x_1412:
[----:B--2---:R-:W-:Y:S01]  /*0ae0*/  IMAD.MOV.U32 R9, RZ, RZ, R5 ;  /* 0x000000ffff097224 */ /* 0x004fe200078e0005 */
[----:B------:R-:W-:Y:S01]  /*0af0*/  MOV R8, 0x1 ;  /* 0x0000000100087802 */ /* 0x000fe20000000f00 */
[----:B------:R-:W-:Y:S01]  /*0b00*/  IMAD.MOV.U32 R7, RZ, RZ, 0x1f ;  /* 0x0000001fff077424 */ /* 0x000fe200078e00ff */
[----:B------:R-:W-:Y:S02]  /*0b10*/  MOV R10, 0xffffffff ;  /* 0xffffffff000a7802 */ /* 0x000fe40000000f00 */
[----:B------:R-:W-:Y:S02]  /*0b20*/  MOV R2, 0xb40 ;  /* 0x00000b4000027802 */ /* 0x000fe40000000f00 */
[----:B01----:R-:W-:Y:S05]  /*0b30*/  CALL.REL.NOINC `($__internal_90_$__cuda_sm70_shflsync_bfly_p) ;  /* 0x000003b000007944 */ /* 0x003fea0003c00000 */
[----:B-1----:R-:W-:Y:S01]  /*0b40*/  IMAD.MOV.U32 R2, RZ, RZ, R7 ;  /* 0x000000ffff027224 */ /* 0x002fe200078e0007 */
[----:B0-----:R-:W-:Y:S05]  /*0b50*/  BRA `(.L_x_1417) ;  /* 0xfffffcd000007947 */ /* 0x001fea000383ffff */
.L_x_1413:
[----:B------:R-:W-:Y:S01]  /*0b60*/  HFMA2.MMA R8, -RZ, RZ, 0, 1.1920928955078125e-07 ;  /* 0x00000002ff087435 */ /* 0x000fe200000001ff */
[----:B------:R-:W-:Y:S01]  /*0b70*/  MOV R7, 0x1f ;  /* 0x0000001f00077802 */ /* 0x000fe20000000f00 */
[----:B------:R-:W-:Y:S01]  /*0b80*/  IMAD.MOV.U32 R10, RZ, RZ, -0x1 ;  /* 0xffffffffff0a7424 */ /* 0x000fe200078e00ff */
[----:B------:R-:W-:-:S03]  /*0b90*/  MOV R2, 0xbb0 ;  /* 0x00000bb000027802 */ /* 0x000fc60000000f00 */
[----:B012---:R-:W-:Y:S05]  /*0ba0*/  CALL.REL.NOINC `($__internal_90_$__cuda_sm70_shflsync_bfly_p) ;  /* 0x0000034000007944 */ /* 0x007fea0003c00000 */
[----:B0-----:R-:W-:Y:S01]  /*0bb0*/  HFMA2.MMA R8, -RZ, RZ, 0, 2.384185791015625e-07 ;  /* 0x00000004ff087435 */ /* 0x001fe200000001ff */
[----:B-1----:R-:W-:Y:S01]  /*0bc0*/  FADD.FTZ R9, R9, R7 ;  /* 0x0000000709097221 */ /* 0x002fe20000010000 */
[----:B------:R-:W-:Y:S01]  /*0bd0*/  MOV R7, 0x1f ;  /* 0x0000001f00077802 */ /* 0x000fe20000000f00 */
[----:B------:R-:W-:Y:S01]  /*0be0*/  IMAD.MOV.U32 R10, RZ, RZ, -0x1 ;  /* 0xffffffffff0a7424 */ /* 0x000fe200078e00ff */
[----:B------:R-:W-:-:S02]  /*0bf0*/  MOV R2, 0xc10 ;  /* 0x00000c1000027802 */ /* 0x000fc40000000f00 */
[----:B------:R-:W-:Y:S05]  /*0c00*/  CALL.REL.NOINC `($__internal_90_$__cuda_sm70_shflsync_bfly_p) ;  /* 0x000002e000007944 */ /* 0x000fea0003c00000 */
[----:B0-----:R-:W-:Y:S01]  /*0c10*/  HFMA2.MMA R8, -RZ, RZ, 0, 4.76837158203125e-07 ;  /* 0x00000008ff087435 */ /* 0x001fe200000001ff */
[----:B-1----:R-:W-:Y:S01]  /*0c20*/  FADD.FTZ R9, R9, R7 ;  /* 0x0000000709097221 */ /* 0x002fe20000010000 */
[----:B------:R-:W-:Y:S01]  /*0c30*/  MOV R7, 0x1f ;  /* 0x0000001f00077802 */ /* 0x000fe20000000f00 */
[----:B------:R-:W-:Y:S01]  /*0c40*/  IMAD.MOV.U32 R10, RZ, RZ, -0x1 ;  /* 0xffffffffff0a7424 */ /* 0x000fe200078e00ff */
[----:B------:R-:W-:-:S02]  /*0c50*/  MOV R2, 0xc70 ;  /* 0x00000c7000027802 */ /* 0x000fc40000000f00 */
[----:B------:R-:W-:Y:S05]  /*0c60*/  CALL.REL.NOINC `($__internal_90_$__cuda_sm70_shflsync_bfly_p) ;  /* 0x0000028000007944 */ /* 0x000fea0003c00000 */
[----:B-1----:R-:W-:Y:S01]  /*0c70*/  FADD.FTZ R6, R9, R7 ;  /* 0x0000000709067221 */ /* 0x002fe20000010000 */
[----:B0-----:R-:W-:Y:S01]  /*0c80*/  HFMA2.MMA R8, -RZ, RZ, 0, 9.5367431640625e-07 ;  /* 0x00000010ff087435 */ /* 0x001fe200000001ff */
[----:B------:R-:W-:Y:S01]  /*0c90*/  MOV R7, 0x1f ;  /* 0x0000001f00077802 */ /* 0x000fe20000000f00 */
[----:B------:R-:W-:Y:S01]  /*0ca0*/  IMAD.MOV.U32 R10, RZ, RZ, -0x1 ;  /* 0xffffffffff0a7424 */ /* 0x000fe200078e00ff */
[----:B------:R-:W-:-:S02]  /*0cb0*/  MOV R2, 0xce0 ;  /* 0x00000ce000027802 */ /* 0x000fc40000000f00 */
[----:B------:R-:W-:Y:S02]  /*0cc0*/  MOV R9, R6 ;  /* 0x0000000600097202 */ /* 0x000fe40000000f00 */
[----:B------:R-:W-:Y:S05]  /*0cd0*/  CALL.REL.NOINC `($__internal_90_$__cuda_sm70_shflsync_bfly_p) ;  /* 0x0000021000007944 */ /* 0x000fea0003c00000 */
[----:B0-----:R-:W-:Y:S01]  /*0ce0*/  HFMA2.MMA R8, -RZ, RZ, 0, 5.9604644775390625e-08 ;  /* 0x00000001ff087435 */ /* 0x001fe200000001ff */
[----:B-1----:R-:W-:Y:S01]  /*0cf0*/  MOV R5, R7 ;  /* 0x0000000700057202 */ /* 0x002fe20000000f00 */
[----:B------:R-:W-:Y:S01]  /*0d00*/  IMAD.MOV.U32 R9, RZ, RZ, R4 ;  /* 0x000000ffff097224 */ /* 0x000fe200078e0004 */
[----:B------:R-:W-:Y:S01]  /*0d10*/  MOV R7, 0x1f ;  /* 0x0000001f00077802 */ /* 0x000fe20000000f00 */
[----:B------:R-:W-:Y:S01]  /*0d20*/  IMAD.MOV.U32 R10, RZ, RZ, -0x1 ;  /* 0xffffffffff0a7424 */ /* 0x000fe200078e00ff */
[----:B------:R-:W-:Y:S02]  /*0d30*/  MOV R2, 0xd50 ;  /* 0x00000d5000027802 */ /* 0x000fe40000000f00 */
[----:B------:R-:W-:Y:S05]  /*0d40*/  CALL.REL.NOINC `($__internal_90_$__cuda_sm70_shflsync_bfly_p) ;  /* 0x000001a000007944 */ /* 0x000fea0003c00000 */
[----:B0-----:R-:W-:Y:S01]  /*0d50*/  HFMA2.MMA R8, -RZ, RZ, 0, 1.1920928955078125e-07 ;  /* 0x00000002ff087435 */ /* 0x001fe200000001ff */
[----:B-1----:R-:W-:Y:S01]  /*0d60*/  FADD.FTZ R9, R4, R7 ;  /* 0x0000000704097221 */ /* 0x002fe20000010000 */
[----:B------:R-:W-:Y:S01]  /*0d70*/  MOV R7, 0x1f ;  /* 0x0000001f00077802 */ /* 0x000fe20000000f00 */
[----:B------:R-:W-:Y:S01]  /*0d80*/  IMAD.MOV.U32 R10, RZ, RZ, -0x1 ;  /* 0xffffffffff0a7424 */ /* 0x000fe200078e00ff */
[----:B------:R-:W-:Y:S02]  /*0d90*/  MOV R2, 0xdb0 ;  /* 0x00000db000027802 */ /* 0x000fe40000000f00 */
[----:B------:R-:W-:Y:S05]  /*0da0*/  CALL.REL.NOINC `($__internal_90_$__cuda_sm70_shflsync_bfly_p) ;  /* 0x0000014000007944 */ /* 0x000fea0003c00000 */
        /* <DEDUP_REMOVED lines=12> */
[----:B0-----:R-:W-:Y:S01]  /*0e70*/  HFMA2.MMA R8, -RZ, RZ, 0, 9.5367431640625e-07 ;  /* 0x00000010ff087435 */ /* 0x001fe200000001ff */
[----:B-1----:R-:W-:Y:S01]  /*0e80*/  FADD.FTZ R9, R9, R7 ;  /* 0x0000000709097221 */ /* 0x002fe20000010000 */
[----:B------:R-:W-:Y:S01]  /*0e90*/  MOV R7, 0x1f ;  /* 0x0000001f00077802 */ /* 0x000fe20000000f00 */
[----:B------:R-:W-:Y:S01]  /*0ea0*/  IMAD.MOV.U32 R10, RZ, RZ, -0x1 ;  /* 0xffffffffff0a7424 */ /* 0x000fe200078e00ff */
[----:B------:R-:W-:-:S02]  /*0eb0*/  MOV R2, 0xed0 ;  /* 0x00000ed000027802 */ /* 0x000fc40000000f00 */
[----:B------:R-:W-:Y:S05]  /*0ec0*/  CALL.REL.NOINC `($__internal_90_$__cuda_sm70_shflsync_bfly_p) ;  /* 0x0000002000007944 */ /* 0x000fea0003c00000 */
[----:B-1----:R-:W-:Y:S01]  /*0ed0*/  MOV R4, R7 ;  /* 0x0000000700047202 */ /* 0x002fe20000000f00 */
[----:B0-----:R-:W-:Y:S05]  /*0ee0*/  BRA `(.L_x_1418) ;  /* 0xfffffa6000007947 */ /* 0x001fea000383ffff */
        .weak           $__internal_90_$__cuda_sm70_shflsync_bfly_p
        .type           $__internal_90_$__cuda_sm70_shflsync_bfly_p,@function
        .size           $__internal_90_$__cuda_sm70_shflsync_bfly_p,(.L_x_2036 - $__internal_90_$__cuda_sm70_shflsync_bfly_p)
$__internal_90_$__cuda_sm70_shflsync_bfly_p:
[----:B------:R-:W-:Y:S01]  /*0ef0*/  HFMA2.MMA R3, -RZ, RZ, 0, 0 ;  /* 0x00000000ff037435 */ /* 0x000fe200000001ff */
[----:B------:R-:W-:Y:S04]  /*0f00*/  WARPSYNC R10 ;  /* 0x0000000a00007348 */ /* 0x000fe80003800000 */
[----:B------:R0:W1:Y:S01]  /*0f10*/  SHFL.BFLY PT, R7, R9, R8, R7 ;  /* 0x0c00000809077389 */ /* 0x00006200000e0007 */
[----:B------:R-:W-:Y:S05]  /*0f20*/  RET.REL.NODEC R2 `(_ZN10layer_norm22ln_bwd_finalize_kernelINS_22Kernel_traits_finalizeILj512Ef6__halffS2_fjLb0ELj1024ELj4ENS_18Kernel_traits_baseILj512EfS2_fS2_fjLj1024EEEEELb0ELb0EEEvNS_9BwdParamsE) ;  /* 0xfffff0d002007950 */ /* 0x000fea0003c3ffff */
.L_x_1419:
        /* <DEDUP_REMOVED lines=13> */
.L_x_2036:


//--------------------- .text._ZN10layer_norm40ln_parallel_residual_bwd_finalize_kernelINS_22Kernel_traits_finalizeILj512Ef6__halffS2_fjLb0ELj1024ELj4ENS_18Kernel_traits_baseILj512EfS2_fS2_fjLj1024EEEEELb0EEEvNS_9BwdParamsE --------------------------
	.section	.text._ZN10layer_norm40ln_parallel_residual_bwd_finalize_kernelINS_22Kernel_traits_finalizeILj512Ef6__halffS2_fjLb0ELj1024ELj4ENS_18Kernel_traits_baseILj512EfS2_fS2_fjLj1024EEEEELb0EEEvNS_9BwdParamsE,"ax",@progbits
	.sectioninfo	@"SHI_REGISTERS=32"
	.align	128
        .global         _ZN10layer_norm40ln_parallel_residual_bwd_finalize_kernelINS_22Kernel_traits_finalizeILj512Ef6__halffS2_fjLb0ELj1024ELj4ENS_18Kernel_traits_baseILj512EfS2_fS2_fjLj1024EEEEELb0EEEvNS_9BwdParamsE
        .type           _ZN10layer_norm40ln_parallel_residual_bwd_finalize_kernelINS_22Kernel_traits_finalizeILj512Ef6__halffS2_fjLb0ELj1024ELj4ENS_18Kernel_traits_baseILj512EfS2_fS2_fjLj1024EEEEELb0EEEvNS_9BwdParamsE,@function
        .size           _ZN10layer_norm40ln_parallel_residual_bwd_finalize_kernelINS_22Kernel_traits_finalizeILj512Ef6__halffS2_fjLb0ELj1024ELj4ENS_18Kernel_traits_baseILj512EfS2_fS2_fjLj1024EEEEELb0EEEvNS_9BwdParamsE,(.L_x_2037 - _ZN10layer_norm40ln_parallel_residual_bwd_finalize_kernelINS_22Kernel_traits_finalizeILj512Ef6__halffS2_fjLb0ELj1024ELj4ENS_18Kernel_traits_baseILj512EfS2_fS2_fjLj1024EEEEELb0EEEvNS_9BwdParamsE)
        .other          _ZN10layer_norm40ln_parallel_residual_bwd_finalize_kernelINS_22Kernel_traits_finalizeILj512Ef6__halffS2_fjLb0ELj1024ELj4ENS_18Kernel_traits_baseILj512EfS2_fS2_fjLj1024EEEEELb0EEEvNS_9BwdParamsE,@"STO_CUDA_ENTRY STV_DEFAULT"
_ZN10layer_norm40ln_parallel_residual_bwd_finalize_kernelINS_22Kernel_traits_finalizeILj512Ef6__halffS2_fjLb0ELj1024ELj4ENS_18Kernel_traits_baseILj512EfS2_fS2_fjLj1024EEEEELb0EEEvNS_9BwdParamsE:
.text._ZN10layer_norm40ln_parallel_residual_bwd_finalize_kernelINS_22Kernel_traits_finalizeILj512Ef6__halffS2_fjLb0ELj1024ELj4ENS_18Kernel_traits_baseILj512EfS2_fS2_fjLj1024EEEEELb0EEEvNS_9BwdParamsE:
        /* <DEDUP_REMOVED lines=19> */
.L_x_1434:
        /* <DEDUP_REMOVED lines=36> */
.L_x_1424:
        /* <DEDUP_REMOVED lines=59> */
.L_x_1423:
[----:B------:R-:W-:Y:S05]  /*0720*/  BSYNC B1 ;  /* 0x0000000000017941 */ /* 0x000fea0003800000 */
.L_x_1422:
        /* <DEDUP_REMOVED lines=35> */
.L_x_1426:
[----:B------:R-:W-:Y:S05]  /*0960*/  BSYNC B1 ;  /* 0x0000000000017941 */ /* 0x000fea0003800000 */
.L_x_1425:
        /* <DEDUP_REMOVED lines=17> */
.L_x_1427:
[----:B------:R-:W-:Y:S05]  /*0a80*/  BSYNC B1 ;  /* 0x0000000000017941 */ /* 0x000fea0003800000 */
.L_x_1421:
[----:B------:R-:W-:Y:S05]  /*0a90*/  BSYNC B0 ;  /* 0x0000000000007941 */ /* 0x000fea0003800000 */
.L_x_1420:
        /* <DEDUP_REMOVED lines=14> */
.L_x_1435:
        /* <DEDUP_REMOVED lines=36> */
.L_x_1436:
        /* <DEDUP_REMOVED lines=11> */
.L_x_1428:
        /* <DEDUP_REMOVED lines=21> */
.L_x_1432:
[----:B------:R-:W-:Y:S05]  /*0fc0*/  BSYNC B0 ;  /* 0x0000000000007941 */ /* 0x000fea0003800000 */
.L_x_1431:
[C---:B------:R-:W-:Y:S02]  /*0fd0*/  ISETP.GT.U32.AND P1, PT, R4.reuse, -0x201, PT ;  /* 0xfffffdff0400780c */ /* 0x040fe40003f24070 */
[----:B------:R-:W-:-:S02]  /*0fe0*/  IADD3 R4, R4, 0x200, RZ ;  /* 0x0000020004047810 */ /* 0x000fc40007ffe0ff */
[----:B------:R-:W-:-:S09]  /*0ff0*/  IADD3 R5, R5, 0x100, RZ ;  /* 0x0000010005057810 */ /* 0x000fd20007ffe0ff */
[----:B0-----:R-:W-:Y:S01]  /*1000*/  @!P1 CALL.REL.NOINC `(.L_x_1433) ;  /* 0x0000001000009944 */ /* 0x001fe20003c00000 */
[----:B------:R-:W-:Y:S05]  /*1010*/  BRA `(.L_x_1434) ;  /* 0xfffff11000007947 */ /* 0x000fea000383ffff */
.L_x_1433:
[----:B------:R-:W-:Y:S05]  /*1020*/  EXIT ;  /* 0x000000000000794d */ /* 0x000fea0003800000 */
.L_x_1429:
[----:B------:R-:W-:Y:S01]  /*1030*/  HFMA2.MMA R17, -RZ, RZ, 0, 1.847743988037109375e-06 ;  /* 0x0000001fff117435 */ /* 0x000fe200000001ff */
[----:B----4-:R-:W-:Y:S01]  /*1040*/  IMAD.MOV.U32 R19, RZ, RZ, R12 ;  /* 0x000000ffff137224 */ /* 0x010fe200078e000c */
[----:B------:R-:W-:Y:S02]  /*1050*/  MOV R16, 0x1 ;  /* 0x0000000100107802 */ /* 0x000fe40000000f00 */
[----:B------:R-:W-:Y:S02]  /*1060*/  MOV R14, 0xffffffff ;  /* 0xffffffff000e7802 */ /* 0x000fe40000000f00 */
[----:B------:R-:W-:Y:S02]  /*1070*/  MOV R8, 0x1090 ;  /* 0x0000109000087802 */ /* 0x000fe40000000f00 */
[----:B0123--:R-:W-:Y:S05]  /*1080*/  CALL.REL.NOINC `($__internal_91_$__cuda_sm70_shflsync_bfly_p) ;  /* 0x000007b000007944 */ /* 0x00ffea0003c00000 */
[----:B01----:R-:W-:Y:S05]  /*1090*/  BRA `(.L_x_1435) ;  /* 0xfffffae000007947 */ /* 0x003fea000383ffff */
.L_x_1430:
[----:B------:R-:W-:Y:S01]  /*10a0*/  HFMA2.MMA R16, -RZ, RZ, 0, 1.1920928955078125e-07 ;  /* 0x00000002ff107435 */ /* 0x000fe200000001ff */
[----:B------:R-:W-:Y:S01]  /*10b0*/  IMAD.MOV.U32 R19, RZ, RZ, R12 ;  /* 0x000000ffff137224 */ /* 0x000fe200078e000c */
[----:B------:R-:W-:Y:S02]  /*10c0*/  MOV R17, 0x1f ;  /* 0x0000001f00117802 */ /* 0x000fe40000000f00 */
[----:B------:R-:W-:-:S02]  /*10d0*/  MOV R14, 0xffffffff ;  /* 0xffffffff000e7802 */ /* 0x000fc40000000f00 */
[----:B------:R-:W-:Y:S02]  /*10e0*/  MOV R8, 0x1100 ;  /* 0x0000110000087802 */ /* 0x000fe40000000f00 */
[----:B-123--:R-:W-:Y:S05]  /*10f0*/  CALL.REL.NOINC `($__internal_91_$__cuda_sm70_shflsync_bfly_p) ;  /* 0x0000074000007944 */ /* 0x00efea0003c00000 */
[----:B0-----:R-:W-:Y:S01]  /*1100*/  HFMA2.MMA R17, -RZ, RZ, 0, 1.847743988037109375e-06 ;  /* 0x0000001fff117435 */ /* 0x001fe200000001ff */
[----:B-1----:R-:W-:Y:S01]  /*1110*/  FADD.FTZ R19, R12, R14 ;  /* 0x0000000e0c137221 */ /* 0x002fe20000010000 */
[----:B------:R-:W-:Y:S01]  /*1120*/  MOV R14, 0xffffffff ;  /* 0xffffffff000e7802 */ /* 0x000fe20000000f00 */
[----:B------:R-:W-:Y:S01]  /*1130*/  IMAD.MOV.U32 R16, RZ, RZ, 0x4 ;  /* 0x00000004ff107424 */ /* 0x000fe200078e00ff */
[----:B------:R-:W-:Y:S02]  /*1140*/  MOV R8, 0x1160 ;  /* 0x0000116000087802 */ /* 0x000fe40000000f00 */
[----:B------:R-:W-:Y:S05]  /*1150*/  CALL.REL.NOINC `($__internal_91_$__cuda_sm70_shflsync_bfly_p) ;  /* 0x000006e000007944 */ /* 0x000fea0003c00000 */
[----:B0-----:R-:W-:Y:S01]  /*1160*/  HFMA2.MMA R16, -RZ, RZ, 0, 4.76837158203125e-07 ;  /* 0x00000008ff107435 */ /* 0x001fe200000001ff */
[----:B-1----:R-:W-:Y:S01]  /*1170*/  FADD.FTZ R19, R19, R14 ;  /* 0x0000000e13137221 */ /* 0x002fe20000010000 */
[----:B------:R-:W-:Y:S01]  /*1180*/  MOV R14, 0xffffffff ;  /* 0xffffffff000e7802 */ /* 0x000fe20000000f00 */
[----:B------:R-:W-:Y:S01]  /*1190*/  IMAD.MOV.U32 R17, RZ, RZ, 0x1f ;  /* 0x0000001fff117424 */ /* 0x000fe200078e00ff */
[----:B------:R-:W-:Y:S02]  /*11a0*/  MOV R8, 0x11c0 ;  /* 0x000011c000087802 */ /* 0x000fe40000000f00 */
[----:B------:R-:W-:Y:S05]  /*11b0*/  CALL.REL.NOINC `($__internal_91_$__cuda_sm70_shflsync_bfly_p) ;  /* 0x0000068000007944 */ /* 0x000fea0003c00000 */
[----:B-1----:R-:W-:Y:S01]  /*11c0*/  FADD.FTZ R12, R19, R14 ;  /* 0x0000000e130c7221 */ /* 0x002fe20000010000 */
[----:B0-----:R-:W-:Y:S01]  /*11d0*/  HFMA2.MMA R16, -RZ, RZ, 0, 9.5367431640625e-07 ;  /* 0x00000010ff107435 */ /* 0x001fe200000001ff */
[----:B------:R-:W-:Y:S01]  /*11e0*/  MOV R17, 0x1f ;  /* 0x0000001f00117802 */ /* 0x000fe20000000f00 */
[----:B------:R-:W-:Y:S01]  /*11f0*/  IMAD.MOV.U32 R14, RZ, RZ, -0x1 ;  /* 0xffffffffff0e7424 */ /* 0x000fe200078e00ff */
[----:B------:R-:W-:-:S02]  /*1200*/  MOV R8, 0x1230 ;  /* 0x0000123000087802 */ /* 0x000fc40000000f00 */
[----:B------:R-:W-:Y:S02]  /*1210*/  MOV R19, R12 ;  /* 0x0000000c00137202 */ /* 0x000fe40000000f00 */
[----:B------:R-:W-:Y:S05]  /*1220*/  CALL.REL.NOINC `($__internal_91_$__cuda_sm70_shflsync_bfly_p) ;  /* 0x0000061000007944 */ /* 0x000fea0003c00000 */
[----:B0-----:R-:W-:Y:S01]  /*1230*/  HFMA2.MMA R17, -RZ, RZ, 0, 1.847743988037109375e-06 ;  /* 0x0000001fff117435 */ /* 0x001fe200000001ff */
[----:B-1----:R-:W-:Y:S01]  /*1240*/  MOV R15, R14 ;  /* 0x0000000e000f7202 */ /* 0x002fe20000000f00 */
[----:B------:R-:W-:Y:S01]  /*1250*/  IMAD.MOV.U32 R16, RZ, RZ, 0x1 ;  /* 0x00000001ff107424 */ /* 0x000fe200078e00ff */
[----:B------:R-:W-:Y:S02]  /*1260*/  MOV R19, R13 ;  /* 0x0000000d00137202 */ /* 0x000fe40000000f00 */
[----:B------:R-:W-:Y:S02]  /*1270*/  MOV R14, 0xffffffff ;  /* 0xffffffff000e7802 */ /* 0x000fe40000000f00 */
[----:B------:R-:W-:Y:S02]  /*1280*/  MOV R8, 0x12a0 ;  /* 0x000012a000087802 */ /* 0x000fe40000000f00 */
[----:B------:R-:W-:Y:S05]  /*1290*/  CALL.REL.NOINC `($__internal_91_$__cuda_sm70_shflsync_bfly_p) ;  /* 0x000005a000007944 */ /* 0x000fea0003c00000 */
[----:B0-----:R-:W-:Y:S01]  /*12a0*/  HFMA2.MMA R16, -RZ, RZ, 0, 1.1920928955078125e-07 ;  /* 0x00000002ff107435 */ /* 0x001fe200000001ff */
[----:B-1----:R-:W-:Y:S01]  /*12b0*/  FADD.FTZ R19, R13, R14 ;  /* 0x0000000e0d137221 */ /* 0x002fe20000010000 */
[----:B------:R-:W-:Y:S01]  /*12c0*/  MOV R14, 0xffffffff ;  /* 0xffffffff000e7802 */ /* 0x000fe20000000f00 */
[----:B------:R-:W-:Y:S01]  /*12d0*/  IMAD.MOV.U32 R17, RZ, RZ, 0x1f ;  /* 0x0000001fff117424 */ /* 0x000fe200078e00ff */
[----:B------:R-:W-:-:S02]  /*12e0*/  MOV R8, 0x1300 ;  /* 0x0000130000087802 */ /* 0x000fc40000000f00 */
[----:B------:R-:W-:Y:S05]  /*12f0*/  CALL.REL.NOINC `($__internal_91_$__cuda_sm70_shflsync_bfly_p) ;  /* 0x0000054000007944 */ /* 0x000fea0003c00000 */
[----:B0-----:R-:W-:Y:S01]  /*1300*/  HFMA2.MMA R16, -RZ, RZ, 0, 2.384185791015625e-07 ;  /* 0x00000004ff107435 */ /* 0x001fe200000001ff */
[----:B-1----:R-:W-:Y:S01]  /*1310*/  FADD.FTZ R19, R19, R14 ;  /* 0x0000000e13137221 */ /* 0x002fe20000010000 */
[----:B------:R-:W-:Y:S01]  /*1320*/  MOV R17, 0x1f ;  /* 0x0000001f00117802 */ /* 0x000fe20000000f00 */
[----:B------:R-:W-:Y:S01]  /*1330*/  IMAD.MOV.U32 R14, RZ, RZ, -0x1 ;  /* 0xffffffffff0e7424 */ /* 0x000fe200078e00ff */
[----:B------:R-:W-:-:S02]  /*1340*/  MOV R8, 0x1360 ;  /* 0x0000136000087802 */ /* 0x000fc40000000f00 */
[----:B------:R-:W-:Y:S05]  /*1350*/  CALL.REL.NOINC `($__internal_91_$__cuda_sm70_shflsync_bfly_p) ;  /* 0x000004e000007944 */ /* 0x000fea0003c00000 */
[----:B0-----:R-:W-:Y:S01]  /*1360*/  HFMA2.MMA R16, -RZ, RZ, 0, 4.76837158203125e-07 ;  /* 0x00000008ff107435 */ /* 0x001fe200000001ff */
[----:B-1----:R-:W-:Y:S01]  /*1370*/  FADD.FTZ R19, R19, R14 ;  /* 0x0000000e13137221 */ /* 0x002fe20000010000 */
[----:B------:R-:W-:-:S02]  /*1380*/  MOV R17, 0x1f ;  /* 0x0000001f00117802 */ /* 0x000fc40000000f00 */
[----:B------:R-:W-:Y:S02]  /*1390*/  MOV R14, 0xffffffff ;  /* 0xffffffff000e7802 */ /* 0x000fe40000000f00 */
[----:B------:R-:W-:Y:S02]  /*13a0*/  MOV R8, 0x13c0 ;  /* 0x000013c000087802 */ /* 0x000fe40000000f00 */
[----:B------:R-:W-:Y:S05]  /*13b0*/  CALL.REL.NOINC `($__internal_91_$__cuda_sm70_shflsync_bfly_p) ;  /* 0x0000048000007944 */ /* 0x000fea0003c00000 */
[----:B-1----:R-:W-:Y:S01]  /*13c0*/  FADD.FTZ R13, R19, R14 ;  /* 0x0000000e130d7221 */ /* 0x002fe20000010000 */
[----:B0-----:R-:W-:Y:S01]  /*13d0*/  HFMA2.MMA R16, -RZ, RZ, 0, 9.5367431640625e-07 ;  /* 0x00000010ff107435 */ /* 0x001fe200000001ff */
[----:B------:R-:W-:Y:S01]  /*13e0*/  IMAD.MOV.U32 R17, RZ, RZ, 0x1f ;  /* 0x0000001fff117424 */ /* 0x000fe200078e00ff */
[----:B------:R-:W-:Y:S02]  /*13f0*/  MOV R14, 0xffffffff ;  /* 0xffffffff000e7802 */ /* 0x000fe40000000f00 */
[----:B------:R-:W-:Y:S02]  /*1400*/  MOV R19, R13 ;  /* 0x0000000d00137202 */ /* 0x000fe40000000f00 */
[----:B------:R-:W-:Y:S02]  /*1410*/  MOV R8, 0x1430 ;  /* 0x0000143000087802 */ /* 0x000fe40000000f00 */
[----:B------:R-:W-:Y:S05]  /*1420*/  CALL.REL.NOINC `($__internal_91_$__cuda_sm70_shflsync_bfly_p) ;  /* 0x0000041000007944 */ /* 0x000fea0003c00000 */
[----:B0-----:R-:W-:Y:S01]  /*1430*/  HFMA2.MMA R17, -RZ, RZ, 0, 1.847743988037109375e-06 ;  /* 0x0000001fff117435 */ /* 0x001fe200000001ff */
[----:B-1----:R-:W-:Y:S01]  /*1440*/  MOV R18, R14 ;  /* 0x0000000e00127202 */ /* 0x002fe20000000f00 */
[----:B------:R-:W-:Y:S01]  /*1450*/  IMAD.MOV.U32 R16, RZ, RZ, 0x1 ;  /* 0x00000001ff107424 */ /* 0x000fe200078e00ff */
[----:B------:R-:W-:-:S02]  /*1460*/  MOV R19, R11 ;  /* 0x0000000b00137202 */ /* 0x000fc40000000f00 */
[----:B------:R-:W-:Y:S02]  /*1470*/  MOV R14, 0xffffffff ;  /* 0xffffffff000e7802 */ /* 0x000fe40000000f00 */
[----:B------:R-:W-:Y:S02]  /*1480*/  MOV R8, 0x14a0 ;  /* 0x000014a000087802 */ /* 0x000fe40000000f00 */
[----:B------:R-:W-:Y:S05]  /*1490*/  CALL.REL.NOINC `($__internal_91_$__cuda_sm70_shflsync_bfly_p) ;  /* 0x000003a000007944 */ /* 0x000fea0003c00000 */
[----:B0-----:R-:W-:Y:S01]  /*14a0*/  HFMA2.MMA R16, -RZ, RZ, 0, 1.1920928955078125e-07 ;  /* 0x00000002ff107435 */ /* 0x001fe200000001ff */
[----:B-1----:R-:W-:Y:S01]  /*14b0*/  FADD.FTZ R19, R11, R14 ;  /* 0x0000000e0b137221 */ /* 0x002fe20000010000 */
[----:B------:R-:W-:Y:S01]  /*14c0*/  MOV R17, 0x1f ;  /* 0x0000001f00117802 */ /* 0x000fe20000000f00 */
[----:B------:R-:W-:Y:S01]  /*14d0*/  IMAD.MOV.U32 R14, RZ, RZ, -0x1 ;  /* 0xffffffffff0e7424 */ /* 0x000fe200078e00ff */
[----:B------:R-:W-:Y:S02]  /*14e0*/  MOV R8, 0x1500 ;  /* 0x0000150000087802 */ /* 0x000fe40000000f00 */
[----:B------:R-:W-:Y:S05]  /*14f0*/  CALL.REL.NOINC `($__internal_91_$__cuda_sm70_shflsync_bfly_p) ;  /* 0x0000034000007944 */ /* 0x000fea0003c00000 */
[----:B0-----:R-:W-:Y:S01]  /*1500*/  HFMA2.MMA R16, -RZ, RZ, 0, 2.384185791015625e-07 ;  /* 0x00000004ff107435 */ /* 0x001fe200000001ff */
[----:B-1----:R-:W-:Y:S01]  /*1510*/  FADD.FTZ R19, R19, R14 ;  /* 0x0000000e13137221 */ /* 0x002fe20000010000 */
[----:B------:R-:W-:Y:S02]  /*1520*/  MOV R17, 0x1f ;  /* 0x0000001f00117802 */ /* 0x000fe40000000f00 */
[----:B------:R-:W-:-:S02]  /*1530*/  MOV R14, 0xffffffff ;  /* 0xffffffff000e7802 */ /* 0x000fc40000000f00 */
        /* <DEDUP_REMOVED lines=10> */
[----:B------:R-:W-:Y:S02]  /*15e0*/  MOV R17, 0x1f ;  /* 0x0000001f00117802 */ /* 0x000fe40000000f00 */
[----:B------:R-:W-:Y:S01]  /*15f0*/  MOV R14, 0xffffffff ;  /* 0xffffffff000e7802 */ /* 0x000fe20000000f00 */
[----:B------:R-:W-:Y:S01]  /*1600*/  IMAD.MOV.U32 R19, RZ, RZ, R11 ;  /* 0x000000ffff137224 */ /* 0x000fe200078e000b */
[----:B------:R-:W-:-:S02]  /*1610*/  MOV R8, 0x1630 ;  /* 0x0000163000087802 */ /* 0x000fc40000000f00 */
[----:B------:R-:W-:Y:S05]  /*1620*/  CALL.REL.NOINC `($__internal_91_$__cuda_sm70_shflsync_bfly_p) ;  /* 0x0000021000007944 */ /* 0x000fea0003c00000 */
[----:B0-----:R-:W-:Y:S01]  /*1630*/  HFMA2.MMA R16, -RZ, RZ, 0, 5.9604644775390625e-08 ;  /* 0x00000001ff107435 */ /* 0x001fe200000001ff */
[----:B-1----:R-:W-:Y:S01]  /*1640*/  MOV R20, R14 ;  /* 0x0000000e00147202 */ /* 0x002fe20000000f00 */
[----:B------:R-:W-:Y:S01]  /*1650*/  IMAD.MOV.U32 R14, RZ, RZ, -0x1 ;  /* 0xffffffffff0e7424 */ /* 0x000fe200078e00ff */
[----:B------:R-:W-:-:S02]  /*1660*/  MOV R19, R10 ;  /* 0x0000000a00137202 */ /* 0x000fc40000000f00 */
[----:B------:R-:W-:Y:S02]  /*1670*/  MOV R17, 0x1f ;  /* 0x0000001f00117802 */ /* 0x000fe40000000f00 */
[----:B------:R-:W-:Y:S02]  /*1680*/  MOV R8, 0x16a0 ;  /* 0x000016a000087802 */ /* 0x000fe40000000f00 */
[----:B------:R-:W-:Y:S05]  /*1690*/  CALL.REL.NOINC `($__internal_91_$__cuda_sm70_shflsync_bfly_p) ;  /* 0x000001a000007944 */ /* 0x000fea0003c00000 */
[----:B0-----:R-:W-:Y:S01]  /*16a0*/  HFMA2.MMA R16, -RZ, RZ, 0, 1.1920928955078125e-07 ;  /* 0x00000002ff107435 */ /* 0x001fe200000001ff */
[----:B-1----:R-:W-:Y:S01]  /*16b0*/  FADD.FTZ R19, R10, R14 ;  /* 0x0000000e0a137221 */ /* 0x002fe20000010000 */
[----:B------:R-:W-:Y:S02]  /*16c0*/  MOV R17, 0x1f ;  /* 0x0000001f00117802 */ /* 0x000fe40000000f00 */
[----:B------:R-:W-:Y:S02]  /*16d0*/  MOV R14, 0xffffffff ;  /* 0xffffffff000e7802 */ /* 0x000fe40000000f00 */
[----:B------:R-:W-:Y:S02]  /*16e0*/  MOV R8, 0x1700 ;  /* 0x0000170000087802 */ /* 0x000fe40000000f00 */
[----:B------:R-:W-:Y:S05]  /*16f0*/  CALL.REL.NOINC `($__internal_91_$__cuda_sm70_shflsync_bfly_p) ;  /* 0x0000014000007944 */ /* 0x000fea0003c00000 */
[----:B0-----:R-:W-:Y:S01]  /*1700*/  HFMA2.MMA R16, -RZ, RZ, 0, 2.384185791015625e-07 ;  /* 0x00000004ff107435 */ /* 0x001fe200000001ff */
[----:B-1----:R-:W-:Y:S01]  /*1710*/  FADD.FTZ R19, R19, R14 ;  /* 0x0000000e13137221 */ /* 0x002fe20000010000 */
[----:B------:R-:W-:Y:S01]  /*1720*/  MOV R14, 0xffffffff ;  /* 0xffffffff000e7802 */ /* 0x000fe20000000f00 */
[----:B------:R-:W-:Y:S01]  /*1730*/  IMAD.MOV.U32 R17, RZ, RZ, 0x1f ;  /* 0x0000001fff117424 */ /* 0x000fe200078e00ff */
        /* <DEDUP_REMOVED lines=8> */
[----:B0-----:R-:W-:Y:S01]  /*17c0*/  HFMA2.MMA R17, -RZ, RZ, 0, 1.847743988037109375e-06 ;  /* 0x0000001fff117435 */ /* 0x001fe200000001ff */
[----:B-1----:R-:W-:Y:S01]  /*17d0*/  FADD.FTZ R19, R19, R14 ;  /* 0x0000000e13137221 */ /* 0x002fe20000010000 */
[----:B------:R-:W-:Y:S01]  /*17e0*/  MOV R14, 0xffffffff ;  /* 0xffffffff000e7802 */ /* 0x000fe20000000f00 */
[----:B------:R-:W-:Y:S01]  /*17f0*/  IMAD.MOV.U32 R16, RZ, RZ, 0x10 ;  /* 0x00000010ff107424 */ /* 0x000fe200078e00ff */
[----:B------:R-:W-:Y:S02]  /*1800*/  MOV R8, 0x1820 ;  /* 0x0000182000087802 */ /* 0x000fe40000000f00 */
[----:B------:R-:W-:Y:S05]  /*1810*/  CALL.REL.NOINC `($__internal_91_$__cuda_sm70_shflsync_bfly_p) ;  /* 0x0000002000007944 */ /* 0x000fea0003c00000 */
[----:B-1----:R-:W-:Y:S01]  /*1820*/  MOV R8, R14 ;  /* 0x0000000e00087202 */ /* 0x002fe20000000f00 */
[----:B0-----:R-:W-:Y:S05]  /*1830*/  BRA `(.L_x_1436) ;  /* 0xfffff58000007947 */ /* 0x001fea000383ffff */
        .weak           $__internal_91_$__cuda_sm70_shflsync_bfly_p
        .type           $__internal_91_$__cuda_sm70_shflsync_bfly_p,@function
        .size           $__internal_91_$__cuda_sm70_shflsync_bfly_p,(.L_x_2037 - $__internal_91_$__cuda_sm70_shflsync_bfly_p)
$__internal_91_$__cuda_sm70_shflsync_bfly_p:
[----:B------:R-:W-:Y:S01]  /*1840*/  HFMA2.MMA R9, -RZ, RZ, 0, 0 ;  /* 0x00000000ff097435 */ /* 0x000fe200000001ff */
[----:B------:R-:W-:Y:S04]  /*1850*/  WARPSYNC R14 ;  /* 0x0000000e00007348 */ /* 0x000fe80003800000 */
[----:B------:R0:W1:Y:S01]  /*1860*/  SHFL.BFLY PT, R14, R19, R16, R17 ;  /* 0x0c000010130e7389 */ /* 0x00006200000e0011 */
[----:B------:R-:W-:Y:S05]  /*1870*/  RET.REL.NODEC R8 `(_ZN10layer_norm40ln_parallel_residual_bwd_finalize_kernelINS_22Kernel_traits_finalizeILj512Ef6__halffS2_fjLb0ELj1024ELj4ENS_18Kernel_traits_baseILj512EfS2_fS2_fjLj1024EEEEELb0EEEvNS_9BwdParamsE) ;  /* 0xffffe78008007950 */ /* 0x000fea0003c3ffff */
.L_x_1437:
        /* <DEDUP_REMOVED lines=16> */
.L_x_2037:


//--------------------- .text._ZN10layer_norm31ln_parallel_residual_bwd_kernelINS_13Kernel_traitsIf6__halffS2_fjLj512ELj1ELj4ELj1ELj16ENS_18Kernel_traits_baseILj512EfS2_fS2_fjLj128EEEEELb1ELb1ELb0EEEvNS_9BwdParamsE --------------------------
	.section	.text._ZN10layer_norm31ln_parallel_residual_bwd_kernelINS_13Kernel_traitsIf6__halffS2_fjLj512ELj1ELj4ELj1ELj16ENS_18Kernel_traits_baseILj512EfS2_fS2_fjLj128EEEEELb1ELb1ELb0EEEvNS_9BwdParamsE,"ax",@progbits
	.sectioninfo	@"SHI_REGISTERS=148"
	.align	128
        .global         _ZN10layer_norm31ln_parallel_residual_bwd_kernelINS_13Kernel_traitsIf6__halffS2_fjLj512ELj1ELj4ELj1ELj16ENS_18Kernel_traits_baseILj512EfS2_fS2_fjLj128EEEEELb1ELb1ELb0EEEvNS_9BwdParamsE
        .type           _ZN10layer_norm31ln_parallel_residual_bwd_kernelINS_13Kernel_traitsIf6__halffS2_fjLj512ELj1ELj4ELj1ELj16ENS_18Kernel_traits_baseILj512EfS2_fS2_fjLj128EEEEELb1ELb1ELb0EEEvNS_9BwdParamsE,@function
        .size           _ZN10layer_norm31ln_parallel_residual_bwd_kernelINS_13Kernel_traitsIf6__halffS2_fjLj512ELj1ELj4ELj1ELj16ENS_18Kernel_traits_baseILj512EfS2_fS2_fjLj128EEEEELb1ELb1ELb0EEEvNS_9BwdParamsE,(.L_x_2038 - _ZN10layer_norm31ln_parallel_residual_bwd_kernelINS_13Kernel_traitsIf6__halffS2_fjLj512ELj1ELj4ELj1ELj16ENS_18Kernel_traits_baseILj512EfS2_fS2_fjLj128EEEEELb1ELb1ELb0EEEvNS_9BwdParamsE)
        .other          _ZN10layer_norm31ln_parallel_residual_bwd_kernelINS_13Kernel_traitsIf6__halffS2_fjLj512ELj1ELj4ELj1ELj16ENS_18Kernel_traits_baseILj512EfS2_fS2_fjLj128EEEEELb1ELb1ELb0EEEvNS_9BwdParamsE,@"STO_CUDA_ENTRY STV_DEFAULT"
_ZN10layer_norm31ln_parallel_residual_bwd_kernelINS_13Kernel_traitsIf6__halffS2_fjLj512ELj1ELj4ELj1ELj16ENS_18Kernel_traits_baseILj512EfS2_fS2_fjLj128EEEEELb1ELb1ELb0EEEvNS_9BwdParamsE:
.text._ZN10layer_norm31ln_parallel_residual_bwd_kernelINS_13Kernel_traitsIf6__halffS2_fjLj512ELj1ELj4ELj1ELj16ENS_18Kernel_traits_baseILj512EfS2_fS2_fjLj128EEEEELb1ELb1ELb0EEEvNS_9BwdParamsE:
        /* <DEDUP_REMOVED lines=44> */
.L_x_1450:
        /* <DEDUP_REMOVED lines=16> */
[----:B-1----:R-:W-:Y:S01]  /*03c0*/  LEA R94, P0, R0, c[0x0][0x188], 0x5 ;  /* 0x00006200005e7a11 */ /* 0x002fe200078028ff */
[----:B------:R-:W-:-:S03]  /*03d0*/  IMAD.MOV.U32 R89, RZ, RZ, 0x10 ;  /* 0x00000010ff597424 */ /* 0x000fc600078e00ff */
[C---:B------:R-:W-:Y:S01]  /*03e0*/  LEA.HI.X R95, R0.reuse, c[0x0][0x18c], RZ, 0x5, P0 ;  /* 0x00006300005f7a11 */ /* 0x040fe200000f2cff */
[----:B------:R-:W-:-:S04]  /*03f0*/  IMAD.WIDE.U32 R88, R0, R89, c[0x0][0x208] ;  /* 0x0000820000587625 */ /* 0x000fc800078e0059 */
[----:B------:R0:W2:Y:S04]  /*0400*/  LDG.E.128 R84, [R94.64] ;  /* 0x000000045e547981 */ /* 0x0000a8000c1e1d00 */
[----:B------:R-:W3:Y:S04]  /*0410*/  LDG.E.128 R88, [R88.64] ;  /* 0x0000000458587981 */ /* 0x000ee8000c1e1d00 */
[----:B------:R0:W4:Y:S01]  /*0420*/  LDG.E.128 R80, [R94.64+0x10] ;  /* 0x000010045e507981 */ /* 0x000122000c1e1d00 */
[----:B------:R-:W-:Y:S02]  /*0430*/  ISETP.NE.U32.AND P0, PT, RZ, c[0x0][0x250], PT ;  /* 0x00009400ff007a0c */ /* 0x000fe40003f05070 */
[----:B------:R-:W-:-:S02]  /*0440*/  ISETP.NE.U32.AND P1, PT, RZ, c[0x0][0x218], PT ;  /* 0x00008600ff007a0c */ /* 0x000fc40003f25070 */
[----:B------:R-:W-:Y:S02]  /*0450*/  ISETP.NE.AND.EX P0, PT, RZ, c[0x0][0x254], PT, P0 ;  /* 0x00009500ff007a0c */ /* 0x000fe40003f05300 */
[----:B------:R-:W-:Y:S02]  /*0460*/  ISETP.NE.AND.EX P1, PT, RZ, c[0x0][0x21c], PT, P1 ;  /* 0x00008700ff007a0c */ /* 0x000fe40003f25310 */
[C---:B------:R-:W-:Y:S02]  /*0470*/  SHF.L.U32 R106, R0.reuse, 0x3, RZ ;  /* 0x00000003006a7819 */ /* 0x040fe400000006ff */
[----:B------:R-:W-:-:S07]  /*0480*/  SHF.L.U64.HI R101, R0, 0x3, RZ ;  /* 0x0000000300657819 */ /* 0x000fce00000102ff */
        /* <DEDUP_REMOVED lines=12> */
[----:B---3--:R-:W-:-:S02]  /*0550*/  HADD2.F32 R85, -RZ, R88.H0_H0 ;  /* 0x20000058ff557230 */ /* 0x008fc40000004100 */
[----:B------:R-:W-:Y:S01]  /*0560*/  HADD2.F32 R88, -RZ, R88.H1_H1 ;  /* 0x30000058ff587230 */ /* 0x000fe20000004100 */
[----:B-----5:R-:W-:Y:S02]  /*0570*/  FMUL.FTZ R101, R100, R101 ;  /* 0x0000006564657220 */ /* 0x020fe40000410000 */
[----:B-1----:R-:W-:Y:S01]  /*0580*/  FMUL.FTZ R104, R56, R85 ;  /* 0x0000005538687220 */ /* 0x002fe20000410000 */
[----:B------:R-:W-:Y:S01]  /*0590*/  HADD2.F32 R84, -RZ, R89.H1_H1 ;  /* 0x30000059ff547230 */ /* 0x000fe20000004100 */
[C---:B------:R-:W-:Y:S01]  /*05a0*/  FADD.FTZ R113, -R133.reuse, R86 ;  /* 0x0000005685717221 */ /* 0x040fe20000010100 */
[----:B------:R-:W-:Y:S01]  /*05b0*/  HADD2.F32 R137, -RZ, R91.H0_H0 ;  /* 0x2000005bff897230 */ /* 0x000fe20000004100 */
[C---:B------:R-:W-:Y:S01]  /*05c0*/  FADD.FTZ R115, -R133.reuse, R87 ;  /* 0x0000005785737221 */ /* 0x040fe20000010100 */
[----:B------:R-:W-:Y:S01]  /*05d0*/  HADD2.F32 R87, -RZ, R89.H0_H0 ;  /* 0x20000059ff577230 */ /* 0x000fe20000004100 */
[C---:B----4-:R-:W-:Y:S01]  /*05e0*/  FADD.FTZ R89, -R133.reuse, R80 ;  /* 0x0000005085597221 */ /* 0x050fe20000010100 */
[----:B------:R-:W-:Y:S01]  /*05f0*/  HADD2.F32 R86, -RZ, R91.H1_H1 ;  /* 0x3000005bff567230 */ /* 0x000fe20000004100 */
        /* <DEDUP_REMOVED lines=10> */
[----:B------:R-:W-:Y:S01]  /*06a0*/  HADD2.F32 R117, -RZ, R90.H0_H0 ;  /* 0x2000005aff757230 */ /* 0x000fe20000004100 */
[----:B------:R-:W-:Y:S02]  /*06b0*/  FMUL.FTZ R106, R100, R115 ;  /* 0x00000073646a7220 */ /* 0x000fe40000410000 */
[----:B------:R-:W-:Y:S02]  /*06c0*/  FMUL.FTZ R109, R59, R84 ;  /* 0x000000543b6d7220 */ /* 0x000fe40000410000 */
[----:B------:R-:W-:-:S02]  /*06d0*/  FADD.FTZ R80, R83, R108 ;  /* 0x0000006c53507221 */ /* 0x000fc40000010000 */
[----:B------:R-:W-:Y:S01]  /*06e0*/  FFMA.FTZ R81, R105, R108, R81 ;  /* 0x0000006c69517223 */ /* 0x000fe20000010051 */
[----:B------:R-:W-:Y:S01]  /*06f0*/  HADD2.F32 R90, -RZ, R90.H1_H1 ;  /* 0x3000005aff5a7230 */ /* 0x000fe20000004100 */
        /* <DEDUP_REMOVED lines=36> */
.L_x_1441:
[----:B-1----:R-:W-:Y:S05]  /*0940*/  BSYNC B1 ;  /* 0x0000000000017941 */ /* 0x002fea0003800000 */
.L_x_1440:
[----:B------:R-:W-:Y:S01]  /*0950*/  BSSY B1, `(.L_x_1442) ;  /* 0x0000059000017945 */ /* 0x000fe20003800000 */
[----:B------:R-:W-:Y:S05]  /*0960*/  @!P4 BRA `(.L_x_1443) ;  /* 0x000005700000c947 */ /* 0x000fea0003800000 */
[----:B------:R-:W-:Y:S01]  /*0970*/  HFMA2.MMA R80, -RZ, RZ, 0, 9.5367431640625e-07 ;  /* 0x00000010ff507435 */ /* 0x000fe200000001ff */
[----:B------:R-:W-:-:S04]  /*0980*/  LEA R2, P0, R137, c[0x0][0x188], 0x5 ;  /* 0x0000620089027a11 */ /* 0x000fc800078028ff */
[----:B------:R-:W-:-:S05]  /*0990*/  LEA.HI.X R3, R137, c[0x0][0x18c], RZ, 0x5, P0 ;  /* 0x0000630089037a11 */ /* 0x000fca00000f2cff */
[C---:B------:R-:W-:Y:S01]  /*09a0*/  IMAD.WIDE.U32 R80, R137.reuse, R80, c[0x0][0x208] ;  /* 0x0000820089507625 */ /* 0x040fe200078e0050 */
[----:B------:R0:W2:Y:S04]  /*09b0*/  LDG.E.128 R84, [R2.64] ;  /* 0x0000000402547981 */ /* 0x0000a8000c1e1d00 */
[----:B------:R0:W3:Y:S04]  /*09c0*/  LDG.E.128 R88, [R2.64+0x10] ;  /* 0x0000100402587981 */ /* 0x0000e8000c1e1d00 */
[----:B------:R-:W4:Y:S01]  /*09d0*/  LDG.E.128 R80, [R80.64] ;  /* 0x0000000450507981 */ /* 0x000f22000c1e1d00 */
[----:B------:R-:W-:Y:S01]  /*09e0*/  ISETP.NE.U32.AND P0, PT, RZ, c[0x0][0x218], PT ;  /* 0x00008600ff007a0c */ /* 0x000fe20003f05070 */
[----:B------:R-:W-:Y:S01]  /*09f0*/  IMAD.SHL.U32 R103, R137, 0x8, RZ ;  /* 0x0000000889677824 */ /* 0x000fe200078e00ff */
[----:B------:R-:W-:-:S02]  /*0a00*/  SHF.R.U32.HI R122, RZ, 0x1d, R137 ;  /* 0x0000001dff7a7819 */ /* 0x000fc40000011689 */
[----:B------:R-:W-:Y:S02]  /*0a10*/  ISETP.NE.AND.EX P0, PT, RZ, c[0x0][0x21c], PT, P0 ;  /* 0x00008700ff007a0c */ /* 0x000fe40003f05300 */
[----:B------:R-:W-:-:S04]  /*0a20*/  ISETP.NE.U32.AND P1, PT, RZ, c[0x0][0x250], PT ;  /* 0x00009400ff007a0c */ /* 0x000fc80003f25070 */
[----:B------:R-:W-:-:S07]  /*0a30*/  ISETP.NE.AND.EX P1, PT, RZ, c[0x0][0x254], PT, P1 ;  /* 0x00009500ff007a0c */ /* 0x000fce0003f25310 */
        /* <DEDUP_REMOVED lines=10> */
[----:B--2---:R-:W-:-:S02]  /*0ae0*/  FADD.FTZ R123, -R133, R85 ;  /* 0x00000055857b7221 */ /* 0x004fc40000010100 */
[C---:B------:R-:W-:Y:S02]  /*0af0*/  FADD.FTZ R103, -R133.reuse, R84 ;  /* 0x0000005485677221 */ /* 0x040fe40000010100 */
[C---:B------:R-:W-:Y:S01]  /*0b00*/  FADD.FTZ R125, -R133.reuse, R86 ;  /* 0x00000056857d7221 */ /* 0x040fe20000010100 */
[--C-:B----4-:R-:W-:Y:S01]  /*0b10*/  HADD2.F32 R85, -RZ, R80.reuse.H0_H0 ;  /* 0x20000050ff557230 */ /* 0x110fe20000004100 */
[C---:B---3--:R-:W-:Y:S01]  /*0b20*/  FADD.FTZ R129, -R133.reuse, R88 ;  /* 0x0000005885817221 */ /* 0x048fe20000010100 */
[----:B------:R-:W-:Y:S01]  /*0b30*/  HADD2.F32 R80, -RZ, R80.H1_H1 ;  /* 0x30000050ff507230 */ /* 0x000fe20000004100 */
[C---:B0----5:R-:W-:Y:S01]  /*0b40*/  FMUL.FTZ R118, R100.reuse, R123 ;  /* 0x0000007b64767220 */ /* 0x061fe20000410000 */
[--C-:B------:R-:W-:Y:S01]  /*0b50*/  HADD2.F32 R84, -RZ, R81.reuse.H1_H1 ;  /* 0x30000051ff547230 */ /* 0x100fe20000004100 */
[----:B------:R-:W-:Y:S01]  /*0b60*/  FADD.FTZ R127, -R133, R87 ;  /* 0x00000057857f7221 */ /* 0x000fe20000010100 */
[----:B------:R-:W-:Y:S01]  /*0b70*/  HADD2.F32 R87, -RZ, R81.H0_H0 ;  /* 0x20000051ff577230 */ /* 0x000fe20000004100 */
[----:B------:R-:W-:-:S02]  /*0b80*/  FMUL.FTZ R103, R100, R103 ;  /* 0x0000006764677220 */ /* 0x000fc40000410000 */
[----:B-1----:R-:W-:Y:S01]  /*0b90*/  FMUL.FTZ R120, R48, R85 ;  /* 0x0000005530787220 */ /* 0x002fe20000410000 */
[----:B------:R-:W-:Y:S01]  /*0ba0*/  HADD2.F32 R81, -RZ, R82.H0_H0 ;  /* 0x20000052ff517230 */ /* 0x000fe20000004100 */
        /* <DEDUP_REMOVED lines=17> */
[----:B------:R-:W-:Y:S01]  /*0cc0*/  HADD2.F32 R82, -RZ, R82.H1_H1 ;  /* 0x30000052ff527230 */ /* 0x000fe20000004100 */
[----:B------:R-:W-:-:S02]  /*0cd0*/  FADD.FTZ R89, -R133, R89 ;  /* 0x0000005985597221 */ /* 0x000fc40000010100 */
[----:B------:R-:W-:Y:S02]  /*0ce0*/  FADD.FTZ R81, R80, R123 ;  /* 0x0000007b50517221 */ /* 0x000fe40000010000 */
[----:B------:R-:W-:Y:S02]  /*0cf0*/  FFMA.FTZ R134, R122, R123, R134 ;  /* 0x0000007b7a867223 */ /* 0x000fe40000010086 */
[C---:B------:R-:W-:Y:S02]  /*0d00*/  FADD.FTZ R131, -R133.reuse, R90 ;  /* 0x0000005a85837221 */ /* 0x040fe40000010100 */
[----:B------:R-:W-:Y:S01]  /*0d10*/  FADD.FTZ R133, -R133, R91 ;  /* 0x0000005b85857221 */ /* 0x000fe20000010100 */
[----:B------:R-:W-:Y:S01]  /*0d20*/  HADD2.F32 R91, -RZ, R83.H0_H0 ;  /* 0x20000053ff5b7230 */ /* 0x000fe20000004100 */
[----:B------:R-:W-:Y:S02]  /*0d30*/  FMUL.FTZ R128, R100, R89 ;  /* 0x0000005964807220 */ /* 0x000fe40000410000 */
[----:B------:R-:W-:-:S02]  /*0d40*/  FMUL.FTZ R127, R45, R82 ;  /* 0x000000522d7f7220 */ /* 0x000fc40000410000 */
[----:B------:R-:W-:Y:S02]  /*0d50*/  FADD.FTZ R80, R81, R126 ;  /* 0x0000007e51507221 */ /* 0x000fe40000010000 */
[----:B------:R-:W-:Y:S01]  /*0d60*/  FFMA.FTZ R134, R125, R126, R134 ;  /* 0x0000007e7d867223 */ /* 0x000fe20000010086 */
[----:B------:R-:W-:Y:S01]  /*0d70*/  HADD2.F32 R86, -RZ, R83.H1_H1 ;  /* 0x30000053ff567230 */ /* 0x000fe20000004100 */
        /* <DEDUP_REMOVED lines=22> */
.L_x_1443:
[----:B------:R-:W-:Y:S05]  /*0ee0*/  BSYNC B1 ;  /* 0x0000000000017941 */ /* 0x000fea0003800000 */
.L_x_1442:
[----:B------:R-:W-:Y:S05]  /*0ef0*/  BRA.DIV ~URZ, `(.L_x_1444) ;  /* 0x000019927f007947 */ /* 0x000fea000b800000 */
[----:B------:R0:W1:Y:S02]  /*0f00*/  SHFL.BFLY PT, R82, R135, 0x1, 0x1f ;  /* 0x0c201f0087527f89 */ /* 0x00006400000e0000 */
.L_x_1451:
        /* <DEDUP_REMOVED lines=18> */
.L_x_1452:
        /* <DEDUP_REMOVED lines=35> */
[----:B------:R-:W-:Y:S01]  /*1260*/  FADD.FTZ R85, R113, -R80 ;  /* 0x8000005071557221 */ /* 0x000fe20000010000 */
[----:B------:R-:W-:Y:S01]  /*1270*/  @P0 MOV R80, R96 ;  /* 0x0000006000500202 */ /* 0x000fe20000000f00 */
[----:B------:R-:W-:-:S02]  /*1280*/  @P1 FADD.FTZ R82, R9, R82 ;  /* 0x0000005209521221 */ /* 0x000fc40000010000 */
[----:B------:R-:W-:Y:S02]  /*1290*/  FMUL.FTZ R137, R83, c[0x0][0x1e8] ;  /* 0x00007a0053897a20 */ /* 0x000fe40000410000 */
[----:B------:R-:W-:Y:S02]  /*12a0*/  @P1 FADD.FTZ R87, R4, R87 ;  /* 0x0000005704571221 */ /* 0x000fe40000010000 */
[----:B------:R-:W-:Y:S01]  /*12b0*/  FMUL.FTZ R86, R100, R85 ;  /* 0x0000005564567220 */ /* 0x000fe20000410000 */
[----:B------:R-:W-:Y:S01]  /*12c0*/  FSEL R140, R137, RZ, P6 ;  /* 0x000000ff898c7208 */ /* 0x000fe20003000000 */
[----:B------:R-:W-:Y:S01]  /*12d0*/  FMUL.FTZ R91, R82, c[0x0][0x1e8] ;  /* 0x00007a00525b7a20 */ /* 0x000fe20000410000 */
[----:B------:R-:W-:Y:S01]  /*12e0*/  LOP3.LUT P6, RZ, R95, 0xff, RZ, 0xc0, !PT ;  /* 0x000000ff5fff7812 */ /* 0x000fe200078cc0ff */
[----:B------:R-:W-:Y:S02]  /*12f0*/  @P1 FADD.FTZ R84, R11, R84 ;  /* 0x000000540b541221 */ /* 0x000fe40000010000 */
        /* <DEDUP_REMOVED lines=8> */
[----:B------:R-:W-:-:S02]  /*1380*/  FFMA.FTZ R139, R117, R90, R139 ;  /* 0x0000005a758b7223 */ /* 0x000fc4000001008b */
[----:B------:R-:W-:Y:S01]  /*1390*/  FADD.FTZ R85, R114, -R85 ;  /* 0x8000005572557221 */ /* 0x000fe20000010000 */
[----:B------:R-:W-:Y:S01]  /*13a0*/  FSEL R143, R134, RZ, P2 ;  /* 0x000000ff868f7208 */ /* 0x000fe20001000000 */
[----:B------:R-:W-:Y:S01]  /*13b0*/  FMUL.FTZ R89, R86, c[0x0][0x1e8] ;  /* 0x00007a0056597a20 */ /* 0x000fe20000410000 */
[----:B------:R-:W-:Y:S01]  /*13c0*/  ISETP.NE.U32.AND P2, PT, RZ, c[0x0][0x258], PT ;  /* 0x00009600ff007a0c */ /* 0x000fe20003f45070 */
[----:B------:R-:W-:Y:S02]  /*13d0*/  FADD.FTZ R139, R116, -R139 ;  /* 0x8000008b748b7221 */ /* 0x000fe40000010000 */
        /* <DEDUP_REMOVED lines=12> */
[----:B------:R-:W-:Y:S01]  /*14a0*/  SEL R72, R87, R72, P2 ;  /* 0x0000004857487207 */ /* 0x000fe20001000000 */
[----:B------:R-:W-:Y:S01]  /*14b0*/  HFMA2.MMA R87, -RZ, RZ, 0, 9.5367431640625e-07 ;  /* 0x00000010ff577435 */ /* 0x000fe200000001ff */
[----:B------:R-:W-:-:S02]  /*14c0*/  FSEL R83, R139, RZ, P1 ;  /* 0x000000ff8b537208 */ /* 0x000fc40000800000 */
[----:B------:R-:W-:Y:S02]  /*14d0*/  LOP3.LUT P1, RZ, R95, 0xff000000, RZ, 0xc0, !PT ;  /* 0xff0000005fff7812 */ /* 0x000fe4000782c0ff */
[----:B------:R-:W-:Y:S02]  /*14e0*/  @P0 LOP3.LUT P6, RZ, R96, 0xff0000, RZ, 0xc0, !PT ;  /* 0x00ff000060ff0812 */ /* 0x000fe400078cc0ff */
[----:B------:R-:W-:Y:S02]  /*14f0*/  SEL R71, R84, R71, P2 ;  /* 0x0000004754477207 */ /* 0x000fe40001000000 */
[----:B------:R-:W-:Y:S01]  /*1500*/  SEL R74, R85, R74, P2 ;  /* 0x0000004a554a7207 */ /* 0x000fe20001000000 */
[----:B------:R-:W-:Y:S01]  /*1510*/  @P2 IMAD.MOV.U32 R85, RZ, RZ, 0x20 ;  /* 0x00000020ff552424 */ /* 0x000fe200078e00ff */
[----:B------:R-:W-:Y:S02]  /*1520*/  FSEL R84, R144, RZ, P1 ;  /* 0x000000ff90547208 */ /* 0x000fe40000800000 */
[----:B------:R-:W-:-:S02]  /*1530*/  @P0 LOP3.LUT P1, RZ, R96, 0xff00, RZ, 0xc0, !PT ;  /* 0x0000ff0060ff0812 */ /* 0x000fc4000782c0ff */
[----:B------:R-:W-:Y:S02]  /*1540*/  @P0 FSEL R137, R137, RZ, P6 ;  /* 0x000000ff89890208 */ /* 0x000fe40003000000 */
[----:B------:R-:W-:Y:S02]  /*1550*/  @P0 LOP3.LUT P6, RZ, R96, 0xff000000, RZ, 0xc0, !PT ;  /* 0xff00000060ff0812 */ /* 0x000fe400078cc0ff */
[----:B------:R-:W-:Y:S01]  /*1560*/  F2FP.PACK_AB R83, R84, R83 ;  /* 0x000000535453723e */ /* 0x000fe200000000ff */
[----:B------:R-:W-:Y:S01]  /*1570*/  @P2 IMAD.WIDE.U32 R84, R0, R85, c[0x0][0x258] ;  /* 0x0000960000542625 */ /* 0x000fe200078e0055 */
[----:B------:R-:W-:Y:S02]  /*1580*/  SEL R68, R81, R68, P2 ;  /* 0x0000004451447207 */ /* 0x000fe40001000000 */
[----:B------:R-:W-:Y:S02]  /*1590*/  SEL R69, R82, R69, P2 ;  /* 0x0000004552457207 */ /* 0x000fe40001000000 */
[----:B------:R-:W-:Y:S01]  /*15a0*/  SEL R73, R86, R73, P2 ;  /* 0x0000004956497207 */ /* 0x000fe20001000000 */
[----:B------:R-:W-:Y:S01]  /*15b0*/  IMAD.WIDE.U32 R86, R0, R87, c[0x0][0x248] ;  /* 0x0000920000567625 */ /* 0x000fe200078e0057 */
[----:B------:R-:W-:Y:S01]  /*15c0*/  SEL R75, R80, R75, P2 ;  /* 0x0000004b504b7207 */ /* 0x000fe20001000000 */
[----:B------:R-:W-:Y:S01]  /*15d0*/  @P2 STG.E.128 [R84.64], R68 ;  /* 0x0000004454002986 */ /* 0x000fe2000c101d04 */
[----:B------:R-:W-:-:S02]  /*15e0*/  F2FP.PACK_AB R82, R145, R142 ;  /* 0x0000008e9152723e */ /* 0x000fc400000000ff */
[----:B------:R-:W-:Y:S01]  /*15f0*/  F2FP.PACK_AB R81, R143, R140 ;  /* 0x0000008c8f51723e */ /* 0x000fe200000000ff */
[----:B------:R-:W-:Y:S01]  /*1600*/  @P2 STG.E.128 [R84.64+0x10], R72 ;  /* 0x0000104854002986 */ /* 0x000fe2000c101d04 */
[----:B------:R-:W-:Y:S02]  /*1610*/  F2FP.PACK_AB R80, R141, R138 ;  /* 0x0000008a8d50723e */ /* 0x000fe400000000ff */
[----:B------:R-:W-:Y:S02]  /*1620*/  @P0 FSEL R91, R91, RZ, P1 ;  /* 0x000000ff5b5b0208 */ /* 0x000fe40000800000 */
[C---:B------:R-:W-:Y:S01]  /*1630*/  @P0 LOP3.LUT P1, RZ, R97.reuse, 0xff, RZ, 0xc0, !PT ;  /* 0x000000ff61ff0812 */ /* 0x040fe2000782c0ff */
[----:B------:R0:W-:Y:S01]  /*1640*/  STG.E.128 [R86.64], R80 ;  /* 0x0000005056007986 */ /* 0x0001e2000c101d04 */
[----:B------:R-:W-:Y:S02]  /*1650*/  @P0 FSEL R134, R134, RZ, P6 ;  /* 0x000000ff86860208 */ /* 0x000fe40003000000 */
[----:B------:R-:W-:-:S02]  /*1660*/  @P0 LOP3.LUT P6, RZ, R97, 0xff0000, RZ, 0xc0, !PT ;  /* 0x00ff000061ff0812 */ /* 0x000fc400078cc0ff */
[----:B------:R-:W-:Y:S02]  /*1670*/  @P0 FSEL R135, R135, RZ, P1 ;  /* 0x000000ff87870208 */ /* 0x000fe40000800000 */
[C---:B------:R-:W-:Y:S02]  /*1680*/  @P0 LOP3.LUT P2, RZ, R97.reuse, 0xff00, RZ, 0xc0, !PT ;  /* 0x0000ff0061ff0812 */ /* 0x040fe4000784c0ff */
[----:B------:R-:W-:Y:S02]  /*1690*/  @P0 LOP3.LUT P1, RZ, R97, 0xff000000, RZ, 0xc0, !PT ;  /* 0xff00000061ff0812 */ /* 0x000fe4000782c0ff */
[----:B------:R-:W-:Y:S02]  /*16a0*/  @P0 F2FP.PACK_AB R133, RZ, R133 ;  /* 0x00000085ff85023e */ /* 0x000fe400000000ff */
[----:B------:R-:W-:Y:S02]  /*16b0*/  @P0 F2FP.PACK_AB R137, RZ, R137 ;  /* 0x00000089ff89023e */ /* 0x000fe400000000ff */
[----:B------:R-:W-:-:S02]  /*16c0*/  @P0 FSEL R89, R89, RZ, P2 ;  /* 0x000000ff59590208 */ /* 0x000fc40001000000 */
[----:B------:R-:W-:Y:S02]  /*16d0*/  @P0 F2FP.PACK_AB R135, RZ, R135 ;  /* 0x00000087ff87023e */ /* 0x000fe400000000ff */
[----:B0-----:R-:W-:Y:S02]  /*16e0*/  @P0 FSEL R80, R139, RZ, P6 ;  /* 0x000000ff8b500208 */ /* 0x001fe40003000000 */
[----:B------:R-:W-:Y:S02]  /*16f0*/  @P0 FSEL R82, R144, RZ, P1 ;  /* 0x000000ff90520208 */ /* 0x000fe40000800000 */
        /* <DEDUP_REMOVED lines=17> */
.L_x_1447:
[----:B------:R-:W-:Y:S05]  /*1810*/  BSYNC B1 ;  /* 0x0000000000017941 */ /* 0x000fea0003800000 */
.L_x_1446:
        /* <DEDUP_REMOVED lines=60> */
[----:B------:R-:W-:Y:S01]  /*1be0*/  F2FP.PACK_AB R82, R82, R85 ;  /* 0x000000555252723e */ /* 0x000fe200000000ff */
[----:B------:R-:W-:Y:S01]  /*1bf0*/  FMUL.FTZ R90, R80, c[0x0][0x1e8] ;  /* 0x00007a00505a7a20 */ /* 0x000fe20000410000 */
[----:B------:R-:W-:Y:S02]  /*1c00*/  FSEL R84, R134, RZ, P5 ;  /* 0x000000ff86547208 */ /* 0x000fe40002800000 */
[----:B------:R-:W-:Y:S02]  /*1c10*/  @P0 MOV R85, 0x20 ;  /* 0x0000002000550802 */ /* 0x000fe40000000f00 */
[----:B------:R-:W-:Y:S02]  /*1c20*/  SEL R68, R81, R68, P0 ;  /* 0x0000004451447207 */ /* 0x000fe40000000000 */
        /* <DEDUP_REMOVED lines=56> */
.L_x_1449:
[----:B------:R-:W-:Y:S05]  /*1fb0*/  BSYNC B1 ;  /* 0x0000000000017941 */ /* 0x000fea0003800000 */
.L_x_1448:
[----:B0-----:R-:W-:-:S05]  /*1fc0*/  IMAD.MOV.U32 R81, RZ, RZ, c[0x0][0x160] ;  /* 0x00005800ff517624 */ /* 0x001fca00078e00ff */
[----:B------:R-:W-:-:S04]  /*1fd0*/  LEA R98, R81, R98, 0x2 ;  /* 0x0000006251627211 */ /* 0x000fc800078e10ff */
[----:B------:R-:W-:-:S13]  /*1fe0*/  ISETP.GE.AND P0, PT, R98, c[0x0][0x164], PT ;  /* 0x0000590062007a0c */ /* 0x000fda0003f06270 */
[----:B-----5:R-:W-:Y:S01]  /*1ff0*/  @P0 CALL.REL.NOINC `(.L_x_1439) ;  /* 0x0000001000000944 */ /* 0x020fe20003c00000 */
[----:B------:R-:W-:Y:S05]  /*2000*/  BRA `(.L_x_1450) ;  /* 0xffffe2b000007947 */ /* 0x000fea000383ffff */
.L_x_1439:
[----:B0-----:R-:W-:Y:S05]  /*2010*/  BSYNC B0 ;  /* 0x0000000000007941 */ /* 0x001fea0003800000 */
.L_x_1438:
        /* <DEDUP_REMOVED lines=98> */
[----:B------:R-:W-:Y:S01]  /*2640*/  FADD.FTZ R0, RZ, R0 ;  /* 0x00000000ff007221 */ /* 0x000fe20000010000 */
[----:B------:R-:W-:Y:S01]  /*2650*/  @P2 IADD3 R12, P5, R12, 0x200, RZ ;  /* 0x000002000c0c2810 */ /* 0x000fe20007fbe0ff */
[----:B------:R-:W-:-:S03]  /*2660*/  FADD.FTZ R19, R19, R22 ;  /* 0x0000001613137221 */ /* 0x000fc60000010000 */
        /* <DEDUP_REMOVED lines=16> */
[----:B------:R-:W-:Y:S01]  /*2770*/  @P2 STG.E [R6.64], R19 ;  /* 0x0000001306002986 */ /* 0x000fe2000c101904 */
[----:B------:R-:W-:Y:S01]  /*2780*/  @P1 IADD3 R12, P4, R12, 0x200, RZ ;  /* 0x000002000c0c1810 */ /* 0x000fe20007f9e0ff */
[----:B---3--:R-:W-:Y:S01]  /*2790*/  FADD.FTZ R0, R0, R29 ;  /* 0x0000001d00007221 */ /* 0x008fe20000010000 */
[----:B------:R-:W-:Y:S01]  /*27a0*/  @P1 MOV R5, R21 ;  /* 0x0000001500051202 */ /* 0x000fe20000000f00 */
[----:B------:R-:W-:Y:S01]  /*27b0*/  @P2 STG.E [R8.64], R11 ;  /* 0x0000000b08002986 */ /* 0x000fe2000c101904 */
[----:B------:R-:W-:Y:S01]  /*27c0*/  @P1 IADD3.X R35, RZ, R35, RZ, P3, !PT ;  /* 0x00000023ff231210 */ /* 0x000fe20001ffe4ff */
[----:B------:R-:W-:-:S02]  /*27d0*/  @P1 IMAD.X R21, RZ, RZ, R21, P4 ;  /* 0x000000ffff151224 */ /* 0x000fc400020e0615 */
[----:B------:R0:W-:Y:S01]  /*27e0*/  @P1 STG.E [R2.64], R33 ;  /* 0x0000002102001986 */ /* 0x0001e2000c101904 */
[----:B----4-:R-:W-:-:S03]  /*27f0*/  FADD.FTZ R99, R0, R99 ;  /* 0x0000006300637221 */ /* 0x010fc60000010000 */
        /* <DEDUP_REMOVED lines=9> */
.L_x_1444:
[----:B------:R-:W-:Y:S01]  /*2890*/  HFMA2.MMA R88, -RZ, RZ, 0, 5.9604644775390625e-08 ;  /* 0x00000001ff587435 */ /* 0x000fe200000001ff */
[----:B------:R-:W-:Y:S01]  /*28a0*/  MOV R83, R135 ;  /* 0x0000008700537202 */ /* 0x000fe20000000f00 */
[----:B------:R-:W-:Y:S01]  /*28b0*/  IMAD.MOV.U32 R90, RZ, RZ, -0x1 ;  /* 0xffffffffff5a7424 */ /* 0x000fe200078e00ff */
[----:B------:R-:W-:-:S02]  /*28c0*/  MOV R85, 0x1f ;  /* 0x0000001f00557802 */ /* 0x000fc40000000f00 */
[----:B------:R-:W-:Y:S02]  /*28d0*/  MOV R80, 0x28f0 ;  /* 0x000028f000507802 */ /* 0x000fe40000000f00 */
[----:B-----5:R-:W-:Y:S05]  /*28e0*/  CALL.REL.NOINC `($__internal_92_$__cuda_sm70_shflsync_bfly_p) ;  /* 0x0000046000007944 */ /* 0x020fea0003c00000 */
[----:B-1----:R-:W-:Y:S01]  /*28f0*/  MOV R82, R83 ;  /* 0x0000005300527202 */ /* 0x002fe20000000f00 */
[----:B0-----:R-:W-:Y:S05]  /*2900*/  BRA `(.L_x_1451) ;  /* 0xffffe60000007947 */ /* 0x001fea000383ffff */
.L_x_1445:
[----:B------:R-:W-:Y:S01]  /*2910*/  HFMA2.MMA R88, -RZ, RZ, 0, 5.9604644775390625e-08 ;  /* 0x00000001ff587435 */ /* 0x000fe200000001ff */
[----:B------:R-:W-:Y:S01]  /*2920*/  MOV R83, R134 ;  /* 0x0000008600537202 */ /* 0x000fe20000000f00 */
[----:B------:R-:W-:Y:S01]  /*2930*/  IMAD.MOV.U32 R85, RZ, RZ, 0x1f ;  /* 0x0000001fff557424 */ /* 0x000fe200078e00ff */
[----:B------:R-:W-:Y:S02]  /*2940*/  MOV R90, 0xffffffff ;  /* 0xffffffff005a7802 */ /* 0x000fe40000000f00 */
[----:B------:R-:W-:Y:S02]  /*2950*/  MOV R80, 0x2970 ;  /* 0x0000297000507802 */ /* 0x000fe40000000f00 */
[----:B01---5:R-:W-:Y:S05]  /*2960*/  CALL.REL.NOINC `($__internal_92_$__cuda_sm70_shflsync_bfly_p) ;  /* 0x000003e000007944 */ /* 0x023fea0003c00000 */
[----:B------:R-:W-:Y:S01]  /*2970*/  FADD.FTZ R135, R82, R135 ;  /* 0x0000008752877221 */ /* 0x000fe20000010000 */
[----:B0-----:R-:W-:Y:S01]  /*2980*/  HFMA2.MMA R88, -RZ, RZ, 0, 1.1920928955078125e-07 ;  /* 0x00000002ff587435 */ /* 0x001fe200000001ff */
[----:B-1----:R-:W-:Y:S01]  /*2990*/  FADD.FTZ R134, R134, R83 ;  /* 0x0000005386867221 */ /* 0x002fe20000010000 */
[----:B------:R-:W-:Y:S01]  /*29a0*/  MOV R85, 0x1f ;  /* 0x0000001f00557802 */ /* 0x000fe20000000f00 */
[----:B------:R-:W-:Y:S01]  /*29b0*/  IMAD.MOV.U32 R90, RZ, RZ, -0x1 ;  /* 0xffffffffff5a7424 */ /* 0x000fe200078e00ff */
[----:B------:R-:W-:-:S02]  /*29c0*/  MOV R83, R135 ;  /* 0x0000008700537202 */ /* 0x000fc40000000f00 */
[----:B------:R-:W-:Y:S02]  /*29d0*/  MOV R80, 0x29f0 ;  /* 0x000029f000507802 */ /* 0x000fe40000000f00 */
[----:B------:R-:W-:Y:S05]  /*29e0*/  CALL.REL.NOINC `($__internal_92_$__cuda_sm70_shflsync_bfly_p) ;  /* 0x0000036000007944 */ /* 0x000fea0003c00000 */
[----:B0-----:R-:W-:Y:S01]  /*29f0*/  HFMA2.MMA R85, -RZ, RZ, 0, 1.847743988037109375e-06 ;  /* 0x0000001fff557435 */ /* 0x001fe200000001ff */
[----:B-1----:R-:W-:Y:S01]  /*2a00*/  MOV R82, R83 ;  /* 0x0000005300527202 */ /* 0x002fe20000000f00 */
[----:B------:R-:W-:Y:S01]  /*2a10*/  IMAD.MOV.U32 R88, RZ, RZ, 0x2 ;  /* 0x00000002ff587424 */ /* 0x000fe200078e00ff */
[----:B------:R-:W-:Y:S02]  /*2a20*/  MOV R83, R134 ;  /* 0x0000008600537202 */ /* 0x000fe40000000f00 */
[----:B------:R-:W-:Y:S02]  /*2a30*/  MOV R90, 0xffffffff ;  /* 0xffffffff005a7802 */ /* 0x000fe40000000f00 */
[----:B------:R-:W-:Y:S02]  /*2a40*/  MOV R80, 0x2a60 ;  /* 0x00002a6000507802 */ /* 0x000fe40000000f00 */
[----:B------:R-:W-:Y:S05]  /*2a50*/  CALL.REL.NOINC `($__internal_92_$__cuda_sm70_shflsync_bfly_p) ;  /* 0x000002f000007944 */ /* 0x000fea0003c00000 */
[----:B------:R-:W-:Y:S01]  /*2a60*/  FADD.FTZ R135, R82, R135 ;  /* 0x0000008752877221 */ /* 0x000fe20000010000 */
[----:B0-----:R-:W-:Y:S01]  /*2a70*/  HFMA2.MMA R88, -RZ, RZ, 0, 2.384185791015625e-07 ;  /* 0x00000004ff587435 */ /* 0x001fe200000001ff */
[----:B-1----:R-:W-:Y:S01]  /*2a80*/  FADD.FTZ R134, R134, R83 ;  /* 0x0000005386867221 */ /* 0x002fe20000010000 */
[----:B------:R-:W-:Y:S01]  /*2a90*/  MOV R90, 0xffffffff ;  /* 0xffffffff005a7802 */ /* 0x000fe20000000f00 */
[----:B------:R-:W-:Y:S01]  /*2aa0*/  IMAD.MOV.U32 R85, RZ, RZ, 0x1f ;  /* 0x0000001fff557424 */ /* 0x000fe200078e00ff */
[----:B------:R-:W-:-:S02]  /*2ab0*/  MOV R83, R135 ;  /* 0x0000008700537202 */ /* 0x000fc40000000f00 */
[----:B------:R-:W-:Y:S02]  /*2ac0*/  MOV R80, 0x2ae0 ;  /* 0x00002ae000507802 */ /* 0x000fe40000000f00 */
[----:B------:R-:W-:Y:S05]  /*2ad0*/  CALL.REL.NOINC `($__internal_92_$__cuda_sm70_shflsync_bfly_p) ;  /* 0x0000027000007944 */ /* 0x000fea0003c00000 */
[----:B0-----:R-:W-:Y:S01]  /*2ae0*/  HFMA2.MMA R88, -RZ, RZ, 0, 2.384185791015625e-07 ;  /* 0x00000004ff587435 */ /* 0x001fe200000001ff */
[----:B-1----:R-:W-:Y:S01]  /*2af0*/  MOV R82, R83 ;  /* 0x0000005300527202 */ /* 0x002fe20000000f00 */
[----:B------:R-:W-:Y:S01]  /*2b00*/  IMAD.MOV.U32 R83, RZ, RZ, R134 ;  /* 0x000000ffff537224 */ /* 0x000fe200078e0086 */
[----:B------:R-:W-:Y:S02]  /*2b10*/  MOV R85, 0x1f ;  /* 0x0000001f00557802 */ /* 0x000fe40000000f00 */
[----:B------:R-:W-:Y:S02]  /*2b20*/  MOV R90, 0xffffffff ;  /* 0xffffffff005a7802 */ /* 0x000fe40000000f00 */
[----:B------:R-:W-:Y:S02]  /*2b30*/  MOV R80, 0x2b50 ;  /* 0x00002b5000507802 */ /* 0x000fe40000000f00 */
[----:B------:R-:W-:Y:S05]  /*2b40*/  CALL.REL.NOINC `($__internal_92_$__cuda_sm70_shflsync_bfly_p) ;  /* 0x0000020000007944 */ /* 0x000fea0003c00000 */
[----:B------:R-:W-:Y:S01]  /*2b50*/  FADD.FTZ R135, R82, R135 ;  /* 0x0000008752877221 */ /* 0x000fe20000010000 */
[----:B0-----:R-:W-:Y:S01]  /*2b60*/  HFMA2.MMA R85, -RZ, RZ, 0, 1.847743988037109375e-06 ;  /* 0x0000001fff557435 */ /* 0x001fe200000001ff */
[----:B-1----:R-:W-:Y:S01]  /*2b70*/  FADD.FTZ R86, R134, R83 ;  /* 0x0000005386567221 */ /* 0x002fe20000010000 */
[----:B------:R-:W-:Y:S01]  /*2b80*/  MOV R90, 0xffffffff ;  /* 0xffffffff005a7802 */ /* 0x000fe20000000f00 */
[----:B------:R-:W-:Y:S01]  /*2b90*/  IMAD.MOV.U32 R88, RZ, RZ, 0x8 ;  /* 0x00000008ff587424 */ /* 0x000fe200078e00ff */
[----:B------:R-:W-:-:S02]  /*2ba0*/  MOV R83, R135 ;  /* 0x0000008700537202 */ /* 0x000fc40000000f00 */
[----:B------:R-:W-:Y:S02]  /*2bb0*/  MOV R80, 0x2bd0 ;  /* 0x00002bd000507802 */ /* 0x000fe40000000f00 */
[----:B------:R-:W-:Y:S05]  /*2bc0*/  CALL.REL.NOINC `($__internal_92_$__cuda_sm70_shflsync_bfly_p) ;  /* 0x0000018000007944 */ /* 0x000fea0003c00000 */
[----:B0-----:R-:W-:Y:S01]  /*2bd0*/  HFMA2.MMA R88, -RZ, RZ, 0, 4.76837158203125e-07 ;  /* 0x00000008ff587435 */ /* 0x001fe200000001ff */
[----:B-1----:R-:W-:Y:S01]  /*2be0*/  IMAD.MOV.U32 R82, RZ, RZ, R83 ;  /* 0x000000ffff527224 */ /* 0x002fe200078e0053 */
[----:B------:R-:W-:Y:S01]  /*2bf0*/  MOV R83, R86 ;  /* 0x0000005600537202 */ /* 0x000fe20000000f00 */
[----:B------:R-:W-:Y:S01]  /*2c00*/  IMAD.MOV.U32 R90, RZ, RZ, -0x1 ;  /* 0xffffffffff5a7424 */ /* 0x000fe200078e00ff */
[----:B------:R-:W-:Y:S02]  /*2c10*/  MOV R85, 0x1f ;  /* 0x0000001f00557802 */ /* 0x000fe40000000f00 */
[----:B------:R-:W-:Y:S02]  /*2c20*/  MOV R80, 0x2c40 ;  /* 0x00002c4000507802 */ /* 0x000fe40000000f00 */
[----:B------:R-:W-:Y:S05]  /*2c30*/  CALL.REL.NOINC `($__internal_92_$__cuda_sm70_shflsync_bfly_p) ;  /* 0x0000011000007944 */ /* 0x000fea0003c00000 */
[----:B------:R-:W-:Y:S01]  /*2c40*/  FADD.FTZ R84, R82, R135 ;  /* 0x0000008752547221 */ /* 0x000fe20000010000 */
[----:B0-----:R-:W-:Y:S01]  /*2c50*/  HFMA2.MMA R88, -RZ, RZ, 0, 9.5367431640625e-07 ;  /* 0x00000010ff587435 */ /* 0x001fe200000001ff */
[----:B-1----:R-:W-:Y:S01]  /*2c60*/  FADD.FTZ R86, R86, R83 ;  /* 0x0000005356567221 */ /* 0x002fe20000010000 */
[----:B------:R-:W-:Y:S01]  /*2c70*/  MOV R85, 0x1f ;  /* 0x0000001f00557802 */ /* 0x000fe20000000f00 */
[----:B------:R-:W-:Y:S01]  /*2c80*/  IMAD.MOV.U32 R83, RZ, RZ, R84 ;  /* 0x000000ffff537224 */ /* 0x000fe200078e0054 */
[----:B------:R-:W-:-:S02]  /*2c90*/  MOV R90, 0xffffffff ;  /* 0xffffffff005a7802 */ /* 0x000fc40000000f00 */
[----:B------:R-:W-:Y:S02]  /*2ca0*/  MOV R80, 0x2cc0 ;  /* 0x00002cc000507802 */ /* 0x000fe40000000f00 */
[----:B------:R-:W-:Y:S05]  /*2cb0*/  CALL.REL.NOINC `($__internal_92_$__cuda_sm70_shflsync_bfly_p) ;  /* 0x0000009000007944 */ /* 0x000fea0003c00000 */
[----:B0-----:R-:W-:Y:S01]  /*2cc0*/  HFMA2.MMA R88, -RZ, RZ, 0, 9.5367431640625e-07 ;  /* 0x00000010ff587435 */ /* 0x001fe200000001ff */
[----:B-1----:R-:W-:Y:S01]  /*2cd0*/  MOV R87, R83 ;  /* 0x0000005300577202 */ /* 0x002fe20000000f00 */
[----:B------:R-:W-:Y:S01]  /*2ce0*/  IMAD.MOV.U32 R85, RZ, RZ, 0x1f ;  /* 0x0000001fff557424 */ /* 0x000fe200078e00ff */
[----:B------:R-:W-:Y:S02]  /*2cf0*/  MOV R83, R86 ;  /* 0x0000005600537202 */ /* 0x000fe40000000f00 */
[----:B------:R-:W-:Y:S02]  /*2d00*/  MOV R90, 0xffffffff ;  /* 0xffffffff005a7802 */ /* 0x000fe40000000f00 */
[----:B------:R-:W-:Y:S02]  /*2d10*/  MOV R80, 0x2d30 ;  /* 0x00002d3000507802 */ /* 0x000fe40000000f00 */
[----:B------:R-:W-:Y:S05]  /*2d20*/  CALL.REL.NOINC `($__internal_92_$__cuda_sm70_shflsync_bfly_p) ;  /* 0x0000002000007944 */ /* 0x000fea0003c00000 */
[----:B-1----:R-:W-:Y:S01]  /*2d30*/  MOV R81, R83 ;  /* 0x0000005300517202 */ /* 0x002fe20000000f00 */
[----:B0-----:R-:W-:Y:S05]  /*2d40*/  BRA `(.L_x_1452) ;  /* 0xffffe2e000007947 */ /* 0x001fea000383ffff */
        .weak           $__internal_92_$__cuda_sm70_shflsync_bfly_p
        .type           $__internal_92_$__cuda_sm70_shflsync_bfly_p,@function
        .size           $__internal_92_$__cuda_sm70_shflsync_bfly_p,(.L_x_2038 - $__internal_92_$__cuda_sm70_shflsync_bfly_p)
$__internal_92_$__cuda_sm70_shflsync_bfly_p:
[----:B------:R-:W-:Y:S01]  /*2d50*/  HFMA2.MMA R81, -RZ, RZ, 0, 0 ;  /* 0x00000000ff517435 */ /* 0x000fe200000001ff */
[----:B------:R-:W-:Y:S04]  /*2d60*/  WARPSYNC R90 ;  /* 0x0000005a00007348 */ /* 0x000fe80003800000 */
[----:B------:R0:W1:Y:S01]  /*2d70*/  SHFL.BFLY PT, R83, R83, R88, R85 ;  /* 0x0c00005853537389 */ /* 0x00006200000e0055 */
[----:B------:R-:W-:Y:S05]  /*2d80*/  RET.REL.NODEC R80 `(_ZN10layer_norm31ln_parallel_residual_bwd_kernelINS_13Kernel_traitsIf6__halffS2_fjLj512ELj1ELj4ELj1ELj16ENS_18Kernel_traits_baseILj512EfS2_fS2_fjLj128EEEEELb1ELb1ELb0EEEvNS_9BwdParamsE) ;  /* 0xffffd27050007950 */ /* 0x000fea0003c3ffff */
.L_x_1453:
        /* <DEDUP_REMOVED lines=15> */
.L_x_2038:


//--------------------- .text._ZN10layer_norm22ln_bwd_finalize_kernelINS_22Kernel_traits_finalizeILj512Ef6__halffS2_fjLb0ELj1024ELj4ENS_18Kernel_traits_baseILj512EfS2_fS2_fjLj1024EEEEELb0ELb1EEEvNS_9BwdParamsE --------------------------
	.section	.text._ZN10layer_norm22ln_bwd_finalize_kernelINS_22Kernel_traits_finalizeILj512Ef6__halffS2_fjLb0ELj1024ELj4ENS_18Kernel_traits_baseILj512EfS2_fS2_fjLj1024EEEEELb0ELb1EEEvNS_9BwdParamsE,"ax",@progbits
	.sectioninfo	@"SHI_REGISTERS=32"
	.align	128
        .global         _ZN10layer_norm22ln_bwd_finalize_kernelINS_22Kernel_traits_finalizeILj512Ef6__halffS2_fjLb0ELj1024ELj4ENS_18Kernel_traits_baseILj512EfS2_fS2_fjLj1024EEEEELb0ELb1EEEvNS_9BwdParamsE
        .type           _ZN10layer_norm22ln_bwd_finalize_kernelINS_22Kernel_traits_finalizeILj512Ef6__halffS2_fjLb0ELj1024ELj4ENS_18Kernel_traits_baseILj512EfS2_fS2_fjLj1024EEEEELb0ELb1EEEvNS_9BwdParamsE,@function
        .size           _ZN10layer_norm22ln_bwd_finalize_kernelINS_22Kernel_traits_finalizeILj512Ef6__halffS2_fjLb0ELj1024ELj4ENS_18Kernel_traits_baseILj512EfS2_fS2_fjLj1024EEEEELb0ELb1EEEvNS_9BwdParamsE,(.L_x_2039 - _ZN10layer_norm22ln_bwd_finalize_kernelINS_22Kernel_traits_finalizeILj512Ef6__halffS2_fjLb0ELj1024ELj4ENS_18Kernel_traits_baseILj512EfS2_fS2_fjLj1024EEEEELb0ELb1EEEvNS_9BwdParamsE)
        .other          _ZN10layer_norm22ln_bwd_finalize_kernelINS_22Kernel_traits_finalizeILj512Ef6__halffS2_fjLb0ELj1024ELj4ENS_18Kernel_traits_baseILj512EfS2_fS2_fjLj1024EEEEELb0ELb1EEEvNS_9BwdParamsE,@"STO_CUDA_ENTRY STV_DEFAULT"
_ZN10layer_norm22ln_bwd_finalize_kernelINS_22Kernel_traits_finalizeILj512Ef6__halffS2_fjLb0ELj1024ELj4ENS_18Kernel_traits_baseILj512EfS2_fS2_fjLj1024EEEEELb0ELb1EEEvNS_9BwdParamsE:
.text._ZN10layer_norm22ln_bwd_finalize_kernelINS_22Kernel_traits_finalizeILj512Ef6__halffS2_fjLb0ELj1024ELj4ENS_18Kernel_traits_baseILj512EfS2_fS2_fjLj1024EEEEELb0ELb1EEEvNS_9BwdParamsE:
        /* <DEDUP_REMOVED lines=19> */
.L_x_1464:
        /* <DEDUP_REMOVED lines=27> */
.L_x_1458:
        /* <DEDUP_REMOVED lines=35> */
.L_x_1457:
[----:B------:R-:W-:Y:S05]  /*0510*/  BSYNC B1 ;  /* 0x0000000000017941 */ /* 0x000fea0003800000 */
.L_x_1456:
        /* <DEDUP_REMOVED lines=23> */
.L_x_1460:
[----:B------:R-:W-:Y:S05]  /*0690*/  BSYNC B1 ;  /* 0x0000000000017941 */ /* 0x000fea0003800000 */
.L_x_1459:
        /* <DEDUP_REMOVED lines=10> */
.L_x_1455:
[----:B------:R-:W-:Y:S05]  /*0740*/  BSYNC B0 ;  /* 0x0000000000007941 */ /* 0x000fea0003800000 */
.L_x_1454:
        /* <DEDUP_REMOVED lines=11> */
.L_x_1465:
        /* <DEDUP_REMOVED lines=18> */
.L_x_1466:
[----:B------:R-:W-:Y:S01]  /*0920*/  @!P1 SHF.R.U32.HI R2, RZ, 0x3, R0 ;  /* 0x00000003ff029819 */ /* 0x000fe20000011600 */
[----:B---3--:R-:W-:Y:S02]  /*0930*/  FADD.FTZ R5, R5, R10 ;  /* 0x0000000a05057221 */ /* 0x008fe40000010000 */
[----:B--2---:R-:W-:Y:S01]  /*0940*/  FADD.FTZ R7, R7, R4 ;  /* 0x0000000407077221 */ /* 0x004fe20000010000 */
[----:B------:R-:W-:-:S05]  /*0950*/  @!P1 LOP3.LUT R2, R2, 0x1ffffffc, RZ, 0xc0, !PT ;  /* 0x1ffffffc02029812 */ /* 0x000fca00078ec0ff */
[----:B------:R2:W-:Y:S04]  /*0960*/  @!P1 STS [R2+0x2000], R5 ;  /* 0x0020000502009388 */ /* 0x0005e80000000800 */
[----:B------:R2:W-:Y:S02]  /*0970*/  @!P1 STS [R2+0x2080], R7 ;  /* 0x0020800702009388 */ /* 0x0005e40000000800 */
.L_x_1461:
        /* <DEDUP_REMOVED lines=14> */
.L_x_1462:
[----:B------:R-:W-:Y:S01]  /*0a60*/  HFMA2.MMA R9, -RZ, RZ, 0, 5.9604644775390625e-08 ;  /* 0x00000001ff097435 */ /* 0x000fe200000001ff */
[----:B--2---:R-:W-:Y:S01]  /*0a70*/  IMAD.MOV.U32 R10, RZ, RZ, R4 ;  /* 0x000000ffff0a7224 */ /* 0x004fe200078e0004 */
[----:B------:R-:W-:Y:S01]  /*0a80*/  MOV R11, 0xffffffff ;  /* 0xffffffff000b7802 */ /* 0x000fe20000000f00 */
[----:B------:R-:W-:Y:S01]  /*0a90*/  IMAD.MOV.U32 R6, RZ, RZ, 0x1f ;  /* 0x0000001fff067424 */ /* 0x000fe200078e00ff */
[----:B------:R-:W-:-:S02]  /*0aa0*/  MOV R2, 0xac0 ;  /* 0x00000ac000027802 */ /* 0x000fc40000000f00 */
[----:B01----:R-:W-:Y:S05]  /*0ab0*/  CALL.REL.NOINC `($__internal_93_$__cuda_sm70_shflsync_bfly_p) ;  /* 0x000003c000007944 */ /* 0x003fea0003c00000 */
[----:B-1----:R-:W-:Y:S01]  /*0ac0*/  MOV R3, R6 ;  /* 0x0000000600037202 */ /* 0x002fe20000000f00 */
[----:B0-----:R-:W-:Y:S05]  /*0ad0*/  BRA `(.L_x_1465) ;  /* 0xfffffd2000007947 */ /* 0x001fea000383ffff */
.L_x_1463:
[----:B------:R-:W-:Y:S01]  /*0ae0*/  HFMA2.MMA R9, -RZ, RZ, 0, 1.1920928955078125e-07 ;  /* 0x00000002ff097435 */ /* 0x000fe200000001ff */
[----:B------:R-:W-:Y:S01]  /*0af0*/  IMAD.MOV.U32 R10, RZ, RZ, R13 ;  /* 0x000000ffff0a7224 */ /* 0x000fe200078e000d */
[----:B------:R-:W-:Y:S01]  /*0b00*/  MOV R6, 0x1f ;  /* 0x0000001f00067802 */ /* 0x000fe20000000f00 */
[----:B------:R-:W-:Y:S01]  /*0b10*/  IMAD.MOV.U32 R11, RZ, RZ, -0x1 ;  /* 0xffffffffff0b7424 */ /* 0x000fe200078e00ff */
[----:B------:R-:W-:-:S02]  /*0b20*/  MOV R2, 0xb40 ;  /* 0x00000b4000027802 */ /* 0x000fc40000000f00 */
[----:B012---:R-:W-:Y:S05]  /*0b30*/  CALL.REL.NOINC `($__internal_93_$__cuda_sm70_shflsync_bfly_p) ;  /* 0x0000034000007944 */ /* 0x007fea0003c00000 */
[----:B0-----:R-:W-:Y:S01]  /*0b40*/  HFMA2.MMA R9, -RZ, RZ, 0, 2.384185791015625e-07 ;  /* 0x00000004ff097435 */ /* 0x001fe200000001ff */
[----:B-1----:R-:W-:Y:S01]  /*0b50*/  FADD.FTZ R10, R13, R6 ;  /* 0x000000060d0a7221 */ /* 0x002fe20000010000 */
[----:B------:R-:W-:Y:S01]  /*0b60*/  MOV R6, 0x1f ;  /* 0x0000001f00067802 */ /* 0x000fe20000000f00 */
[----:B------:R-:W-:Y:S01]  /*0b70*/  IMAD.MOV.U32 R11, RZ, RZ, -0x1 ;  /* 0xffffffffff0b7424 */ /* 0x000fe200078e00ff */
[----:B------:R-:W-:-:S02]  /*0b80*/  MOV R2, 0xba0 ;  /* 0x00000ba000027802 */ /* 0x000fc40000000f00 */
[----:B------:R-:W-:Y:S05]  /*0b90*/  CALL.REL.NOINC `($__internal_93_$__cuda_sm70_shflsync_bfly_p) ;  /* 0x000002e000007944 */ /* 0x000fea0003c00000 */
[----:B0-----:R-:W-:Y:S01]  /*0ba0*/  HFMA2.MMA R9, -RZ, RZ, 0, 4.76837158203125e-07 ;  /* 0x00000008ff097435 */ /* 0x001fe200000001ff */
[----:B-1----:R-:W-:Y:S01]  /*0bb0*/  FADD.FTZ R10, R10, R6 ;  /* 0x000000060a0a7221 */ /* 0x002fe20000010000 */
[----:B------:R-:W-:Y:S01]  /*0bc0*/  MOV R6, 0x1f ;  /* 0x0000001f00067802 */ /* 0x000fe20000000f00 */
[----:B------:R-:W-:Y:S01]  /*0bd0*/  IMAD.MOV.U32 R11, RZ, RZ, -0x1 ;  /* 0xffffffffff0b7424 */ /* 0x000fe200078e00ff */
[----:B------:R-:W-:-:S02]  /*0be0*/  MOV R2, 0xc00 ;  /* 0x00000c0000027802 */ /* 0x000fc40000000f00 */
[----:B------:R-:W-:Y:S05]  /*0bf0*/  CALL.REL.NOINC `($__internal_93_$__cuda_sm70_shflsync_bfly_p) ;  /* 0x0000028000007944 */ /* 0x000fea0003c00000 */
[----:B-1----:R-:W-:Y:S01]  /*0c00*/  FADD.FTZ R4, R10, R6 ;  /* 0x000000060a047221 */ /* 0x002fe20000010000 */
[----:B0-----:R-:W-:Y:S01]  /*0c10*/  HFMA2.MMA R9, -RZ, RZ, 0, 9.5367431640625e-07 ;  /* 0x00000010ff097435 */ /* 0x001fe200000001ff */
[----:B------:R-:W-:Y:S01]  /*0c20*/  MOV R6, 0x1f ;  /* 0x0000001f00067802 */ /* 0x000fe20000000f00 */
[----:B------:R-:W-:Y:S01]  /*0c30*/  IMAD.MOV.U32 R11, RZ, RZ, -0x1 ;  /* 0xffffffffff0b7424 */ /* 0x000fe200078e00ff */
[----:B------:R-:W-:-:S02]  /*0c40*/  MOV R2, 0xc70 ;  /* 0x00000c7000027802 */ /* 0x000fc40000000f00 */
[----:B------:R-:W-:Y:S02]  /*0c50*/  MOV R10, R4 ;  /* 0x00000004000a7202 */ /* 0x000fe40000000f00 */
[----:B------:R-:W-:Y:S05]  /*0c60*/  CALL.REL.NOINC `($__internal_93_$__cuda_sm70_shflsync_bfly_p) ;  /* 0x0000021000007944 */ /* 0x000fea0003c00000 */
[----:B0-----:R-:W-:Y:S01]  /*0c70*/  HFMA2.MMA R9, -RZ, RZ, 0, 5.9604644775390625e-08 ;  /* 0x00000001ff097435 */ /* 0x001fe200000001ff */
[----:B-1----:R-:W-:Y:S01]  /*0c80*/  MOV R7, R6 ;  /* 0x0000000600077202 */ /* 0x002fe20000000f00 */
[----:B------:R-:W-:Y:S01]  /*0c90*/  IMAD.MOV.U32 R10, RZ, RZ, R5 ;  /* 0x000000ffff0a7224 */ /* 0x000fe200078e0005 */
[----:B------:R-:W-:Y:S01]  /*0ca0*/  MOV R6, 0x1f ;  /* 0x0000001f00067802 */ /* 0x000fe20000000f00 */
[----:B------:R-:W-:Y:S01]  /*0cb0*/  IMAD.MOV.U32 R11, RZ, RZ, -0x1 ;  /* 0xffffffffff0b7424 */ /* 0x000fe200078e00ff */
[----:B------:R-:W-:Y:S02]  /*0cc0*/  MOV R2, 0xce0 ;  /* 0x00000ce000027802 */ /* 0x000fe40000000f00 */
[----:B------:R-:W-:Y:S05]  /*0cd0*/  CALL.REL.NOINC `($__internal_93_$__cuda_sm70_shflsync_bfly_p) ;  /* 0x000001a000007944 */ /* 0x000fea0003c00000 */
[----:B0-----:R-:W-:Y:S01]  /*0ce0*/  HFMA2.MMA R9, -RZ, RZ, 0, 1.1920928955078125e-07 ;  /* 0x00000002ff097435 */ /* 0x001fe200000001ff */
[----:B-1----:R-:W-:Y:S01]  /*0cf0*/  FADD.FTZ R10, R5, R6 ;  /* 0x00000006050a7221 */ /* 0x002fe20000010000 */
[----:B------:R-:W-:Y:S01]  /*0d00*/  MOV R6, 0x1f ;  /* 0x0000001f00067802 */ /* 0x000fe20000000f00 */
[----:B------:R-:W-:Y:S01]  /*0d10*/  IMAD.MOV.U32 R11, RZ, RZ, -0x1 ;  /* 0xffffffffff0b7424 */ /* 0x000fe200078e00ff */
[----:B------:R-:W-:Y:S02]  /*0d20*/  MOV R2, 0xd40 ;  /* 0x00000d4000027802 */ /* 0x000fe40000000f00 */
[----:B------:R-:W-:Y:S05]  /*0d30*/  CALL.REL.NOINC `($__internal_93_$__cuda_sm70_shflsync_bfly_p) ;  /* 0x0000014000007944 */ /* 0x000fea0003c00000 */
        /* <DEDUP_REMOVED lines=12> */
[----:B0-----:R-:W-:Y:S01]  /*0e00*/  HFMA2.MMA R9, -RZ, RZ, 0, 9.5367431640625e-07 ;  /* 0x00000010ff097435 */ /* 0x001fe200000001ff */
[----:B-1----:R-:W-:Y:S01]  /*0e10*/  FADD.FTZ R10, R10, R6 ;  /* 0x000000060a0a7221 */ /* 0x002fe20000010000 */
[----:B------:R-:W-:Y:S01]  /*0e20*/  MOV R6, 0x1f ;  /* 0x0000001f00067802 */ /* 0x000fe20000000f00 */
[----:B------:R-:W-:Y:S01]  /*0e30*/  IMAD.MOV.U32 R11, RZ, RZ, -0x1 ;  /* 0xffffffffff0b7424 */ /* 0x000fe200078e00ff */
[----:B------:R-:W-:-:S02]  /*0e40*/  MOV R2, 0xe60 ;  /* 0x00000e6000027802 */ /* 0x000fc40000000f00 */
[----:B------:R-:W-:Y:S05]  /*0e50*/  CALL.REL.NOINC `($__internal_93_$__cuda_sm70_shflsync_bfly_p) ;  /* 0x0000002000007944 */ /* 0x000fea0003c00000 */
[----:B-1----:R-:W-:Y:S01]  /*0e60*/  MOV R5, R6 ;  /* 0x0000000600057202 */ /* 0x002fe20000000f00 */
[----:B0-----:R-:W-:Y:S05]  /*0e70*/  BRA `(.L_x_1466) ;  /* 0xfffffaa000007947 */ /* 0x001fea000383ffff */
        .weak           $__internal_93_$__cuda_sm70_shflsync_bfly_p
        .type           $__internal_93_$__cuda_sm70_shflsync_bfly_p,@function
        .size           $__internal_93_$__cuda_sm70_shflsync_bfly_p,(.L_x_2039 - $__internal_93_$__cuda_sm70_shflsync_bfly_p)
$__internal_93_$__cuda_sm70_shflsync_bfly_p:
[----:B------:R-:W-:Y:S01]  /*0e80*/  HFMA2.MMA R3, -RZ, RZ, 0, 0 ;  /* 0x00000000ff037435 */ /* 0x000fe200000001ff */
[----:B------:R-:W-:Y:S04]  /*0e90*/  WARPSYNC R11 ;  /* 0x0000000b00007348 */ /* 0x000fe80003800000 */
[----:B------:R0:W1:Y:S01]  /*0ea0*/  SHFL.BFLY PT, R6, R10, R9, R6 ;  /* 0x0c0000090a067389 */ /* 0x00006200000e0006 */
[----:B------:R-:W-:Y:S05]  /*0eb0*/  RET.REL.NODEC R2 `(_ZN10layer_norm22ln_bwd_finalize_kernelINS_22Kernel_traits_finalizeILj512Ef6__halffS2_fjLb0ELj1024ELj4ENS_18Kernel_traits_baseILj512EfS2_fS2_fjLj1024EEEEELb0ELb1EEEvNS_9BwdParamsE) ;  /* 0xfffff14002007950 */ /* 0x000fea0003c3ffff */
.L_x_1467:
        /* <DEDUP_REMOVED lines=12> */
.L_x_2039:


//--------------------- .text._ZN10layer_norm40ln_parallel_residual_bwd_finalize_kernelINS_22Kernel_traits_finalizeILj512Ef6__halffS2_fjLb0ELj1024ELj4ENS_18Kernel_traits_baseILj512EfS2_fS2_fjLj1024EEEEELb1EEEvNS_9BwdParamsE --------------------------
	.section	.text._ZN10layer_norm40ln_parallel_residual_bwd_finalize_kernelINS_22Kernel_traits_finalizeILj512Ef6__halffS2_fjLb0ELj1024ELj4ENS_18Kernel_traits_baseILj512EfS2_fS2_fjLj1024EEEEELb1EEEvNS_9BwdParamsE,"ax",@progbits
	.sectioninfo	@"SHI_REGISTERS=32"
	.align	128
        .global         _ZN10layer_norm40ln_parallel_residual_bwd_finalize_kernelINS_22Kernel_traits_finalizeILj512Ef6__halffS2_fjLb0ELj1024ELj4ENS_18Kernel_traits_baseILj512EfS2_fS2_fjLj1024EEEEELb1EEEvNS_9BwdParamsE
        .type           _ZN10layer_norm40ln_parallel_residual_bwd_finalize_kernelINS_22Kernel_traits_finalizeILj512Ef6__halffS2_fjLb0ELj1024ELj4ENS_18Kernel_traits_baseILj512EfS2_fS2_fjLj1024EEEEELb1EEEvNS_9BwdParamsE,@function
        .size           _ZN10layer_norm40ln_parallel_residual_bwd_finalize_kernelINS_22Kernel_traits_finalizeILj512Ef6__halffS2_fjLb0ELj1024ELj4ENS_18Kernel_traits_baseILj512EfS2_fS2_fjLj1024EEEEELb1EEEvNS_9BwdParamsE,(.L_x_2040 - _ZN10layer_norm40ln_parallel_residual_bwd_finalize_kernelINS_22Kernel_traits_finalizeILj512Ef6__halffS2_fjLb0ELj1024ELj4ENS_18Kernel_traits_baseILj512EfS2_fS2_fjLj1024EEEEELb1EEEvNS_9BwdParamsE)
        .other          _ZN10layer_norm40ln_parallel_residual_bwd_finalize_kernelINS_22Kernel_traits_finalizeILj512Ef6__halffS2_fjLb0ELj1024ELj4ENS_18Kernel_traits_baseILj512EfS2_fS2_fjLj1024EEEEELb1EEEvNS_9BwdParamsE,@"STO_CUDA_ENTRY STV_DEFAULT"
_ZN10layer_norm40ln_parallel_residual_bwd_finalize_kernelINS_22Kernel_traits_finalizeILj512Ef6__halffS2_fjLb0ELj1024ELj4ENS_18Kernel_traits_baseILj512EfS2_fS2_fjLj1024EEEEELb1EEEvNS_9BwdParamsE:
.text._ZN10layer_norm40ln_parallel_residual_bwd_finalize_kernelINS_22Kernel_traits_finalizeILj512Ef6__halffS2_fjLb0ELj1024ELj4ENS_18Kernel_traits_baseILj512EfS2_fS2_fjLj1024EEEEELb1EEEvNS_9BwdParamsE:
        /* <DEDUP_REMOVED lines=19> */
.L_x_1481:
        /* <DEDUP_REMOVED lines=37> */
.L_x_1472:
        /* <DEDUP_REMOVED lines=59> */
.L_x_1471:
[----:B------:R-:W-:Y:S05]  /*0730*/  BSYNC B1 ;  /* 0x0000000000017941 */ /* 0x000fea0003800000 */
.L_x_1470:
        /* <DEDUP_REMOVED lines=35> */
.L_x_1474:
[----:B------:R-:W-:Y:S05]  /*0970*/  BSYNC B1 ;  /* 0x0000000000017941 */ /* 0x000fea0003800000 */
.L_x_1473:
        /* <DEDUP_REMOVED lines=16> */
.L_x_1469:
[----:B------:R-:W-:Y:S05]  /*0a80*/  BSYNC B0 ;  /* 0x0000000000007941 */ /* 0x000fea0003800000 */
.L_x_1468:
        /* <DEDUP_REMOVED lines=14> */
.L_x_1482:
        /* <DEDUP_REMOVED lines=36> */
.L_x_1483:
        /* <DEDUP_REMOVED lines=11> */
.L_x_1475:
        /* <DEDUP_REMOVED lines=19> */
.L_x_1479:
[----:B------:R-:W-:Y:S05]  /*0f90*/  BSYNC B0 ;  /* 0x0000000000007941 */ /* 0x000fea0003800000 */
.L_x_1478:
[C---:B------:R-:W-:Y:S02]  /*0fa0*/  ISETP.GT.U32.AND P1, PT, R4.reuse, -0x201, PT ;  /* 0xfffffdff0400780c */ /* 0x040fe40003f24070 */
[----:B------:R-:W-:-:S02]  /*0fb0*/  IADD3 R4, R4, 0x200, RZ ;  /* 0x0000020004047810 */ /* 0x000fc40007ffe0ff */
[----:B------:R-:W-:-:S09]  /*0fc0*/  IADD3 R5, R5, 0x100, RZ ;  /* 0x0000010005057810 */ /* 0x000fd20007ffe0ff */
[----:B0-----:R-:W-:Y:S01]  /*0fd0*/  @!P1 CALL.REL.NOINC `(.L_x_1480) ;  /* 0x0000001000009944 */ /* 0x001fe20003c00000 */
[----:B------:R-:W-:Y:S05]  /*0fe0*/  BRA `(.L_x_1481) ;  /* 0xfffff14000007947 */ /* 0x000fea000383ffff */
.L_x_1480:
[----:B------:R-:W-:Y:S05]  /*0ff0*/  EXIT ;  /* 0x000000000000794d */ /* 0x000fea0003800000 */
.L_x_1476:
[----:B------:R-:W-:Y:S01]  /*1000*/  HFMA2.MMA R17, -RZ, RZ, 0, 1.847743988037109375e-06 ;  /* 0x0000001fff117435 */ /* 0x000fe200000001ff */
[----:B----4-:R-:W-:Y:S01]  /*1010*/  MOV R19, R12 ;  /* 0x0000000c00137202 */ /* 0x010fe20000000f00 */
[----:B------:R-:W-:Y:S01]  /*1020*/  IMAD.MOV.U32 R16, RZ, RZ, 0x1 ;  /* 0x00000001ff107424 */ /* 0x000fe200078e00ff */
[----:B------:R-:W-:Y:S02]  /*1030*/  MOV R14, 0xffffffff ;  /* 0xffffffff000e7802 */ /* 0x000fe40000000f00 */
[----:B------:R-:W-:Y:S02]  /*1040*/  MOV R8, 0x1060 ;  /* 0x0000106000087802 */ /* 0x000fe40000000f00 */
[----:B0123--:R-:W-:Y:S05]  /*1050*/  CALL.REL.NOINC `($__internal_94_$__cuda_sm70_shflsync_bfly_p) ;  /* 0x000007b000007944 */ /* 0x00ffea0003c00000 */
[----:B01----:R-:W-:Y:S05]  /*1060*/  BRA `(.L_x_1482) ;  /* 0xfffffb0000007947 */ /* 0x003fea000383ffff */
.L_x_1477:
[----:B------:R-:W-:Y:S01]  /*1070*/  HFMA2.MMA R17, -RZ, RZ, 0, 1.847743988037109375e-06 ;  /* 0x0000001fff117435 */ /* 0x000fe200000001ff */
[----:B------:R-:W-:Y:S01]  /*1080*/  MOV R19, R12 ;  /* 0x0000000c00137202 */ /* 0x000fe20000000f00 */
[----:B------:R-:W-:Y:S01]  /*1090*/  IMAD.MOV.U32 R16, RZ, RZ, 0x2 ;  /* 0x00000002ff107424 */ /* 0x000fe200078e00ff */
[----:B------:R-:W-:Y:S02]  /*10a0*/  MOV R14, 0xffffffff ;  /* 0xffffffff000e7802 */ /* 0x000fe40000000f00 */
[----:B------:R-:W-:-:S02]  /*10b0*/  MOV R8, 0x10d0 ;  /* 0x000010d000087802 */ /* 0x000fc40000000f00 */
[----:B-123--:R-:W-:Y:S05]  /*10c0*/  CALL.REL.NOINC `($__internal_94_$__cuda_sm70_shflsync_bfly_p) ;  /* 0x0000074000007944 */ /* 0x00efea0003c00000 */
[----:B0-----:R-:W-:Y:S01]  /*10d0*/  HFMA2.MMA R16, -RZ, RZ, 0, 2.384185791015625e-07 ;  /* 0x00000004ff107435 */ /* 0x001fe200000001ff */
[----:B-1----:R-:W-:Y:S01]  /*10e0*/  FADD.FTZ R19, R12, R14 ;  /* 0x0000000e0c137221 */ /* 0x002fe20000010000 */
[----:B------:R-:W-:Y:S01]  /*10f0*/  MOV R14, 0xffffffff ;  /* 0xffffffff000e7802 */ /* 0x000fe20000000f00 */
[----:B------:R-:W-:Y:S01]  /*1100*/  IMAD.MOV.U32 R17, RZ, RZ, 0x1f ;  /* 0x0000001fff117424 */ /* 0x000fe200078e00ff */
[----:B------:R-:W-:-:S02]  /*1110*/  MOV R8, 0x1130 ;  /* 0x0000113000087802 */ /* 0x000fc40000000f00 */
[----:B------:R-:W-:Y:S05]  /*1120*/  CALL.REL.NOINC `($__internal_94_$__cuda_sm70_shflsync_bfly_p) ;  /* 0x000006e000007944 */ /* 0x000fea0003c00000 */
[----:B0-----:R-:W-:Y:S01]  /*1130*/  HFMA2.MMA R16, -RZ, RZ, 0, 4.76837158203125e-07 ;  /* 0x00000008ff107435 */ /* 0x001fe200000001ff */
[----:B-1----:R-:W-:Y:S01]  /*1140*/  FADD.FTZ R19, R19, R14 ;  /* 0x0000000e13137221 */ /* 0x002fe20000010000 */
[----:B------:R-:W-:Y:S01]  /*1150*/  MOV R17, 0x1f ;  /* 0x0000001f00117802 */ /* 0x000fe20000000f00 */
[----:B------:R-:W-:Y:S01]  /*1160*/  IMAD.MOV.U32 R14, RZ, RZ, -0x1 ;  /* 0xffffffffff0e7424 */ /* 0x000fe200078e00ff */
[----:B------:R-:W-:-:S02]  /*1170*/  MOV R8, 0x1190 ;  /* 0x0000119000087802 */ /* 0x000fc40000000f00 */
[----:B------:R-:W-:Y:S05]  /*1180*/  CALL.REL.NOINC `($__internal_94_$__cuda_sm70_shflsync_bfly_p) ;  /* 0x0000068000007944 */ /* 0x000fea0003c00000 */
[----:B-1----:R-:W-:Y:S01]  /*1190*/  FADD.FTZ R12, R19, R14 ;  /* 0x0000000e130c7221 */ /* 0x002fe20000010000 */
[----:B0-----:R-:W-:Y:S01]  /*11a0*/  HFMA2.MMA R16, -RZ, RZ, 0, 9.5367431640625e-07 ;  /* 0x00000010ff107435 */ /* 0x001fe200000001ff */
[----:B------:R-:W-:-:S02]  /*11b0*/  MOV R17, 0x1f ;  /* 0x0000001f00117802 */ /* 0x000fc40000000f00 */
[----:B------:R-:W-:Y:S01]  /*11c0*/  MOV R14, 0xffffffff ;  /* 0xffffffff000e7802 */ /* 0x000fe20000000f00 */
[----:B------:R-:W-:Y:S01]  /*11d0*/  IMAD.MOV.U32 R19, RZ, RZ, R12 ;  /* 0x000000ffff137224 */ /* 0x000fe200078e000c */
[----:B------:R-:W-:Y:S02]  /*11e0*/  MOV R8, 0x1200 ;  /* 0x0000120000087802 */ /* 0x000fe40000000f00 */
[----:B------:R-:W-:Y:S05]  /*11f0*/  CALL.REL.NOINC `($__internal_94_$__cuda_sm70_shflsync_bfly_p) ;  /* 0x0000061000007944 */ /* 0x000fea0003c00000 */
[----:B0-----:R-:W-:Y:S01]  /*1200*/  HFMA2.MMA R16, -RZ, RZ, 0, 5.9604644775390625e-08 ;  /* 0x00000001ff107435 */ /* 0x001fe200000001ff */
[----:B-1----:R-:W-:Y:S01]  /*1210*/  MOV R15, R14 ;  /* 0x0000000e000f7202 */ /* 0x002fe20000000f00 */
[----:B------:R-:W-:Y:S01]  /*1220*/  IMAD.MOV.U32 R17, RZ, RZ, 0x1f ;  /* 0x0000001fff117424 */ /* 0x000fe200078e00ff */
[----:B------:R-:W-:Y:S02]  /*1230*/  MOV R19, R13 ;  /* 0x0000000d00137202 */ /* 0x000fe40000000f00 */
[----:B------:R-:W-:Y:S02]  /*1240*/  MOV R14, 0xffffffff ;  /* 0xffffffff000e7802 */ /* 0x000fe40000000f00 */
[----:B------:R-:W-:Y:S02]  /*1250*/  MOV R8, 0x1270 ;  /* 0x0000127000087802 */ /* 0x000fe40000000f00 */
[----:B------:R-:W-:Y:S05]  /*1260*/  CALL.REL.NOINC `($__internal_94_$__cuda_sm70_shflsync_bfly_p) ;  /* 0x000005a000007944 */ /* 0x000fea0003c00000 */
[----:B0-----:R-:W-:Y:S01]  /*1270*/  HFMA2.MMA R16, -RZ, RZ, 0, 1.1920928955078125e-07 ;  /* 0x00000002ff107435 */ /* 0x001fe200000001ff */
[----:B-1----:R-:W-:Y:S01]  /*1280*/  FADD.FTZ R19, R13, R14 ;  /* 0x0000000e0d137221 */ /* 0x002fe20000010000 */
[----:B------:R-:W-:Y:S01]  /*1290*/  MOV R17, 0x1f ;  /* 0x0000001f00117802 */ /* 0x000fe20000000f00 */
[----:B------:R-:W-:Y:S01]  /*12a0*/  IMAD.MOV.U32 R14, RZ, RZ, -0x1 ;  /* 0xffffffffff0e7424 */ /* 0x000fe200078e00ff */
[----:B------:R-:W-:-:S02]  /*12b0*/  MOV R8, 0x12d0 ;  /* 0x000012d000087802 */ /* 0x000fc40000000f00 */
[----:B------:R-:W-:Y:S05]  /*12c0*/  CALL.REL.NOINC `($__internal_94_$__cuda_sm70_shflsync_bfly_p) ;  /* 0x0000054000007944 */ /* 0x000fea0003c00000 */
[----:B0-----:R-:W-:Y:S01]  /*12d0*/  HFMA2.MMA R16, -RZ, RZ, 0, 2.384185791015625e-07 ;  /* 0x00000004ff107435 */ /* 0x001fe200000001ff */
[----:B-1----:R-:W-:Y:S01]  /*12e0*/  FADD.FTZ R19, R19, R14 ;  /* 0x0000000e13137221 */ /* 0x002fe20000010000 */
[----:B------:R-:W-:-:S02]  /*12f0*/  MOV R17, 0x1f ;  /* 0x0000001f00117802 */ /* 0x000fc40000000f00 */
[----:B------:R-:W-:Y:S02]  /*1300*/  MOV R14, 0xffffffff ;  /* 0xffffffff000e7802 */ /* 0x000fe40000000f00 */
[----:B------:R-:W-:Y:S02]  /*1310*/  MOV R8, 0x1330 ;  /* 0x0000133000087802 */ /* 0x000fe40000000f00 */
[----:B------:R-:W-:Y:S05]  /*1320*/  CALL.REL.NOINC `($__internal_94_$__cuda_sm70_shflsync_bfly_p) ;  /* 0x000004e000007944 */ /* 0x000fea0003c00000 */
[----:B0-----:R-:W-:Y:S01]  /*1330*/  HFMA2.MMA R17, -RZ, RZ, 0, 1.847743988037109375e-06 ;  /* 0x0000001fff117435 */ /* 0x001fe200000001ff */
[----:B-1----:R-:W-:Y:S01]  /*1340*/  FADD.FTZ R19, R19, R14 ;  /* 0x0000000e13137221 */ /* 0x002fe20000010000 */
[----:B------:R-:W-:Y:S01]  /*1350*/  MOV R14, 0xffffffff ;  /* 0xffffffff000e7802 */ /* 0x000fe20000000f00 */
[----:B------:R-:W-:Y:S01]  /*1360*/  IMAD.MOV.U32 R16, RZ, RZ, 0x8 ;  /* 0x00000008ff107424 */ /* 0x000fe200078e00ff */
[----:B------:R-:W-:Y:S02]  /*1370*/  MOV R8, 0x1390 ;  /* 0x0000139000087802 */ /* 0x000fe40000000f00 */
[----:B------:R-:W-:Y:S05]  /*1380*/  CALL.REL.NOINC `($__internal_94_$__cuda_sm70_shflsync_bfly_p) ;  /* 0x0000048000007944 */ /* 0x000fea0003c00000 */
[----:B-1----:R-:W-:Y:S01]  /*1390*/  FADD.FTZ R13, R19, R14 ;  /* 0x0000000e130d7221 */ /* 0x002fe20000010000 */
[----:B0-----:R-:W-:Y:S01]  /*13a0*/  HFMA2.MMA R16, -RZ, RZ, 0, 9.5367431640625e-07 ;  /* 0x00000010ff107435 */ /* 0x001fe200000001ff */
[----:B------:R-:W-:Y:S01]  /*13b0*/  IMAD.MOV.U32 R17, RZ, RZ, 0x1f ;  /* 0x0000001fff117424 */ /* 0x000fe200078e00ff */
[----:B------:R-:W-:Y:S02]  /*13c0*/  MOV R14, 0xffffffff ;  /* 0xffffffff000e7802 */ /* 0x000fe40000000f00 */
[----:B------:R-:W-:-:S02]  /*13d0*/  MOV R19, R13 ;  /* 0x0000000d00137202 */ /* 0x000fc40000000f00 */
[----:B------:R-:W-:Y:S02]  /*13e0*/  MOV R8, 0x1400 ;  /* 0x0000140000087802 */ /* 0x000fe40000000f00 */
[----:B------:R-:W-:Y:S05]  /*13f0*/  CALL.REL.NOINC `($__internal_94_$__cuda_sm70_shflsync_bfly_p) ;  /* 0x0000041000007944 */ /* 0x000fea0003c00000 */
[----:B0-----:R-:W-:Y:S01]  /*1400*/  HFMA2.MMA R17, -RZ, RZ, 0, 1.847743988037109375e-06 ;  /* 0x0000001fff117435 */ /* 0x001fe200000001ff */
        /* <DEDUP_REMOVED lines=18> */
[----:B0-----:R-:W-:Y:S01]  /*1530*/  HFMA2.MMA R16, -RZ, RZ, 0, 4.76837158203125e-07 ;  /* 0x00000008ff107435 */ /* 0x001fe200000001ff */
[----:B-1----:R-:W-:Y:S01]  /*1540*/  FADD.FTZ R19, R19, R14 ;  /* 0x0000000e13137221 */ /* 0x002fe20000010000 */
[----:B------:R-:W-:Y:S01]  /*1550*/  MOV R14, 0xffffffff ;  /* 0xffffffff000e7802 */ /* 0x000fe20000000f00 */
[----:B------:R-:W-:Y:S01]  /*1560*/  IMAD.MOV.U32 R17, RZ, RZ, 0x1f ;  /* 0x0000001fff117424 */ /* 0x000fe200078e00ff */
[----:B------:R-:W-:Y:S02]  /*1570*/  MOV R8, 0x1590 ;  /* 0x0000159000087802 */ /* 0x000fe40000000f00 */
[----:B------:R-:W-:Y:S05]  /*1580*/  CALL.REL.NOINC `($__internal_94_$__cuda_sm70_shflsync_bfly_p) ;  /* 0x0000028000007944 */ /* 0x000fea0003c00000 */
[----:B-1----:R-:W-:Y:S01]  /*1590*/  FADD.FTZ R11, R19, R14 ;  /* 0x0000000e130b7221 */ /* 0x002fe20000010000 */
[----:B0-----:R-:W-:Y:S01]  /*15a0*/  HFMA2.MMA R16, -RZ, RZ, 0, 9.5367431640625e-07 ;  /* 0x00000010ff107435 */ /* 0x001fe200000001ff */
[----:B------:R-:W-:Y:S02]  /*15b0*/  MOV R17, 0x1f ;  /* 0x0000001f00117802 */ /* 0x000fe40000000f00 */
[----:B------:R-:W-:Y:S01]  /*15c0*/  MOV R14, 0xffffffff ;  /* 0xffffffff000e7802 */ /* 0x000fe20000000f00 */
[----:B------:R-:W-:Y:S01]  /*15d0*/  IMAD.MOV.U32 R19, RZ, RZ, R11 ;  /* 0x000000ffff137224 */ /* 0x000fe200078e000b */
[----:B------:R-:W-:-:S02]  /*15e0*/  MOV R8, 0x1600 ;  /* 0x0000160000087802 */ /* 0x000fc40000000f00 */
[----:B------:R-:W-:Y:S05]  /*15f0*/  CALL.REL.NOINC `($__internal_94_$__cuda_sm70_shflsync_bfly_p) ;  /* 0x0000021000007944 */ /* 0x000fea0003c00000 */
[----:B0-----:R-:W-:Y:S01]  /*1600*/  HFMA2.MMA R16, -RZ, RZ, 0, 5.9604644775390625e-08 ;  /* 0x00000001ff107435 */ /* 0x001fe200000001ff */
[----:B-1----:R-:W-:Y:S01]  /*1610*/  MOV R20, R14 ;  /* 0x0000000e00147202 */ /* 0x002fe20000000f00 */
[----:B------:R-:W-:Y:S01]  /*1620*/  IMAD.MOV.U32 R14, RZ, RZ, -0x1 ;  /* 0xffffffffff0e7424 */ /* 0x000fe200078e00ff */
[----:B------:R-:W-:-:S02]  /*1630*/  MOV R19, R10 ;  /* 0x0000000a00137202 */ /* 0x000fc40000000f00 */
[----:B------:R-:W-:Y:S02]  /*1640*/  MOV R17, 0x1f ;  /* 0x0000001f00117802 */ /* 0x000fe40000000f00 */
[----:B------:R-:W-:Y:S02]  /*1650*/  MOV R8, 0x1670 ;  /* 0x0000167000087802 */ /* 0x000fe40000000f00 */
[----:B------:R-:W-:Y:S05]  /*1660*/  CALL.REL.NOINC `($__internal_94_$__cuda_sm70_shflsync_bfly_p) ;  /* 0x000001a000007944 */ /* 0x000fea0003c00000 */
[----:B0-----:R-:W-:Y:S01]  /*1670*/  HFMA2.MMA R16, -RZ, RZ, 0, 1.1920928955078125e-07 ;  /* 0x00000002ff107435 */ /* 0x001fe200000001ff */
[----:B-1----:R-:W-:Y:S01]  /*1680*/  FADD.FTZ R19, R10, R14 ;  /* 0x0000000e0a137221 */ /* 0x002fe20000010000 */
[----:B------:R-:W-:Y:S02]  /*1690*/  MOV R17, 0x1f ;  /* 0x0000001f00117802 */ /* 0x000fe40000000f00 */
[----:B------:R-:W-:Y:S02]  /*16a0*/  MOV R14, 0xffffffff ;  /* 0xffffffff000e7802 */ /* 0x000fe40000000f00 */
[----:B------:R-:W-:Y:S02]  /*16b0*/  MOV R8, 0x16d0 ;  /* 0x000016d000087802 */ /* 0x000fe40000000f00 */
[----:B------:R-:W-:Y:S05]  /*16c0*/  CALL.REL.NOINC `($__internal_94_$__cuda_sm70_shflsync_bfly_p) ;  /* 0x0000014000007944 */ /* 0x000fea0003c00000 */
        /* <DEDUP_REMOVED lines=18> */
[----:B-1----:R-:W-:Y:S01]  /*17f0*/  MOV R8, R14 ;  /* 0x0000000e00087202 */ /* 0x002fe20000000f00 */
[----:B0-----:R-:W-:Y:S05]  /*1800*/  BRA `(.L_x_1483) ;  /* 0xfffff5a000007947 */ /* 0x001fea000383ffff */
        .weak           $__internal_94_$__cuda_sm70_shflsync_bfly_p
        .type           $__internal_94_$__cuda_sm70_shflsync_bfly_p,@function
        .size           $__internal_94_$__cuda_sm70_shflsync_bfly_p,(.L_x_2040 - $__internal_94_$__cuda_sm70_shflsync_bfly_p)
$__internal_94_$__cuda_sm70_shflsync_bfly_p:
[----:B------:R-:W-:Y:S01]  /*1810*/  HFMA2.MMA R9, -RZ, RZ, 0, 0 ;  /* 0x00000000ff097435 */ /* 0x000fe200000001ff */
[----:B------:R-:W-:Y:S04]  /*1820*/  WARPSYNC R14 ;  /* 0x0000000e00007348 */ /* 0x000fe80003800000 */
[----:B------:R0:W1:Y:S01]  /*1830*/  SHFL.BFLY PT, R14, R19, R16, R17 ;  /* 0x0c000010130e7389 */ /* 0x00006200000e0011 */
[----:B------:R-:W-:Y:S05]  /*1840*/  RET.REL.NODEC R8 `(_ZN10layer_norm40ln_parallel_residual_bwd_finalize_kernelINS_22Kernel_traits_finalizeILj512Ef6__halffS2_fjLb0ELj1024ELj4ENS_18Kernel_traits_baseILj512EfS2_fS2_fjLj1024EEEEELb1EEEvNS_9BwdParamsE) ;  /* 0xffffe7b008007950 */ /* 0x000fea0003c3ffff */
.L_x_1484:
        /* <DEDUP_REMOVED lines=11> */
.L_x_2040:


//--------------------- .text._ZN10layer_norm31ln_parallel_residual_bwd_kernelINS_13Kernel_traitsIf6__halffS2_fjLj512ELj1ELj4ELj1ELj16ENS_18Kernel_traits_baseILj512EfS2_fS2_fjLj128EEEEELb1ELb1ELb1EEEvNS_9BwdParamsE --------------------------
	.section	.text._ZN10layer_norm31ln_parallel_residual_bwd_kernelINS_13Kernel_traitsIf6__halffS2_fjLj512ELj1ELj4ELj1ELj16ENS_18Kernel_traits_baseILj512EfS2_fS2_fjLj128EEEEELb1ELb1ELb1EEEvNS_9BwdParamsE,"ax",@progbits
	.sectioninfo	@"SHI_REGISTERS=152"
	.align	128
        .global         _ZN10layer_norm31ln_parallel_residual_bwd_kernelINS_13Kernel_traitsIf6__halffS2_fjLj512ELj1ELj4ELj1ELj16ENS_18Kernel_traits_baseILj512EfS2_fS2_fjLj128EEEEELb1ELb1ELb1EEEvNS_9BwdParamsE
        .type           _ZN10layer_norm31ln_parallel_residual_bwd_kernelINS_13Kernel_traitsIf6__halffS2_fjLj512ELj1ELj4ELj1ELj16ENS_18Kernel_traits_baseILj512EfS2_fS2_fjLj128EEEEELb1ELb1ELb1EEEvNS_9BwdParamsE,@function
        .size           _ZN10layer_norm31ln_parallel_residual_bwd_kernelINS_13Kernel_traitsIf6__halffS2_fjLj512ELj1ELj4ELj1ELj16ENS_18Kernel_traits_baseILj512EfS2_fS2_fjLj128EEEEELb1ELb1ELb1EEEvNS_9BwdParamsE,(.L_x_2041 - _ZN10layer_norm31ln_parallel_residual_bwd_kernelINS_13Kernel_traitsIf6__halffS2_fjLj512ELj1ELj4ELj1ELj16ENS_18Kernel_traits_baseILj512EfS2_fS2_fjLj128EEEEELb1ELb1ELb1EEEvNS_9BwdParamsE)
        .other          _ZN10layer_norm31ln_parallel_residual_bwd_kernelINS_13Kernel_traitsIf6__halffS2_fjLj512ELj1ELj4ELj1ELj16ENS_18Kernel_traits_baseILj512EfS2_fS2_fjLj128EEEEELb1ELb1ELb1EEEvNS_9BwdParamsE,@"STO_CUDA_ENTRY STV_DEFAULT"
_ZN10layer_norm31ln_parallel_residual_bwd_kernelINS_13Kernel_traitsIf6__halffS2_fjLj512ELj1ELj4ELj1ELj16ENS_18Kernel_traits_baseILj512EfS2_fS2_fjLj128EEEEELb1ELb1ELb1EEEvNS_9BwdParamsE:
.text._ZN10layer_norm31ln_parallel_residual_bwd_kernelINS_13Kernel_traitsIf6__halffS2_fjLj512ELj1ELj4ELj1ELj16ENS_18Kernel_traits_baseILj512EfS2_fS2_fjLj128EEEEELb1ELb1ELb1EEEvNS_9BwdParamsE:
        /* <DEDUP_REMOVED lines=26> */
.L_x_1486:
        /* <DEDUP_REMOVED lines=27> */
.L_x_1492:
        /* <DEDUP_REMOVED lines=27> */
[----:B------:R-:W-:Y:S02]  /*0500*/  ISETP.NE.AND.EX P1, PT, RZ, c[0x0][0x21c], PT, P1 ;  /* 0x00008700ff007a0c */ /* 0x000fe40003f25310 */
[----:B------:R-:W-:Y:S02]  /*0510*/  SHF.L.U32 R119, R113, 0x3, RZ ;  /* 0x0000000371777819 */ /* 0x000fe400000006ff */
[----:B------:R-:W-:-:S07]  /*0520*/  SHF.R.U32.HI R123, RZ, 0x1d, R113 ;  /* 0x0000001dff7b7819 */ /* 0x000fce0000011671 */
[----:B------:R-:W-:-:S04]  /*0530*/  @P0 IADD3 R120, P2, R119, c[0x0][0x198], RZ ;  /* 0x0000660077780a10 */ /* 0x000fc80007f5e0ff */
[----:B------:R-:W-:Y:S02]  /*0540*/  @P0 IADD3.X R121, R123, c[0x0][0x19c], RZ, P2, !PT ;  /* 0x000067007b790a10 */ /* 0x000fe400017fe4ff */
[C---:B------:R-:W-:Y:S01]  /*0550*/  @P1 LEA R116, P2, R113.reuse, c[0x0][0x218], 0x5 ;  /* 0x0000860071741a11 */ /* 0x040fe200078428ff */
[----:B------:R-:W-:Y:S01]  /*0560*/  IMAD.SHL.U32 R122, R112, 0x8, RZ ;  /* 0x00000008707a7824 */ /* 0x000fe200078e00ff */
[----:B------:R-:W-:Y:S01]  /*0570*/  SHF.R.U32.HI R125, RZ, 0x1d, R112 ;  /* 0x0000001dff7d7819 */ /* 0x000fe20000011670 */
[----:B-----5:R0:W5:Y:S01]  /*0580*/  @P0 LDG.E.64 R2, [R120.64] ;  /* 0x0000000478020981 */ /* 0x020162000c1e1b00 */
[----:B------:R-:W-:Y:S02]  /*0590*/  @P1 LEA.HI.X R117, R113, c[0x0][0x21c], RZ, 0x5, P2 ;  /* 0x0000870071751a11 */ /* 0x000fe400010f2cff */
[----:B-1----:R-:W-:Y:S02]  /*05a0*/  IADD3 R76, P2, R119, c[0x0][0x190], RZ ;  /* 0x00006400774c7a10 */ /* 0x002fe40007f5e0ff */
[----:B---3--:R-:W-:Y:S01]  /*05b0*/  @P0 IADD3 R74, P3, R122, c[0x0][0x198], RZ ;  /* 0x000066007a4a0a10 */ /* 0x008fe20007f7e0ff */
[----:B------:R1:W5:Y:S01]  /*05c0*/  @P1 LDG.E.128 R20, [R116.64] ;  /* 0x0000000474141981 */ /* 0x000362000c1e1d00 */
[----:B------:R-:W-:-:S03]  /*05d0*/  IADD3.X R77, R123, c[0x0][0x194], RZ, P2, !PT ;  /* 0x000065007b4d7a10 */ /* 0x000fc600017fe4ff */
        /* <DEDUP_REMOVED lines=16> */
[----:B------:R-:W-:Y:S02]  /*06e0*/  HADD2.F32 R50, -RZ, R53.H1_H1 ;  /* 0x30000035ff327230 */ /* 0x000fe40000004100 */
[--C-:B------:R-:W-:Y:S01]  /*06f0*/  HADD2.F32 R135, -RZ, R55.reuse.H0_H0 ;  /* 0x20000037ff877230 */ /* 0x100fe20000004100 */
[----:B------:R-:W-:Y:S01]  /*0700*/  FADD.FTZ R145, -R124, R62 ;  /* 0x0000003e7c917221 */ /* 0x000fe20000010100 */
[----:B------:R-:W-:Y:S02]  /*0710*/  HADD2.F32 R116, -RZ, R55.H1_H1 ;  /* 0x30000037ff747230 */ /* 0x000fe40000004100 */
[----:B------:R-:W-:Y:S01]  /*0720*/  HADD2.F32 R51, -RZ, R52.H0_H0 ;  /* 0x20000034ff337230 */ /* 0x000fe20000004100 */
[----:B------:R-:W-:Y:S01]  /*0730*/  FMUL.FTZ R62, R114, R131 ;  /* 0x00000083723e7220 */ /* 0x000fe20000410000 */
[----:B------:R-:W-:Y:S01]  /*0740*/  HADD2.F32 R129, -RZ, R53.H0_H0 ;  /* 0x20000035ff817230 */ /* 0x000fe20000004100 */
[----:B------:R-:W-:Y:S01]  /*0750*/  FADD.FTZ R55, -R124, R57 ;  /* 0x000000397c377221 */ /* 0x000fe20000010100 */
[--C-:B---3--:R-:W-:Y:S01]  /*0760*/  HADD2.F32 R123, -RZ, R54.reuse.H0_H0 ;  /* 0x20000036ff7b7230 */ /* 0x108fe20000004100 */
        /* <DEDUP_REMOVED lines=18> */
[--C-:B------:R-:W-:Y:S01]  /*0890*/  HADD2.F32 R141, -RZ, R68.reuse.H0_H0 ;  /* 0x20000044ff8d7230 */ /* 0x100fe20000004100 */
[----:B------:R-:W-:Y:S01]  /*08a0*/  FADD.FTZ R139, -R124, R60 ;  /* 0x0000003c7c8b7221 */ /* 0x000fe20000010100 */
[----:B------:R-:W-:Y:S01]  /*08b0*/  HADD2.F32 R120, -RZ, R68.H1_H1 ;  /* 0x30000044ff787230 */ /* 0x000fe20000004100 */
        /* <DEDUP_REMOVED lines=39> */
[--C-:B------:R-:W-:Y:S01]  /*0b30*/  HADD2.F32 R124, -RZ, R69.reuse.H1_H1 ;  /* 0x30000045ff7c7230 */ /* 0x100fe20000004100 */
[----:B------:R-:W-:Y:S02]  /*0b40*/  FMUL.FTZ R118, R114, R149 ;  /* 0x0000009572767220 */ /* 0x000fe40000410000 */
[----:B------:R-:W-:Y:S02]  /*0b50*/  FADD.FTZ R122, R123, R56 ;  /* 0x000000387b7a7221 */ /* 0x000fe40000010000 */
[----:B------:R-:W-:Y:S01]  /*0b60*/  FFMA.FTZ R120, R55, R56, R120 ;  /* 0x0000003837787223 */ /* 0x000fe20000010078 */
[----:B------:R-:W-:Y:S01]  /*0b70*/  HADD2.F32 R147, -RZ, R69.H0_H0 ;  /* 0x20000045ff937230 */ /* 0x000fe20000004100 */
[----:B------:R-:W-:Y:S02]  /*0b80*/  FMUL.FTZ R64, R8, R141 ;  /* 0x0000008d08407220 */ /* 0x000fe40000410000 */
[----:B------:R-:W-:-:S02]  /*0b90*/  FADD.FTZ R103, R124, R103 ;  /* 0x000000677c677221 */ /* 0x000fc40000010000 */
[-C--:B------:R-:W-:Y:S02]  /*0ba0*/  FFMA.FTZ R87, R118, R124.reuse, R87 ;  /* 0x0000007c76577223 */ /* 0x080fe40000010057 */
[----:B------:R-:W-:Y:S02]  /*0bb0*/  FMUL.FTZ R123, R11, R124 ;  /* 0x0000007c0b7b7220 */ /* 0x000fe40000410000 */
[----:B------:R-:W-:Y:S01]  /*0bc0*/  FADD.FTZ R127, R122, R61 ;  /* 0x0000003d7a7f7221 */ /* 0x000fe20000010000 */
[----:B------:R-:W-:Y:S01]  /*0bd0*/  HADD2.F32 R125, -RZ, R70.H0_H0 ;  /* 0x20000046ff7d7230 */ /* 0x000fe20000004100 */
        /* <DEDUP_REMOVED lines=13> */
[----:B------:R-:W-:Y:S01]  /*0cb0*/  HADD2.F32 R70, -RZ, R70.H1_H1 ;  /* 0x30000046ff467230 */ /* 0x000fe20000004100 */
        /* <DEDUP_REMOVED lines=33> */
.L_x_1493:
        /* <DEDUP_REMOVED lines=18> */
.L_x_1494:
        /* <DEDUP_REMOVED lines=37> */
[----:B------:R-:W-:Y:S01]  /*1240*/  @P0 F2FP.PACK_AB R125, RZ, R125 ;  /* 0x0000007dff7d023e */ /* 0x000fe200000000ff */
        /* <DEDUP_REMOVED lines=42> */
[----:B------:R-:W-:Y:S01]  /*14f0*/  F2FP.PACK_AB R57, R128, R57 ;  /* 0x000000398039723e */ /* 0x000fe200000000ff */
[--C-:B------:R-:W-:Y:S01]  /*1500*/  FFMA.FTZ R120, R120, R132, R129.reuse ;  /* 0x0000008478787223 */ /* 0x100fe20000010081 */
[----:B------:R-:W-:Y:S01]  /*1510*/  @P0 F2FP.PACK_AB R66, RZ, R66 ;  /* 0x00000042ff42023e */ /* 0x000fe200000000ff */
[----:B------:R-:W-:Y:S01]  /*1520*/  FMUL.FTZ R122, R114, R61 ;  /* 0x0000003d727a7220 */ /* 0x000fe20000410000 */
[----:B------:R-:W-:Y:S01]  /*1530*/  @P0 F2FP.PACK_AB R68, RZ, R68 ;  /* 0x00000044ff44023e */ /* 0x000fe200000000ff */
[----:B------:R-:W-:Y:S01]  /*1540*/  FFMA.FTZ R129, R67, R132, R129 ;  /* 0x0000008443817223 */ /* 0x000fe20000010081 */
[----:B------:R-:W-:Y:S01]  /*1550*/  @P0 F2FP.PACK_AB R71, RZ, R71 ;  /* 0x00000047ff47023e */ /* 0x000fe200000000ff */
[----:B------:R-:W-:Y:S01]  /*1560*/  FADD.FTZ R67, R123, -R118 ;  /* 0x800000767b437221 */ /* 0x000fe20000010000 */
[----:B------:R-:W-:Y:S01]  /*1570*/  @P0 F2FP.PACK_AB R76, RZ, R76 ;  /* 0x0000004cff4c023e */ /* 0x000fe200000000ff */
        /* <DEDUP_REMOVED lines=17> */
[----:B------:R-:W-:Y:S01]  /*1690*/  @P0 F2FP.PACK_AB R118, RZ, R118 ;  /* 0x00000076ff76023e */ /* 0x000fe200000000ff */
        /* <DEDUP_REMOVED lines=48> */
[----:B------:R0:W-:Y:S01]  /*19a0*/  @P2 STG.E.128 [R60.64], R48 ;  /* 0x000000303c002986 */ /* 0x0001e2000c101d04 */
        /* <DEDUP_REMOVED lines=33> */
[----:B------:R-:W-:Y:S02]  /*1bc0*/  @P0 PRMT R47, R47, 0x5410, R121 ;  /* 0x000054102f2f0816 */ /* 0x000fe40000000079 */
[----:B------:R-:W-:Y:S02]  /*1bd0*/  FSEL R50, R119, RZ, P6 ;  /* 0x000000ff77327208 */ /* 0x000fe40003000000 */
[----:B------:R-:W-:Y:S01]  /*1be0*/  FSEL R49, R116, RZ, P5 ;  /* 0x000000ff74317208 */ /* 0x000fe20002800000 */
[----:B------:R-:W-:Y:S01]  /*1bf0*/  @P0 STG.E.128 [R64.64], R44 ;  /* 0x0000002c40000986 */ /* 0x000fe2000c101d04 */
[----:B------:R-:W-:Y:S02]  /*1c00*/  FSEL R55, R56, RZ, P4 ;  /* 0x000000ff38377208 */ /* 0x000fe40002000000 */
[----:B------:R-:W-:-:S02]  /*1c10*/  @P2 LEA.HI.X R53, R112, c[0x0][0x25c], RZ, 0x5, P1 ;  /* 0x0000970070352a11 */ /* 0x000fc400008f2cff */
[----:B------:R-:W-:Y:S02]  /*1c20*/  SHF.R.U32.HI R58, RZ, 0x1c, R112 ;  /* 0x0000001cff3a7819 */ /* 0x000fe40000011670 */
[----:B------:R-:W-:Y:S01]  /*1c30*/  IADD3 R54, P5, R57, c[0x0][0x248], RZ ;  /* 0x0000920039367a10 */ /* 0x000fe20007fbe0ff */
[----:B------:R-:W-:Y:S01]  /*1c40*/  @P2 STG.E.128 [R52.64], R36 ;  /* 0x0000002434002986 */ /* 0x000fe2000c101d04 */
[----:B------:R-:W-:Y:S02]  /*1c50*/  @P0 LOP3.LUT P1, RZ, R72, 0xff00, RZ, 0xc0, !PT ;  /* 0x0000ff0048ff0812 */ /* 0x000fe4000782c0ff */
[----:B------:R-:W-:Y:S01]  /*1c60*/  F2FP.PACK_AB R51, R48, R133 ;  /* 0x000000853033723e */ /* 0x000fe200000000ff */
[----:B------:R-:W-:Y:S01]  /*1c70*/  @P2 STG.E.128 [R52.64+0x10], R40 ;  /* 0x0000102834002986 */ /* 0x000fe2000c101d04 */
[----:B------:R-:W-:Y:S02]  /*1c80*/  @P0 LOP3.LUT P4, RZ, R72, 0xff000000, RZ, 0xc0, !PT ;  /* 0xff00000048ff0812 */ /* 0x000fe4000788c0ff */
[----:B------:R-:W-:-:S02]  /*1c90*/  @P0 FSEL R113, R113, RZ, P3 ;  /* 0x000000ff71710208 */ /* 0x000fc40001800000 */
[----:B------:R-:W-:Y:S02]  /*1ca0*/  F2FP.PACK_AB R50, R49, R50 ;  /* 0x000000323132723e */ /* 0x000fe400000000ff */
[----:B------:R-:W-:Y:S02]  /*1cb0*/  F2FP.PACK_AB R48, R55, R114 ;  /* 0x000000723730723e */ /* 0x000fe400000000ff */
[----:B------:R-:W-:Y:S02]  /*1cc0*/  @P0 LOP3.LUT P3, RZ, R73, 0xff0000, RZ, 0xc0, !PT ;  /* 0x00ff000049ff0812 */ /* 0x000fe4000786c0ff */
[----:B------:R-:W-:Y:S02]  /*1cd0*/  F2FP.PACK_AB R49, R74, R115 ;  /* 0x000000734a31723e */ /* 0x000fe400000000ff */
[----:B------:R-:W-:Y:S02]  /*1ce0*/  IADD3.X R55, R58, c[0x0][0x24c], RZ, P5, !PT ;  /* 0x000093003a377a10 */ /* 0x000fe40002ffe4ff */
[----:B------:R-:W-:-:S02]  /*1cf0*/  @P0 LOP3.LUT P2, RZ, R72, 0xff0000, RZ, 0xc0, !PT ;  /* 0x00ff000048ff0812 */ /* 0x000fc4000784c0ff */
[----:B------:R-:W-:Y:S01]  /*1d00*/  @P0 FSEL R56, R56, RZ, P1 ;  /* 0x000000ff38380208 */ /* 0x000fe20000800000 */
[----:B------:R0:W-:Y:S01]  /*1d10*/  STG.E.128 [R54.64], R48 ;  /* 0x0000003036007986 */ /* 0x0001e2000c101d04 */
[----:B------:R-:W-:Y:S02]  /*1d20*/  @P0 FSEL R69, R69, RZ, P4 ;  /* 0x000000ff45450208 */ /* 0x000fe40002000000 */
[C---:B------:R-:W-:Y:S02]  /*1d30*/  @P0 LOP3.LUT P1, RZ, R73.reuse, 0xff, RZ, 0xc0, !PT ;  /* 0x000000ff49ff0812 */ /* 0x040fe4000782c0ff */
[----:B------:R-:W-:Y:S02]  /*1d40*/  @P0 LOP3.LUT P4, RZ, R73, 0xff000000, RZ, 0xc0, !PT ;  /* 0xff00000049ff0812 */ /* 0x000fe4000788c0ff */
[----:B------:R-:W-:Y:S02]  /*1d50*/  @P0 FSEL R67, R67, RZ, P3 ;  /* 0x000000ff43430208 */ /* 0x000fe40001800000 */
[----:B------:R-:W-:-:S02]  /*1d60*/  @P0 FSEL R77, R77, RZ, P2 ;  /* 0x000000ff4d4d0208 */ /* 0x000fc40001000000 */
[----:B------:R-:W-:Y:S02]  /*1d70*/  @P0 LOP3.LUT P2, RZ, R73, 0xff00, RZ, 0xc0, !PT ;  /* 0x0000ff0049ff0812 */ /* 0x000fe4000784c0ff */
[----:B------:R-:W-:Y:S02]  /*1d80*/  @P0 F2FP.PACK_AB R67, RZ, R67 ;  /* 0x00000043ff43023e */ /* 0x000fe400000000ff */
[----:B------:R-:W-:Y:S02]  /*1d90*/  @P0 F2FP.PACK_AB R113, RZ, R113 ;  /* 0x00000071ff71023e */ /* 0x000fe400000000ff */
[----:B------:R-:W-:Y:S02]  /*1da0*/  @P0 F2FP.PACK_AB R77, RZ, R77 ;  /* 0x0000004dff4d023e */ /* 0x000fe400000000ff */
[----:B0-----:R-:W-:Y:S02]  /*1db0*/  @P0 FSEL R48, R119, RZ, P1 ;  /* 0x000000ff77300208 */ /* 0x001fe40000800000 */
[----:B------:R-:W-:-:S02]  /*1dc0*/  @P0 FSEL R51, R124, RZ, P4 ;  /* 0x000000ff7c330208 */ /* 0x000fc40002000000 */
[----:B------:R-:W-:Y:S02]  /*1dd0*/  @P0 FSEL R50, R116, RZ, P2 ;  /* 0x000000ff74320208 */ /* 0x000fe40001000000 */
[----:B------:R-:W-:Y:S02]  /*1de0*/  @P0 F2FP.PACK_AB R49, RZ, R48 ;  /* 0x00000030ff31023e */ /* 0x000fe400000000ff */
[----:B------:R-:W-:Y:S02]  /*1df0*/  @P0 F2FP.PACK_AB R51, RZ, R51 ;  /* 0x00000033ff33023e */ /* 0x000fe400000000ff */
[----:B------:R-:W-:Y:S02]  /*1e00*/  @P0 PRMT R47, R67, 0x7610, R47 ;  /* 0x00007610432f0816 */ /* 0x000fe4000000002f */
[----:B------:R-:W-:Y:S02]  /*1e10*/  @P0 F2FP.PACK_AB R56, RZ, R56 ;  /* 0x00000038ff38023e */ /* 0x000fe400000000ff */
[----:B------:R-:W-:-:S02]  /*1e20*/  @P0 F2FP.PACK_AB R69, RZ, R69 ;  /* 0x00000045ff45023e */ /* 0x000fc400000000ff */
[----:B------:R-:W-:Y:S02]  /*1e30*/  @P0 F2FP.PACK_AB R50, RZ, R50 ;  /* 0x00000032ff32023e */ /* 0x000fe400000000ff */
[----:B------:R-:W-:Y:S02]  /*1e40*/  @P0 PRMT R44, R113, 0x7610, R44 ;  /* 0x00007610712c0816 */ /* 0x000fe4000000002c */
[----:B------:R-:W-:Y:S02]  /*1e50*/  @P0 IADD3 R48, P1, R57, c[0x0][0x250], RZ ;  /* 0x0000940039300a10 */ /* 0x000fe40007f3e0ff */
[----:B------:R-:W-:Y:S02]  /*1e60*/  @P0 PRMT R45, R77, 0x7610, R45 ;  /* 0x000076104d2d0816 */ /* 0x000fe4000000002d */
[----:B------:R-:W-:Y:S02]  /*1e70*/  @P0 PRMT R46, R49, 0x7610, R46 ;  /* 0x00007610312e0816 */ /* 0x000fe4000000002e */
[----:B------:R-:W-:-:S02]  /*1e80*/  @P0 PRMT R47, R47, 0x5410, R51 ;  /* 0x000054102f2f0816 */ /* 0x000fc40000000033 */
[----:B------:R-:W-:Y:S02]  /*1e90*/  MOV R51, c[0x0][0x160] ;  /* 0x0000580000337a02 */ /* 0x000fe40000000f00 */
[----:B------:R-:W-:Y:S02]  /*1ea0*/  @P0 IADD3.X R49, R58, c[0x0][0x254], RZ, P1, !PT ;  /* 0x000095003a310a10 */ /* 0x000fe40000ffe4ff */
        /* <DEDUP_REMOVED lines=8> */
.L_x_1491:
[----:B------:R-:W-:Y:S05]  /*1f30*/  BSYNC B1 ;  /* 0x0000000000017941 */ /* 0x000fea0003800000 */
.L_x_1488:
        /* <DEDUP_REMOVED lines=19> */
.L_x_1487:
[----:B------:R-:W-:Y:S05]  /*2070*/  BSYNC B0 ;  /* 0x0000000000007941 */ /* 0x000fea0003800000 */
.L_x_1485:
        /* <DEDUP_REMOVED lines=100> */
.L_x_1489:
[----:B------:R-:W-:Y:S01]  /*26c0*/  HFMA2.MMA R131, -RZ, RZ, 0, 5.9604644775390625e-08 ;  /* 0x00000001ff837435 */ /* 0x000fe200000001ff */
[----:B------:R-:W-:Y:S01]  /*26d0*/  MOV R126, R130 ;  /* 0x00000082007e7202 */ /* 0x000fe20000000f00 */
[----:B------:R-:W-:Y:S01]  /*26e0*/  IMAD.MOV.U32 R133, RZ, RZ, -0x1 ;  /* 0xffffffffff857424 */ /* 0x000fe200078e00ff */
[----:B------:R-:W-:-:S02]  /*26f0*/  MOV R128, 0x1f ;  /* 0x0000001f00807802 */ /* 0x000fc40000000f00 */
[----:B------:R-:W-:Y:S02]  /*2700*/  MOV R48, 0x2720 ;  /* 0x0000272000307802 */ /* 0x000fe40000000f00 */
[----:B-----5:R-:W-:Y:S05]  /*2710*/  CALL.REL.NOINC `($__internal_95_$__cuda_sm70_shflsync_bfly_p) ;  /* 0x0000046000007944 */ /* 0x020fea0003c00000 */
[----:B-1----:R-:W-:Y:S01]  /*2720*/  MOV R125, R126 ;  /* 0x0000007e007d7202 */ /* 0x002fe20000000f00 */
[----:B0-----:R-:W-:Y:S05]  /*2730*/  BRA `(.L_x_1493) ;  /* 0xffffe79000007947 */ /* 0x001fea000383ffff */
.L_x_1490:
[----:B------:R-:W-:Y:S01]  /*2740*/  HFMA2.MMA R131, -RZ, RZ, 0, 5.9604644775390625e-08 ;  /* 0x00000001ff837435 */ /* 0x000fe200000001ff */
[----:B------:R-:W-:Y:S01]  /*2750*/  MOV R126, R127 ;  /* 0x0000007f007e7202 */ /* 0x000fe20000000f00 */
[----:B------:R-:W-:Y:S01]  /*2760*/  IMAD.MOV.U32 R133, RZ, RZ, -0x1 ;  /* 0xffffffffff857424 */ /* 0x000fe200078e00ff */
[----:B------:R-:W-:Y:S02]  /*2770*/  MOV R128, 0x1f ;  /* 0x0000001f00807802 */ /* 0x000fe40000000f00 */
[----:B------:R-:W-:Y:S02]  /*2780*/  MOV R48, 0x27a0 ;  /* 0x000027a000307802 */ /* 0x000fe40000000f00 */
[----:B01---5:R-:W-:Y:S05]  /*2790*/  CALL.REL.NOINC `($__internal_95_$__cuda_sm70_shflsync_bfly_p) ;  /* 0x000003e000007944 */ /* 0x023fea0003c00000 */
[----:B------:R-:W-:Y:S01]  /*27a0*/  FADD.FTZ R130, R130, R125 ;  /* 0x0000007d82827221 */ /* 0x000fe20000010000 */
[----:B0-----:R-:W-:Y:S01]  /*27b0*/  HFMA2.MMA R131, -RZ, RZ, 0, 1.1920928955078125e-07 ;  /* 0x00000002ff837435 */ /* 0x001fe200000001ff */
[----:B-1----:R-:W-:Y:S01]  /*27c0*/  FADD.FTZ R127, R127, R126 ;  /* 0x0000007e7f7f7221 */ /* 0x002fe20000010000 */
[----:B------:R-:W-:Y:S02]  /*27d0*/  MOV R128, 0x1f ;  /* 0x0000001f00807802 */ /* 0x000fe40000000f00 */
[----:B------:R-:W-:-:S02]  /*27e0*/  MOV R133, 0xffffffff ;  /* 0xffffffff00857802 */ /* 0x000fc40000000f00 */
[----:B------:R-:W-:Y:S02]  /*27f0*/  MOV R126, R130 ;  /* 0x00000082007e7202 */ /* 0x000fe40000000f00 */
[----:B------:R-:W-:Y:S02]  /*2800*/  MOV R48, 0x2820 ;  /* 0x0000282000307802 */ /* 0x000fe40000000f00 */
[----:B------:R-:W-:Y:S05]  /*2810*/  CALL.REL.NOINC `($__internal_95_$__cuda_sm70_shflsync_bfly_p) ;  /* 0x0000036000007944 */ /* 0x000fea0003c00000 */
[----:B0-----:R-:W-:Y:S01]  /*2820*/  HFMA2.MMA R131, -RZ, RZ, 0, 1.1920928955078125e-07 ;  /* 0x00000002ff837435 */ /* 0x001fe200000001ff */
[----:B-1----:R-:W-:Y:S01]  /*2830*/  IMAD.MOV.U32 R125, RZ, RZ, R126 ;  /* 0x000000ffff7d7224 */ /* 0x002fe200078e007e */
[----:B------:R-:W-:Y:S02]  /*2840*/  MOV R126, R127 ;  /* 0x0000007f007e7202 */ /* 0x000fe40000000f00 */
[----:B------:R-:W-:Y:S02]  /*2850*/  MOV R128, 0x1f ;  /* 0x0000001f00807802 */ /* 0x000fe40000000f00 */
[----:B------:R-:W-:Y:S02]  /*2860*/  MOV R133, 0xffffffff ;  /* 0xffffffff00857802 */ /* 0x000fe40000000f00 */
[----:B------:R-:W-:-:S02]  /*2870*/  MOV R48, 0x2890 ;  /* 0x0000289000307802 */ /* 0x000fc40000000f00 */
[----:B------:R-:W-:Y:S05]  /*2880*/  CALL.REL.NOINC `($__internal_95_$__cuda_sm70_shflsync_bfly_p) ;  /* 0x000002f000007944 */ /* 0x000fea0003c00000 */
[----:B------:R-:W-:Y:S01]  /*2890*/  FADD.FTZ R130, R125, R130 ;  /* 0x000000827d827221 */ /* 0x000fe20000010000 */
[----:B0-----:R-:W-:Y:S01]  /*28a0*/  HFMA2.MMA R128, -RZ, RZ, 0, 1.847743988037109375e-06 ;  /* 0x0000001fff807435 */ /* 0x001fe200000001ff */
[----:B-1----:R-:W-:Y:S01]  /*28b0*/  FADD.FTZ R127, R127, R126 ;  /* 0x0000007e7f7f7221 */ /* 0x002fe20000010000 */
[----:B------:R-:W-:Y:S01]  /*28c0*/  MOV R133, 0xffffffff ;  /* 0xffffffff00857802 */ /* 0x000fe20000000f00 */
[----:B------:R-:W-:Y:S01]  /*28d0*/  IMAD.MOV.U32 R131, RZ, RZ, 0x4 ;  /* 0x00000004ff837424 */ /* 0x000fe200078e00ff */
[----:B------:R-:W-:-:S02]  /*28e0*/  MOV R126, R130 ;  /* 0x00000082007e7202 */ /* 0x000fc40000000f00 */
[----:B------:R-:W-:Y:S02]  /*28f0*/  MOV R48, 0x2910 ;  /* 0x0000291000307802 */ /* 0x000fe40000000f00 */
[----:B------:R-:W-:Y:S05]  /*2900*/  CALL.REL.NOINC `($__internal_95_$__cuda_sm70_shflsync_bfly_p) ;  /* 0x0000027000007944 */ /* 0x000fea0003c00000 */
[----:B0-----:R-:W-:Y:S01]  /*2910*/  HFMA2.MMA R131, -RZ, RZ, 0, 2.384185791015625e-07 ;  /* 0x00000004ff837435 */ /* 0x001fe200000001ff */
[----:B-1----:R-:W-:Y:S01]  /*2920*/  MOV R125, R126 ;  /* 0x0000007e007d7202 */ /* 0x002fe20000000f00 */
[----:B------:R-:W-:Y:S01]  /*2930*/  IMAD.MOV.U32 R126, RZ, RZ, R127 ;  /* 0x000000ffff7e7224 */ /* 0x000fe200078e007f */
[----:B------:R-:W-:Y:S02]  /*2940*/  MOV R128, 0x1f ;  /* 0x0000001f00807802 */ /* 0x000fe40000000f00 */
[----:B------:R-:W-:Y:S02]  /*2950*/  MOV R133, 0xffffffff ;  /* 0xffffffff00857802 */ /* 0x000fe40000000f00 */
[----:B------:R-:W-:Y:S02]  /*2960*/  MOV R48, 0x2980 ;  /* 0x0000298000307802 */ /* 0x000fe40000000f00 */
[----:B------:R-:W-:Y:S05]  /*2970*/  CALL.REL.NOINC `($__internal_95_$__cuda_sm70_shflsync_bfly_p) ;  /* 0x0000020000007944 */ /* 0x000fea0003c00000 */
[----:B------:R-:W-:Y:S01]  /*2980*/  FADD.FTZ R130, R125, R130 ;  /* 0x000000827d827221 */ /* 0x000fe20000010000 */
[----:B0-----:R-:W-:Y:S01]  /*2990*/  HFMA2.MMA R131, -RZ, RZ, 0, 4.76837158203125e-07 ;  /* 0x00000008ff837435 */ /* 0x001fe200000001ff */
[----:B-1----:R-:W-:Y:S01]  /*29a0*/  FADD.FTZ R129, R127, R126 ;  /* 0x0000007e7f817221 */ /* 0x002fe20000010000 */
[----:B------:R-:W-:Y:S01]  /*29b0*/  MOV R128, 0x1f ;  /* 0x0000001f00807802 */ /* 0x000fe20000000f00 */
[----:B------:R-:W-:Y:S01]  /*29c0*/  IMAD.MOV.U32 R133, RZ, RZ, -0x1 ;  /* 0xffffffffff857424 */ /* 0x000fe200078e00ff */
[----:B------:R-:W-:-:S02]  /*29d0*/  MOV R126, R130 ;  /* 0x00000082007e7202 */ /* 0x000fc40000000f00 */
[----:B------:R-:W-:Y:S02]  /*29e0*/  MOV R48, 0x2a00 ;  /* 0x00002a0000307802 */ /* 0x000fe40000000f00 */
[----:B------:R-:W-:Y:S05]  /*29f0*/  CALL.REL.NOINC `($__internal_95_$__cuda_sm70_shflsync_bfly_p) ;  /* 0x0000018000007944 */ /* 0x000fea0003c00000 */
[----:B0-----:R-:W-:Y:S01]  /*2a00*/  HFMA2.MMA R131, -RZ, RZ, 0, 4.76837158203125e-07 ;  /* 0x00000008ff837435 */ /* 0x001fe200000001ff */
[----:B-1----:R-:W-:Y:S01]  /*2a10*/  MOV R125, R126 ;  /* 0x0000007e007d7202 */ /* 0x002fe20000000f00 */
[----:B------:R-:W-:Y:S01]  /*2a20*/  IMAD.MOV.U32 R133, RZ, RZ, -0x1 ;  /* 0xffffffffff857424 */ /* 0x000fe200078e00ff */
[----:B------:R-:W-:Y:S02]  /*2a30*/  MOV R126, R129 ;  /* 0x00000081007e7202 */ /* 0x000fe40000000f00 */
[----:B------:R-:W-:Y:S02]  /*2a40*/  MOV R128, 0x1f ;  /* 0x0000001f00807802 */ /* 0x000fe40000000f00 */
[----:B------:R-:W-:Y:S02]  /*2a50*/  MOV R48, 0x2a70 ;  /* 0x00002a7000307802 */ /* 0x000fe40000000f00 */
[----:B------:R-:W-:Y:S05]  /*2a60*/  CALL.REL.NOINC `($__internal_95_$__cuda_sm70_shflsync_bfly_p) ;  /* 0x0000011000007944 */ /* 0x000fea0003c00000 */
[----:B------:R-:W-:Y:S01]  /*2a70*/  FADD.FTZ R127, R125, R130 ;  /* 0x000000827d7f7221 */ /* 0x000fe20000010000 */
[----:B0-----:R-:W-:Y:S01]  /*2a80*/  HFMA2.MMA R131, -RZ, RZ, 0, 9.5367431640625e-07 ;  /* 0x00000010ff837435 */ /* 0x001fe200000001ff */
[----:B-1----:R-:W-:Y:S01]  /*2a90*/  FADD.FTZ R129, R129, R126 ;  /* 0x0000007e81817221 */ /* 0x002fe20000010000 */
[----:B------:R-:W-:-:S02]  /*2aa0*/  MOV R128, 0x1f ;  /* 0x0000001f00807802 */ /* 0x000fc40000000f00 */
[----:B------:R-:W-:Y:S02]  /*2ab0*/  MOV R133, 0xffffffff ;  /* 0xffffffff00857802 */ /* 0x000fe40000000f00 */
[----:B------:R-:W-:Y:S02]  /*2ac0*/  MOV R126, R127 ;  /* 0x0000007f007e7202 */ /* 0x000fe40000000f00 */
[----:B------:R-:W-:Y:S02]  /*2ad0*/  MOV R48, 0x2af0 ;  /* 0x00002af000307802 */ /* 0x000fe40000000f00 */
[----:B------:R-:W-:Y:S05]  /*2ae0*/  CALL.REL.NOINC `($__internal_95_$__cuda_sm70_shflsync_bfly_p) ;  /* 0x0000009000007944 */ /* 0x000fea0003c00000 */
[----:B0-----:R-:W-:Y:S01]  /*2af0*/  HFMA2.MMA R131, -RZ, RZ, 0, 9.5367431640625e-07 ;  /* 0x00000010ff837435 */ /* 0x001fe200000001ff */
[----:B-1----:R-:W-:Y:S01]  /*2b00*/  MOV R130, R126 ;  /* 0x0000007e00827202 */ /* 0x002fe20000000f00 */
[----:B------:R-:W-:Y:S01]  /*2b10*/  IMAD.MOV.U32 R126, RZ, RZ, R129 ;  /* 0x000000ffff7e7224 */ /* 0x000fe200078e0081 */
[----:B------:R-:W-:Y:S02]  /*2b20*/  MOV R128, 0x1f ;  /* 0x0000001f00807802 */ /* 0x000fe40000000f00 */
[----:B------:R-:W-:Y:S02]  /*2b30*/  MOV R133, 0xffffffff ;  /* 0xffffffff00857802 */ /* 0x000fe40000000f00 */
[----:B------:R-:W-:-:S02]  /*2b40*/  MOV R48, 0x2b60 ;  /* 0x00002b6000307802 */ /* 0x000fc40000000f00 */
[----:B------:R-:W-:Y:S05]  /*2b50*/  CALL.REL.NOINC `($__internal_95_$__cuda_sm70_shflsync_bfly_p) ;  /* 0x0000002000007944 */ /* 0x000fea0003c00000 */
[----:B-1----:R-:W-:Y:S01]  /*2b60*/  MOV R48, R126 ;  /* 0x0000007e00307202 */ /* 0x002fe20000000f00 */
[----:B0-----:R-:W-:Y:S05]  /*2b70*/  BRA `(.L_x_1494) ;  /* 0xffffe47000007947 */ /* 0x001fea000383ffff */
        .weak           $__internal_95_$__cuda_sm70_shflsync_bfly_p
        .type           $__internal_95_$__cuda_sm70_shflsync_bfly_p,@function
        .size           $__internal_95_$__cuda_sm70_shflsync_bfly_p,(.L_x_2041 - $__internal_95_$__cuda_sm70_shflsync_bfly_p)
$__internal_95_$__cuda_sm70_shflsync_bfly_p:
[----:B------:R-:W-:Y:S01]  /*2b80*/  HFMA2.MMA R49, -RZ, RZ, 0, 0 ;  /* 0x00000000ff317435 */ /* 0x000fe200000001ff */
[----:B------:R-:W-:Y:S04]  /*2b90*/  WARPSYNC R133 ;  /* 0x0000008500007348 */ /* 0x000fe80003800000 */
[----:B------:R0:W1:Y:S01]  /*2ba0*/  SHFL.BFLY PT, R126, R126, R131, R128 ;  /* 0x0c0000837e7e7389 */ /* 0x00006200000e0080 */
[----:B------:R-:W-:Y:S05]  /*2bb0*/  RET.REL.NODEC R48 `(_ZN10layer_norm31ln_parallel_residual_bwd_kernelINS_13Kernel_traitsIf6__halffS2_fjLj512ELj1ELj4ELj1ELj16ENS_18Kernel_traits_baseILj512EfS2_fS2_fjLj128EEEEELb1ELb1ELb1EEEvNS_9BwdParamsE) ;  /* 0xffffd44030007950 */ /* 0x000fea0003c3ffff */
.L_x_1495:
        /* <DEDUP_REMOVED lines=12> */
.L_x_2041:


//--------------------- .text._ZN10layer_norm31ln_parallel_residual_bwd_kernelINS_13Kernel_traitsI6__halfffffjLj512ELj1ELj4ELj1ELj16ENS_18Kernel_traits_baseILj512ES2_ffffjLj128EEEEELb0ELb0ELb0EEEvNS_9BwdParamsE --------------------------
	.section	.text._ZN10layer_norm31ln_parallel_residual_bwd_kernelINS_13Kernel_traitsI6__halfffffjLj512ELj1ELj4ELj1ELj16ENS_18Kernel_traits_baseILj512ES2_ffffjLj128EEEEELb0ELb0ELb0EEEvNS_9BwdParamsE,"ax",@progbits
	.sectioninfo	@"SHI_REGISTERS=176"
	.align	128
        .global         _ZN10layer_norm31ln_parallel_residual_bwd_kernelINS_13Kernel_traitsI6__halfffffjLj512ELj1ELj4ELj1ELj16ENS_18Kernel_traits_baseILj512ES2_ffffjLj128EEEEELb0ELb0ELb0EEEvNS_9BwdParamsE
        .type           _ZN10layer_norm31ln_parallel_residual_bwd_kernelINS_13Kernel_traitsI6__halfffffjLj512ELj1ELj4ELj1ELj16ENS_18Kernel_traits_baseILj512ES2_ffffjLj128EEEEELb0ELb0ELb0EEEvNS_9BwdParamsE,@function
        .size           _ZN10layer_norm31ln_parallel_residual_bwd_kernelINS_13Kernel_traitsI6__halfffffjLj512ELj1ELj4ELj1ELj16ENS_18Kernel_traits_baseILj512ES2_ffffjLj128EEEEELb0ELb0ELb0EEEvNS_9BwdParamsE,(.L_x_2042 - _ZN10layer_norm31ln_parallel_residual_bwd_kernelINS_13Kernel_traitsI6__halfffffjLj512ELj1ELj4ELj1ELj16ENS_18Kernel_traits_baseILj512ES2_ffffjLj128EEEEELb0ELb0ELb0EEEvNS_9BwdParamsE)
        .other          _ZN10layer_norm31ln_parallel_residual_bwd_kernelINS_13Kernel_traitsI6__halfffffjLj512ELj1ELj4ELj1ELj16ENS_18Kernel_traits_baseILj512ES2_ffffjLj128EEEEELb0ELb0ELb0EEEvNS_9BwdParamsE,@"STO_CUDA_ENTRY STV_DEFAULT"
_ZN10layer_norm31ln_parallel_residual_bwd_kernelINS_13Kernel_traitsI6__halfffffjLj512ELj1ELj4ELj1ELj16ENS_18Kernel_traits_baseILj512ES2_ffffjLj128EEEEELb0ELb0ELb0EEEvNS_9BwdParamsE:
.text._ZN10layer_norm31ln_parallel_residual_bwd_kernelINS_13Kernel_traitsI6__halfffffjLj512ELj1ELj4ELj1ELj16ENS_18Kernel_traits_baseILj512ES2_ffffjLj128EEEEELb0ELb0ELb0EEEvNS_9BwdParamsE:
[----:B------:R-:W-:Y:S02]  /*0000*/  MOV R1, c[0x0][0x28] ;  /* 0x00000a0000017a02 */ /* 0x000fe40000000f00 */
[----:B------:R-:W0:Y:S01]  /*0010*/  S2R R0, SR_TID.X ;  /* 0x0000000000007919 */ /* 0x000e220000002100 */
[----:B------:R-:W-:Y:S01]  /*0020*/  MOV R2, c[0x0][0x168] ;  /* 0x00005a0000027a02 */ /* 0x000fe20000000f00 */
[----:B------:R-:W-:-:S03]  /*0030*/  ULDC.64 UR4, c[0x0][0x118] ;  /* 0x0000460000047ab9 */ /* 0x000fc60000000a00 */
[----:B------:R-:W-:-:S04]  /*0040*/  SHF.R.S32.HI R2, RZ, 0x1f, R2 ;  /* 0x0000001fff027819 */ /* 0x000fc80000011402 */
[----:B------:R-:W-:Y:S01]  /*0050*/  LEA.HI R2, R2, c[0x0][0x168], RZ, 0x2 ;  /* 0x00005a0002027a11 */ /* 0x000fe200078f10ff */
[----:B------:R-:W1:Y:S01]  /*0060*/  S2R R19, SR_CTAID.X ;  /* 0x0000000000137919 */ /* 0x000e620000002500 */
[C---:B0-----:R-:W-:Y:S02]  /*0070*/  LOP3.LUT R3, R0.reuse, 0x1f, RZ, 0xc, !PT ;  /* 0x0000001f00037812 */ /* 0x041fe400078e0cff */
[----:B------:R-:W-:Y:S02]  /*0080*/  LOP3.LUT R8, R0, 0x1f, RZ, 0xc0, !PT ;  /* 0x0000001f00087812 */ /* 0x000fe400078ec0ff */
[----:B------:R-:W-:-:S04]  /*0090*/  LEA.HI.SX32 R2, R2, R3, 0x1e ;  /* 0x0000000302027211 */ /* 0x000fc800078ff2ff */
[C---:B------:R-:W-:Y:S02]  /*00a0*/  LOP3.LUT P3, RZ, R2.reuse, 0xffffffe0, RZ, 0xc0, !PT ;  /* 0xffffffe002ff7812 */ /* 0x040fe4000786c0ff */
[C---:B------:R-:W-:Y:S02]  /*00b0*/  ISETP.GE.U32.AND P4, PT, R2.reuse, 0x40, PT ;  /* 0x000000400200780c */ /* 0x040fe40003f86070 */
[C---:B------:R-:W-:Y:S02]  /*00c0*/  ISETP.GE.U32.AND P5, PT, R2.reuse, 0x60, PT ;  /* 0x000000600200780c */ /* 0x040fe40003fa6070 */
[----:B------:R-:W-:-:S07]  /*00d0*/  ISETP.GE.U32.AND P6, PT, R2, 0x80, PT ;  /* 0x000000800200780c */ /* 0x000fce0003fc6070 */
[----:B------:R-:W-:Y:S02]  /*00e0*/  @P3 MOV R5, 0x8 ;  /* 0x0000000800053802 */ /* 0x000fe40000000f00 */
[----:B------:R-:W-:Y:S02]  /*00f0*/  @P4 MOV R13, 0x8 ;  /* 0x00000008000d4802 */ /* 0x000fe40000000f00 */
[----:B------:R-:W-:Y:S01]  /*0100*/  @P5 MOV R17, 0x8 ;  /* 0x0000000800115802 */ /* 0x000fe20000000f00 */
[----:B------:R-:W-:Y:S01]  /*0110*/  @P3 IMAD.WIDE.U32 R2, R8, R5, c[0x0][0x1b0] ;  /* 0x00006c0008023625 */ /* 0x000fe200078e0005 */
[----:B------:R-:W-:-:S03]  /*0120*/  @P6 MOV R9, 0x8 ;  /* 0x0000000800096802 */ /* 0x000fc60000000f00 */
[C---:B------:R-:W-:Y:S01]  /*0130*/  @P3 IMAD.WIDE.U32 R4, R8.reuse, R5, c[0x0][0x1b8] ;  /* 0x00006e0008043625 */ /* 0x040fe200078e0005 */
[----:B------:R-:W-:Y:S01]  /*0140*/  @P3 LOP3.LUT R8, R8, 0x20, RZ, 0xfc, !PT ;  /* 0x0000002008083812 */ /* 0x000fe200078efcff */
[----:B------:R0:W5:Y:S04]  /*0150*/  @P3 LDG.E.64 R68, [R2.64] ;  /* 0x0000000402443981 */ /* 0x000168000c1e1b00 */
[CC--:B------:R-:W-:Y:S01]  /*0160*/  @P4 IMAD.WIDE.U32 R10, R8.reuse, R13.reuse, c[0x0][0x1b0] ;  /* 0x00006c00080a4625 */ /* 0x0c0fe200078e000d */
[----:B------:R-:W-:Y:S01]  /*0170*/  BSSY B0, `(.L_x_1496) ;  /* 0x0000233000007945 */ /* 0x000fe20003800000 */
[----:B------:R2:W5:Y:S02]  /*0180*/  @P3 LDG.E.64 R70, [R4.64] ;  /* 0x0000000404463981 */ /* 0x000564000c1e1b00 */
[C---:B------:R-:W-:Y:S01]  /*0190*/  @P4 IMAD.WIDE.U32 R12, R8.reuse, R13, c[0x0][0x1b8] ;  /* 0x00006e00080c4625 */ /* 0x040fe200078e000d */
[----:B------:R-:W-:Y:S01]  /*01a0*/  @P4 IADD3 R8, R8, 0x20, RZ ;  /* 0x0000002008084810 */ /* 0x000fe20007ffe0ff */
[----:B------:R3:W5:Y:S01]  /*01b0*/  @P4 LDG.E.64 R72, [R10.64] ;  /* 0x000000040a484981 */ /* 0x000762000c1e1b00 */
[----:B0-----:R-:W-:-:S03]  /*01c0*/  SHF.R.U32.HI R2, RZ, 0x5, R0 ;  /* 0x00000005ff027819 */ /* 0x001fc60000011600 */
[CC--:B------:R-:W-:Y:S01]  /*01d0*/  @P5 IMAD.WIDE.U32 R14, R8.reuse, R17.reuse, c[0x0][0x1b0] ;  /* 0x00006c00080e5625 */ /* 0x0c0fe200078e0011 */
[----:B-1----:R-:W-:Y:S01]  /*01e0*/  LEA R2, R19, R2, 0x2 ;  /* 0x0000000213027211 */ /* 0x002fe200078e10ff */
[----:B------:R0:W5:Y:S02]  /*01f0*/  @P4 LDG.E.64 R74, [R12.64] ;  /* 0x000000040c4a4981 */ /* 0x000164000c1e1b00 */
[----:B------:R-:W-:Y:S01]  /*0200*/  @P5 IMAD.WIDE.U32 R16, R8, R17, c[0x0][0x1b8] ;  /* 0x00006e0008105625 */ /* 0x000fe200078e0011 */
[----:B------:R-:W-:Y:S01]  /*0210*/  ISETP.GE.AND P0, PT, R2, c[0x0][0x164], PT ;  /* 0x0000590002007a0c */ /* 0x000fe20003f06270 */
[----:B------:R1:W5:Y:S01]  /*0220*/  @P5 LDG.E.64 R76, [R14.64] ;  /* 0x000000040e4c5981 */ /* 0x000362000c1e1b00 */
[----:B------:R-:W-:Y:S01]  /*0230*/  @P5 IADD3 R8, R8, 0x20, RZ ;  /* 0x0000002008085810 */ /* 0x000fe20007ffe0ff */
[----:B------:R-:W-:Y:S01]  /*0240*/  CS2R R64, SRZ ;  /* 0x0000000000407805 */ /* 0x000fe2000001ff00 */
[----:B------:R-:W-:Y:S01]  /*0250*/  CS2R R66, SRZ ;  /* 0x0000000000427805 */ /* 0x000fe2000001ff00 */
[----:B------:R4:W5:Y:S02]  /*0260*/  @P5 LDG.E.64 R78, [R16.64] ;  /* 0x00000004104e5981 */ /* 0x000964000c1e1b00 */
[----:B------:R-:W-:-:S04]  /*0270*/  @P6 IMAD.WIDE.U32 R6, R8, R9, c[0x0][0x1b0] ;  /* 0x00006c0008066625 */ /* 0x000fc800078e0009 */
[----:B------:R-:W-:Y:S01]  /*0280*/  @P6 IMAD.WIDE.U32 R8, R8, R9, c[0x0][0x1b8] ;  /* 0x00006e0008086625 */ /* 0x000fe200078e0009 */
[----:B------:R0:W5:Y:S01]  /*0290*/  @P6 LDG.E.64 R80, [R6.64] ;  /* 0x0000000406506981 */ /* 0x000162000c1e1b00 */
[----:B------:R-:W-:Y:S01]  /*02a0*/  CS2R R60, SRZ ;  /* 0x00000000003c7805 */ /* 0x000fe2000001ff00 */
[----:B------:R-:W-:Y:S01]  /*02b0*/  CS2R R62, SRZ ;  /* 0x00000000003e7805 */ /* 0x000fe2000001ff00 */
[----:B------:R-:W-:Y:S01]  /*02c0*/  CS2R R56, SRZ ;  /* 0x0000000000387805 */ /* 0x000fe2000001ff00 */
[----:B------:R0:W5:Y:S01]  /*02d0*/  @P6 LDG.E.64 R82, [R8.64] ;  /* 0x0000000408526981 */ /* 0x000162000c1e1b00 */
        /* <DEDUP_REMOVED lines=19> */
[----:B----4-:R-:W-:Y:S01]  /*0410*/  CS2R R16, SRZ ;  /* 0x0000000000107805 */ /* 0x010fe2000001ff00 */
[----:B------:R-:W-:Y:S01]  /*0420*/  CS2R R18, SRZ ;  /* 0x0000000000127805 */ /* 0x000fe2000001ff00 */
[----:B0-----:R-:W-:Y:S01]  /*0430*/  CS2R R12, SRZ ;  /* 0x00000000000c7805 */ /* 0x001fe2000001ff00 */
[----:B-1----:R-:W-:Y:S01]  /*0440*/  CS2R R14, SRZ ;  /* 0x00000000000e7805 */ /* 0x002fe2000001ff00 */
[----:B------:R-:W-:Y:S01]  /*0450*/  CS2R R8, SRZ ;  /* 0x0000000000087805 */ /* 0x000fe2000001ff00 */
[----:B---3--:R-:W-:Y:S01]  /*0460*/  CS2R R10, SRZ ;  /* 0x00000000000a7805 */ /* 0x008fe2000001ff00 */
[----:B--2---:R-:W-:Y:S01]  /*0470*/  CS2R R4, SRZ ;  /* 0x0000000000047805 */ /* 0x004fe2000001ff00 */
[----:B------:R-:W-:Y:S01]  /*0480*/  CS2R R6, SRZ ;  /* 0x0000000000067805 */ /* 0x000fe2000001ff00 */
[----:B------:R-:W-:Y:S05]  /*0490*/  @P0 BRA `(.L_x_1497) ;  /* 0x0000200000000947 */ /* 0x000fea0003800000 */
[----:B------:R-:W0:Y:S01]  /*04a0*/  LDC.U8 R173, c[0x0][0x1f0] ;  /* 0x00007c00ffad7b82 */ /* 0x000e220000000000 */
[----:B-----5:R-:W-:Y:S01]  /*04b0*/  MOV R3, R68 ;  /* 0x0000004400037202 */ /* 0x020fe20000000f00 */
[----:B------:R-:W-:Y:S01]  /*04c0*/  HFMA2.MMA R65, -RZ, RZ, 0, 0 ;  /* 0x00000000ff417435 */ /* 0x000fe200000001ff */
[----:B------:R-:W-:-:S02]  /*04d0*/  SHF.R.U64 R104, R68, 0x10, R69 ;  /* 0x0000001044687819 */ /* 0x000fc40000001245 */
[----:B------:R-:W-:Y:S01]  /*04e0*/  MOV R105, R69 ;  /* 0x0000004500697202 */ /* 0x000fe20000000f00 */
[----:B------:R-:W-:Y:S01]  /*04f0*/  HADD2.F32 R3, -RZ, R3.H0_H0 ;  /* 0x20000003ff037230 */ /* 0x000fe20000004100 */
[----:B------:R-:W-:Y:S01]  /*0500*/  SHF.R.U32.HI R106, RZ, 0x10, R69 ;  /* 0x00000010ff6a7819 */ /* 0x000fe20000011645 */
[----:B------:R-:W-:Y:S01]  /*0510*/  HADD2.F32 R104, -RZ, R104.H0_H0 ;  /* 0x20000068ff687230 */ /* 0x000fe20000004100 */
[----:B------:R-:W-:Y:S01]  /*0520*/  MOV R107, R70 ;  /* 0x00000046006b7202 */ /* 0x000fe20000000f00 */
[----:B------:R-:W-:Y:S01]  /*0530*/  HADD2.F32 R105, -RZ, R105.H0_H0 ;  /* 0x20000069ff697230 */ /* 0x000fe20000004100 */
[--C-:B------:R-:W-:Y:S01]  /*0540*/  SHF.R.U64 R108, R70, 0x10, R71.reuse ;  /* 0x00000010466c7819 */ /* 0x100fe20000001247 */
[----:B------:R-:W-:Y:S01]  /*0550*/  HADD2.F32 R106, -RZ, R106.H0_H0 ;  /* 0x2000006aff6a7230 */ /* 0x000fe20000004100 */
        /* <DEDUP_REMOVED lines=51> */
[----:B------:R-:W-:-:S02]  /*0890*/  HADD2.F32 R132, -RZ, R132.H0_H0 ;  /* 0x20000084ff847230 */ /* 0x000fc40000004100 */
[----:B------:R-:W-:Y:S02]  /*08a0*/  HADD2.F32 R133, -RZ, R133.H0_H0 ;  /* 0x20000085ff857230 */ /* 0x000fe40000004100 */
[----:B0-----:R-:W-:Y:S02]  /*08b0*/  HADD2.F32 R134, -RZ, R134.H0_H0 ;  /* 0x20000086ff867230 */ /* 0x001fe40000004100 */
.L_x_1516:
        /* <DEDUP_REMOVED lines=29> */
[----:B------:R-:W-:Y:S01]  /*0a90*/  IADD3 R172, R135, 0x20, RZ ;  /* 0x0000002087ac7810 */ /* 0x000fe20007ffe0ff */
[C---:B--2---:R-:W-:Y:S02]  /*0aa0*/  FADD.FTZ R148, -R168.reuse, R92 ;  /* 0x0000005ca8947221 */ /* 0x044fe40000010100 */
[----:B------:R-:W-:Y:S02]  /*0ab0*/  FADD.FTZ R150, -R168, R93 ;  /* 0x0000005da8967221 */ /* 0x000fe40000010100 */
[----:B---3--:R-:W-:Y:S02]  /*0ac0*/  FMUL.FTZ R92, R107, R96 ;  /* 0x000000606b5c7220 */ /* 0x008fe40000410000 */
[----:B-----5:R-:W-:Y:S02]  /*0ad0*/  FMUL.FTZ R149, R143, R148 ;  /* 0x000000948f957220 */ /* 0x020fe40000410000 */
[----:B------:R-:W-:-:S02]  /*0ae0*/  FMUL.FTZ R155, R108, R97 ;  /* 0x000000616c9b7220 */ /* 0x000fc40000410000 */
[----:B----4-:R-:W-:Y:S02]  /*0af0*/  FFMA.FTZ R148, R3, R100, R92 ;  /* 0x0000006403947223 */ /* 0x010fe4000001005c */
[----:B------:R-:W-:Y:S02]  /*0b00*/  FADD.FTZ R94, -R168, R94 ;  /* 0x0000005ea85e7221 */ /* 0x000fe40000010100 */
[----:B------:R-:W-:Y:S02]  /*0b10*/  FMUL.FTZ R150, R143, R150 ;  /* 0x000000968f967220 */ /* 0x000fe40000410000 */
[----:B------:R-:W-:Y:S02]  /*0b20*/  FFMA.FTZ R155, R104, R101, R155 ;  /* 0x00000065689b7223 */ /* 0x000fe4000001009b */
[----:B------:R-:W-:Y:S02]  /*0b30*/  FMUL.FTZ R158, R109, R98 ;  /* 0x000000626d9e7220 */ /* 0x000fe40000410000 */
[----:B------:R-:W-:-:S02]  /*0b40*/  FADD.FTZ R92, RZ, R148 ;  /* 0x00000094ff5c7221 */ /* 0x000fc40000010000 */
[----:B------:R-:W-:Y:S02]  /*0b50*/  FFMA.FTZ R93, R149, R148, RZ ;  /* 0x00000094955d7223 */ /* 0x000fe400000100ff */
[----:B------:R-:W-:Y:S02]  /*0b60*/  FADD.FTZ R170, -R168, R95 ;  /* 0x0000005fa8aa7221 */ /* 0x000fe40000010100 */
[----:B------:R-:W-:Y:S02]  /*0b70*/  FMUL.FTZ R163, R110, R99 ;  /* 0x000000636ea37220 */ /* 0x000fe40000410000 */
[----:B0-----:R-:W-:Y:S02]  /*0b80*/  FMUL.FTZ R157, R143, R94 ;  /* 0x0000005e8f9d7220 */ /* 0x001fe40000410000 */
        /* <DEDUP_REMOVED lines=25> */
.L_x_1499:
[----:B0-----:R-:W-:Y:S05]  /*0d20*/  BSYNC B1 ;  /* 0x0000000000017941 */ /* 0x001fea0003800000 */
.L_x_1498:
        /* <DEDUP_REMOVED lines=17> */
[----:B---3--:R-:W-:Y:S02]  /*0e40*/  FMUL.FTZ R159, R115, R96 ;  /* 0x00000060739f7220 */ /* 0x008fe40000410000 */
[----:B-----5:R-:W-:Y:S02]  /*0e50*/  FMUL.FTZ R151, R143, R152 ;  /* 0x000000988f977220 */ /* 0x020fe40000410000 */
[----:B----4-:R-:W-:Y:S02]  /*0e60*/  FFMA.FTZ R152, R111, R100, R159 ;  /* 0x000000646f987223 */ /* 0x010fe4000001009f */
[----:B------:R-:W-:-:S02]  /*0e70*/  FADD.FTZ R160, -R168, R93 ;  /* 0x0000005da8a07221 */ /* 0x000fc40000010100 */
[----:B------:R-:W-:Y:S02]  /*0e80*/  FMUL.FTZ R159, R116, R97 ;  /* 0x00000061749f7220 */ /* 0x000fe40000410000 */
[----:B------:R-:W-:Y:S02]  /*0e90*/  FADD.FTZ R94, -R168, R94 ;  /* 0x0000005ea85e7221 */ /* 0x000fe40000010100 */
[----:B------:R-:W-:Y:S02]  /*0ea0*/  FMUL.FTZ R160, R143, R160 ;  /* 0x000000a08fa07220 */ /* 0x000fe40000410000 */
[----:B------:R-:W-:Y:S02]  /*0eb0*/  FFMA.FTZ R159, R112, R101, R159 ;  /* 0x00000065709f7223 */ /* 0x000fe4000001009f */
[----:B0-----:R-:W-:Y:S02]  /*0ec0*/  FMUL.FTZ R164, R117, R98 ;  /* 0x0000006275a47220 */ /* 0x001fe40000410000 */
[----:B------:R-:W-:-:S02]  /*0ed0*/  FADD.FTZ R92, R171, R152 ;  /* 0x00000098ab5c7221 */ /* 0x000fc40000010000 */
[----:B------:R-:W-:Y:S02]  /*0ee0*/  FFMA.FTZ R170, R151, R152, R170 ;  /* 0x0000009897aa7223 */ /* 0x000fe400000100aa */
[----:B------:R-:W-:Y:S02]  /*0ef0*/  FADD.FTZ R166, -R168, R95 ;  /* 0x0000005fa8a67221 */ /* 0x000fe40000010100 */
[----:B------:R-:W-:Y:S02]  /*0f00*/  FMUL.FTZ R165, R143, R94 ;  /* 0x0000005e8fa57220 */ /* 0x000fe40000410000 */
        /* <DEDUP_REMOVED lines=9> */
[-C--:B------:R-:W-:Y:S02]  /*0fa0*/  FFMA.FTZ R60, R100, R151.reuse, R60 ;  /* 0x00000097643c7223 */ /* 0x080fe4000001003c */
        /* <DEDUP_REMOVED lines=16> */
.L_x_1501:
[----:B------:R-:W-:Y:S05]  /*10b0*/  BSYNC B1 ;  /* 0x0000000000017941 */ /* 0x000fea0003800000 */
.L_x_1500:
[----:B------:R-:W-:Y:S01]  /*10c0*/  BSSY B1, `(.L_x_1502) ;  /* 0x0000038000017945 */ /* 0x000fe20003800000 */
[----:B------:R-:W-:Y:S05]  /*10d0*/  @!P5 BRA `(.L_x_1503) ;  /* 0x000003600000d947 */ /* 0x000fea0003800000 */
[----:B------:R-:W-:Y:S02]  /*10e0*/  LEA R100, P0, R172, c[0x0][0x188], 0x4 ;  /* 0x00006200ac647a11 */ /* 0x000fe400078020ff */
[----:B------:R-:W-:-:S02]  /*10f0*/  MOV R97, 0x10 ;  /* 0x0000001000617802 */ /* 0x000fc40000000f00 */
        /* <DEDUP_REMOVED lines=15> */
[----:B------:R-:W-:Y:S02]  /*11f0*/  FADD.FTZ R154, -R168, R101 ;  /* 0x00000065a89a7221 */ /* 0x000fe40000010100 */
[----:B----4-:R-:W-:-:S02]  /*1200*/  FADD.FTZ R40, R40, R96 ;  /* 0x0000006028287221 */ /* 0x010fc40000010000 */
[----:B------:R-:W-:Y:S02]  /*1210*/  FFMA.FTZ R136, R119, R96, R153 ;  /* 0x0000006077887223 */ /* 0x000fe40000010099 */
[----:B------:R-:W-:Y:S02]  /*1220*/  FFMA.FTZ R56, R96, R137, R56 ;  /* 0x0000008960387223 */ /* 0x000fe40000010038 */
[----:B------:R-:W-:Y:S02]  /*1230*/  FMUL.FTZ R96, R124, R93 ;  /* 0x0000005d7c607220 */ /* 0x000fe40000410000 */
[----:B------:R-:W-:Y:S02]  /*1240*/  FADD.FTZ R8, R8, R92 ;  /* 0x0000005c08087221 */ /* 0x000fe40000010000 */
[----:B0-----:R-:W-:Y:S02]  /*1250*/  FMUL.FTZ R138, R143, R154 ;  /* 0x0000009a8f8a7220 */ /* 0x001fe40000410000 */
[----:B------:R-:W-:-:S02]  /*1260*/  FFMA.FTZ R24, R92, R137, R24 ;  /* 0x000000895c187223 */ /* 0x000fc40000010018 */
[----:B------:R-:W-:Y:S02]  /*1270*/  FADD.FTZ R102, -R168, R102 ;  /* 0x00000066a8667221 */ /* 0x000fe40000010100 */
[----:B------:R-:W-:Y:S02]  /*1280*/  FFMA.FTZ R139, R120, R97, R96 ;  /* 0x00000061788b7223 */ /* 0x000fe40000010060 */
[----:B------:R-:W-:Y:S02]  /*1290*/  FMUL.FTZ R154, R125, R94 ;  /* 0x0000005e7d9a7220 */ /* 0x000fe40000410000 */
[----:B------:R-:W-:Y:S02]  /*12a0*/  FADD.FTZ R92, R171, R136 ;  /* 0x00000088ab5c7221 */ /* 0x000fe40000010000 */
[----:B------:R-:W-:Y:S02]  /*12b0*/  FFMA.FTZ R170, R137, R136, R170 ;  /* 0x0000008889aa7223 */ /* 0x000fe400000100aa */
        /* <DEDUP_REMOVED lines=24> */
.L_x_1503:
[----:B------:R-:W-:Y:S05]  /*1440*/  BSYNC B1 ;  /* 0x0000000000017941 */ /* 0x000fea0003800000 */
.L_x_1502:
        /* <DEDUP_REMOVED lines=15> */
[C---:B--2---:R-:W-:Y:S02]  /*1540*/  FADD.FTZ R140, -R168.reuse, R92 ;  /* 0x0000005ca88c7221 */ /* 0x044fe40000010100 */
[----:B------:R-:W-:Y:S02]  /*1550*/  FADD.FTZ R142, -R168, R93 ;  /* 0x0000005da88e7221 */ /* 0x000fe40000010100 */
[----:B-----5:R-:W-:Y:S02]  /*1560*/  FMUL.FTZ R141, R143, R140 ;  /* 0x0000008c8f8d7220 */ /* 0x020fe40000410000 */
[----:B---3--:R-:W-:Y:S02]  /*1570*/  FMUL.FTZ R92, R131, R96 ;  /* 0x00000060835c7220 */ /* 0x008fe40000410000 */
[----:B------:R-:W-:Y:S02]  /*1580*/  FMUL.FTZ R93, R132, R97 ;  /* 0x00000061845d7220 */ /* 0x000fe40000410000 */
[----:B----4-:R-:W-:-:S02]  /*1590*/  FFMA.FTZ R140, R127, R100, R92 ;  /* 0x000000647f8c7223 */ /* 0x010fc4000001005c */
[----:B------:R-:W-:Y:S02]  /*15a0*/  FADD.FTZ R94, -R168, R94 ;  /* 0x0000005ea85e7221 */ /* 0x000fe40000010100 */
[----:B------:R-:W-:Y:S02]  /*15b0*/  FMUL.FTZ R142, R143, R142 ;  /* 0x0000008e8f8e7220 */ /* 0x000fe40000410000 */
[----:B0-----:R-:W-:Y:S02]  /*15c0*/  FFMA.FTZ R145, R128, R101, R93 ;  /* 0x0000006580917223 */ /* 0x001fe4000001005d */
[----:B------:R-:W-:Y:S02]  /*15d0*/  FMUL.FTZ R146, R133, R98 ;  /* 0x0000006285927220 */ /* 0x000fe40000410000 */
[----:B------:R-:W-:Y:S02]  /*15e0*/  FADD.FTZ R92, R171, R140 ;  /* 0x0000008cab5c7221 */ /* 0x000fe40000010000 */
[----:B------:R-:W-:-:S02]  /*15f0*/  FFMA.FTZ R170, R141, R140, R170 ;  /* 0x0000008c8daa7223 */ /* 0x000fc400000100aa */
[----:B------:R-:W-:Y:S02]  /*1600*/  FADD.FTZ R168, -R168, R95 ;  /* 0x0000005fa8a87221 */ /* 0x000fe40000010100 */
        /* <DEDUP_REMOVED lines=27> */
.L_x_1505:
[----:B------:R-:W-:Y:S05]  /*17c0*/  BSYNC B1 ;  /* 0x0000000000017941 */ /* 0x000fea0003800000 */
.L_x_1504:
[----:B------:R-:W-:Y:S05]  /*17d0*/  BRA.DIV ~URZ, `(.L_x_1506) ;  /* 0x00001d027f007947 */ /* 0x000fea000b800000 */
[----:B------:R0:W1:Y:S02]  /*17e0*/  SHFL.BFLY PT, R94, R171, 0x1, 0x1f ;  /* 0x0c201f00ab5e7f89 */ /* 0x00006400000e0000 */
.L_x_1523:
        /* <DEDUP_REMOVED lines=18> */
.L_x_1524:
        /* <DEDUP_REMOVED lines=13> */
[----:B------:R-:W-:Y:S01]  /*19e0*/  ISETP.NE.U32.AND P0, PT, RZ, c[0x0][0x258], PT ;  /* 0x00009600ff007a0c */ /* 0x000fe20003f05070 */
[----:B0-----:R-:W-:Y:S01]  /*19f0*/  FFMA.FTZ R98, R156, R102, R103 ;  /* 0x000000669c627223 */ /* 0x001fe20000010067 */
[----:B------:R-:W-:Y:S01]  /*1a00*/  ISETP.NE.AND.EX P2, PT, RZ, c[0x0][0x254], PT, P2 ;  /* 0x00009500ff007a0c */ /* 0x000fe20003f45320 */
[----:B------:R-:W-:Y:S01]  /*1a10*/  FADD.FTZ R94, R155, -R94 ;  /* 0x8000005e9b5e7221 */ /* 0x000fe20000010000 */
[----:B------:R-:W-:Y:S01]  /*1a20*/  ISETP.NE.AND.EX P0, PT, RZ, c[0x0][0x25c], PT, P0 ;  /* 0x00009700ff007a0c */ /* 0x000fe20003f05300 */
[----:B------:R-:W-:-:S02]  /*1a30*/  FADD.FTZ R92, R148, -R93 ;  /* 0x8000005d945c7221 */ /* 0x000fc40000010000 */
[----:B------:R-:W-:Y:S02]  /*1a40*/  FADD.FTZ R96, R158, -R95 ;  /* 0x8000005f9e607221 */ /* 0x000fe40000010000 */
[----:B------:R-:W-:Y:S02]  /*1a50*/  FADD.FTZ R98, R163, -R98 ;  /* 0x80000062a3627221 */ /* 0x000fe40000010000 */
[C---:B-----5:R-:W-:Y:S02]  /*1a60*/  FMUL.FTZ R93, R143.reuse, R94 ;  /* 0x0000005e8f5d7220 */ /* 0x060fe40000410000 */
[C---:B------:R-:W-:Y:S02]  /*1a70*/  FMUL.FTZ R92, R143.reuse, R92 ;  /* 0x0000005c8f5c7220 */ /* 0x040fe40000410000 */
[C---:B------:R-:W-:Y:S02]  /*1a80*/  FMUL.FTZ R94, R143.reuse, R96 ;  /* 0x000000608f5e7220 */ /* 0x040fe40000410000 */
[----:B------:R-:W-:Y:S01]  /*1a90*/  FMUL.FTZ R95, R143, R98 ;  /* 0x000000628f5f7220 */ /* 0x000fe20000410000 */
[----:B------:R-:W-:Y:S01]  /*1aa0*/  MOV R98, 0x10 ;  /* 0x0000001000627802 */ /* 0x000fe20000000f00 */
[----:B------:R-:W-:-:S02]  /*1ab0*/  @P1 FADD.FTZ R92, R68, R92 ;  /* 0x0000005c445c1221 */ /* 0x000fc40000010000 */
[----:B------:R-:W-:Y:S02]  /*1ac0*/  @P1 FADD.FTZ R93, R69, R93 ;  /* 0x0000005d455d1221 */ /* 0x000fe40000010000 */
[----:B------:R-:W-:Y:S01]  /*1ad0*/  @P1 FADD.FTZ R94, R70, R94 ;  /* 0x0000005e465e1221 */ /* 0x000fe20000010000 */
[----:B------:R-:W-:Y:S01]  /*1ae0*/  SEL R88, R92, R88, P0 ;  /* 0x000000585c587207 */ /* 0x000fe20000000000 */
[----:B------:R-:W-:Y:S01]  /*1af0*/  @P1 FADD.FTZ R95, R71, R95 ;  /* 0x0000005f475f1221 */ /* 0x000fe20000010000 */
[----:B------:R-:W-:Y:S01]  /*1b00*/  ISETP.NE.U32.AND P1, PT, RZ, c[0x0][0x250], PT ;  /* 0x00009400ff007a0c */ /* 0x000fe20003f25070 */
[-C--:B------:R-:W-:Y:S01]  /*1b10*/  @P0 IMAD.WIDE.U32 R96, R135, R98.reuse, c[0x0][0x258] ;  /* 0x0000960087600625 */ /* 0x080fe200078e0062 */
[----:B------:R-:W-:Y:S02]  /*1b20*/  SEL R89, R93, R89, P0 ;  /* 0x000000595d597207 */ /* 0x000fe40000000000 */
[----:B------:R-:W-:Y:S01]  /*1b30*/  ISETP.NE.AND.EX P1, PT, RZ, c[0x0][0x254], PT, P1 ;  /* 0x00009500ff007a0c */ /* 0x000fe20003f25310 */
[----:B------:R-:W-:Y:S01]  /*1b40*/  IMAD.WIDE.U32 R98, R135, R98, c[0x0][0x248] ;  /* 0x0000920087627625 */ /* 0x000fe200078e0062 */
[----:B------:R-:W-:-:S02]  /*1b50*/  SEL R90, R94, R90, P0 ;  /* 0x0000005a5e5a7207 */ /* 0x000fc40000000000 */
[----:B------:R-:W-:Y:S02]  /*1b60*/  SEL R84, R92, R84, P1 ;  /* 0x000000545c547207 */ /* 0x000fe40000800000 */
[----:B------:R-:W-:Y:S02]  /*1b70*/  SEL R85, R93, R85, P1 ;  /* 0x000000555d557207 */ /* 0x000fe40000800000 */
[----:B------:R-:W-:Y:S02]  /*1b80*/  SEL R86, R94, R86, P1 ;  /* 0x000000565e567207 */ /* 0x000fe40000800000 */
[----:B------:R-:W-:Y:S02]  /*1b90*/  SEL R87, R95, R87, P1 ;  /* 0x000000575f577207 */ /* 0x000fe40000800000 */
[----:B------:R-:W-:Y:S02]  /*1ba0*/  @P2 LEA R100, P1, R135, c[0x0][0x250], 0x4 ;  /* 0x0000940087642a11 */ /* 0x000fe400078220ff */
[----:B------:R-:W-:-:S02]  /*1bb0*/  SEL R91, R95, R91, P0 ;  /* 0x0000005b5f5b7207 */ /* 0x000fc40000000000 */
[C---:B------:R-:W-:Y:S02]  /*1bc0*/  @P2 LEA.HI.X R101, R135.reuse, c[0x0][0x254], RZ, 0x4, P1 ;  /* 0x0000950087652a11 */ /* 0x040fe400008f24ff */
[----:B------:R-:W-:Y:S01]  /*1bd0*/  IADD3 R135, R135, 0x20, RZ ;  /* 0x0000002087877810 */ /* 0x000fe20007ffe0ff */
[----:B------:R0:W-:Y:S04]  /*1be0*/  @P0 STG.E.128 [R96.64], R88 ;  /* 0x0000005860000986 */ /* 0x0001e8000c101d04 */
[----:B------:R0:W-:Y:S04]  /*1bf0*/  STG.E.128 [R98.64], R92 ;  /* 0x0000005c62007986 */ /* 0x0001e8000c101d04 */
[----:B------:R0:W-:Y:S02]  /*1c00*/  @P2 STG.E.128 [R100.64], R84 ;  /* 0x0000005464002986 */ /* 0x0001e4000c101d04 */
.L_x_1509:
[----:B------:R-:W-:Y:S05]  /*1c10*/  BSYNC B1 ;  /* 0x0000000000017941 */ /* 0x000fea0003800000 */
.L_x_1508:
        /* <DEDUP_REMOVED lines=9> */
[----:B------:R-:W-:Y:S01]  /*1cb0*/  FFMA.FTZ R98, R166, R102, R103 ;  /* 0x00000066a6627223 */ /* 0x000fe20000010067 */
[----:B------:R-:W-:Y:S01]  /*1cc0*/  ISETP.NE.AND.EX P2, PT, RZ, c[0x0][0x254], PT, P2 ;  /* 0x00009500ff007a0c */ /* 0x000fe20003f45320 */
[----:B------:R-:W-:Y:S01]  /*1cd0*/  FADD.FTZ R94, R159, -R94 ;  /* 0x8000005e9f5e7221 */ /* 0x000fe20000010000 */
[----:B------:R-:W-:Y:S01]  /*1ce0*/  ISETP.NE.AND.EX P0, PT, RZ, c[0x0][0x25c], PT, P0 ;  /* 0x00009700ff007a0c */ /* 0x000fe20003f05300 */
[----:B------:R-:W-:Y:S01]  /*1cf0*/  FADD.FTZ R92, R152, -R93 ;  /* 0x8000005d985c7221 */ /* 0x000fe20000010000 */
[----:B------:R-:W-:Y:S01]  /*1d00*/  HFMA2.MMA R100, -RZ, RZ, 0, 9.5367431640625e-07 ;  /* 0x00000010ff647435 */ /* 0x000fe200000001ff */
[----:B------:R-:W-:-:S02]  /*1d10*/  FADD.FTZ R96, R164, -R95 ;  /* 0x8000005fa4607221 */ /* 0x000fc40000010000 */
[----:B------:R-:W-:Y:S02]  /*1d20*/  FADD.FTZ R98, R169, -R98 ;  /* 0x80000062a9627221 */ /* 0x000fe40000010000 */
[C---:B-----5:R-:W-:Y:S02]  /*1d30*/  FMUL.FTZ R93, R143.reuse, R94 ;  /* 0x0000005e8f5d7220 */ /* 0x060fe40000410000 */
        /* <DEDUP_REMOVED lines=25> */
.L_x_1511:
[----:B------:R-:W-:Y:S05]  /*1ed0*/  BSYNC B1 ;  /* 0x0000000000017941 */ /* 0x000fea0003800000 */
.L_x_1510:
        /* <DEDUP_REMOVED lines=14> */
[----:B------:R-:W-:Y:S01]  /*1fc0*/  MOV R100, 0x10 ;  /* 0x0000001000647802 */ /* 0x000fe20000000f00 */
        /* <DEDUP_REMOVED lines=28> */
.L_x_1513:
[----:B------:R-:W-:Y:S05]  /*2190*/  BSYNC B1 ;  /* 0x0000000000017941 */ /* 0x000fea0003800000 */
.L_x_1512:
        /* <DEDUP_REMOVED lines=20> */
[----:B------:R-:W-:Y:S01]  /*22e0*/  HFMA2.MMA R98, -RZ, RZ, 0, 9.5367431640625e-07 ;  /* 0x00000010ff627435 */ /* 0x000fe200000001ff */
[----:B------:R-:W-:-:S02]  /*22f0*/  @P1 FADD.FTZ R92, R80, R92 ;  /* 0x0000005c505c1221 */ /* 0x000fc40000010000 */
[----:B------:R-:W-:Y:S02]  /*2300*/  @P1 FADD.FTZ R93, R81, R93 ;  /* 0x0000005d515d1221 */ /* 0x000fe40000010000 */
[----:B------:R-:W-:Y:S01]  /*2310*/  @P1 FADD.FTZ R94, R82, R94 ;  /* 0x0000005e525e1221 */ /* 0x000fe20000010000 */
[----:B------:R-:W-:Y:S01]  /*2320*/  SEL R88, R92, R88, P0 ;  /* 0x000000585c587207 */ /* 0x000fe20000000000 */
[----:B------:R-:W-:Y:S01]  /*2330*/  @P1 FADD.FTZ R95, R83, R95 ;  /* 0x0000005f535f1221 */ /* 0x000fe20000010000 */
[----:B------:R-:W-:Y:S02]  /*2340*/  ISETP.NE.U32.AND P1, PT, RZ, c[0x0][0x250], PT ;  /* 0x00009400ff007a0c */ /* 0x000fe40003f25070 */
        /* <DEDUP_REMOVED lines=11> */
[----:B------:R-:W-:-:S03]  /*2400*/  @P2 LEA.HI.X R101, R135, c[0x0][0x254], RZ, 0x4, P1 ;  /* 0x0000950087652a11 */ /* 0x000fc600008f24ff */
[----:B------:R0:W-:Y:S04]  /*2410*/  @P0 STG.E.128 [R96.64], R88 ;  /* 0x0000005860000986 */ /* 0x0001e8000c101d04 */
[----:B------:R0:W-:Y:S04]  /*2420*/  STG.E.128 [R98.64], R92 ;  /* 0x0000005c62007986 */ /* 0x0001e8000c101d04 */
[----:B------:R0:W-:Y:S02]  /*2430*/  @P2 STG.E.128 [R100.64], R84 ;  /* 0x0000005464002986 */ /* 0x0001e4000c101d04 */
.L_x_1515:
[----:B------:R-:W-:Y:S05]  /*2440*/  BSYNC B1 ;  /* 0x0000000000017941 */ /* 0x000fea0003800000 */
.L_x_1514:
[----:B0-----:R-:W-:-:S04]  /*2450*/  MOV R93, c[0x0][0x160] ;  /* 0x00005800005d7a02 */ /* 0x001fc80000000f00 */
[----:B------:R-:W-:-:S04]  /*2460*/  LEA R2, R93, R2, 0x2 ;  /* 0x000000025d027211 */ /* 0x000fc800078e10ff */
[----:B------:R-:W-:-:S13]  /*2470*/  ISETP.GE.AND P0, PT, R2, c[0x0][0x164], PT ;  /* 0x0000590002007a0c */ /* 0x000fda0003f06270 */
[----:B-----5:R-:W-:Y:S01]  /*2480*/  @P0 CALL.REL.NOINC `(.L_x_1497) ;  /* 0x0000001000000944 */ /* 0x020fe20003c00000 */
[----:B------:R-:W-:Y:S05]  /*2490*/  BRA `(.L_x_1516) ;  /* 0xffffe42000007947 */ /* 0x000fea000383ffff */
.L_x_1497:
[----:B------:R-:W-:Y:S05]  /*24a0*/  BSYNC B0 ;  /* 0x0000000000007941 */ /* 0x000fea0003800000 */
.L_x_1496:
[----:B------:R-:W-:Y:S01]  /*24b0*/  SHF.R.U32.HI R2, RZ, 0x5, R0 ;  /* 0x00000005ff027819 */ /* 0x000fe20000011600 */
[----:B------:R-:W-:Y:S01]  /*24c0*/  WARPSYNC 0xffffffff ;  /* 0xffffffff00007948 */ /* 0x000fe20003800000 */
[----:B------:R-:W-:Y:S01]  /*24d0*/  LOP3.LUT R3, R0, 0x1f, RZ, 0xc0, !PT ;  /* 0x0000001f00037812 */ /* 0x000fe200078ec0ff */
[----:B------:R-:W-:Y:S01]  /*24e0*/  BSSY B0, `(.L_x_1517) ;  /* 0x00000c0000007945 */ /* 0x000fe20003800000 */
[----:B------:R-:W-:-:S04]  /*24f0*/  SHF.L.U32 R2, R2, 0x7, RZ ;  /* 0x0000000702027819 */ /* 0x000fc800000006ff */
[----:B------:R-:W-:-:S05]  /*2500*/  LOP3.LUT R2, R2, 0xffffff80, R3, 0xe2, !PT ;  /* 0xffffff8002027812 */ /* 0x000fca00078ee203 */
[----:B------:R0:W-:Y:S04]  /*2510*/  STS.128 [R2.X16], R48 ;  /* 0x0000003002007388 */ /* 0x0001e8000000cc00 */
[----:B------:R-:W-:Y:S04]  /*2520*/  STS.128 [R2.X16+0x200], R44 ;  /* 0x0002002c02007388 */ /* 0x000fe8000000cc00 */
[----:B------:R-:W-:Y:S04]  /*2530*/  STS.128 [R2.X16+0x400], R40 ;  /* 0x0004002802007388 */ /* 0x000fe8000000cc00 */
[----:B------:R-:W-:Y:S04]  /*2540*/  STS.128 [R2.X16+0x600], R36 ;  /* 0x0006002402007388 */ /* 0x000fe8000000cc00 */
        /* <DEDUP_REMOVED lines=36> */
[----:B------:R-:W-:Y:S01]  /*2790*/  STS.128 [R2.X16], R64 ;  /* 0x0000004002007388 */ /* 0x000fe2000000cc00 */
[----:B-1----:R-:W-:-:S03]  /*27a0*/  FADD.FTZ R41, R3, R40 ;  /* 0x0000002803297221 */ /* 0x002fc60000010000 */
[----:B------:R-:W-:Y:S01]  /*27b0*/  STS.128 [R2.X16+0x200], R60 ;  /* 0x0002003c02007388 */ /* 0x000fe2000000cc00 */
[----:B--2---:R-:W-:-:S03]  /*27c0*/  FADD.FTZ R37, R37, R42 ;  /* 0x0000002a25257221 */ /* 0x004fc60000010000 */
[----:B------:R-:W-:Y:S01]  /*27d0*/  STS.128 [R2.X16+0x400], R56 ;  /* 0x0004003802007388 */ /* 0x000fe2000000cc00 */
[----:B---3--:R-:W-:-:S03]  /*27e0*/  FADD.FTZ R39, R39, R46 ;  /* 0x0000002e27277221 */ /* 0x008fc60000010000 */
[----:B------:R-:W-:Y:S01]  /*27f0*/  STS.128 [R2.X16+0x600], R52 ;  /* 0x0006003402007388 */ /* 0x000fe2000000cc00 */
        /* <DEDUP_REMOVED lines=35> */
[----:B------:R0:W-:Y:S01]  /*2a30*/  STS.128 [R2.X16+0x400], R8 ;  /* 0x0004000802007388 */ /* 0x0001e2000000cc00 */
[----:B---3--:R-:W-:-:S03]  /*2a40*/  FADD.FTZ R55, R42, R55 ;  /* 0x000000372a377221 */ /* 0x008fc60000010000 */
[----:B------:R-:W-:Y:S04]  /*2a50*/  STS.128 [R2.X16+0x600], R4 ;  /* 0x0006000402007388 */ /* 0x000fe8000000cc00 */
        /* <DEDUP_REMOVED lines=34> */
[----:B------:R-:W-:Y:S01]  /*2c80*/  STS.128 [R2.X16], R32 ;  /* 0x0000002002007388 */ /* 0x000fe2000000cc00 */
[----:B--2---:R-:W-:-:S03]  /*2c90*/  FADD.FTZ R11, R11, R6 ;  /* 0x000000060b0b7221 */ /* 0x004fc60000010000 */
[----:B------:R-:W-:Y:S01]  /*2ca0*/  STS.128 [R2.X16+0x200], R28 ;  /* 0x0002001c02007388 */ /* 0x000fe2000000cc00 */
[----:B---3--:R-:W-:-:S03]  /*2cb0*/  FADD.FTZ R13, R5, R8 ;  /* 0x00000008050d7221 */ /* 0x008fc60000010000 */
[----:B------:R-:W-:Y:S01]  /*2cc0*/  STS.128 [R2.X16+0x400], R24 ;  /* 0x0004001802007388 */ /* 0x000fe2000000cc00 */
[----:B0-----:R-:W-:-:S03]  /*2cd0*/  FADD.FTZ R15, R7, R10 ;  /* 0x0000000a070f7221 */ /* 0x001fc60000010000 */
[----:B------:R-:W-:Y:S01]  /*2ce0*/  STS.128 [R2.X16+0x600], R20 ;  /* 0x0006001402007388 */ /* 0x000fe2000000cc00 */
        /* <DEDUP_REMOVED lines=63> */
.L_x_1518:
[----:B------:R-:W-:Y:S05]  /*30e0*/  BSYNC B0 ;  /* 0x0000000000007941 */ /* 0x000fea0003800000 */
.L_x_1517:
        /* <DEDUP_REMOVED lines=23> */
.L_x_1520:
[----:B------:R-:W-:Y:S05]  /*3260*/  BSYNC B0 ;  /* 0x0000000000007941 */ /* 0x000fea0003800000 */
.L_x_1519:
        /* <DEDUP_REMOVED lines=23> */
.L_x_1522:
[----:B------:R-:W-:Y:S05]  /*33e0*/  BSYNC B0 ;  /* 0x0000000000007941 */ /* 0x000fea0003800000 */
.L_x_1521:
        /* <DEDUP_REMOVED lines=15> */
.L_x_1506:
[----:B------:R-:W-:Y:S01]  /*34e0*/  HFMA2.MMA R100, -RZ, RZ, 0, 5.9604644775390625e-08 ;  /* 0x00000001ff647435 */ /* 0x000fe200000001ff */
[----:B------:R-:W-:Y:S02]  /*34f0*/  MOV R95, R171 ;  /* 0x000000ab005f7202 */ /* 0x000fe40000000f00 */
[----:B------:R-:W-:Y:S02]  /*3500*/  MOV R97, 0x1f ;  /* 0x0000001f00617802 */ /* 0x000fe40000000f00 */
[----:B------:R-:W-:-:S02]  /*3510*/  MOV R102, 0xffffffff ;  /* 0xffffffff00667802 */ /* 0x000fc40000000f00 */
[----:B------:R-:W-:Y:S02]  /*3520*/  MOV R92, 0x3540 ;  /* 0x00003540005c7802 */ /* 0x000fe40000000f00 */
[----:B-----5:R-:W-:Y:S05]  /*3530*/  CALL.REL.NOINC `($__internal_96_$__cuda_sm70_shflsync_bfly_p) ;  /* 0x0000046000007944 */ /* 0x020fea0003c00000 */
[----:B-1----:R-:W-:Y:S01]  /*3540*/  MOV R94, R95 ;  /* 0x0000005f005e7202 */ /* 0x002fe20000000f00 */
[----:B0-----:R-:W-:Y:S05]  /*3550*/  BRA `(.L_x_1523) ;  /* 0xffffe29000007947 */ /* 0x001fea000383ffff */
.L_x_1507:
[----:B------:R-:W-:Y:S01]  /*3560*/  HFMA2.MMA R100, -RZ, RZ, 0, 5.9604644775390625e-08 ;  /* 0x00000001ff647435 */ /* 0x000fe200000001ff */
[----:B------:R-:W-:Y:S02]  /*3570*/  MOV R95, R170 ;  /* 0x000000aa005f7202 */ /* 0x000fe40000000f00 */
[----:B------:R-:W-:Y:S02]  /*3580*/  MOV R97, 0x1f ;  /* 0x0000001f00617802 */ /* 0x000fe40000000f00 */
[----:B------:R-:W-:Y:S02]  /*3590*/  MOV R102, 0xffffffff ;  /* 0xffffffff00667802 */ /* 0x000fe40000000f00 */
[----:B------:R-:W-:Y:S02]  /*35a0*/  MOV R92, 0x35c0 ;  /* 0x000035c0005c7802 */ /* 0x000fe40000000f00 */
[----:B01---5:R-:W-:Y:S05]  /*35b0*/  CALL.REL.NOINC `($__internal_96_$__cuda_sm70_shflsync_bfly_p) ;  /* 0x000003e000007944 */ /* 0x023fea0003c00000 */
[----:B------:R-:W-:Y:S01]  /*35c0*/  FADD.FTZ R171, R94, R171 ;  /* 0x000000ab5eab7221 */ /* 0x000fe20000010000 */
[----:B0-----:R-:W-:Y:S01]  /*35d0*/  HFMA2.MMA R100, -RZ, RZ, 0, 1.1920928955078125e-07 ;  /* 0x00000002ff647435 */ /* 0x001fe200000001ff */
[----:B-1----:R-:W-:Y:S01]  /*35e0*/  FADD.FTZ R170, R170, R95 ;  /* 0x0000005faaaa7221 */ /* 0x002fe20000010000 */
[----:B------:R-:W-:-:S02]  /*35f0*/  MOV R97, 0x1f ;  /* 0x0000001f00617802 */ /* 0x000fc40000000f00 */
[----:B------:R-:W-:Y:S02]  /*3600*/  MOV R102, 0xffffffff ;  /* 0xffffffff00667802 */ /* 0x000fe40000000f00 */
[----:B------:R-:W-:Y:S02]  /*3610*/  MOV R95, R171 ;  /* 0x000000ab005f7202 */ /* 0x000fe40000000f00 */
[----:B------:R-:W-:Y:S02]  /*3620*/  MOV R92, 0x3640 ;  /* 0x00003640005c7802 */ /* 0x000fe40000000f00 */
[----:B------:R-:W-:Y:S05]  /*3630*/  CALL.REL.NOINC `($__internal_96_$__cuda_sm70_shflsync_bfly_p) ;  /* 0x0000036000007944 */ /* 0x000fea0003c00000 */
[----:B0-----:R-:W-:Y:S01]  /*3640*/  HFMA2.MMA R100, -RZ, RZ, 0, 1.1920928955078125e-07 ;  /* 0x00000002ff647435 */ /* 0x001fe200000001ff */
[----:B-1----:R-:W-:Y:S02]  /*3650*/  MOV R94, R95 ;  /* 0x0000005f005e7202 */ /* 0x002fe40000000f00 */
[----:B------:R-:W-:Y:S02]  /*3660*/  MOV R95, R170 ;  /* 0x000000aa005f7202 */ /* 0x000fe40000000f00 */
[----:B------:R-:W-:Y:S02]  /*3670*/  MOV R97, 0x1f ;  /* 0x0000001f00617802 */ /* 0x000fe40000000f00 */
[----:B------:R-:W-:-:S02]  /*3680*/  MOV R102, 0xffffffff ;  /* 0xffffffff00667802 */ /* 0x000fc40000000f00 */
[----:B------:R-:W-:Y:S02]  /*3690*/  MOV R92, 0x36b0 ;  /* 0x000036b0005c7802 */ /* 0x000fe40000000f00 */
[----:B------:R-:W-:Y:S05]  /*36a0*/  CALL.REL.NOINC `($__internal_96_$__cuda_sm70_shflsync_bfly_p) ;  /* 0x000002f000007944 */ /* 0x000fea0003c00000 */
[----:B------:R-:W-:Y:S01]  /*36b0*/  FADD.FTZ R171, R94, R171 ;  /* 0x000000ab5eab7221 */ /* 0x000fe20000010000 */
[----:B0-----:R-:W-:Y:S01]  /*36c0*/  HFMA2.MMA R100, -RZ, RZ, 0, 2.384185791015625e-07 ;  /* 0x00000004ff647435 */ /* 0x001fe200000001ff */
[----:B-1----:R-:W-:Y:S01]  /*36d0*/  FADD.FTZ R170, R170, R95 ;  /* 0x0000005faaaa7221 */ /* 0x002fe20000010000 */
[----:B------:R-:W-:Y:S02]  /*36e0*/  MOV R97, 0x1f ;  /* 0x0000001f00617802 */ /* 0x000fe40000000f00 */
[----:B------:R-:W-:Y:S02]  /*36f0*/  MOV R102, 0xffffffff ;  /* 0xffffffff00667802 */ /* 0x000fe40000000f00 */
[----:B------:R-:W-:Y:S02]  /*3700*/  MOV R95, R171 ;  /* 0x000000ab005f7202 */ /* 0x000fe40000000f00 */
[----:B------:R-:W-:Y:S02]  /*3710*/  MOV R92, 0x3730 ;  /* 0x00003730005c7802 */ /* 0x000fe40000000f00 */
[----:B------:R-:W-:Y:S05]  /*3720*/  CALL.REL.NOINC `($__internal_96_$__cuda_sm70_shflsync_bfly_p) ;  /* 0x0000027000007944 */ /* 0x000fea0003c00000 */
[----:B0-----:R-:W-:Y:S01]  /*3730*/  HFMA2.MMA R100, -RZ, RZ, 0, 2.384185791015625e-07 ;  /* 0x00000004ff647435 */ /* 0x001fe200000001ff */
[----:B-1----:R-:W-:-:S02]  /*3740*/  MOV R94, R95 ;  /* 0x0000005f005e7202 */ /* 0x002fc40000000f00 */
[----:B------:R-:W-:Y:S02]  /*3750*/  MOV R95, R170 ;  /* 0x000000aa005f7202 */ /* 0x000fe40000000f00 */
[----:B------:R-:W-:Y:S02]  /*3760*/  MOV R97, 0x1f ;  /* 0x0000001f00617802 */ /* 0x000fe40000000f00 */
[----:B------:R-:W-:Y:S02]  /*3770*/  MOV R102, 0xffffffff ;  /* 0xffffffff00667802 */ /* 0x000fe40000000f00 */
[----:B------:R-:W-:Y:S02]  /*3780*/  MOV R92, 0x37a0 ;  /* 0x000037a0005c7802 */ /* 0x000fe40000000f00 */
[----:B------:R-:W-:Y:S05]  /*3790*/  CALL.REL.NOINC `($__internal_96_$__cuda_sm70_shflsync_bfly_p) ;  /* 0x0000020000007944 */ /* 0x000fea0003c00000 */
[----:B------:R-:W-:Y:S01]  /*37a0*/  FADD.FTZ R171, R94, R171 ;  /* 0x000000ab5eab7221 */ /* 0x000fe20000010000 */
[----:B0-----:R-:W-:Y:S01]  /*37b0*/  HFMA2.MMA R100, -RZ, RZ, 0, 4.76837158203125e-07 ;  /* 0x00000008ff647435 */ /* 0x001fe200000001ff */
[----:B-1----:R-:W-:Y:S01]  /*37c0*/  FADD.FTZ R98, R170, R95 ;  /* 0x0000005faa627221 */ /* 0x002fe20000010000 */
[----:B------:R-:W-:Y:S02]  /*37d0*/  MOV R97, 0x1f ;  /* 0x0000001f00617802 */ /* 0x000fe40000000f00 */
[----:B------:R-:W-:-:S02]  /*37e0*/  MOV R102, 0xffffffff ;  /* 0xffffffff00667802 */ /* 0x000fc40000000f00 */
[----:B------:R-:W-:Y:S02]  /*37f0*/  MOV R95, R171 ;  /* 0x000000ab005f7202 */ /* 0x000fe40000000f00 */
[----:B------:R-:W-:Y:S02]  /*3800*/  MOV R92, 0x3820 ;  /* 0x00003820005c7802 */ /* 0x000fe40000000f00 */
[----:B------:R-:W-:Y:S05]  /*3810*/  CALL.REL.NOINC `($__internal_96_$__cuda_sm70_shflsync_bfly_p) ;  /* 0x0000018000007944 */ /* 0x000fea0003c00000 */
[----:B0-----:R-:W-:Y:S01]  /*3820*/  HFMA2.MMA R100, -RZ, RZ, 0, 4.76837158203125e-07 ;  /* 0x00000008ff647435 */ /* 0x001fe200000001ff */
[----:B-1----:R-:W-:Y:S02]  /*3830*/  MOV R94, R95 ;  /* 0x0000005f005e7202 */ /* 0x002fe40000000f00 */
[----:B------:R-:W-:Y:S02]  /*3840*/  MOV R95, R98 ;  /* 0x00000062005f7202 */ /* 0x000fe40000000f00 */
[----:B------:R-:W-:Y:S02]  /*3850*/  MOV R97, 0x1f ;  /* 0x0000001f00617802 */ /* 0x000fe40000000f00 */
[----:B------:R-:W-:Y:S02]  /*3860*/  MOV R102, 0xffffffff ;  /* 0xffffffff00667802 */ /* 0x000fe40000000f00 */
[----:B------:R-:W-:-:S02]  /*3870*/  MOV R92, 0x3890 ;  /* 0x00003890005c7802 */ /* 0x000fc40000000f00 */
[----:B------:R-:W-:Y:S05]  /*3880*/  CALL.REL.NOINC `($__internal_96_$__cuda_sm70_shflsync_bfly_p) ;  /* 0x0000011000007944 */ /* 0x000fea0003c00000 */
[----:B------:R-:W-:Y:S01]  /*3890*/  FADD.FTZ R96, R94, R171 ;  /* 0x000000ab5e607221 */ /* 0x000fe20000010000 */
[----:B0-----:R-:W-:Y:S01]  /*38a0*/  HFMA2.MMA R100, -RZ, RZ, 0, 9.5367431640625e-07 ;  /* 0x00000010ff647435 */ /* 0x001fe200000001ff */
[----:B-1----:R-:W-:Y:S01]  /*38b0*/  FADD.FTZ R98, R98, R95 ;  /* 0x0000005f62627221 */ /* 0x002fe20000010000 */
[----:B------:R-:W-:-:S02]  /*38c0*/  MOV R97, 0x1f ;  /* 0x0000001f00617802 */ /* 0x000fc40000000f00 */
[----:B------:R-:W-:Y:S02]  /*38d0*/  MOV R102, 0xffffffff ;  /* 0xffffffff00667802 */ /* 0x000fe40000000f00 */
[----:B------:R-:W-:Y:S02]  /*38e0*/  MOV R95, R96 ;  /* 0x00000060005f7202 */ /* 0x000fe40000000f00 */
[----:B------:R-:W-:Y:S02]  /*38f0*/  MOV R92, 0x3910 ;  /* 0x00003910005c7802 */ /* 0x000fe40000000f00 */
[----:B------:R-:W-:Y:S05]  /*3900*/  CALL.REL.NOINC `($__internal_96_$__cuda_sm70_shflsync_bfly_p) ;  /* 0x0000009000007944 */ /* 0x000fea0003c00000 */
[----:B0-----:R-:W-:Y:S01]  /*3910*/  HFMA2.MMA R100, -RZ, RZ, 0, 9.5367431640625e-07 ;  /* 0x00000010ff647435 */ /* 0x001fe200000001ff */
[----:B-1----:R-:W-:Y:S02]  /*3920*/  MOV R99, R95 ;  /* 0x0000005f00637202 */ /* 0x002fe40000000f00 */
[----:B------:R-:W-:Y:S02]  /*3930*/  MOV R95, R98 ;  /* 0x00000062005f7202 */ /* 0x000fe40000000f00 */
[----:B------:R-:W-:Y:S02]  /*3940*/  MOV R97, 0x1f ;  /* 0x0000001f00617802 */ /* 0x000fe40000000f00 */
[----:B------:R-:W-:-:S02]  /*3950*/  MOV R102, 0xffffffff ;  /* 0xffffffff00667802 */ /* 0x000fc40000000f00 */
[----:B------:R-:W-:Y:S02]  /*3960*/  MOV R92, 0x3980 ;  /* 0x00003980005c7802 */ /* 0x000fe40000000f00 */
[----:B------:R-:W-:Y:S05]  /*3970*/  CALL.REL.NOINC `($__internal_96_$__cuda_sm70_shflsync_bfly_p) ;  /* 0x0000002000007944 */ /* 0x000fea0003c00000 */
[----:B-1----:R-:W-:Y:S01]  /*3980*/  MOV R93, R95 ;  /* 0x0000005f005d7202 */ /* 0x002fe20000000f00 */
[----:B0-----:R-:W-:Y:S05]  /*3990*/  BRA `(.L_x_1524) ;  /* 0xffffdf7000007947 */ /* 0x001fea000383ffff */
        .weak           $__internal_96_$__cuda_sm70_shflsync_bfly_p
        .type           $__internal_96_$__cuda_sm70_shflsync_bfly_p,@function
        .size           $__internal_96_$__cuda_sm70_shflsync_bfly_p,(.L_x_2042 - $__internal_96_$__cuda_sm70_shflsync_bfly_p)
$__internal_96_$__cuda_sm70_shflsync_bfly_p:
[----:B------:R-:W-:Y:S01]  /*39a0*/  HFMA2.MMA R93, -RZ, RZ, 0, 0 ;  /* 0x00000000ff5d7435 */ /* 0x000fe200000001ff */
[----:B------:R-:W-:Y:S04]  /*39b0*/  WARPSYNC R102 ;  /* 0x0000006600007348 */ /* 0x000fe80003800000 */
[----:B------:R0:W1:Y:S01]  /*39c0*/  SHFL.BFLY PT, R95, R95, R100, R97 ;  /* 0x0c0000645f5f7389 */ /* 0x00006200000e0061 */
[----:B------:R-:W-:Y:S05]  /*39d0*/  RET.REL.NODEC R92 `(_ZN10layer_norm31ln_parallel_residual_bwd_kernelINS_13Kernel_traitsI6__halfffffjLj512ELj1ELj4ELj1ELj16ENS_18Kernel_traits_baseILj512ES2_ffffjLj128EEEEELb0ELb0ELb0EEEvNS_9BwdParamsE) ;  /* 0xffffc6205c007950 */ /* 0x000fea0003c3ffff */
.L_x_1525:
        /* <DEDUP_REMOVED lines=10> */
.L_x_2042:


//--------------------- .text._ZN10layer_norm31ln_parallel_residual_bwd_kernelINS_13Kernel_traitsI6__halfffffjLj512ELj1ELj4ELj1ELj16ENS_18Kernel_traits_baseILj512ES2_ffffjLj128EEEEELb0ELb0ELb1EEEvNS_9BwdParamsE --------------------------
	.section	.text._ZN10layer_norm31ln_parallel_residual_bwd_kernelINS_13Kernel_traitsI6__halfffffjLj512ELj1ELj4ELj1ELj16ENS_18Kernel_traits_baseILj512ES2_ffffjLj128EEEEELb0ELb0ELb1EEEvNS_9BwdParamsE,"ax",@progbits
	.sectioninfo	@"SHI_REGISTERS=193"
	.align	128
        .global         _ZN10layer_norm31ln_parallel_residual_bwd_kernelINS_13Kernel_traitsI6__halfffffjLj512ELj1ELj4ELj1ELj16ENS_18Kernel_traits_baseILj512ES2_ffffjLj128EEEEELb0ELb0ELb1EEEvNS_9BwdParamsE
        .type           _ZN10layer_norm31ln_parallel_residual_bwd_kernelINS_13Kernel_traitsI6__halfffffjLj512ELj1ELj4ELj1ELj16ENS_18Kernel_traits_baseILj512ES2_ffffjLj128EEEEELb0ELb0ELb1EEEvNS_9BwdParamsE,@function
        .size           _ZN10layer_norm31ln_parallel_residual_bwd_kernelINS_13Kernel_traitsI6__halfffffjLj512ELj1ELj4ELj1ELj16ENS_18Kernel_traits_baseILj512ES2_ffffjLj128EEEEELb0ELb0ELb1EEEvNS_9BwdParamsE,(.L_x_2043 - _ZN10layer_norm31ln_parallel_residual_bwd_kernelINS_13Kernel_traitsI6__halfffffjLj512ELj1ELj4ELj1ELj16ENS_18Kernel_traits_baseILj512ES2_ffffjLj128EEEEELb0ELb0ELb1EEEvNS_9BwdParamsE)
        .other          _ZN10layer_norm31ln_parallel_residual_bwd_kernelINS_13Kernel_traitsI6__halfffffjLj512ELj1ELj4ELj1ELj16ENS_18Kernel_traits_baseILj512ES2_ffffjLj128EEEEELb0ELb0ELb1EEEvNS_9BwdParamsE,@"STO_CUDA_ENTRY STV_DEFAULT"
_ZN10layer_norm31ln_parallel_residual_bwd_kernelINS_13Kernel_traitsI6__halfffffjLj512ELj1ELj4ELj1ELj16ENS_18Kernel_traits_baseILj512ES2_ffffjLj128EEEEELb0ELb0ELb1EEEvNS_9BwdParamsE:
.text._ZN10layer_norm31ln_parallel_residual_bwd_kernelINS_13Kernel_traitsI6__halfffffjLj512ELj1ELj4ELj1ELj16ENS_18Kernel_traits_baseILj512ES2_ffffjLj128EEEEELb0ELb0ELb1EEEvNS_9BwdParamsE:
        /* <DEDUP_REMOVED lines=42> */
.L_x_1527:
[----:B------:R-:W-:-:S04]  /*02a0*/  SHF.L.U32 R2, R0, 0x3, RZ ;  /* 0x0000000300027819 */ /* 0x000fc800000006ff */
[----:B------:R-:W-:-:S04]  /*02b0*/  LOP3.LUT R4, R2, 0xf8, RZ, 0xc0, !PT ;  /* 0x000000f802047812 */ /* 0x000fc800078ec0ff */
[----:B------:R-:W-:-:S04]  /*02c0*/  IADD3 R2, P0, R4, c[0x0][0x1b0], RZ ;  /* 0x00006c0004027a10 */ /* 0x000fc80007f1e0ff */
[----:B------:R-:W-:Y:S02]  /*02d0*/  IADD3.X R3, RZ, c[0x0][0x1b4], RZ, P0, !PT ;  /* 0x00006d00ff037a10 */ /* 0x000fe400007fe4ff */
[----:B------:R-:W-:-:S03]  /*02e0*/  IADD3 R4, P0, R4, c[0x0][0x1b8], RZ ;  /* 0x00006e0004047a10 */ /* 0x000fc60007f1e0ff */
[----:B------:R-:W2:Y:S01]  /*02f0*/  LDG.E.64 R174, [R2.64] ;  /* 0x0000000402ae7981 */ /* 0x000ea2000c1e1b00 */
[----:B------:R-:W-:-:S03]  /*0300*/  IADD3.X R5, RZ, c[0x0][0x1bc], RZ, P0, !PT ;  /* 0x00006f00ff057a10 */ /* 0x000fc600007fe4ff */
[----:B------:R-:W3:Y:S04]  /*0310*/  LDG.E.64 R170, [R2.64+0x100] ;  /* 0x0001000402aa7981 */ /* 0x000ee8000c1e1b00 */
[----:B------:R-:W4:Y:S04]  /*0320*/  LDG.E.64 R166, [R2.64+0x200] ;  /* 0x0002000402a67981 */ /* 0x000f28000c1e1b00 */
[----:B------:R-:W5:Y:S04]  /*0330*/  LDG.E.64 R162, [R2.64+0x300] ;  /* 0x0003000402a27981 */ /* 0x000f68000c1e1b00 */
[----:B------:R-:W5:Y:S04]  /*0340*/  LDG.E.64 R158, [R4.64] ;  /* 0x00000004049e7981 */ /* 0x000f68000c1e1b00 */
[----:B------:R-:W5:Y:S04]  /*0350*/  LDG.E.64 R154, [R4.64+0x100] ;  /* 0x00010004049a7981 */ /* 0x000f68000c1e1b00 */
[----:B------:R-:W5:Y:S04]  /*0360*/  LDG.E.64 R150, [R4.64+0x200] ;  /* 0x0002000404967981 */ /* 0x000f68000c1e1b00 */
[----:B------:R-:W5:Y:S01]  /*0370*/  LDG.E.64 R146, [R4.64+0x300] ;  /* 0x0003000404927981 */ /* 0x000f62000c1e1b00 */
        /* <DEDUP_REMOVED lines=34> */
[--C-:B--2---:R-:W-:Y:S01]  /*05a0*/  SHF.R.U64 R176, R174, 0x10, R175.reuse ;  /* 0x00000010aeb07819 */ /* 0x104fe200000012af */
[----:B------:R-:W-:Y:S01]  /*05b0*/  HADD2.F32 R177, -RZ, R174.H0_H0 ;  /* 0x200000aeffb17230 */ /* 0x000fe20000004100 */
[----:B------:R-:W-:Y:S01]  /*05c0*/  SHF.R.U32.HI R174, RZ, 0x10, R175 ;  /* 0x00000010ffae7819 */ /* 0x000fe200000116af */
[----:B------:R-:W-:Y:S01]  /*05d0*/  HADD2.F32 R175, -RZ, R175.H0_H0 ;  /* 0x200000afffaf7230 */ /* 0x000fe20000004100 */
[--C-:B---3--:R-:W-:Y:S01]  /*05e0*/  SHF.R.U64 R172, R170, 0x10, R171.reuse ;  /* 0x00000010aaac7819 */ /* 0x108fe200000012ab */
[----:B------:R-:W-:Y:S01]  /*05f0*/  HADD2.F32 R173, -RZ, R170.H0_H0 ;  /* 0x200000aaffad7230 */ /* 0x000fe20000004100 */
[----:B------:R-:W-:Y:S01]  /*0600*/  SHF.R.U32.HI R170, RZ, 0x10, R171 ;  /* 0x00000010ffaa7819 */ /* 0x000fe200000116ab */
[----:B------:R-:W-:Y:S01]  /*0610*/  HADD2.F32 R171, -RZ, R171.H0_H0 ;  /* 0x200000abffab7230 */ /* 0x000fe20000004100 */
[--C-:B----4-:R-:W-:Y:S01]  /*0620*/  SHF.R.U64 R168, R166, 0x10, R167.reuse ;  /* 0x00000010a6a87819 */ /* 0x110fe200000012a7 */
[----:B------:R-:W-:Y:S01]  /*0630*/  HADD2.F32 R169, -RZ, R166.H0_H0 ;  /* 0x200000a6ffa97230 */ /* 0x000fe20000004100 */
[----:B------:R-:W-:Y:S01]  /*0640*/  SHF.R.U32.HI R166, RZ, 0x10, R167 ;  /* 0x00000010ffa67819 */ /* 0x000fe200000116a7 */
[----:B------:R-:W-:Y:S01]  /*0650*/  HADD2.F32 R167, -RZ, R167.H0_H0 ;  /* 0x200000a7ffa77230 */ /* 0x000fe20000004100 */
[--C-:B-----5:R-:W-:Y:S01]  /*0660*/  SHF.R.U64 R164, R162, 0x10, R163.reuse ;  /* 0x00000010a2a47819 */ /* 0x120fe200000012a3 */
[----:B------:R-:W-:Y:S01]  /*0670*/  HADD2.F32 R165, -RZ, R162.H0_H0 ;  /* 0x200000a2ffa57230 */ /* 0x000fe20000004100 */
[----:B------:R-:W-:Y:S01]  /*0680*/  SHF.R.U32.HI R162, RZ, 0x10, R163 ;  /* 0x00000010ffa27819 */ /* 0x000fe200000116a3 */
[----:B------:R-:W-:Y:S01]  /*0690*/  HADD2.F32 R163, -RZ, R163.H0_H0 ;  /* 0x200000a3ffa37230 */ /* 0x000fe20000004100 */
[--C-:B------:R-:W-:Y:S01]  /*06a0*/  SHF.R.U64 R160, R158, 0x10, R159.reuse ;  /* 0x000000109ea07819 */ /* 0x100fe2000000129f */
        /* <DEDUP_REMOVED lines=14> */
[----:B------:R-:W-:-:S02]  /*0790*/  HADD2.F32 R147, -RZ, R147.H0_H0 ;  /* 0x20000093ff937230 */ /* 0x000fc40000004100 */
[----:B------:R-:W-:Y:S02]  /*07a0*/  HADD2.F32 R176, -RZ, R176.H0_H0 ;  /* 0x200000b0ffb07230 */ /* 0x000fe40000004100 */
[----:B------:R-:W-:Y:S02]  /*07b0*/  HADD2.F32 R174, -RZ, R174.H0_H0 ;  /* 0x200000aeffae7230 */ /* 0x000fe40000004100 */
[----:B------:R-:W-:Y:S02]  /*07c0*/  HADD2.F32 R172, -RZ, R172.H0_H0 ;  /* 0x200000acffac7230 */ /* 0x000fe40000004100 */
[----:B------:R-:W-:Y:S02]  /*07d0*/  HADD2.F32 R170, -RZ, R170.H0_H0 ;  /* 0x200000aaffaa7230 */ /* 0x000fe40000004100 */
[----:B------:R-:W-:Y:S02]  /*07e0*/  HADD2.F32 R168, -RZ, R168.H0_H0 ;  /* 0x200000a8ffa87230 */ /* 0x000fe40000004100 */
        /* <DEDUP_REMOVED lines=10> */
[----:B0-----:R-:W-:Y:S02]  /*0890*/  HADD2.F32 R146, -RZ, R146.H0_H0 ;  /* 0x20000092ff927230 */ /* 0x001fe40000004100 */
.L_x_1535:
[----:B------:R-:W-:Y:S01]  /*08a0*/  IMAD R2, R178, c[0x0][0x168], RZ ;  /* 0x00005a00b2027a24 */ /* 0x000fe200078e02ff */
[----:B------:R-:W-:Y:S01]  /*08b0*/  HFMA2.MMA R55, -RZ, RZ, 0, 2.384185791015625e-07 ;  /* 0x00000004ff377435 */ /* 0x000fe200000001ff */
[----:B------:R-:W-:Y:S02]  /*08c0*/  LOP3.LUT R29, R0, 0x1f, RZ, 0xc0, !PT ;  /* 0x0000001f001d7812 */ /* 0x000fe400078ec0ff */
[----:B------:R-:W-:-:S02]  /*08d0*/  MOV R80, 0x10 ;  /* 0x0000001000507802 */ /* 0x000fc40000000f00 */
[----:B------:R-:W-:-:S04]  /*08e0*/  SHF.R.S32.HI R3, RZ, 0x1f, R2 ;  /* 0x0000001fff037819 */ /* 0x000fc80000011402 */
[----:B------:R-:W-:Y:S01]  /*08f0*/  LEA.HI R184, R3, R2, RZ, 0x2 ;  /* 0x0000000203b87211 */ /* 0x000fe200078f10ff */
[----:B------:R-:W-:-:S03]  /*0900*/  IMAD.WIDE R2, R178, R55, c[0x0][0x1a0] ;  /* 0x00006800b2027625 */ /* 0x000fc600078e0237 */
[----:B------:R-:W-:Y:S02]  /*0910*/  LEA.HI.SX32 R184, R184, R29, 0x1e ;  /* 0x0000001db8b87211 */ /* 0x000fe400078ff2ff */
[----:B------:R0:W2:Y:S01]  /*0920*/  LDG.E R185, [R2.64] ;  /* 0x0000000402b97981 */ /* 0x0000a2000c1e1900 */
[----:B------:R-:W-:-:S04]  /*0930*/  IMAD.WIDE R54, R178, R55, c[0x0][0x1a8] ;  /* 0x00006a00b2367625 */ /* 0x000fc800078e0237 */
[CC--:B------:R-:W-:Y:S01]  /*0940*/  IMAD.WIDE.U32 R28, R184.reuse, R80.reuse, c[0x0][0x188] ;  /* 0x00006200b81c7625 */ /* 0x0c0fe200078e0050 */
[C---:B------:R-:W-:Y:S01]  /*0950*/  IADD3 R183, R184.reuse, 0x20, RZ ;  /* 0x00000020b8b77810 */ /* 0x040fe20007ffe0ff */
[----:B------:R1:W3:Y:S02]  /*0960*/  LDG.E R179, [R54.64] ;  /* 0x0000000436b37981 */ /* 0x0002e4000c1e1900 */
[CC--:B------:R-:W-:Y:S02]  /*0970*/  IMAD.WIDE.U32 R36, R184.reuse, R80.reuse, c[0x0][0x210] ;  /* 0x00008400b8247625 */ /* 0x0c0fe400078e0050 */
[----:B------:R-:W4:Y:S02]  /*0980*/  LDG.E.128 R28, [R28.64] ;  /* 0x000000041c1c7981 */ /* 0x000f24000c1e1d00 */
[-C--:B------:R-:W-:Y:S02]  /*0990*/  IMAD.WIDE.U32 R32, R184, R80.reuse, c[0x0][0x208] ;  /* 0x00008200b8207625 */ /* 0x080fe400078e0050 */
[----:B------:R-:W3:Y:S02]  /*09a0*/  LDG.E.128 R36, [R36.64] ;  /* 0x0000000424247981 */ /* 0x000ee4000c1e1d00 */
[----:B------:R-:W-:-:S02]  /*09b0*/  IMAD.WIDE.U32 R40, R183, R80, c[0x0][0x188] ;  /* 0x00006200b7287625 */ /* 0x000fc400078e0050 */
[----:B------:R-:W3:Y:S01]  /*09c0*/  LDG.E.128 R32, [R32.64] ;  /* 0x0000000420207981 */ /* 0x000ee2000c1e1d00 */
[----:B------:R-:W-:Y:S01]  /*09d0*/  IADD3 R180, R184, 0x40, RZ ;  /* 0x00000040b8b47810 */ /* 0x000fe20007ffe0ff */
[CC--:B------:R-:W-:Y:S02]  /*09e0*/  IMAD.WIDE.U32 R48, R183.reuse, R80.reuse, c[0x0][0x210] ;  /* 0x00008400b7307625 */ /* 0x0c0fe400078e0050 */
[----:B------:R-:W3:Y:S02]  /*09f0*/  LDG.E.128 R40, [R40.64] ;  /* 0x0000000428287981 */ /* 0x000ee4000c1e1d00 */
[-C--:B------:R-:W-:Y:S02]  /*0a00*/  IMAD.WIDE.U32 R44, R183, R80.reuse, c[0x0][0x208] ;  /* 0x00008200b72c7625 */ /* 0x080fe400078e0050 */
[----:B------:R-:W3:Y:S02]  /*0a10*/  LDG.E.128 R48, [R48.64] ;  /* 0x0000000430307981 */ /* 0x000ee4000c1e1d00 */
[----:B------:R-:W-:-:S02]  /*0a20*/  IMAD.WIDE.U32 R52, R180, R80, c[0x0][0x188] ;  /* 0x00006200b4347625 */ /* 0x000fc400078e0050 */
[----:B------:R-:W3:Y:S04]  /*0a30*/  LDG.E.128 R44, [R44.64] ;  /* 0x000000042c2c7981 */ /* 0x000ee8000c1e1d00 */
[----:B-1----:R-:W3:Y:S01]  /*0a40*/  LDG.E.128 R52, [R52.64] ;  /* 0x0000000434347981 */ /* 0x002ee2000c1e1d00 */
[----:B------:R-:W-:Y:S01]  /*0a50*/  IMAD.WIDE.U32 R60, R180, R80, c[0x0][0x210] ;  /* 0x00008400b43c7625 */ /* 0x000fe200078e0050 */
[----:B------:R-:W-:-:S03]  /*0a60*/  IADD3 R181, R184, 0x60, RZ ;  /* 0x00000060b8b57810 */ /* 0x000fc60007ffe0ff */
[-C--:B------:R-:W-:Y:S02]  /*0a70*/  IMAD.WIDE.U32 R56, R180, R80.reuse, c[0x0][0x208] ;  /* 0x00008200b4387625 */ /* 0x080fe400078e0050 */
[----:B------:R-:W3:Y:S02]  /*0a80*/  LDG.E.128 R60, [R60.64] ;  /* 0x000000043c3c7981 */ /* 0x000ee4000c1e1d00 */
[CC--:B------:R-:W-:Y:S02]  /*0a90*/  IMAD.WIDE.U32 R64, R181.reuse, R80.reuse, c[0x0][0x188] ;  /* 0x00006200b5407625 */ /* 0x0c0fe400078e0050 */
[----:B------:R-:W3:Y:S02]  /*0aa0*/  LDG.E.128 R56, [R56.64] ;  /* 0x0000000438387981 */ /* 0x000ee4000c1e1d00 */
[CC--:B------:R-:W-:Y:S02]  /*0ab0*/  IMAD.WIDE.U32 R72, R181.reuse, R80.reuse, c[0x0][0x210] ;  /* 0x00008400b5487625 */ /* 0x0c0fe400078e0050 */
[----:B------:R-:W3:Y:S02]  /*0ac0*/  LDG.E.128 R64, [R64.64] ;  /* 0x0000000440407981 */ /* 0x000ee4000c1e1d00 */
[----:B------:R-:W-:-:S02]  /*0ad0*/  IMAD.WIDE.U32 R68, R181, R80, c[0x0][0x208] ;  /* 0x00008200b5447625 */ /* 0x000fc400078e0050 */
[----:B------:R-:W3:Y:S04]  /*0ae0*/  LDG.E.128 R72, [R72.64] ;  /* 0x0000000448487981 */ /* 0x000ee8000c1e1d00 */
[----:B------:R-:W3:Y:S01]  /*0af0*/  LDG.E.128 R68, [R68.64] ;  /* 0x0000000444447981 */ /* 0x000ee2000c1e1d00 */
[----:B------:R-:W-:-:S04]  /*0b00*/  ISETP.NE.U32.AND P0, PT, RZ, c[0x0][0x218], PT ;  /* 0x00008600ff007a0c */ /* 0x000fc80003f05070 */
[----:B------:R-:W-:-:S13]  /*0b10*/  ISETP.NE.AND.EX P0, PT, RZ, c[0x0][0x21c], PT, P0 ;  /* 0x00008700ff007a0c */ /* 0x000fda0003f05300 */
[----:B0-----:R-:W-:-:S04]  /*0b20*/  @P0 IMAD.WIDE.U32 R2, R184, R80, c[0x0][0x218] ;  /* 0x00008600b8020625 */ /* 0x001fc800078e0050 */
[C---:B------:R-:W-:Y:S01]  /*0b30*/  @P0 IMAD.WIDE.U32 R76, R80.reuse, R183, c[0x0][0x218] ;  /* 0x00008600504c0625 */ /* 0x040fe200078e00b7 */
[----:B------:R0:W5:Y:S03]  /*0b40*/  @P0 LDG.E.128 R4, [R2.64] ;  /* 0x0000000402040981 */ /* 0x000166000c1e1d00 */
[C---:B------:R-:W-:Y:S01]  /*0b50*/  @P0 IMAD.WIDE.U32 R78, R80.reuse, R180, c[0x0][0x218] ;  /* 0x00008600504e0625 */ /* 0x040fe200078e00b4 */
[----:B------:R1:W5:Y:S03]  /*0b60*/  @P0 LDG.E.128 R8, [R76.64] ;  /* 0x000000044c080981 */ /* 0x000366000c1e1d00 */
[----:B------:R-:W-:Y:S01]  /*0b70*/  @P0 IMAD.WIDE.U32 R80, R80, R181, c[0x0][0x218] ;  /* 0x0000860050500625 */ /* 0x000fe200078e00b5 */
[----:B------:R0:W5:Y:S04]  /*0b80*/  @P0 LDG.E.128 R12, [R78.64] ;  /* 0x000000044e0c0981 */ /* 0x000168000c1e1d00 */
[----:B------:R0:W5:Y:S01]  /*0b90*/  @P0 LDG.E.128 R16, [R80.64] ;  /* 0x0000000450100981 */ /* 0x000162000c1e1d00 */
[----:B------:R-:W-:-:S04]  /*0ba0*/  ISETP.NE.AND P0, PT, R182, RZ, PT ;  /* 0x000000ffb600720c */ /* 0x000fc80003f05270 */
[----:B--2---:R-:W-:-:S05]  /*0bb0*/  FSEL R185, R185, RZ, !P0 ;  /* 0x000000ffb9b97208 */ /* 0x004fca0004000000 */
[C---:B----4-:R-:W-:Y:S02]  /*0bc0*/  FADD.FTZ R28, -R185.reuse, R28 ;  /* 0x0000001cb91c7221 */ /* 0x050fe40000010100 */
[----:B------:R-:W-:Y:S02]  /*0bd0*/  FADD.FTZ R190, -R185, R31 ;  /* 0x0000001fb9be7221 */ /* 0x000fe40000010100 */
[----:B---3--:R-:W-:Y:S02]  /*0be0*/  FMUL.FTZ R28, R179, R28 ;  /* 0x0000001cb31c7220 */ /* 0x008fe40000410000 */
[----:B------:R-:W-:Y:S02]  /*0bf0*/  FMUL.FTZ R31, R161, R36 ;  /* 0x00000024a11f7220 */ /* 0x000fe40000410000 */
[----:B------:R-:W-:Y:S02]  /*0c00*/  FADD.FTZ R188, -R185, R30 ;  /* 0x0000001eb9bc7221 */ /* 0x000fe40000010100 */
[----:B------:R-:W-:-:S02]  /*0c10*/  FADD.FTZ R143, R32, R143 ;  /* 0x0000008f208f7221 */ /* 0x000fc40000010000 */
[----:B------:R-:W-:Y:S02]  /*0c20*/  FFMA.FTZ R145, R32, R28, R145 ;  /* 0x0000001c20917223 */ /* 0x000fe40000010091 */
[----:B------:R-:W-:Y:S02]  /*0c30*/  FFMA.FTZ R31, R177, R32, R31 ;  /* 0x00000020b11f7223 */ /* 0x000fe4000001001f */
[----:B------:R-:W-:Y:S02]  /*0c40*/  FADD.FTZ R186, -R185, R29 ;  /* 0x0000001db9ba7221 */ /* 0x000fe40000010100 */
[----:B------:R-:W-:Y:S02]  /*0c50*/  FMUL.FTZ R32, R179, R188 ;  /* 0x000000bcb3207220 */ /* 0x000fe40000410000 */
[----:B-1----:R-:W-:Y:S02]  /*0c60*/  FMUL.FTZ R77, R159, R38 ;  /* 0x000000269f4d7220 */ /* 0x002fe40000410000 */
[----:B0-----:R-:W-:-:S02]  /*0c70*/  FMUL.FTZ R2, R158, R39 ;  /* 0x000000279e027220 */ /* 0x001fc40000410000 */
[----:B------:R-:W-:Y:S02]  /*0c80*/  FMUL.FTZ R30, R160, R37 ;  /* 0x00000025a01e7220 */ /* 0x000fe40000410000 */
[----:B------:R-:W-:Y:S02]  /*0c90*/  FMUL.FTZ R29, R179, R186 ;  /* 0x000000bab31d7220 */ /* 0x000fe40000410000 */
[C---:B------:R-:W-:Y:S02]  /*0ca0*/  FADD.FTZ R131, R38.reuse, R131 ;  /* 0x0000008326837221 */ /* 0x040fe40000010000 */
[----:B------:R-:W-:Y:S02]  /*0cb0*/  FFMA.FTZ R133, R38, R32, R133 ;  /* 0x0000002026857223 */ /* 0x000fe40000010085 */
[----:B------:R-:W-:Y:S02]  /*0cc0*/  FADD.FTZ R38, -R185, R40 ;  /* 0x00000028b9267221 */ /* 0x000fe40000010100 */
[----:B------:R-:W-:-:S02]  /*0cd0*/  FADD.FTZ R135, R34, R135 ;  /* 0x0000008722877221 */ /* 0x000fc40000010000 */
[----:B------:R-:W-:Y:S02]  /*0ce0*/  FFMA.FTZ R137, R34, R32, R137 ;  /* 0x0000002022897223 */ /* 0x000fe40000010089 */
[----:B------:R-:W-:Y:S02]  /*0cf0*/  FFMA.FTZ R77, R175, R34, R77 ;  /* 0x00000022af4d7223 */ /* 0x000fe4000001004d */
[----:B------:R-:W-:Y:S02]  /*0d00*/  FFMA.FTZ R34, R174, R35, R2 ;  /* 0x00000023ae227223 */ /* 0x000fe40000010002 */
[C---:B------:R-:W-:Y:S02]  /*0d10*/  FADD.FTZ R142, R33.reuse, R142 ;  /* 0x0000008e218e7221 */ /* 0x040fe40000010000 */
[----:B------:R-:W-:Y:S02]  /*0d20*/  FFMA.FTZ R144, R33, R29, R144 ;  /* 0x0000001d21907223 */ /* 0x000fe40000010090 */
[----:B------:R-:W-:-:S02]  /*0d30*/  FFMA.FTZ R30, R176, R33, R30 ;  /* 0x00000021b01e7223 */ /* 0x000fc4000001001e */
[----:B------:R-:W-:Y:S02]  /*0d40*/  FADD.FTZ R2, -R185, R41 ;  /* 0x00000029b9027221 */ /* 0x000fe40000010100 */
[C---:B------:R-:W-:Y:S02]  /*0d50*/  FMUL.FTZ R33, R179.reuse, R190 ;  /* 0x000000beb3217220 */ /* 0x040fe40000410000 */
[C---:B------:R-:W-:Y:S02]  /*0d60*/  FADD.FTZ R139, R36.reuse, R139 ;  /* 0x0000008b248b7221 */ /* 0x040fe40000010000 */
[----:B------:R-:W-:Y:S02]  /*0d70*/  FFMA.FTZ R141, R36, R28, R141 ;  /* 0x0000001c248d7223 */ /* 0x000fe4000001008d */
[----:B------:R-:W-:Y:S02]  /*0d80*/  FMUL.FTZ R38, R179, R38 ;  /* 0x00000026b3267220 */ /* 0x000fe40000410000 */
[----:B------:R-:W-:-:S02]  /*0d90*/  FMUL.FTZ R41, R157, R48 ;  /* 0x000000309d297220 */ /* 0x000fc40000410000 */
[----:B------:R-:W-:Y:S02]  /*0da0*/  FADD.FTZ R36, -R185, R43 ;  /* 0x0000002bb9247221 */ /* 0x000fe40000010100 */
[C---:B------:R-:W-:Y:S02]  /*0db0*/  FADD.FTZ R130, R39.reuse, R130 ;  /* 0x0000008227827221 */ /* 0x040fe40000010000 */
[----:B------:R-:W-:Y:S02]  /*0dc0*/  FFMA.FTZ R132, R39, R33, R132 ;  /* 0x0000002127847223 */ /* 0x000fe40000010084 */
[C---:B------:R-:W-:Y:S02]  /*0dd0*/  FADD.FTZ R117, R44.reuse, R117 ;  /* 0x000000752c757221 */ /* 0x040fe40000010000 */
[----:B------:R-:W-:Y:S02]  /*0de0*/  FFMA.FTZ R129, R44, R38, R129 ;  /* 0x000000262c817223 */ /* 0x000fe40000010081 */
[----:B------:R-:W-:-:S02]  /*0df0*/  FFMA.FTZ R41, R173, R44, R41 ;  /* 0x0000002cad297223 */ /* 0x000fc40000010029 */
[C---:B------:R-:W-:Y:S02]  /*0e00*/  FMUL.FTZ R39, R179.reuse, R2 ;  /* 0x00000002b3277220 */ /* 0x040fe40000410000 */
[----:B------:R-:W-:Y:S02]  /*0e10*/  FMUL.FTZ R44, R154, R51 ;  /* 0x000000339a2c7220 */ /* 0x000fe40000410000 */
[----:B------:R-:W-:Y:S02]  /*0e20*/  FMUL.FTZ R43, R179, R36 ;  /* 0x00000024b32b7220 */ /* 0x000fe40000410000 */
[----:B------:R-:W-:Y:S02]  /*0e30*/  FADD.FTZ R2, -R185, R53 ;  /* 0x00000035b9027221 */ /* 0x000fe40000010100 */
[C---:B------:R-:W-:Y:S02]  /*0e40*/  FADD.FTZ R114, R47.reuse, R114 ;  /* 0x000000722f727221 */ /* 0x040fe40000010000 */
[----:B------:R-:W-:-:S02]  /*0e50*/  FFMA.FTZ R126, R47, R43, R126 ;  /* 0x0000002b2f7e7223 */ /* 0x000fc4000001007e */
[----:B------:R-:W-:Y:S02]  /*0e60*/  FFMA.FTZ R44, R170, R47, R44 ;  /* 0x0000002faa2c7223 */ /* 0x000fe4000001002c */
[----:B------:R-:W-:Y:S02]  /*0e70*/  FMUL.FTZ R47, R179, R2 ;  /* 0x00000002b32f7220 */ /* 0x000fe40000410000 */
[----:B------:R-:W-:Y:S02]  /*0e80*/  FADD.FTZ R36, -R185, R55 ;  /* 0x00000037b9247221 */ /* 0x000fe40000010100 */
[----:B------:R-:W-:Y:S02]  /*0e90*/  FFMA.FTZ R2, R28, R31, RZ ;  /* 0x0000001f1c027223 */ /* 0x000fe400000100ff */
[----:B------:R-:W-:Y:S02]  /*0ea0*/  FADD.FTZ R3, RZ, R31 ;  /* 0x0000001fff037221 */ /* 0x000fe40000010000 */
[----:B------:R-:W-:-:S02]  /*0eb0*/  FADD.FTZ R90, R51, R90 ;  /* 0x0000005a335a7221 */ /* 0x000fc40000010000 */
[----:B------:R-:W-:Y:S02]  /*0ec0*/  FFMA.FTZ R102, R51, R43, R102 ;  /* 0x0000002b33667223 */ /* 0x000fe40000010066 */
[----:B------:R-:W-:Y:S02]  /*0ed0*/  FMUL.FTZ R51, R179, R36 ;  /* 0x00000024b3337220 */ /* 0x000fe40000410000 */
[----:B------:R-:W-:Y:S02]  /*0ee0*/  FFMA.FTZ R2, R29, R30, R2 ;  /* 0x0000001e1d027223 */ /* 0x000fe40000010002 */
[----:B------:R-:W-:Y:S02]  /*0ef0*/  FMUL.FTZ R40, R156, R49 ;  /* 0x000000319c287220 */ /* 0x000fe40000410000 */
[----:B------:R-:W-:Y:S02]  /*0f00*/  FADD.FTZ R36, R30, R3 ;  /* 0x000000031e247221 */ /* 0x000fe40000010000 */
[----:B------:R-:W-:-:S02]  /*0f10*/  FADD.FTZ R42, -R185, R42 ;  /* 0x0000002ab92a7221 */ /* 0x000fc40000010100 */
[----:B------:R-:W-:Y:S02]  /*0f20*/  FFMA.FTZ R2, R32, R77, R2 ;  /* 0x0000004d20027223 */ /* 0x000fe40000010002 */
[C---:B------:R-:W-:Y:S02]  /*0f30*/  FADD.FTZ R116, R45.reuse, R116 ;  /* 0x000000742d747221 */ /* 0x040fe40000010000 */
[----:B------:R-:W-:Y:S02]  /*0f40*/  FFMA.FTZ R128, R45, R39, R128 ;  /* 0x000000272d807223 */ /* 0x000fe40000010080 */
[----:B------:R-:W-:Y:S02]  /*0f50*/  FFMA.FTZ R40, R172, R45, R40 ;  /* 0x0000002dac287223 */ /* 0x000fe40000010028 */
[----:B------:R-:W-:Y:S02]  /*0f60*/  FADD.FTZ R3, R77, R36 ;  /* 0x000000244d037221 */ /* 0x000fe40000010000 */
[----:B------:R-:W-:-:S02]  /*0f70*/  FMUL.FTZ R42, R179, R42 ;  /* 0x0000002ab32a7220 */ /* 0x000fc40000410000 */
[----:B------:R-:W-:Y:S02]  /*0f80*/  FMUL.FTZ R45, R155, R50 ;  /* 0x000000329b2d7220 */ /* 0x000fe40000410000 */
[----:B------:R-:W-:Y:S02]  /*0f90*/  FFMA.FTZ R2, R33, R34, R2 ;  /* 0x0000002221027223 */ /* 0x000fe40000010002 */
[----:B------:R-:W-:Y:S02]  /*0fa0*/  FADD.FTZ R36, R34, R3 ;  /* 0x0000000322247221 */ /* 0x000fe40000010000 */
[C---:B------:R-:W-:Y:S02]  /*0fb0*/  FADD.FTZ R115, R46.reuse, R115 ;  /* 0x000000732e737221 */ /* 0x040fe40000010000 */
[----:B------:R-:W-:Y:S02]  /*0fc0*/  FFMA.FTZ R127, R46, R42, R127 ;  /* 0x0000002a2e7f7223 */ /* 0x000fe4000001007f */
[----:B------:R-:W-:-:S02]  /*0fd0*/  FFMA.FTZ R45, R171, R46, R45 ;  /* 0x0000002eab2d7223 */ /* 0x000fc4000001002d */
[----:B------:R-:W-:Y:S02]  /*0fe0*/  FADD.FTZ R46, -R185, R52 ;  /* 0x00000034b92e7221 */ /* 0x000fe40000010100 */
[----:B------:R-:W-:Y:S02]  /*0ff0*/  FFMA.FTZ R2, R38, R41, R2 ;  /* 0x0000002926027223 */ /* 0x000fe40000010002 */
[----:B------:R-:W-:Y:S02]  /*1000*/  FADD.FTZ R3, R41, R36 ;  /* 0x0000002429037221 */ /* 0x000fe40000010000 */
[C---:B------:R-:W-:Y:S02]  /*1010*/  FADD.FTZ R92, R49.reuse, R92 ;  /* 0x0000005c315c7221 */ /* 0x040fe40000010000 */
[----:B------:R-:W-:Y:S02]  /*1020*/  FFMA.FTZ R104, R49, R39, R104 ;  /* 0x0000002731687223 */ /* 0x000fe40000010068 */
[----:B------:R-:W-:-:S02]  /*1030*/  FMUL.FTZ R46, R179, R46 ;  /* 0x0000002eb32e7220 */ /* 0x000fc40000410000 */
[----:B------:R-:W-:Y:S02]  /*1040*/  FMUL.FTZ R49, R153, R60 ;  /* 0x0000003c99317220 */ /* 0x000fe40000410000 */
[----:B------:R-:W-:Y:S02]  /*1050*/  FFMA.FTZ R2, R39, R40, R2 ;  /* 0x0000002827027223 */ /* 0x000fe40000010002 */
[----:B------:R-:W-:Y:S02]  /*1060*/  FADD.FTZ R36, R40, R3 ;  /* 0x0000000328247221 */ /* 0x000fe40000010000 */
[C---:B------:R-:W-:Y:S02]  /*1070*/  FADD.FTZ R113, R56.reuse, R113 ;  /* 0x0000007138717221 */ /* 0x040fe40000010000 */
[----:B------:R-:W-:Y:S02]  /*1080*/  FFMA.FTZ R125, R56, R46, R125 ;  /* 0x0000002e387d7223 */ /* 0x000fe4000001007d */
[----:B------:R-:W-:-:S02]  /*1090*/  FFMA.FTZ R49, R169, R56, R49 ;  /* 0x00000038a9317223 */ /* 0x000fc40000010031 */
[C---:B------:R-:W-:Y:S02]  /*10a0*/  FADD.FTZ R91, R50.reuse, R91 ;  /* 0x0000005b325b7221 */ /* 0x040fe40000010000 */
[----:B------:R-:W-:Y:S02]  /*10b0*/  FFMA.FTZ R103, R50, R42, R103 ;  /* 0x0000002a32677223 */ /* 0x000fe40000010067 */
[C---:B------:R-:W-:Y:S02]  /*10c0*/  FADD.FTZ R56, -R185.reuse, R65 ;  /* 0x00000041b9387221 */ /* 0x040fe40000010100 */
[----:B------:R-:W-:Y:S02]  /*10d0*/  FFMA.FTZ R2, R42, R45, R2 ;  /* 0x0000002d2a027223 */ /* 0x000fe40000010002 */
[----:B------:R-:W-:Y:S02]  /*10e0*/  FADD.FTZ R50, -R185, R54 ;  /* 0x00000036b9327221 */ /* 0x000fe40000010100 */
[----:B------:R-:W-:-:S02]  /*10f0*/  FADD.FTZ R3, R45, R36 ;  /* 0x000000242d037221 */ /* 0x000fc40000010000 */
[C---:B------:R-:W-:Y:S02]  /*1100*/  FADD.FTZ R93, R48.reuse, R93 ;  /* 0x0000005d305d7221 */ /* 0x040fe40000010000 */
[----:B------:R-:W-:Y:S02]  /*1110*/  FFMA.FTZ R105, R48, R38, R105 ;  /* 0x0000002630697223 */ /* 0x000fe40000010069 */
[C---:B------:R-:W-:Y:S02]  /*1120*/  FADD.FTZ R134, R35.reuse, R134 ;  /* 0x0000008623867221 */ /* 0x040fe40000010000 */
[----:B------:R-:W-:Y:S02]  /*1130*/  FFMA.FTZ R136, R35, R33, R136 ;  /* 0x0000002123887223 */ /* 0x000fe40000010088 */
[----:B------:R-:W-:Y:S02]  /*1140*/  FMUL.FTZ R48, R152, R61 ;  /* 0x0000003d98307220 */ /* 0x000fe40000410000 */
[----:B------:R-:W-:-:S02]  /*1150*/  FMUL.FTZ R56, R179, R56 ;  /* 0x00000038b3387220 */ /* 0x000fc40000410000 */
[----:B------:R-:W-:Y:S02]  /*1160*/  FFMA.FTZ R2, R43, R44, R2 ;  /* 0x0000002c2b027223 */ /* 0x000fe40000010002 */
[----:B------:R-:W-:Y:S02]  /*1170*/  FMUL.FTZ R50, R179, R50 ;  /* 0x00000032b3327220 */ /* 0x000fe40000410000 */
[----:B------:R-:W-:Y:S02]  /*1180*/  FMUL.FTZ R53, R151, R62 ;  /* 0x0000003e97357220 */ /* 0x000fe40000410000 */
[----:B------:R-:W-:Y:S02]  /*1190*/  FADD.FTZ R66, -R185, R66 ;  /* 0x00000042b9427221 */ /* 0x000fe40000010100 */
[----:B------:R-:W-:Y:S02]  /*11a0*/  FMUL.FTZ R35, R148, R73 ;  /* 0x0000004994237220 */ /* 0x000fe40000410000 */
[----:B------:R-:W-:-:S02]  /*11b0*/  FADD.FTZ R36, R44, R3 ;  /* 0x000000032c247221 */ /* 0x000fc40000010000 */
[C---:B------:R-:W-:Y:S02]  /*11c0*/  FADD.FTZ R112, R57.reuse, R112 ;  /* 0x0000007039707221 */ /* 0x040fe40000010000 */
[----:B------:R-:W-:Y:S02]  /*11d0*/  FFMA.FTZ R124, R57, R47, R124 ;  /* 0x0000002f397c7223 */ /* 0x000fe4000001007c */
[----:B------:R-:W-:Y:S02]  /*11e0*/  FFMA.FTZ R48, R168, R57, R48 ;  /* 0x00000039a8307223 */ /* 0x000fe40000010030 */
[C---:B------:R-:W-:Y:S02]  /*11f0*/  FADD.FTZ R108, R69.reuse, R108 ;  /* 0x0000006c456c7221 */ /* 0x040fe40000010000 */
[----:B------:R-:W-:Y:S02]  /*1200*/  FFMA.FTZ R120, R69, R56, R120 ;  /* 0x0000003845787223 */ /* 0x000fe40000010078 */
[----:B------:R-:W-:-:S02]  /*1210*/  FFMA.FTZ R2, R46, R49, R2 ;  /* 0x000000312e027223 */ /* 0x000fc40000010002 */
[C---:B------:R-:W-:Y:S02]  /*1220*/  FADD.FTZ R111, R58.reuse, R111 ;  /* 0x0000006f3a6f7221 */ /* 0x040fe40000010000 */
[----:B------:R-:W-:Y:S02]  /*1230*/  FFMA.FTZ R123, R58, R50, R123 ;  /* 0x000000323a7b7223 */ /* 0x000fe4000001007b */
[----:B------:R-:W-:Y:S02]  /*1240*/  FFMA.FTZ R53, R167, R58, R53 ;  /* 0x0000003aa7357223 */ /* 0x000fe40000010035 */
[----:B------:R-:W-:Y:S02]  /*1250*/  FFMA.FTZ R69, R164, R69, R35 ;  /* 0x00000045a4457223 */ /* 0x000fe40000010023 */
[----:B------:R-:W-:Y:S02]  /*1260*/  FMUL.FTZ R57, R179, R66 ;  /* 0x00000042b3397220 */ /* 0x000fe40000410000 */
[----:B------:R-:W-:-:S02]  /*1270*/  FADD.FTZ R3, R49, R36 ;  /* 0x0000002431037221 */ /* 0x000fc40000010000 */
[----:B------:R-:W-:Y:S02]  /*1280*/  FADD.FTZ R58, -R185, R67 ;  /* 0x00000043b93a7221 */ /* 0x000fe40000010100 */
[----:B------:R-:W-:Y:S02]  /*1290*/  FMUL.FTZ R35, R147, R74 ;  /* 0x0000004a93237220 */ /* 0x000fe40000410000 */
[----:B------:R-:W-:Y:S02]  /*12a0*/  FMUL.FTZ R52, R150, R63 ;  /* 0x0000003f96347220 */ /* 0x000fe40000410000 */
[----:B------:R-:W-:Y:S02]  /*12b0*/  FFMA.FTZ R2, R47, R48, R2 ;  /* 0x000000302f027223 */ /* 0x000fe40000010002 */
[C---:B------:R-:W-:Y:S02]  /*12c0*/  FADD.FTZ R107, R70.reuse, R107 ;  /* 0x0000006b466b7221 */ /* 0x040fe40000010000 */
[----:B------:R-:W-:-:S02]  /*12d0*/  FFMA.FTZ R119, R70, R57, R119 ;  /* 0x0000003946777223 */ /* 0x000fc40000010077 */
[----:B------:R-:W-:Y:S02]  /*12e0*/  FADD.FTZ R36, R48, R3 ;  /* 0x0000000330247221 */ /* 0x000fe40000010000 */
[----:B------:R-:W-:Y:S02]  /*12f0*/  FFMA.FTZ R70, R163, R70, R35 ;  /* 0x00000046a3467223 */ /* 0x000fe40000010023 */
[----:B------:R-:W-:Y:S02]  /*1300*/  FMUL.FTZ R58, R179, R58 ;  /* 0x0000003ab33a7220 */ /* 0x000fe40000410000 */
[----:B------:R-:W-:Y:S02]  /*1310*/  FMUL.FTZ R35, R146, R75 ;  /* 0x0000004b92237220 */ /* 0x000fe40000410000 */
[----:B------:R-:W-:Y:S02]  /*1320*/  FFMA.FTZ R52, R166, R59, R52 ;  /* 0x0000003ba6347223 */ /* 0x000fe40000010034 */
[----:B------:R-:W-:-:S02]  /*1330*/  FADD.FTZ R54, -R185, R64 ;  /* 0x00000040b9367221 */ /* 0x000fc40000010100 */
[----:B------:R-:W-:Y:S02]  /*1340*/  FMUL.FTZ R55, R149, R72 ;  /* 0x0000004895377220 */ /* 0x000fe40000410000 */
[----:B------:R-:W-:Y:S02]  /*1350*/  FFMA.FTZ R2, R50, R53, R2 ;  /* 0x0000003532027223 */ /* 0x000fe40000010002 */
[----:B------:R-:W-:Y:S02]  /*1360*/  FADD.FTZ R3, R53, R36 ;  /* 0x0000002435037221 */ /* 0x000fe40000010000 */
[C---:B------:R-:W-:Y:S02]  /*1370*/  FADD.FTZ R106, R71.reuse, R106 ;  /* 0x0000006a476a7221 */ /* 0x040fe40000010000 */
[----:B------:R-:W-:Y:S02]  /*1380*/  FFMA.FTZ R118, R71, R58, R118 ;  /* 0x0000003a47767223 */ /* 0x000fe40000010076 */
[----:B------:R-:W-:-:S02]  /*1390*/  FFMA.FTZ R71, R162, R71, R35 ;  /* 0x00000047a2477223 */ /* 0x000fc40000010023 */
[----:B------:R-:W-:Y:S02]  /*13a0*/  FMUL.FTZ R54, R179, R54 ;  /* 0x00000036b3367220 */ /* 0x000fe40000410000 */
        /* <DEDUP_REMOVED lines=9> */
[C---:B------:R-:W-:Y:S02]  /*1440*/  FADD.FTZ R140, R37.reuse, R140 ;  /* 0x0000008c258c7221 */ /* 0x040fe40000010000 */
[----:B------:R-:W-:-:S02]  /*1450*/  FFMA.FTZ R138, R37, R29, R138 ;  /* 0x0000001d258a7223 */ /* 0x000fc4000001008a */
[C---:B------:R-:W-:Y:S02]  /*1460*/  FADD.FTZ R85, R62.reuse, R85 ;  /* 0x000000553e557221 */ /* 0x040fe40000010000 */
[----:B------:R-:W-:Y:S02]  /*1470*/  FFMA.FTZ R99, R62, R50, R99 ;  /* 0x000000323e637223 */ /* 0x000fe40000010063 */
[C---:B------:R-:W-:Y:S02]  /*1480*/  FADD.FTZ R110, R59.reuse, R110 ;  /* 0x0000006e3b6e7221 */ /* 0x040fe40000010000 */
[----:B------:R-:W-:Y:S02]  /*1490*/  FFMA.FTZ R122, R59, R51, R122 ;  /* 0x000000333b7a7223 */ /* 0x000fe4000001007a */
        /* <DEDUP_REMOVED lines=16> */
[----:B------:R-:W-:Y:S02]  /*15a0*/  FFMA.FTZ R37, R58, R71, R35 ;  /* 0x000000473a257223 */ /* 0x000fe40000010023 */
[----:B------:R-:W-:Y:S01]  /*15b0*/  FADD.FTZ R62, R2, R71 ;  /* 0x00000047023e7221 */ /* 0x000fe20000010000 */
[----:B------:R-:W-:Y:S05]  /*15c0*/  BRA.DIV ~URZ, `(.L_x_1530) ;  /* 0x00001a427f007947 */ /* 0x000fea000b800000 */
[----:B------:R0:W1:Y:S02]  /*15d0*/  SHFL.BFLY PT, R35, R62, 0x1, 0x1f ;  /* 0x0c201f003e237f89 */ /* 0x00006400000e0000 */
.L_x_1536:
        /* <DEDUP_REMOVED lines=18> */
.L_x_1537:
[----:B--2---:R-:W-:Y:S01]  /*1700*/  FADD.FTZ R62, R62, R37 ;  /* 0x000000253e3e7221 */ /* 0x004fe20000010000 */
[----:B------:R-:W-:Y:S01]  /*1710*/  ISETP.NE.U32.AND P1, PT, RZ, c[0x0][0x258], PT ;  /* 0x00009600ff007a0c */ /* 0x000fe20003f25070 */
[----:B-1----:R-:W-:Y:S01]  /*1720*/  FADD.FTZ R2, R2, R59 ;  /* 0x0000003b02027221 */ /* 0x002fe20000010000 */
[----:B------:R-:W-:Y:S01]  /*1730*/  HFMA2.MMA R64, -RZ, RZ, 0, 9.5367431640625e-07 ;  /* 0x00000010ff407435 */ /* 0x000fe200000001ff */
[----:B------:R-:W-:Y:S01]  /*1740*/  FMUL.FTZ R62, R62, c[0x0][0x1e0] ;  /* 0x000078003e3e7a20 */ /* 0x000fe20000410000 */
[----:B------:R-:W-:Y:S01]  /*1750*/  ISETP.NE.AND.EX P1, PT, RZ, c[0x0][0x25c], PT, P1 ;  /* 0x00009700ff007a0c */ /* 0x000fe20003f25310 */
[----:B0-----:R-:W-:-:S03]  /*1760*/  FMUL.FTZ R59, R2, c[0x0][0x1e0] ;  /* 0x00007800023b7a20 */ /* 0x001fc60000410000 */
[----:B------:R-:W-:Y:S02]  /*1770*/  FSEL R62, R62, RZ, !P0 ;  /* 0x000000ff3e3e7208 */ /* 0x000fe40004000000 */
[----:B------:R-:W-:Y:S02]  /*1780*/  ISETP.NE.U32.AND P0, PT, RZ, c[0x0][0x218], PT ;  /* 0x00008600ff007a0c */ /* 0x000fe40003f05070 */
[----:B------:R-:W-:Y:S02]  /*1790*/  IMAD.WIDE.U32 R2, R184, R64, c[0x0][0x248] ;  /* 0x00009200b8027625 */ /* 0x000fe400078e0040 */
[----:B------:R-:W-:Y:S02]  /*17a0*/  ISETP.NE.AND.EX P0, PT, RZ, c[0x0][0x21c], PT, P0 ;  /* 0x00008700ff007a0c */ /* 0x000fe40003f05300 */
[-CC-:B------:R-:W-:Y:S02]  /*17b0*/  FFMA.FTZ R29, R29, R59.reuse, R62.reuse ;  /* 0x0000003b1d1d7223 */ /* 0x180fe4000001003e */
[----:B------:R-:W-:-:S02]  /*17c0*/  FFMA.FTZ R28, R28, R59, R62 ;  /* 0x0000003b1c1c7223 */ /* 0x000fc4000001003e */
[-CC-:B------:R-:W-:Y:S02]  /*17d0*/  FFMA.FTZ R32, R32, R59.reuse, R62.reuse ;  /* 0x0000003b20207223 */ /* 0x180fe4000001003e */
[----:B------:R-:W-:Y:S02]  /*17e0*/  FFMA.FTZ R33, R33, R59, R62 ;  /* 0x0000003b21217223 */ /* 0x000fe4000001003e */
[----:B------:R-:W-:Y:S02]  /*17f0*/  FADD.FTZ R30, R30, -R29 ;  /* 0x8000001d1e1e7221 */ /* 0x000fe40000010000 */
[----:B------:R-:W-:Y:S02]  /*1800*/  FADD.FTZ R28, R31, -R28 ;  /* 0x8000001c1f1c7221 */ /* 0x000fe40000010000 */
[----:B------:R-:W-:Y:S02]  /*1810*/  FADD.FTZ R32, R77, -R32 ;  /* 0x800000204d207221 */ /* 0x000fe40000010000 */
[----:B------:R-:W-:-:S02]  /*1820*/  FADD.FTZ R34, R34, -R33 ;  /* 0x8000002122227221 */ /* 0x000fc40000010000 */
[C---:B------:R-:W-:Y:S02]  /*1830*/  FMUL.FTZ R29, R179.reuse, R30 ;  /* 0x0000001eb31d7220 */ /* 0x040fe40000410000 */
[C---:B------:R-:W-:Y:S02]  /*1840*/  FMUL.FTZ R28, R179.reuse, R28 ;  /* 0x0000001cb31c7220 */ /* 0x040fe40000410000 */
[C---:B------:R-:W-:Y:S02]  /*1850*/  FMUL.FTZ R30, R179.reuse, R32 ;  /* 0x00000020b31e7220 */ /* 0x040fe40000410000 */
[----:B------:R-:W-:Y:S02]  /*1860*/  FMUL.FTZ R31, R179, R34 ;  /* 0x00000022b31f7220 */ /* 0x000fe40000410000 */
[----:B-----5:R-:W-:Y:S02]  /*1870*/  @P0 FADD.FTZ R28, R4, R28 ;  /* 0x0000001c041c0221 */ /* 0x020fe40000010000 */
[----:B------:R-:W-:-:S02]  /*1880*/  @P0 FADD.FTZ R29, R5, R29 ;  /* 0x0000001d051d0221 */ /* 0x000fc40000010000 */
[----:B------:R-:W-:Y:S02]  /*1890*/  @P0 FADD.FTZ R30, R6, R30 ;  /* 0x0000001e061e0221 */ /* 0x000fe40000010000 */
[----:B------:R-:W-:Y:S01]  /*18a0*/  @P0 FADD.FTZ R31, R7, R31 ;  /* 0x0000001f071f0221 */ /* 0x000fe20000010000 */
[----:B------:R-:W-:Y:S05]  /*18b0*/  @!P1 BRA `(.L_x_1532) ;  /* 0x0000009000009947 */ /* 0x000fea0003800000 */
[----:B------:R-:W-:Y:S02]  /*18c0*/  ISETP.NE.U32.AND P2, PT, RZ, c[0x0][0x258], PT ;  /* 0x00009600ff007a0c */ /* 0x000fe40003f45070 */
[----:B------:R-:W-:Y:S02]  /*18d0*/  MOV R37, 0x10 ;  /* 0x0000001000257802 */ /* 0x000fe40000000f00 */
[----:B------:R-:W-:-:S03]  /*18e0*/  ISETP.NE.AND.EX P2, PT, RZ, c[0x0][0x25c], PT, P2 ;  /* 0x00009700ff007a0c */ /* 0x000fc60003f45320 */
[----:B------:R-:W-:Y:S01]  /*18f0*/  IMAD.WIDE.U32 R36, R184, R37, c[0x0][0x258] ;  /* 0x00009600b8247625 */ /* 0x000fe200078e0025 */
[----:B------:R-:W-:Y:S02]  /*1900*/  SEL R35, R31, R23, P2 ;  /* 0x000000171f237207 */ /* 0x000fe40001000000 */
[----:B------:R-:W-:Y:S02]  /*1910*/  SEL R34, R30, R22, P2 ;  /* 0x000000161e227207 */ /* 0x000fe40001000000 */
[----:B------:R-:W-:Y:S02]  /*1920*/  SEL R33, R29, R21, P2 ;  /* 0x000000151d217207 */ /* 0x000fe40001000000 */
[----:B------:R-:W-:-:S05]  /*1930*/  SEL R32, R28, R20, P2 ;  /* 0x000000141c207207 */ /* 0x000fca0001000000 */
[----:B------:R0:W-:Y:S02]  /*1940*/  STG.E.128 [R36.64], R32 ;  /* 0x0000002024007986 */ /* 0x0001e4000c101d04 */
.L_x_1532:
[----:B------:R1:W-:Y:S01]  /*1950*/  STG.E.128 [R2.64], R28 ;  /* 0x0000001c02007986 */ /* 0x0003e2000c101d04 */
[----:B------:R-:W-:-:S04]  /*1960*/  ISETP.NE.U32.AND P2, PT, RZ, c[0x0][0x250], PT ;  /* 0x00009400ff007a0c */ /* 0x000fc80003f45070 */
[----:B------:R-:W-:-:S13]  /*1970*/  ISETP.NE.AND.EX P2, PT, RZ, c[0x0][0x254], PT, P2 ;  /* 0x00009500ff007a0c */ /* 0x000fda0003f45320 */
[----:B------:R-:W-:Y:S05]  /*1980*/  @!P2 BRA `(.L_x_1533) ;  /* 0x000000800000a947 */ /* 0x000fea0003800000 */
[----:B-1----:R-:W-:Y:S01]  /*1990*/  ISETP.NE.U32.AND P3, PT, RZ, c[0x0][0x250], PT ;  /* 0x00009400ff007a0c */ /* 0x002fe20003f65070 */
[----:B------:R-:W-:-:S03]  /*19a0*/  IMAD.WIDE.U32 R2, R184, R64, c[0x0][0x250] ;  /* 0x00009400b8027625 */ /* 0x000fc600078e0040 */
[----:B------:R-:W-:-:S04]  /*19b0*/  ISETP.NE.AND.EX P3, PT, RZ, c[0x0][0x254], PT, P3 ;  /* 0x00009500ff007a0c */ /* 0x000fc80003f65330 */
[----:B------:R-:W-:Y:S02]  /*19c0*/  SEL R31, R31, R27, P3 ;  /* 0x0000001b1f1f7207 */ /* 0x000fe40001800000 */
[----:B------:R-:W-:Y:S02]  /*19d0*/  SEL R30, R30, R26, P3 ;  /* 0x0000001a1e1e7207 */ /* 0x000fe40001800000 */
[----:B------:R-:W-:Y:S02]  /*19e0*/  SEL R29, R29, R25, P3 ;  /* 0x000000191d1d7207 */ /* 0x000fe40001800000 */
[----:B------:R-:W-:-:S05]  /*19f0*/  SEL R28, R28, R24, P3 ;  /* 0x000000181c1c7207 */ /* 0x000fca0001800000 */
[----:B------:R1:W-:Y:S02]  /*1a00*/  STG.E.128 [R2.64], R28 ;  /* 0x0000001c02007986 */ /* 0x0003e4000c101d04 */
.L_x_1533:
[-CC-:B-1----:R-:W-:Y:S01]  /*1a10*/  FFMA.FTZ R38, R38, R59.reuse, R62.reuse ;  /* 0x0000003b26267223 */ /* 0x182fe2000001003e */
[----:B------:R-:W-:Y:S01]  /*1a20*/  ISETP.NE.U32.AND P4, PT, RZ, c[0x0][0x258], PT ;  /* 0x00009600ff007a0c */ /* 0x000fe20003f85070 */
[-CC-:B------:R-:W-:Y:S01]  /*1a30*/  FFMA.FTZ R39, R39, R59.reuse, R62.reuse ;  /* 0x0000003b27277223 */ /* 0x180fe2000001003e */
        /* <DEDUP_REMOVED lines=17> */
[C---:B0-----:R-:W-:Y:S02]  /*1b50*/  FMUL.FTZ R32, R179.reuse, R38 ;  /* 0x00000026b3207220 */ /* 0x041fe40000410000 */
[----:B------:R-:W-:-:S02]  /*1b60*/  FMUL.FTZ R33, R179, R40 ;  /* 0x00000028b3217220 */ /* 0x000fc40000410000 */
[C---:B------:R-:W-:Y:S02]  /*1b70*/  FMUL.FTZ R34, R179.reuse, R42 ;  /* 0x0000002ab3227220 */ /* 0x040fe40000410000 */
[----:B------:R-:W-:Y:S02]  /*1b80*/  FMUL.FTZ R35, R179, R44 ;  /* 0x0000002cb3237220 */ /* 0x000fe40000410000 */
[----:B------:R-:W-:Y:S02]  /*1b90*/  FADD.FTZ R46, R49, -R46 ;  /* 0x8000002e312e7221 */ /* 0x000fe40000010000 */
[----:B------:R-:W-:Y:S02]  /*1ba0*/  FADD.FTZ R48, R48, -R47 ;  /* 0x8000002f30307221 */ /* 0x000fe40000010000 */
[----:B------:R-:W-:Y:S02]  /*1bb0*/  FADD.FTZ R50, R53, -R50 ;  /* 0x8000003235327221 */ /* 0x000fe40000010000 */
[----:B------:R-:W-:-:S02]  /*1bc0*/  FADD.FTZ R36, R52, -R51 ;  /* 0x8000003334247221 */ /* 0x000fc40000010000 */
[----:B------:R-:W-:Y:S02]  /*1bd0*/  FADD.FTZ R58, R55, -R54 ;  /* 0x80000036373a7221 */ /* 0x000fe40000010000 */
[----:B------:R-:W-:Y:S02]  /*1be0*/  FADD.FTZ R60, R69, -R56 ;  /* 0x80000038453c7221 */ /* 0x000fe40000010000 */
[----:B------:R-:W-:Y:S02]  /*1bf0*/  FADD.FTZ R70, R70, -R57 ;  /* 0x8000003946467221 */ /* 0x000fe40000010000 */
[----:B------:R-:W-:Y:S02]  /*1c00*/  @P0 FADD.FTZ R32, R8, R32 ;  /* 0x0000002008200221 */ /* 0x000fe40000010000 */
[----:B------:R-:W-:Y:S02]  /*1c10*/  @P0 FADD.FTZ R33, R9, R33 ;  /* 0x0000002109210221 */ /* 0x000fe40000010000 */
[----:B------:R-:W-:Y:S01]  /*1c20*/  @P0 FADD.FTZ R34, R10, R34 ;  /* 0x000000220a220221 */ /* 0x000fe20000010000 */
[----:B------:R-:W-:Y:S01]  /*1c30*/  SEL R40, R32, R24, P3 ;  /* 0x0000001820287207 */ /* 0x000fe20001800000 */
[----:B------:R-:W-:Y:S01]  /*1c40*/  @P0 FADD.FTZ R35, R11, R35 ;  /* 0x000000230b230221 */ /* 0x000fe20000010000 */
[----:B------:R-:W-:Y:S01]  /*1c50*/  @P1 SEL R37, R33, R21, P4 ;  /* 0x0000001521251207 */ /* 0x000fe20002000000 */
[----:B------:R-:W-:Y:S01]  /*1c60*/  FADD.FTZ R62, R71, -R62 ;  /* 0x8000003e473e7221 */ /* 0x000fe20000010000 */
[C---:B------:R-:W-:Y:S01]  /*1c70*/  @P1 SEL R38, R34.reuse, R22, P4 ;  /* 0x0000001622261207 */ /* 0x040fe20002000000 */
[----:B------:R-:W-:Y:S01]  /*1c80*/  FMUL.FTZ R28, R179, R46 ;  /* 0x0000002eb31c7220 */ /* 0x000fe20000410000 */
[----:B------:R-:W-:Y:S01]  /*1c90*/  @P1 SEL R39, R35, R23, P4 ;  /* 0x0000001723271207 */ /* 0x000fe20002000000 */
[----:B------:R-:W-:Y:S01]  /*1ca0*/  FMUL.FTZ R29, R179, R48 ;  /* 0x00000030b31d7220 */ /* 0x000fe20000410000 */
[----:B------:R-:W-:Y:S01]  /*1cb0*/  SEL R43, R35, R27, P3 ;  /* 0x0000001b232b7207 */ /* 0x000fe20001800000 */
[C---:B------:R-:W-:Y:S01]  /*1cc0*/  FMUL.FTZ R30, R179.reuse, R50 ;  /* 0x00000032b31e7220 */ /* 0x040fe20000410000 */
[----:B------:R-:W-:Y:S01]  /*1cd0*/  SEL R42, R34, R26, P3 ;  /* 0x0000001a222a7207 */ /* 0x000fe20001800000 */
[C---:B------:R-:W-:Y:S01]  /*1ce0*/  FMUL.FTZ R31, R179.reuse, R36 ;  /* 0x00000024b31f7220 */ /* 0x040fe20000410000 */
[----:B------:R-:W-:Y:S01]  /*1cf0*/  @P1 SEL R36, R32, R20, P4 ;  /* 0x0000001420241207 */ /* 0x000fe20002000000 */
[----:B------:R-:W-:Y:S01]  /*1d00*/  FMUL.FTZ R48, R179, R58 ;  /* 0x0000003ab3307220 */ /* 0x000fe20000410000 */
[----:B------:R-:W-:Y:S01]  /*1d10*/  SEL R41, R33, R25, P3 ;  /* 0x0000001921297207 */ /* 0x000fe20001800000 */
[----:B------:R-:W-:-:S02]  /*1d20*/  FMUL.FTZ R49, R179, R60 ;  /* 0x0000003cb3317220 */ /* 0x000fc40000410000 */
[C---:B------:R-:W-:Y:S02]  /*1d30*/  FMUL.FTZ R50, R179.reuse, R70 ;  /* 0x00000046b3327220 */ /* 0x040fe40000410000 */
[----:B------:R-:W-:Y:S02]  /*1d40*/  FMUL.FTZ R51, R179, R62 ;  /* 0x0000003eb3337220 */ /* 0x000fe40000410000 */
[----:B------:R-:W-:-:S04]  /*1d50*/  @P1 IMAD.WIDE.U32 R2, R183, R64, c[0x0][0x258] ;  /* 0x00009600b7021625 */ /* 0x000fc800078e0040 */
[----:B------:R-:W-:Y:S01]  /*1d60*/  @P0 FADD.FTZ R28, R12, R28 ;  /* 0x0000001c0c1c0221 */ /* 0x000fe20000010000 */
[----:B------:R0:W-:Y:S01]  /*1d70*/  @P1 STG.E.128 [R2.64], R36 ;  /* 0x0000002402001986 */ /* 0x0001e2000c101d04 */
[----:B------:R-:W-:Y:S02]  /*1d80*/  @P0 FADD.FTZ R29, R13, R29 ;  /* 0x0000001d0d1d0221 */ /* 0x000fe40000010000 */
[----:B------:R-:W-:Y:S01]  /*1d90*/  @P0 FADD.FTZ R30, R14, R30 ;  /* 0x0000001e0e1e0221 */ /* 0x000fe20000010000 */
[----:B------:R-:W-:Y:S01]  /*1da0*/  @P1 SEL R44, R28, R20, P4 ;  /* 0x000000141c2c1207 */ /* 0x000fe20002000000 */
[----:B------:R-:W-:Y:S01]  /*1db0*/  @P0 FADD.FTZ R31, R15, R31 ;  /* 0x0000001f0f1f0221 */ /* 0x000fe20000010000 */
[----:B------:R-:W-:Y:S01]  /*1dc0*/  @P1 SEL R45, R29, R21, P4 ;  /* 0x000000151d2d1207 */ /* 0x000fe20002000000 */
[----:B------:R-:W-:Y:S01]  /*1dd0*/  IMAD.WIDE.U32 R52, R183, R64, c[0x0][0x248] ;  /* 0x00009200b7347625 */ /* 0x000fe200078e0040 */
[----:B------:R-:W-:Y:S02]  /*1de0*/  @P1 SEL R46, R30, R22, P4 ;  /* 0x000000161e2e1207 */ /* 0x000fe40002000000 */
[----:B------:R-:W-:Y:S01]  /*1df0*/  @P1 SEL R47, R31, R23, P4 ;  /* 0x000000171f2f1207 */ /* 0x000fe20002000000 */
[----:B------:R-:W-:Y:S01]  /*1e00*/  @P0 FADD.FTZ R48, R16, R48 ;  /* 0x0000003010300221 */ /* 0x000fe20000010000 */
[----:B------:R1:W-:Y:S01]  /*1e10*/  STG.E.128 [R52.64], R32 ;  /* 0x0000002034007986 */ /* 0x0003e2000c101d04 */
[----:B------:R-:W-:-:S02]  /*1e20*/  @P0 FADD.FTZ R49, R17, R49 ;  /* 0x0000003111310221 */ /* 0x000fc40000010000 */
[----:B------:R-:W-:Y:S01]  /*1e30*/  @P0 FADD.FTZ R50, R18, R50 ;  /* 0x0000003212320221 */ /* 0x000fe20000010000 */
[----:B------:R-:W-:Y:S01]  /*1e40*/  SEL R20, R48, R20, P4 ;  /* 0x0000001430147207 */ /* 0x000fe20002000000 */
[----:B------:R-:W-:Y:S01]  /*1e50*/  @P0 FADD.FTZ R51, R19, R51 ;  /* 0x0000003313330221 */ /* 0x000fe20000010000 */
[----:B------:R-:W-:Y:S01]  /*1e60*/  SEL R21, R49, R21, P4 ;  /* 0x0000001531157207 */ /* 0x000fe20002000000 */
[----:B------:R-:W-:Y:S01]  /*1e70*/  @P2 IMAD.WIDE.U32 R54, R183, R64, c[0x0][0x250] ;  /* 0x00009400b7362625 */ /* 0x000fe200078e0040 */
[----:B------:R-:W-:Y:S02]  /*1e80*/  SEL R22, R50, R22, P4 ;  /* 0x0000001632167207 */ /* 0x000fe40002000000 */
[----:B------:R-:W-:Y:S01]  /*1e90*/  SEL R23, R51, R23, P4 ;  /* 0x0000001733177207 */ /* 0x000fe20002000000 */
[----:B------:R-:W-:Y:S01]  /*1ea0*/  @P1 IMAD.WIDE.U32 R56, R180, R64, c[0x0][0x258] ;  /* 0x00009600b4381625 */ /* 0x000fe200078e0040 */
[----:B------:R2:W-:Y:S01]  /*1eb0*/  @P2 STG.E.128 [R54.64], R40 ;  /* 0x0000002836002986 */ /* 0x0005e2000c101d04 */
[----:B0-----:R-:W-:-:S02]  /*1ec0*/  MOV R39, c[0x0][0x160] ;  /* 0x0000580000277a02 */ /* 0x001fc40000000f00 */
[C---:B------:R-:W-:Y:S01]  /*1ed0*/  IMAD.WIDE.U32 R58, R180.reuse, R64, c[0x0][0x248] ;  /* 0x00009200b43a7625 */ /* 0x040fe200078e0040 */
[----:B------:R2:W-:Y:S01]  /*1ee0*/  @P1 STG.E.128 [R56.64], R44 ;  /* 0x0000002c38001986 */ /* 0x0005e2000c101d04 */
[----:B------:R-:W-:Y:S02]  /*1ef0*/  LEA R178, R39, R178, 0x2 ;  /* 0x000000b227b27211 */ /* 0x000fe400078e10ff */
[----:B------:R-:W-:Y:S01]  /*1f00*/  @P2 IMAD.WIDE.U32 R60, R180, R64, c[0x0][0x250] ;  /* 0x00009400b43c2625 */ /* 0x000fe200078e0040 */
[----:B-1----:R-:W-:Y:S01]  /*1f10*/  SEL R35, R31, R27, P3 ;  /* 0x0000001b1f237207 */ /* 0x002fe20001800000 */
[----:B------:R2:W-:Y:S01]  /*1f20*/  STG.E.128 [R58.64], R28 ;  /* 0x0000001c3a007986 */ /* 0x0005e2000c101d04 */
[----:B------:R-:W-:Y:S01]  /*1f30*/  SEL R34, R30, R26, P3 ;  /* 0x0000001a1e227207 */ /* 0x000fe20001800000 */
[----:B------:R-:W-:Y:S01]  /*1f40*/  @P1 IMAD.WIDE.U32 R62, R181, R64, c[0x0][0x258] ;  /* 0x00009600b53e1625 */ /* 0x000fe200078e0040 */
[----:B------:R-:W-:Y:S02]  /*1f50*/  SEL R33, R29, R25, P3 ;  /* 0x000000191d217207 */ /* 0x000fe40001800000 */
[----:B------:R-:W-:Y:S01]  /*1f60*/  SEL R32, R28, R24, P3 ;  /* 0x000000181c207207 */ /* 0x000fe20001800000 */
[----:B------:R-:W-:Y:S01]  /*1f70*/  IMAD.WIDE.U32 R2, R181, R64, c[0x0][0x248] ;  /* 0x00009200b5027625 */ /* 0x000fe200078e0040 */
[----:B------:R-:W-:-:S02]  /*1f80*/  SEL R24, R48, R24, P3 ;  /* 0x0000001830187207 */ /* 0x000fc40001800000 */
[----:B------:R-:W-:Y:S01]  /*1f90*/  SEL R25, R49, R25, P3 ;  /* 0x0000001931197207 */ /* 0x000fe20001800000 */
[----:B------:R-:W-:Y:S01]  /*1fa0*/  @P2 IMAD.WIDE.U32 R36, R181, R64, c[0x0][0x250] ;  /* 0x00009400b5242625 */ /* 0x000fe200078e0040 */
[----:B------:R-:W-:Y:S01]  /*1fb0*/  SEL R26, R50, R26, P3 ;  /* 0x0000001a321a7207 */ /* 0x000fe20001800000 */
[----:B------:R2:W-:Y:S01]  /*1fc0*/  @P2 STG.E.128 [R60.64], R32 ;  /* 0x000000203c002986 */ /* 0x0005e2000c101d04 */
[----:B------:R-:W-:Y:S02]  /*1fd0*/  SEL R27, R51, R27, P3 ;  /* 0x0000001b331b7207 */ /* 0x000fe40001800000 */
[----:B------:R-:W-:Y:S01]  /*1fe0*/  ISETP.GE.AND P0, PT, R178, c[0x0][0x164], PT ;  /* 0x00005900b2007a0c */ /* 0x000fe20003f06270 */
[----:B------:R2:W-:Y:S04]  /*1ff0*/  @P1 STG.E.128 [R62.64], R20 ;  /* 0x000000143e001986 */ /* 0x0005e8000c101d04 */
[----:B------:R2:W-:Y:S04]  /*2000*/  STG.E.128 [R2.64], R48 ;  /* 0x0000003002007986 */ /* 0x0005e8000c101d04 */
[----:B------:R2:W-:Y:S04]  /*2010*/  @P2 STG.E.128 [R36.64], R24 ;  /* 0x0000001824002986 */ /* 0x0005e8000c101d04 */
[----:B--2---:R-:W-:Y:S01]  /*2020*/  @P0 CALL.REL.NOINC `(.L_x_1534) ;  /* 0x0000001000000944 */ /* 0x004fe20003c00000 */
[----:B------:R-:W-:Y:S05]  /*2030*/  BRA `(.L_x_1535) ;  /* 0xffffe86000007947 */ /* 0x000fea000383ffff */
.L_x_1534:
[----:B------:R-:W-:Y:S05]  /*2040*/  BSYNC B1 ;  /* 0x0000000000017941 */ /* 0x000fea0003800000 */
.L_x_1529:
        /* <DEDUP_REMOVED lines=64> */
.L_x_1528:
[----:B------:R-:W-:Y:S05]  /*2450*/  BSYNC B0 ;  /* 0x0000000000007941 */ /* 0x000fea0003800000 */
.L_x_1526:
[----:B------:R-:W-:Y:S01]  /*2460*/  SHF.R.U32.HI R2, RZ, 0x5, R0 ;  /* 0x00000005ff027819 */ /* 0x000fe20000011600 */
[----:B------:R-:W-:Y:S01]  /*2470*/  WARPSYNC 0xffffffff ;  /* 0xffffffff00007948 */ /* 0x000fe20003800000 */
[----:B------:R-:W-:Y:S02]  /*2480*/  LOP3.LUT R3, R0, 0x1f, RZ, 0xc0, !PT ;  /* 0x0000001f00037812 */ /* 0x000fe400078ec0ff */
[----:B------:R-:W-:-:S04]  /*2490*/  SHF.L.U32 R2, R2, 0x7, RZ ;  /* 0x0000000702027819 */ /* 0x000fc800000006ff */
[----:B------:R-:W-:-:S05]  /*24a0*/  LOP3.LUT R2, R2, 0xffffff80, R3, 0xe2, !PT ;  /* 0xffffff8002027812 */ /* 0x000fca00078ee203 */
[----:B------:R-:W-:Y:S04]  /*24b0*/  STS.128 [R2.X16], R8 ;  /* 0x0000000802007388 */ /* 0x000fe8000000cc00 */
[----:B------:R-:W-:Y:S04]  /*24c0*/  STS.128 [R2.X16+0x200], R24 ;  /* 0x0002001802007388 */ /* 0x000fe8000000cc00 */
[----:B------:R-:W-:Y:S04]  /*24d0*/  STS.128 [R2.X16+0x400], R56 ;  /* 0x0004003802007388 */ /* 0x000fe8000000cc00 */
[----:B------:R-:W-:Y:S04]  /*24e0*/  STS.128 [R2.X16+0x600], R64 ;  /* 0x0006004002007388 */ /* 0x000fe8000000cc00 */
        /* <DEDUP_REMOVED lines=30> */
[----:B------:R-:W-:Y:S04]  /*26d0*/  STS.128 [R2.X16], R4 ;  /* 0x0000000402007388 */ /* 0x000fe8000000cc00 */
[----:B------:R0:W-:Y:S01]  /*26e0*/  STS.128 [R2.X16+0x200], R20 ;  /* 0x0002001402007388 */ /* 0x0001e2000000cc00 */
[----:B-1----:R-:W-:-:S03]  /*26f0*/  FADD.FTZ R11, R11, R56 ;  /* 0x000000380b0b7221 */ /* 0x002fc60000010000 */
[----:B------:R-:W-:Y:S01]  /*2700*/  STS.128 [R2.X16+0x400], R44 ;  /* 0x0004002c02007388 */ /* 0x000fe2000000cc00 */
[----:B--2---:R-:W-:-:S03]  /*2710*/  FADD.FTZ R57, R10, R57 ;  /* 0x000000390a397221 */ /* 0x004fc60000010000 */
[----:B------:R-:W-:Y:S01]  /*2720*/  STS.128 [R2.X16+0x600], R60 ;  /* 0x0006003c02007388 */ /* 0x000fe2000000cc00 */
        /* <DEDUP_REMOVED lines=32> */
[----:B------:R2:W-:Y:S01]  /*2930*/  STS.128 [R2.X16], R16 ;  /* 0x0000001002007388 */ /* 0x0005e2000000cc00 */
[----:B-1----:R-:W-:-:S03]  /*2940*/  FADD.FTZ R45, R45, R22 ;  /* 0x000000162d2d7221 */ /* 0x002fc60000010000 */
[----:B------:R-:W-:Y:S04]  /*2950*/  STS.128 [R2.X16+0x200], R32 ;  /* 0x0002002002007388 */ /* 0x000fe8000000cc00 */
[----:B------:R0:W-:Y:S04]  /*2960*/  STS.128 [R2.X16+0x400], R40 ;  /* 0x0004002802007388 */ /* 0x0001e8000000cc00 */
[----:B------:R-:W-:Y:S04]  /*2970*/  STS.128 [R2.X16+0x600], R52 ;  /* 0x0006003402007388 */ /* 0x000fe8000000cc00 */
        /* <DEDUP_REMOVED lines=32> */
[----:B------:R0:W-:Y:S01]  /*2b80*/  STS.128 [R2.X16], R12 ;  /* 0x0000000c02007388 */ /* 0x0001e2000000cc00 */
[----:B--2---:R-:W-:-:S03]  /*2b90*/  FADD.FTZ R19, R9, R6 ;  /* 0x0000000609137221 */ /* 0x004fc60000010000 */
[----:B------:R-:W-:Y:S01]  /*2ba0*/  STS.128 [R2.X16+0x200], R28 ;  /* 0x0002001c02007388 */ /* 0x000fe2000000cc00 */
[----:B---3--:R-:W-:-:S03]  /*2bb0*/  FADD.FTZ R41, R8, R41 ;  /* 0x0000002908297221 */ /* 0x008fc60000010000 */
[----:B------:R-:W-:Y:S01]  /*2bc0*/  STS.128 [R2.X16+0x400], R36 ;  /* 0x0004002402007388 */ /* 0x000fe2000000cc00 */
[----:B----4-:R-:W-:-:S03]  /*2bd0*/  FADD.FTZ R43, R16, R43 ;  /* 0x0000002b102b7221 */ /* 0x010fc60000010000 */
[----:B------:R1:W-:Y:S01]  /*2be0*/  STS.128 [R2.X16+0x600], R48 ;  /* 0x0006003002007388 */ /* 0x0003e2000000cc00 */
        /* <DEDUP_REMOVED lines=66> */
.L_x_1530:
[----:B------:R-:W-:Y:S02]  /*3010*/  MOV R36, R62 ;  /* 0x0000003e00247202 */ /* 0x000fe40000000f00 */
[----:B------:R-:W-:-:S02]  /*3020*/  MOV R61, 0x1 ;  /* 0x00000001003d7802 */ /* 0x000fc40000000f00 */
[----:B------:R-:W-:Y:S02]  /*3030*/  MOV R60, 0x1f ;  /* 0x0000001f003c7802 */ /* 0x000fe40000000f00 */
[----:B------:R-:W-:Y:S02]  /*3040*/  MOV R63, 0xffffffff ;  /* 0xffffffff003f7802 */ /* 0x000fe40000000f00 */
[----:B------:R-:W-:Y:S02]  /*3050*/  MOV R2, 0x3070 ;  /* 0x0000307000027802 */ /* 0x000fe40000000f00 */
[----:B-----5:R-:W-:Y:S05]  /*3060*/  CALL.REL.NOINC `($__internal_97_$__cuda_sm70_shflsync_bfly_p) ;  /* 0x0000046000007944 */ /* 0x020fea0003c00000 */
[----:B-1----:R-:W-:Y:S01]  /*3070*/  MOV R35, R36 ;  /* 0x0000002400237202 */ /* 0x002fe20000000f00 */
[----:B0-----:R-:W-:Y:S05]  /*3080*/  BRA `(.L_x_1536) ;  /* 0xffffe55000007947 */ /* 0x001fea000383ffff */
.L_x_1531:
[----:B------:R-:W-:Y:S01]  /*3090*/  HFMA2.MMA R61, -RZ, RZ, 0, 5.9604644775390625e-08 ;  /* 0x00000001ff3d7435 */ /* 0x000fe200000001ff */
[----:B------:R-:W-:Y:S02]  /*30a0*/  MOV R36, R37 ;  /* 0x0000002500247202 */ /* 0x000fe40000000f00 */
[----:B------:R-:W-:Y:S02]  /*30b0*/  MOV R60, 0x1f ;  /* 0x0000001f003c7802 */ /* 0x000fe40000000f00 */
[----:B------:R-:W-:-:S02]  /*30c0*/  MOV R63, 0xffffffff ;  /* 0xffffffff003f7802 */ /* 0x000fc40000000f00 */
[----:B------:R-:W-:Y:S02]  /*30d0*/  MOV R2, 0x30f0 ;  /* 0x000030f000027802 */ /* 0x000fe40000000f00 */
[----:B01---5:R-:W-:Y:S05]  /*30e0*/  CALL.REL.NOINC `($__internal_97_$__cuda_sm70_shflsync_bfly_p) ;  /* 0x000003e000007944 */ /* 0x023fea0003c00000 */
[----:B------:R-:W-:Y:S01]  /*30f0*/  FADD.FTZ R62, R62, R35 ;  /* 0x000000233e3e7221 */ /* 0x000fe20000010000 */
[----:B0-----:R-:W-:Y:S01]  /*3100*/  HFMA2.MMA R61, -RZ, RZ, 0, 1.1920928955078125e-07 ;  /* 0x00000002ff3d7435 */ /* 0x001fe200000001ff */
[----:B-1----:R-:W-:Y:S01]  /*3110*/  FADD.FTZ R37, R37, R36 ;  /* 0x0000002425257221 */ /* 0x002fe20000010000 */
[----:B------:R-:W-:Y:S02]  /*3120*/  MOV R60, 0x1f ;  /* 0x0000001f003c7802 */ /* 0x000fe40000000f00 */
[----:B------:R-:W-:Y:S02]  /*3130*/  MOV R63, 0xffffffff ;  /* 0xffffffff003f7802 */ /* 0x000fe40000000f00 */
[----:B------:R-:W-:Y:S02]  /*3140*/  MOV R36, R62 ;  /* 0x0000003e00247202 */ /* 0x000fe40000000f00 */
[----:B------:R-:W-:Y:S02]  /*3150*/  MOV R2, 0x3170 ;  /* 0x0000317000027802 */ /* 0x000fe40000000f00 */
[----:B------:R-:W-:Y:S05]  /*3160*/  CALL.REL.NOINC `($__internal_97_$__cuda_sm70_shflsync_bfly_p) ;  /* 0x0000036000007944 */ /* 0x000fea0003c00000 */
[----:B0-----:R-:W-:Y:S01]  /*3170*/  HFMA2.MMA R61, -RZ, RZ, 0, 1.1920928955078125e-07 ;  /* 0x00000002ff3d7435 */ /* 0x001fe200000001ff */
[----:B-1----:R-:W-:-:S02]  /*3180*/  MOV R35, R36 ;  /* 0x0000002400237202 */ /* 0x002fc40000000f00 */
[----:B------:R-:W-:Y:S02]  /*3190*/  MOV R36, R37 ;  /* 0x0000002500247202 */ /* 0x000fe40000000f00 */
[----:B------:R-:W-:Y:S02]  /*31a0*/  MOV R60, 0x1f ;  /* 0x0000001f003c7802 */ /* 0x000fe40000000f00 */
[----:B------:R-:W-:Y:S02]  /*31b0*/  MOV R63, 0xffffffff ;  /* 0xffffffff003f7802 */ /* 0x000fe40000000f00 */
[----:B------:R-:W-:Y:S02]  /*31c0*/  MOV R2, 0x31e0 ;  /* 0x000031e000027802 */ /* 0x000fe40000000f00 */
[----:B------:R-:W-:Y:S05]  /*31d0*/  CALL.REL.NOINC `($__internal_97_$__cuda_sm70_shflsync_bfly_p) ;  /* 0x000002f000007944 */ /* 0x000fea0003c00000 */
[----:B------:R-:W-:Y:S01]  /*31e0*/  FADD.FTZ R62, R35, R62 ;  /* 0x0000003e233e7221 */ /* 0x000fe20000010000 */
[----:B0-----:R-:W-:Y:S01]  /*31f0*/  HFMA2.MMA R61, -RZ, RZ, 0, 2.384185791015625e-07 ;  /* 0x00000004ff3d7435 */ /* 0x001fe200000001ff */
[----:B-1----:R-:W-:Y:S01]  /*3200*/  FADD.FTZ R37, R37, R36 ;  /* 0x0000002425257221 */ /* 0x002fe20000010000 */
[----:B------:R-:W-:Y:S02]  /*3210*/  MOV R60, 0x1f ;  /* 0x0000001f003c7802 */ /* 0x000fe40000000f00 */
[----:B------:R-:W-:-:S02]  /*3220*/  MOV R63, 0xffffffff ;  /* 0xffffffff003f7802 */ /* 0x000fc40000000f00 */
[----:B------:R-:W-:Y:S02]  /*3230*/  MOV R36, R62 ;  /* 0x0000003e00247202 */ /* 0x000fe40000000f00 */
[----:B------:R-:W-:Y:S02]  /*3240*/  MOV R2, 0x3260 ;  /* 0x0000326000027802 */ /* 0x000fe40000000f00 */
[----:B------:R-:W-:Y:S05]  /*3250*/  CALL.REL.NOINC `($__internal_97_$__cuda_sm70_shflsync_bfly_p) ;  /* 0x0000027000007944 */ /* 0x000fea0003c00000 */
[----:B0-----:R-:W-:Y:S01]  /*3260*/  HFMA2.MMA R61, -RZ, RZ, 0, 2.384185791015625e-07 ;  /* 0x00000004ff3d7435 */ /* 0x001fe200000001ff */
[----:B-1----:R-:W-:Y:S02]  /*3270*/  MOV R35, R36 ;  /* 0x0000002400237202 */ /* 0x002fe40000000f00 */
[----:B------:R-:W-:Y:S02]  /*3280*/  MOV R36, R37 ;  /* 0x0000002500247202 */ /* 0x000fe40000000f00 */
[----:B------:R-:W-:Y:S02]  /*3290*/  MOV R60, 0x1f ;  /* 0x0000001f003c7802 */ /* 0x000fe40000000f00 */
[----:B------:R-:W-:Y:S02]  /*32a0*/  MOV R63, 0xffffffff ;  /* 0xffffffff003f7802 */ /* 0x000fe40000000f00 */
[----:B------:R-:W-:-:S02]  /*32b0*/  MOV R2, 0x32d0 ;  /* 0x000032d000027802 */ /* 0x000fc40000000f00 */
[----:B------:R-:W-:Y:S05]  /*32c0*/  CALL.REL.NOINC `($__internal_97_$__cuda_sm70_shflsync_bfly_p) ;  /* 0x0000020000007944 */ /* 0x000fea0003c00000 */
[----:B------:R-:W-:Y:S01]  /*32d0*/  FADD.FTZ R62, R35, R62 ;  /* 0x0000003e233e7221 */ /* 0x000fe20000010000 */
[----:B0-----:R-:W-:Y:S01]  /*32e0*/  HFMA2.MMA R61, -RZ, RZ, 0, 4.76837158203125e-07 ;  /* 0x00000008ff3d7435 */ /* 0x001fe200000001ff */
[----:B-1----:R-:W-:Y:S01]  /*32f0*/  FADD.FTZ R59, R37, R36 ;  /* 0x00000024253b7221 */ /* 0x002fe20000010000 */
[----:B------:R-:W-:-:S02]  /*3300*/  MOV R60, 0x1f ;  /* 0x0000001f003c7802 */ /* 0x000fc40000000f00 */
[----:B------:R-:W-:Y:S02]  /*3310*/  MOV R63, 0xffffffff ;  /* 0xffffffff003f7802 */ /* 0x000fe40000000f00 */
[----:B------:R-:W-:Y:S02]  /*3320*/  MOV R36, R62 ;  /* 0x0000003e00247202 */ /* 0x000fe40000000f00 */
[----:B------:R-:W-:Y:S02]  /*3330*/  MOV R2, 0x3350 ;  /* 0x0000335000027802 */ /* 0x000fe40000000f00 */
[----:B------:R-:W-:Y:S05]  /*3340*/  CALL.REL.NOINC `($__internal_97_$__cuda_sm70_shflsync_bfly_p) ;  /* 0x0000018000007944 */ /* 0x000fea0003c00000 */
[----:B0-----:R-:W-:Y:S01]  /*3350*/  HFMA2.MMA R61, -RZ, RZ, 0, 4.76837158203125e-07 ;  /* 0x00000008ff3d7435 */ /* 0x001fe200000001ff */
[----:B-1----:R-:W-:Y:S02]  /*3360*/  MOV R35, R36 ;  /* 0x0000002400237202 */ /* 0x002fe40000000f00 */
[----:B------:R-:W-:Y:S02]  /*3370*/  MOV R36, R59 ;  /* 0x0000003b00247202 */ /* 0x000fe40000000f00 */
[----:B------:R-:W-:Y:S02]  /*3380*/  MOV R60, 0x1f ;  /* 0x0000001f003c7802 */ /* 0x000fe40000000f00 */
[----:B------:R-:W-:-:S02]  /*3390*/  MOV R63, 0xffffffff ;  /* 0xffffffff003f7802 */ /* 0x000fc40000000f00 */
[----:B------:R-:W-:Y:S02]  /*33a0*/  MOV R2, 0x33c0 ;  /* 0x000033c000027802 */ /* 0x000fe40000000f00 */
[----:B------:R-:W-:Y:S05]  /*33b0*/  CALL.REL.NOINC `($__internal_97_$__cuda_sm70_shflsync_bfly_p) ;  /* 0x0000011000007944 */ /* 0x000fea0003c00000 */
[----:B------:R-:W-:Y:S01]  /*33c0*/  FADD.FTZ R37, R35, R62 ;  /* 0x0000003e23257221 */ /* 0x000fe20000010000 */
[----:B0-----:R-:W-:Y:S01]  /*33d0*/  HFMA2.MMA R61, -RZ, RZ, 0, 9.5367431640625e-07 ;  /* 0x00000010ff3d7435 */ /* 0x001fe200000001ff */
[----:B-1----:R-:W-:Y:S01]  /*33e0*/  FADD.FTZ R59, R59, R36 ;  /* 0x000000243b3b7221 */ /* 0x002fe20000010000 */
[----:B------:R-:W-:Y:S02]  /*33f0*/  MOV R60, 0x1f ;  /* 0x0000001f003c7802 */ /* 0x000fe40000000f00 */
[----:B------:R-:W-:Y:S02]  /*3400*/  MOV R63, 0xffffffff ;  /* 0xffffffff003f7802 */ /* 0x000fe40000000f00 */
[----:B------:R-:W-:Y:S02]  /*3410*/  MOV R36, R37 ;  /* 0x0000002500247202 */ /* 0x000fe40000000f00 */
[----:B------:R-:W-:Y:S02]  /*3420*/  MOV R2, 0x3440 ;  /* 0x0000344000027802 */ /* 0x000fe40000000f00 */
[----:B------:R-:W-:Y:S05]  /*3430*/  CALL.REL.NOINC `($__internal_97_$__cuda_sm70_shflsync_bfly_p) ;  /* 0x0000009000007944 */ /* 0x000fea0003c00000 */
[----:B0-----:R-:W-:Y:S01]  /*3440*/  HFMA2.MMA R61, -RZ, RZ, 0, 9.5367431640625e-07 ;  /* 0x00000010ff3d7435 */ /* 0x001fe200000001ff */
[----:B-1----:R-:W-:-:S02]  /*3450*/  MOV R62, R36 ;  /* 0x00000024003e7202 */ /* 0x002fc40000000f00 */
[----:B------:R-:W-:Y:S02]  /*3460*/  MOV R36, R59 ;  /* 0x0000003b00247202 */ /* 0x000fe40000000f00 */
[----:B------:R-:W-:Y:S02]  /*3470*/  MOV R60, 0x1f ;  /* 0x0000001f003c7802 */ /* 0x000fe40000000f00 */
[----:B------:R-:W-:Y:S02]  /*3480*/  MOV R63, 0xffffffff ;  /* 0xffffffff003f7802 */ /* 0x000fe40000000f00 */
[----:B------:R-:W-:Y:S02]  /*3490*/  MOV R2, 0x34b0 ;  /* 0x000034b000027802 */ /* 0x000fe40000000f00 */
[----:B------:R-:W-:Y:S05]  /*34a0*/  CALL.REL.NOINC `($__internal_97_$__cuda_sm70_shflsync_bfly_p) ;  /* 0x0000002000007944 */ /* 0x000fea0003c00000 */
[----:B-1----:R-:W-:Y:S01]  /*34b0*/  MOV R2, R36 ;  /* 0x0000002400027202 */ /* 0x002fe20000000f00 */
[----:B0-----:R-:W-:Y:S05]  /*34c0*/  BRA `(.L_x_1537) ;  /* 0xffffe23000007947 */ /* 0x001fea000383ffff */
        .weak           $__internal_97_$__cuda_sm70_shflsync_bfly_p
        .type           $__internal_97_$__cuda_sm70_shflsync_bfly_p,@function
        .size           $__internal_97_$__cuda_sm70_shflsync_bfly_p,(.L_x_2043 - $__internal_97_$__cuda_sm70_shflsync_bfly_p)
$__internal_97_$__cuda_sm70_shflsync_bfly_p:
[----:B------:R-:W-:Y:S01]  /*34d0*/  HFMA2.MMA R3, -RZ, RZ, 0, 0 ;  /* 0x00000000ff037435 */ /* 0x000fe200000001ff */
[----:B------:R-:W-:Y:S04]  /*34e0*/  WARPSYNC R63 ;  /* 0x0000003f00007348 */ /* 0x000fe80003800000 */
[----:B------:R0:W1:Y:S01]  /*34f0*/  SHFL.BFLY PT, R36, R36, R61, R60 ;  /* 0x0c00003d24247389 */ /* 0x00006200000e003c */
[----:B------:R-:W-:Y:S05]  /*3500*/  RET.REL.NODEC R2 `(_ZN10layer_norm31ln_parallel_residual_bwd_kernelINS_13Kernel_traitsI6__halfffffjLj512ELj1ELj4ELj1ELj16ENS_18Kernel_traits_baseILj512ES2_ffffjLj128EEEEELb0ELb0ELb1EEEvNS_9BwdParamsE) ;  /* 0xffffcaf002007950 */ /* 0x000fea0003c3ffff */
.L_x_1538:
        /* <DEDUP_REMOVED lines=15> */
.L_x_2043:


//--------------------- .text._ZN10layer_norm31ln_parallel_residual_bwd_kernelINS_13Kernel_traitsI6__halfffffjLj512ELj1ELj4ELj1ELj16ENS_18Kernel_traits_baseILj512ES2_ffffjLj128EEEEELb0ELb1ELb0EEEvNS_9BwdParamsE --------------------------
	.section	.text._ZN10layer_norm31ln_parallel_residual_bwd_kernelINS_13Kernel_traitsI6__halfffffjLj512ELj1ELj4ELj1ELj16ENS_18Kernel_traits_baseILj512ES2_ffffjLj128EEEEELb0ELb1ELb0EEEvNS_9BwdParamsE,"ax",@progbits
	.sectioninfo	@"SHI_REGISTERS=126"
	.align	128
        .global         _ZN10layer_norm31ln_parallel_residual_bwd_kernelINS_13Kernel_traitsI6__halfffffjLj512ELj1ELj4ELj1ELj16ENS_18Kernel_traits_baseILj512ES2_ffffjLj128EEEEELb0ELb1ELb0EEEvNS_9BwdParamsE
        .type           _ZN10layer_norm31ln_parallel_residual_bwd_kernelINS_13Kernel_traitsI6__halfffffjLj512ELj1ELj4ELj1ELj16ENS_18Kernel_traits_baseILj512ES2_ffffjLj128EEEEELb0ELb1ELb0EEEvNS_9BwdParamsE,@function
        .size           _ZN10layer_norm31ln_parallel_residual_bwd_kernelINS_13Kernel_traitsI6__halfffffjLj512ELj1ELj4ELj1ELj16ENS_18Kernel_traits_baseILj512ES2_ffffjLj128EEEEELb0ELb1ELb0EEEvNS_9BwdParamsE,(.L_x_2044 - _ZN10layer_norm31ln_parallel_residual_bwd_kernelINS_13Kernel_traitsI6__halfffffjLj512ELj1ELj4ELj1ELj16ENS_18Kernel_traits_baseILj512ES2_ffffjLj128EEEEELb0ELb1ELb0EEEvNS_9BwdParamsE)
        .other          _ZN10layer_norm31ln_parallel_residual_bwd_kernelINS_13Kernel_traitsI6__halfffffjLj512ELj1ELj4ELj1ELj16ENS_18Kernel_traits_baseILj512ES2_ffffjLj128EEEEELb0ELb1ELb0EEEvNS_9BwdParamsE,@"STO_CUDA_ENTRY STV_DEFAULT"
_ZN10layer_norm31ln_parallel_residual_bwd_kernelINS_13Kernel_traitsI6__halfffffjLj512ELj1ELj4ELj1ELj16ENS_18Kernel_traits_baseILj512ES2_ffffjLj128EEEEELb0ELb1ELb0EEEvNS_9BwdParamsE:
.text._ZN10layer_norm31ln_parallel_residual_bwd_kernelINS_13Kernel_traitsI6__halfffffjLj512ELj1ELj4ELj1ELj16ENS_18Kernel_traits_baseILj512ES2_ffffjLj128EEEEELb0ELb1ELb0EEEvNS_9BwdParamsE:
        /* <DEDUP_REMOVED lines=16> */
[C---:B------:R-:W-:Y:S01]  /*0100*/  @P2 IMAD.WIDE.U32 R2, R10.reuse, R3, c[0x0][0x1b0] ;  /* 0x00006c000a022625 */ /* 0x040fe200078e0003 */
[----:B------:R-:W-:Y:S02]  /*0110*/  @P2 LOP3.LUT R10, R10, 0x20, RZ, 0xfc, !PT ;  /* 0x000000200a0a2812 */ /* 0x000fe400078efcff */
[----:B------:R-:W-:Y:S02]  /*0120*/  @P5 MOV R11, 0x8 ;  /* 0x00000008000b5802 */ /* 0x000fe40000000f00 */
[----:B------:R0:W5:Y:S01]  /*0130*/  @P2 LDG.E.64 R4, [R2.64] ;  /* 0x0000000402042981 */ /* 0x000162000c1e1b00 */
[C---:B------:R-:W-:Y:S01]  /*0140*/  @P3 IMAD.WIDE.U32 R14, R10.reuse, R15, c[0x0][0x1b0] ;  /* 0x00006c000a0e3625 */ /* 0x040fe200078e000f */
[----:B------:R-:W-:-:S04]  /*0150*/  @P3 IADD3 R10, R10, 0x20, RZ ;  /* 0x000000200a0a3810 */ /* 0x000fc80007ffe0ff */
[----:B------:R0:W5:Y:S01]  /*0160*/  @P3 LDG.E.64 R6, [R14.64] ;  /* 0x000000040e063981 */ /* 0x000162000c1e1b00 */
[C---:B------:R-:W-:Y:S01]  /*0170*/  @P4 IMAD.WIDE.U32 R16, R10.reuse, R17, c[0x0][0x1b0] ;  /* 0x00006c000a104625 */ /* 0x040fe200078e0011 */
[----:B------:R-:W-:-:S04]  /*0180*/  @P4 IADD3 R10, R10, 0x20, RZ ;  /* 0x000000200a0a4810 */ /* 0x000fc80007ffe0ff */
[----:B------:R0:W5:Y:S01]  /*0190*/  @P4 LDG.E.64 R8, [R16.64] ;  /* 0x0000000410084981 */ /* 0x000162000c1e1b00 */
[----:B------:R-:W-:-:S05]  /*01a0*/  @P5 IMAD.WIDE.U32 R10, R10, R11, c[0x0][0x1b0] ;  /* 0x00006c000a0a5625 */ /* 0x000fca00078e000b */
[----:B------:R0:W5:Y:S04]  /*01b0*/  @P5 LDG.E.64 R12, [R10.64] ;  /* 0x000000040a0c5981 */ /* 0x000168000c1e1b00 */
        /* <DEDUP_REMOVED lines=23> */
[----:B-----5:R-:W-:Y:S01]  /*0330*/  MOV R81, R4 ;  /* 0x0000000400517202 */ /* 0x020fe20000000f00 */
[----:B------:R-:W-:Y:S01]  /*0340*/  HFMA2.MMA R21, -RZ, RZ, 0, 0 ;  /* 0x00000000ff157435 */ /* 0x000fe200000001ff */
[----:B------:R-:W-:-:S02]  /*0350*/  SHF.R.U64 R80, R4, 0x10, R5 ;  /* 0x0000001004507819 */ /* 0x000fc40000001205 */
[----:B------:R-:W-:Y:S01]  /*0360*/  MOV R15, R5 ;  /* 0x00000005000f7202 */ /* 0x000fe20000000f00 */
[----:B------:R-:W-:Y:S01]  /*0370*/  HADD2.F32 R81, -RZ, R81.H0_H0 ;  /* 0x20000051ff517230 */ /* 0x000fe20000004100 */
[----:B------:R-:W-:Y:S01]  /*0380*/  SHF.R.U32.HI R14, RZ, 0x10, R5 ;  /* 0x00000010ff0e7819 */ /* 0x000fe20000011605 */
[----:B------:R-:W-:Y:S01]  /*0390*/  IMAD.MOV.U32 R5, RZ, RZ, R12 ;  /* 0x000000ffff057224 */ /* 0x000fe200078e000c */
        /* <DEDUP_REMOVED lines=10> */
[----:B------:R-:W-:Y:S01]  /*0440*/  SHF.R.U64 R8, R8, 0x10, R9 ;  /* 0x0000001008087819 */ /* 0x000fe20000001209 */
[----:B------:R-:W-:Y:S01]  /*0450*/  HADD2.F32 R10, -RZ, R10.H0_H0 ;  /* 0x2000000aff0a7230 */ /* 0x000fe20000004100 */
[----:B------:R-:W-:-:S02]  /*0460*/  MOV R7, R9 ;  /* 0x0000000900077202 */ /* 0x000fc40000000f00 */
[----:B------:R-:W-:Y:S01]  /*0470*/  SHF.R.U32.HI R6, RZ, 0x10, R9 ;  /* 0x00000010ff067819 */ /* 0x000fe20000011609 */
[----:B------:R-:W-:Y:S01]  /*0480*/  HADD2.F32 R9, -RZ, R2.H0_H0 ;  /* 0x20000002ff097230 */ /* 0x000fe20000004100 */
[--C-:B------:R-:W-:Y:S01]  /*0490*/  SHF.R.U64 R4, R12, 0x10, R13.reuse ;  /* 0x000000100c047819 */ /* 0x100fe2000000120d */
[----:B------:R-:W-:Y:S01]  /*04a0*/  HADD2.F32 R12, -RZ, R17.H0_H0 ;  /* 0x20000011ff0c7230 */ /* 0x000fe20000004100 */
[----:B------:R-:W-:Y:S01]  /*04b0*/  MOV R3, R13 ;  /* 0x0000000d00037202 */ /* 0x000fe20000000f00 */
[----:B------:R-:W-:Y:S01]  /*04c0*/  HADD2.F32 R8, -RZ, R8.H0_H0 ;  /* 0x20000008ff087230 */ /* 0x000fe20000004100 */
[----:B------:R-:W-:Y:S01]  /*04d0*/  SHF.R.U32.HI R16, RZ, 0x10, R13 ;  /* 0x00000010ff107819 */ /* 0x000fe2000001160d */
[----:B------:R-:W-:Y:S02]  /*04e0*/  HADD2.F32 R13, -RZ, R0.H0_H0 ;  /* 0x20000000ff0d7230 */ /* 0x000fe40000004100 */
[----:B------:R-:W-:Y:S02]  /*04f0*/  HADD2.F32 R7, -RZ, R7.H0_H0 ;  /* 0x20000007ff077230 */ /* 0x000fe40000004100 */
[----:B------:R-:W-:-:S02]  /*0500*/  HADD2.F32 R6, -RZ, R6.H0_H0 ;  /* 0x20000006ff067230 */ /* 0x000fc40000004100 */
[----:B------:R-:W-:Y:S02]  /*0510*/  HADD2.F32 R4, -RZ, R4.H0_H0 ;  /* 0x20000004ff047230 */ /* 0x000fe40000004100 */
[----:B------:R-:W-:Y:S02]  /*0520*/  HADD2.F32 R3, -RZ, R3.H0_H0 ;  /* 0x20000003ff037230 */ /* 0x000fe40000004100 */
[----:B0-----:R-:W-:Y:S02]  /*0530*/  HADD2.F32 R2, -RZ, R16.H0_H0 ;  /* 0x20000010ff027230 */ /* 0x001fe40000004100 */
.L_x_1559:
        /* <DEDUP_REMOVED lines=26> */
[----:B------:R0:W5:Y:S02]  /*06e0*/  @P0 LDG.E.128 R48, [R118.64] ;  /* 0x0000000476300981 */ /* 0x000164000c1e1d00 */
[----:B0-----:R-:W-:Y:S01]  /*06f0*/  IADD3 R119, R0, 0x20, RZ ;  /* 0x0000002000777810 */ /* 0x001fe20007ffe0ff */
[C---:B--2---:R-:W-:Y:S02]  /*0700*/  FADD.FTZ R92, -R117.reuse, R72 ;  /* 0x00000048755c7221 */ /* 0x044fe40000010100 */
[----:B------:R-:W-:Y:S02]  /*0710*/  FADD.FTZ R100, -R117, R73 ;  /* 0x0000004975647221 */ /* 0x000fe40000010100 */
[C---:B-----5:R-:W-:Y:S02]  /*0720*/  FMUL.FTZ R93, R85.reuse, R92 ;  /* 0x0000005c555d7220 */ /* 0x060fe40000410000 */
[----:B------:R-:W-:Y:S02]  /*0730*/  FMUL.FTZ R92, R85, R100 ;  /* 0x00000064555c7220 */ /* 0x000fe40000410000 */
[----:B---3--:R-:W-:-:S02]  /*0740*/  FMUL.FTZ R100, R81, R76 ;  /* 0x0000004c51647220 */ /* 0x008fc40000410000 */
[----:B------:R-:W-:Y:S02]  /*0750*/  FADD.FTZ R74, -R117, R74 ;  /* 0x0000004a754a7221 */ /* 0x000fe40000010100 */
[----:B------:R-:W-:Y:S02]  /*0760*/  FMUL.FTZ R109, R80, R77 ;  /* 0x0000004d506d7220 */ /* 0x000fe40000410000 */
[----:B------:R-:W-:Y:S02]  /*0770*/  FADD.FTZ R72, RZ, R100 ;  /* 0x00000064ff487221 */ /* 0x000fe40000010000 */
[----:B------:R-:W-:Y:S02]  /*0780*/  FFMA.FTZ R73, R93, R100, RZ ;  /* 0x000000645d497223 */ /* 0x000fe400000100ff */
[----:B------:R-:W-:Y:S02]  /*0790*/  FADD.FTZ R116, -R117, R75 ;  /* 0x0000004b75747221 */ /* 0x000fe40000010100 */
        /* <DEDUP_REMOVED lines=18> */
.L_x_1542:
[----:B0-----:R-:W-:Y:S05]  /*08c0*/  BSYNC B1 ;  /* 0x0000000000017941 */ /* 0x001fea0003800000 */
.L_x_1541:
        /* <DEDUP_REMOVED lines=16> */
[C---:B-----5:R-:W-:Y:S02]  /*09d0*/  FMUL.FTZ R87, R85.reuse, R90 ;  /* 0x0000005a55577220 */ /* 0x060fe40000410000 */
[----:B------:R-:W-:Y:S02]  /*09e0*/  FMUL.FTZ R90, R85, R98 ;  /* 0x00000062555a7220 */ /* 0x000fe40000410000 */
[----:B---3--:R-:W-:-:S02]  /*09f0*/  FMUL.FTZ R98, R13, R76 ;  /* 0x0000004c0d627220 */ /* 0x008fc40000410000 */
[----:B------:R-:W-:Y:S02]  /*0a00*/  FADD.FTZ R74, -R117, R74 ;  /* 0x0000004a754a7221 */ /* 0x000fe40000010100 */
[----:B------:R-:W-:Y:S02]  /*0a10*/  FMUL.FTZ R105, R12, R77 ;  /* 0x0000004d0c697220 */ /* 0x000fe40000410000 */
[----:B------:R-:W-:Y:S02]  /*0a20*/  FADD.FTZ R72, R121, R98 ;  /* 0x0000006279487221 */ /* 0x000fe40000010000 */
[----:B------:R-:W-:Y:S02]  /*0a30*/  FFMA.FTZ R120, R87, R98, R120 ;  /* 0x0000006257787223 */ /* 0x000fe40000010078 */
[----:B------:R-:W-:Y:S02]  /*0a40*/  FADD.FTZ R112, -R117, R75 ;  /* 0x0000004b75707221 */ /* 0x000fe40000010100 */
[----:B------:R-:W-:-:S02]  /*0a50*/  FMUL.FTZ R97, R85, R74 ;  /* 0x0000004a55617220 */ /* 0x000fc40000410000 */
[----:B0-----:R-:W-:Y:S02]  /*0a60*/  FMUL.FTZ R114, R11, R78 ;  /* 0x0000004e0b727220 */ /* 0x001fe40000410000 */
        /* <DEDUP_REMOVED lines=16> */
.L_x_1544:
[----:B------:R-:W-:Y:S05]  /*0b70*/  BSYNC B1 ;  /* 0x0000000000017941 */ /* 0x000fea0003800000 */
.L_x_1543:
[----:B------:R-:W-:Y:S01]  /*0b80*/  BSSY B1, `(.L_x_1545) ;  /* 0x000002a000017945 */ /* 0x000fe20003800000 */
[----:B------:R-:W-:Y:S05]  /*0b90*/  @!P4 BRA `(.L_x_1546) ;  /* 0x000002800000c947 */ /* 0x000fea0003800000 */
[----:B------:R-:W-:Y:S02]  /*0ba0*/  LEA R72, P0, R119, c[0x0][0x188], 0x4 ;  /* 0x0000620077487a11 */ /* 0x000fe400078020ff */
[----:B------:R-:W-:-:S02]  /*0bb0*/  MOV R76, 0x10 ;  /* 0x00000010004c7802 */ /* 0x000fc40000000f00 */
[C---:B------:R-:W-:Y:S02]  /*0bc0*/  LEA.HI.X R73, R119.reuse, c[0x0][0x18c], RZ, 0x4, P0 ;  /* 0x0000630077497a11 */ /* 0x040fe400000f24ff */
[----:B------:R-:W-:Y:S01]  /*0bd0*/  ISETP.NE.U32.AND P0, PT, RZ, c[0x0][0x218], PT ;  /* 0x00008600ff007a0c */ /* 0x000fe20003f05070 */
[----:B------:R-:W-:-:S03]  /*0be0*/  IMAD.WIDE.U32 R76, R119, R76, c[0x0][0x208] ;  /* 0x00008200774c7625 */ /* 0x000fc600078e004c */
[----:B------:R-:W2:Y:S01]  /*0bf0*/  LDG.E.128 R72, [R72.64] ;  /* 0x0000000448487981 */ /* 0x000ea2000c1e1d00 */
[----:B------:R-:W-:-:S03]  /*0c00*/  ISETP.NE.AND.EX P0, PT, RZ, c[0x0][0x21c], PT, P0 ;  /* 0x00008700ff007a0c */ /* 0x000fc60003f05300 */
[----:B------:R-:W3:Y:S10]  /*0c10*/  LDG.E.128 R76, [R76.64] ;  /* 0x000000044c4c7981 */ /* 0x000ef4000c1e1d00 */
        /* <DEDUP_REMOVED lines=32> */
.L_x_1546:
[----:B0-----:R-:W-:Y:S05]  /*0e20*/  BSYNC B1 ;  /* 0x0000000000017941 */ /* 0x001fea0003800000 */
.L_x_1545:
[----:B------:R-:W-:Y:S01]  /*0e30*/  BSSY B1, `(.L_x_1547) ;  /* 0x0000029000017945 */ /* 0x000fe20003800000 */
[----:B------:R-:W-:Y:S05]  /*0e40*/  @!P5 BRA `(.L_x_1548) ;  /* 0x000002700000d947 */ /* 0x000fea0003800000 */
[----:B------:R-:W-:Y:S01]  /*0e50*/  LEA R72, P0, R119, c[0x0][0x188], 0x4 ;  /* 0x0000620077487a11 */ /* 0x000fe200078020ff */
[----:B------:R-:W-:-:S03]  /*0e60*/  HFMA2.MMA R76, -RZ, RZ, 0, 9.5367431640625e-07 ;  /* 0x00000010ff4c7435 */ /* 0x000fc600000001ff */
[----:B------:R-:W-:Y:S02]  /*0e70*/  LEA.HI.X R73, R119, c[0x0][0x18c], RZ, 0x4, P0 ;  /* 0x0000630077497a11 */ /* 0x000fe400000f24ff */
[----:B------:R-:W-:-:S04]  /*0e80*/  ISETP.NE.U32.AND P0, PT, RZ, c[0x0][0x218], PT ;  /* 0x00008600ff007a0c */ /* 0x000fc80003f05070 */
[----:B------:R-:W2:Y:S01]  /*0e90*/  LDG.E.128 R72, [R72.64] ;  /* 0x0000000448487981 */ /* 0x000ea2000c1e1d00 */
[----:B------:R-:W-:Y:S01]  /*0ea0*/  IMAD.WIDE.U32 R76, R119, R76, c[0x0][0x208] ;  /* 0x00008200774c7625 */ /* 0x000fe200078e004c */
[----:B------:R-:W-:-:S05]  /*0eb0*/  ISETP.NE.AND.EX P0, PT, RZ, c[0x0][0x21c], PT, P0 ;  /* 0x00008700ff007a0c */ /* 0x000fca0003f05300 */
[----:B------:R-:W3:Y:S08]  /*0ec0*/  LDG.E.128 R76, [R76.64] ;  /* 0x000000044c4c7981 */ /* 0x000ef0000c1e1d00 */
[----:B------:R-:W-:-:S04]  /*0ed0*/  @P0 LEA R122, P6, R119, c[0x0][0x218], 0x4 ;  /* 0x00008600777a0a11 */ /* 0x000fc800078c20ff */
[----:B------:R-:W-:-:S05]  /*0ee0*/  @P0 LEA.HI.X R123, R119, c[0x0][0x21c], RZ, 0x4, P6 ;  /* 0x00008700777b0a11 */ /* 0x000fca00030f24ff */
[----:B------:R0:W5:Y:S01]  /*0ef0*/  @P0 LDG.E.128 R64, [R122.64] ;  /* 0x000000047a400981 */ /* 0x000162000c1e1d00 */
[C---:B--2---:R-:W-:Y:S02]  /*0f00*/  FADD.FTZ R86, -R117.reuse, R72 ;  /* 0x0000004875567221 */ /* 0x044fe40000010100 */
[----:B------:R-:W-:Y:S02]  /*0f10*/  FADD.FTZ R94, -R117, R73 ;  /* 0x00000049755e7221 */ /* 0x000fe40000010100 */
[C---:B-----5:R-:W-:Y:S02]  /*0f20*/  FMUL.FTZ R91, R85.reuse, R86 ;  /* 0x00000056555b7220 */ /* 0x060fe40000410000 */
[----:B------:R-:W-:Y:S02]  /*0f30*/  FMUL.FTZ R86, R85, R94 ;  /* 0x0000005e55567220 */ /* 0x000fe40000410000 */
[----:B---3--:R-:W-:Y:S02]  /*0f40*/  FMUL.FTZ R94, R5, R76 ;  /* 0x0000004c055e7220 */ /* 0x008fe40000410000 */
[----:B------:R-:W-:-:S02]  /*0f50*/  FADD.FTZ R74, -R117, R74 ;  /* 0x0000004a754a7221 */ /* 0x000fc40000010100 */
[----:B------:R-:W-:Y:S02]  /*0f60*/  FMUL.FTZ R101, R4, R77 ;  /* 0x0000004d04657220 */ /* 0x000fe40000410000 */
[----:B------:R-:W-:Y:S02]  /*0f70*/  FADD.FTZ R72, R121, R94 ;  /* 0x0000005e79487221 */ /* 0x000fe40000010000 */
[----:B------:R-:W-:Y:S02]  /*0f80*/  FFMA.FTZ R120, R91, R94, R120 ;  /* 0x0000005e5b787223 */ /* 0x000fe40000010078 */
[----:B------:R-:W-:Y:S02]  /*0f90*/  FADD.FTZ R104, -R117, R75 ;  /* 0x0000004b75687221 */ /* 0x000fe40000010100 */
[----:B------:R-:W-:Y:S02]  /*0fa0*/  FMUL.FTZ R99, R85, R74 ;  /* 0x0000004a55637220 */ /* 0x000fe40000410000 */
        /* <DEDUP_REMOVED lines=17> */
.L_x_1548:
[----:B0-----:R-:W-:Y:S05]  /*10c0*/  BSYNC B1 ;  /* 0x0000000000017941 */ /* 0x001fea0003800000 */
.L_x_1547:
[----:B------:R-:W-:Y:S05]  /*10d0*/  BRA.DIV ~URZ, `(.L_x_1549) ;  /* 0x000015327f007947 */ /* 0x000fea000b800000 */
[----:B------:R0:W1:Y:S02]  /*10e0*/  SHFL.BFLY PT, R78, R121, 0x1, 0x1f ;  /* 0x0c201f00794e7f89 */ /* 0x00006400000e0000 */
.L_x_1560:
        /* <DEDUP_REMOVED lines=18> */
.L_x_1561:
[----:B--2---:R-:W-:Y:S01]  /*1210*/  FADD.FTZ R117, R117, R78 ;  /* 0x0000004e75757221 */ /* 0x004fe20000010000 */
[----:B------:R-:W-:Y:S01]  /*1220*/  BSSY B1, `(.L_x_1551) ;  /* 0x000002f000017945 */ /* 0x000fe20003800000 */
[----:B-1----:R-:W-:Y:S02]  /*1230*/  FADD.FTZ R76, R76, R79 ;  /* 0x0000004f4c4c7221 */ /* 0x002fe40000010000 */
[----:B0-----:R-:W-:Y:S02]  /*1240*/  FMUL.FTZ R79, R117, c[0x0][0x1e0] ;  /* 0x00007800754f7a20 */ /* 0x001fe40000410000 */
        /* <DEDUP_REMOVED lines=9> */
[----:B------:R-:W-:Y:S01]  /*12e0*/  ISETP.NE.AND.EX P1, PT, RZ, c[0x0][0x25c], PT, P1 ;  /* 0x00009700ff007a0c */ /* 0x000fe20003f25310 */
[-CC-:B------:R-:W-:Y:S01]  /*12f0*/  FFMA.FTZ R73, R107, R78.reuse, R79.reuse ;  /* 0x0000004e6b497223 */ /* 0x180fe2000001004f */
[----:B------:R-:W-:Y:S01]  /*1300*/  MOV R77, 0x10 ;  /* 0x00000010004d7802 */ /* 0x000fe20000000f00 */
[----:B------:R-:W-:-:S02]  /*1310*/  FFMA.FTZ R120, R116, R78, R79 ;  /* 0x0000004e74787223 */ /* 0x000fc4000001004f */
[----:B------:R-:W-:Y:S02]  /*1320*/  FADD.FTZ R74, R109, -R74 ;  /* 0x8000004a6d4a7221 */ /* 0x000fe40000010000 */
[----:B------:R-:W-:Y:S02]  /*1330*/  FADD.FTZ R76, R118, -R73 ;  /* 0x80000049764c7221 */ /* 0x000fe40000010000 */
[----:B------:R-:W-:Y:S02]  /*1340*/  FADD.FTZ R120, R111, -R120 ;  /* 0x800000786f787221 */ /* 0x000fe40000010000 */
[C---:B-----5:R-:W-:Y:S02]  /*1350*/  FMUL.FTZ R73, R85.reuse, R74 ;  /* 0x0000004a55497220 */ /* 0x060fe40000410000 */
[C---:B------:R-:W-:Y:S02]  /*1360*/  FMUL.FTZ R72, R85.reuse, R72 ;  /* 0x0000004855487220 */ /* 0x040fe40000410000 */
[----:B------:R-:W-:-:S02]  /*1370*/  FMUL.FTZ R74, R85, R76 ;  /* 0x0000004c554a7220 */ /* 0x000fc40000410000 */
[----:B------:R-:W-:Y:S02]  /*1380*/  FMUL.FTZ R75, R85, R120 ;  /* 0x00000078554b7220 */ /* 0x000fe40000410000 */
[----:B------:R-:W-:Y:S02]  /*1390*/  @P0 FADD.FTZ R72, R48, R72 ;  /* 0x0000004830480221 */ /* 0x000fe40000010000 */
[----:B------:R-:W-:Y:S02]  /*13a0*/  @P0 FADD.FTZ R73, R49, R73 ;  /* 0x0000004931490221 */ /* 0x000fe40000010000 */
[----:B------:R-:W-:Y:S01]  /*13b0*/  @P0 FADD.FTZ R74, R50, R74 ;  /* 0x0000004a324a0221 */ /* 0x000fe20000010000 */
[----:B------:R-:W-:Y:S01]  /*13c0*/  SEL R68, R72, R68, P1 ;  /* 0x0000004448447207 */ /* 0x000fe20000800000 */
[----:B------:R-:W-:Y:S01]  /*13d0*/  @P0 FADD.FTZ R75, R51, R75 ;  /* 0x0000004b334b0221 */ /* 0x000fe20000010000 */
[----:B------:R-:W-:Y:S01]  /*13e0*/  ISETP.NE.U32.AND P0, PT, RZ, c[0x0][0x250], PT ;  /* 0x00009400ff007a0c */ /* 0x000fe20003f05070 */
[----:B------:R-:W-:Y:S01]  /*13f0*/  @P1 IMAD.WIDE.U32 R120, R0, R77, c[0x0][0x258] ;  /* 0x0000960000781625 */ /* 0x000fe200078e004d */
[----:B------:R-:W-:-:S02]  /*1400*/  SEL R69, R73, R69, P1 ;  /* 0x0000004549457207 */ /* 0x000fc40000800000 */
[----:B------:R-:W-:Y:S01]  /*1410*/  ISETP.NE.AND.EX P0, PT, RZ, c[0x0][0x254], PT, P0 ;  /* 0x00009500ff007a0c */ /* 0x000fe20003f05300 */
[----:B------:R-:W-:Y:S01]  /*1420*/  IMAD.WIDE.U32 R76, R0, R77, c[0x0][0x248] ;  /* 0x00009200004c7625 */ /* 0x000fe200078e004d */
[----:B------:R-:W-:Y:S02]  /*1430*/  SEL R70, R74, R70, P1 ;  /* 0x000000464a467207 */ /* 0x000fe40000800000 */
[----:B------:R-:W-:-:S05]  /*1440*/  SEL R71, R75, R71, P1 ;  /* 0x000000474b477207 */ /* 0x000fca0000800000 */
[----:B------:R0:W-:Y:S01]  /*1450*/  @P1 STG.E.128 [R120.64], R68 ;  /* 0x0000004478001986 */ /* 0x0001e2000c101d04 */
[----:B------:R-:W-:-:S03]  /*1460*/  ISETP.NE.U32.AND P1, PT, RZ, c[0x0][0x250], PT ;  /* 0x00009400ff007a0c */ /* 0x000fc60003f25070 */
[C---:B------:R-:W-:Y:S01]  /*1470*/  @P0 LEA R122, P6, R0.reuse, c[0x0][0x250], 0x4 ;  /* 0x00009400007a0a11 */ /* 0x040fe200078c20ff */
[----:B------:R0:W-:Y:S01]  /*1480*/  STG.E.128 [R76.64], R72 ;  /* 0x000000484c007986 */ /* 0x0001e2000c101d04 */
[----:B------:R-:W-:Y:S02]  /*1490*/  ISETP.NE.AND.EX P1, PT, RZ, c[0x0][0x254], PT, P1 ;  /* 0x00009500ff007a0c */ /* 0x000fe40003f25310 */
[----:B------:R-:W-:Y:S02]  /*14a0*/  @P0 LEA.HI.X R123, R0, c[0x0][0x254], RZ, 0x4, P6 ;  /* 0x00009500007b0a11 */ /* 0x000fe400030f24ff */
[----:B------:R-:W-:Y:S02]  /*14b0*/  SEL R24, R72, R24, P1 ;  /* 0x0000001848187207 */ /* 0x000fe40000800000 */
[----:B------:R-:W-:Y:S02]  /*14c0*/  SEL R25, R73, R25, P1 ;  /* 0x0000001949197207 */ /* 0x000fe40000800000 */
[----:B------:R-:W-:-:S02]  /*14d0*/  SEL R26, R74, R26, P1 ;  /* 0x0000001a4a1a7207 */ /* 0x000fc40000800000 */
[----:B------:R-:W-:Y:S02]  /*14e0*/  SEL R27, R75, R27, P1 ;  /* 0x0000001b4b1b7207 */ /* 0x000fe40000800000 */
[----:B------:R-:W-:-:S03]  /*14f0*/  IADD3 R0, R0, 0x20, RZ ;  /* 0x0000002000007810 */ /* 0x000fc60007ffe0ff */
[----:B------:R0:W-:Y:S04]  /*1500*/  @P0 STG.E.128 [R122.64], R24 ;  /* 0x000000187a000986 */ /* 0x0001e8000c101d04 */
.L_x_1552:
[----:B------:R-:W-:Y:S05]  /*1510*/  BSYNC B1 ;  /* 0x0000000000017941 */ /* 0x000fea0003800000 */
.L_x_1551:
        /* <DEDUP_REMOVED lines=9> */
[-CC-:B------:R-:W-:Y:S01]  /*15b0*/  FFMA.FTZ R73, R97, R78.reuse, R79.reuse ;  /* 0x0000004e61497223 */ /* 0x180fe2000001004f */
[----:B------:R-:W-:Y:S01]  /*15c0*/  HFMA2.MMA R77, -RZ, RZ, 0, 9.5367431640625e-07 ;  /* 0x00000010ff4d7435 */ /* 0x000fe200000001ff */
        /* <DEDUP_REMOVED lines=32> */
.L_x_1554:
[----:B------:R-:W-:Y:S05]  /*17d0*/  BSYNC B1 ;  /* 0x0000000000017941 */ /* 0x000fea0003800000 */
.L_x_1553:
        /* <DEDUP_REMOVED lines=43> */
.L_x_1556:
[----:B------:R-:W-:Y:S05]  /*1a90*/  BSYNC B1 ;  /* 0x0000000000017941 */ /* 0x000fea0003800000 */
.L_x_1555:
        /* <DEDUP_REMOVED lines=9> */
[----:B------:R-:W-:Y:S01]  /*1b30*/  FFMA.FTZ R79, R104, R78, R79 ;  /* 0x0000004e684f7223 */ /* 0x000fe2000001004f */
[----:B------:R-:W-:Y:S01]  /*1b40*/  ISETP.NE.U32.AND P6, PT, RZ, c[0x0][0x250], PT ;  /* 0x00009400ff007a0c */ /* 0x000fe20003fc5070 */
[----:B------:R-:W-:-:S02]  /*1b50*/  FADD.FTZ R74, R101, -R74 ;  /* 0x8000004a654a7221 */ /* 0x000fc40000010000 */
        /* <DEDUP_REMOVED lines=12> */
[----:B------:R-:W-:Y:S01]  /*1c20*/  ISETP.NE.AND.EX P0, PT, RZ, c[0x0][0x254], PT, P6 ;  /* 0x00009500ff007a0c */ /* 0x000fe20003f05360 */
[----:B------:R-:W-:Y:S01]  /*1c30*/  IMAD.MOV.U32 R79, RZ, RZ, 0x10 ;  /* 0x00000010ff4f7424 */ /* 0x000fe200078e00ff */
[----:B------:R-:W-:-:S02]  /*1c40*/  SEL R69, R73, R69, P1 ;  /* 0x0000004549457207 */ /* 0x000fc40000800000 */
[----:B------:R-:W-:Y:S01]  /*1c50*/  SEL R70, R74, R70, P1 ;  /* 0x000000464a467207 */ /* 0x000fe20000800000 */
[----:B------:R-:W-:Y:S01]  /*1c60*/  @P1 IMAD.WIDE.U32 R120, R0, R79, c[0x0][0x258] ;  /* 0x0000960000781625 */ /* 0x000fe200078e004f */
[----:B------:R-:W-:-:S03]  /*1c70*/  SEL R71, R75, R71, P1 ;  /* 0x000000474b477207 */ /* 0x000fc60000800000 */
[C---:B------:R-:W-:Y:S02]  /*1c80*/  IMAD.WIDE.U32 R78, R0.reuse, R79, c[0x0][0x248] ;  /* 0x00009200004e7625 */ /* 0x040fe400078e004f */
[----:B------:R0:W-:Y:S01]  /*1c90*/  @P1 STG.E.128 [R120.64], R68 ;  /* 0x0000004478001986 */ /* 0x0001e2000c101d04 */
[----:B------:R-:W-:Y:S02]  /*1ca0*/  ISETP.NE.U32.AND P1, PT, RZ, c[0x0][0x250], PT ;  /* 0x00009400ff007a0c */ /* 0x000fe40003f25070 */
[C---:B------:R-:W-:Y:S01]  /*1cb0*/  @P0 LEA R76, P6, R0.reuse, c[0x0][0x250], 0x4 ;  /* 0x00009400004c0a11 */ /* 0x040fe200078c20ff */
[----:B------:R0:W-:Y:S01]  /*1cc0*/  STG.E.128 [R78.64], R72 ;  /* 0x000000484e007986 */ /* 0x0001e2000c101d04 */
[----:B------:R-:W-:Y:S02]  /*1cd0*/  ISETP.NE.AND.EX P1, PT, RZ, c[0x0][0x254], PT, P1 ;  /* 0x00009500ff007a0c */ /* 0x000fe40003f25310 */
[----:B------:R-:W-:Y:S02]  /*1ce0*/  @P0 LEA.HI.X R77, R0, c[0x0][0x254], RZ, 0x4, P6 ;  /* 0x00009500004d0a11 */ /* 0x000fe400030f24ff */
[----:B------:R-:W-:-:S02]  /*1cf0*/  SEL R24, R72, R24, P1 ;  /* 0x0000001848187207 */ /* 0x000fc40000800000 */
[----:B------:R-:W-:Y:S02]  /*1d00*/  SEL R25, R73, R25, P1 ;  /* 0x0000001949197207 */ /* 0x000fe40000800000 */
[----:B------:R-:W-:Y:S02]  /*1d10*/  SEL R26, R74, R26, P1 ;  /* 0x0000001a4a1a7207 */ /* 0x000fe40000800000 */
[----:B------:R-:W-:-:S05]  /*1d20*/  SEL R27, R75, R27, P1 ;  /* 0x0000001b4b1b7207 */ /* 0x000fca0000800000 */
[----:B------:R0:W-:Y:S02]  /*1d30*/  @P0 STG.E.128 [R76.64], R24 ;  /* 0x000000184c000986 */ /* 0x0001e4000c101d04 */
.L_x_1558:
[----:B------:R-:W-:Y:S05]  /*1d40*/  BSYNC B1 ;  /* 0x0000000000017941 */ /* 0x000fea0003800000 */
.L_x_1557:
[----:B------:R-:W-:-:S04]  /*1d50*/  MOV R0, c[0x0][0x160] ;  /* 0x0000580000007a02 */ /* 0x000fc80000000f00 */
[----:B------:R-:W-:-:S04]  /*1d60*/  LEA R83, R0, R83, 0x2 ;  /* 0x0000005300537211 */ /* 0x000fc800078e10ff */
[----:B------:R-:W-:-:S13]  /*1d70*/  ISETP.GE.AND P0, PT, R83, c[0x0][0x164], PT ;  /* 0x0000590053007a0c */ /* 0x000fda0003f06270 */
[----:B0----5:R-:W-:Y:S01]  /*1d80*/  @P0 CALL.REL.NOINC `(.L_x_1540) ;  /* 0x0000001000000944 */ /* 0x021fe20003c00000 */
[----:B------:R-:W-:Y:S05]  /*1d90*/  BRA `(.L_x_1559) ;  /* 0xffffe7a000007947 */ /* 0x000fea000383ffff */
.L_x_1540:
[----:B0-----:R-:W-:Y:S05]  /*1da0*/  BSYNC B0 ;  /* 0x0000000000007941 */ /* 0x001fea0003800000 */
.L_x_1539:
        /* <DEDUP_REMOVED lines=8> */
[----:B------:R-:W-:Y:S01]  /*1e30*/  STS.128 [R0.X16], R36 ;  /* 0x0000002400007388 */ /* 0x000fe2000000cc00 */
[C---:B------:R-:W-:Y:S02]  /*1e40*/  LOP3.LUT P3, RZ, R24.reuse, 0xffffff80, RZ, 0xc0, !PT ;  /* 0xffffff8018ff7812 */ /* 0x040fe4000786c0ff */
[C---:B------:R-:W-:Y:S01]  /*1e50*/  ISETP.GE.U32.AND P2, PT, R24.reuse, 0x100, PT ;  /* 0x000001001800780c */ /* 0x040fe20003f46070 */
[----:B------:R-:W-:Y:S01]  /*1e60*/  STS.128 [R0.X16+0x200], R56 ;  /* 0x0002003800007388 */ /* 0x000fe2000000cc00 */
[C---:B------:R-:W-:Y:S02]  /*1e70*/  ISETP.GE.U32.AND P1, PT, R24.reuse, 0x180, PT ;  /* 0x000001801800780c */ /* 0x040fe40003f26070 */
[----:B------:R-:W-:Y:S01]  /*1e80*/  ISETP.GE.U32.AND P0, PT, R24, 0x200, PT ;  /* 0x000002001800780c */ /* 0x000fe20003f06070 */
[----:B------:R-:W-:Y:S04]  /*1e90*/  STS.128 [R0.X16+0x400], R40 ;  /* 0x0004002800007388 */ /* 0x000fe8000000cc00 */
[----:B------:R-:W-:Y:S01]  /*1ea0*/  STS.128 [R0.X16+0x600], R44 ;  /* 0x0006002c00007388 */ /* 0x000fe2000000cc00 */
[----:B0-----:R-:W-:-:S03]  /*1eb0*/  IMAD R25, R19, c[0x0][0x168], RZ ;  /* 0x00005a0013197a24 */ /* 0x001fc600078e02ff */
[----:B------:R-:W-:Y:S02]  /*1ec0*/  BAR.SYNC.DEFER_BLOCKING 0x0 ;  /* 0x0000000000007b1d */ /* 0x000fe40000010000 */
[----:B------:R-:W-:-:S04]  /*1ed0*/  IADD3 R26, P4, R25, R84, RZ ;  /* 0x00000054191a7210 */ /* 0x000fc80007f9e0ff */
        /* <DEDUP_REMOVED lines=33> */
[----:B------:R-:W-:Y:S01]  /*20f0*/  STS.128 [R0.X16], R20 ;  /* 0x0000001400007388 */ /* 0x000fe2000000cc00 */
[----:B-1----:R-:W-:-:S03]  /*2100*/  FADD.FTZ R15, R2, R15 ;  /* 0x0000000f020f7221 */ /* 0x002fc60000010000 */
[----:B------:R-:W-:Y:S01]  /*2110*/  STS.128 [R0.X16+0x200], R52 ;  /* 0x0002003400007388 */ /* 0x000fe2000000cc00 */
[----:B--2---:R-:W-:Y:S01]  /*2120*/  FADD.FTZ R11, R3, R14 ;  /* 0x0000000e030b7221 */ /* 0x004fe20000010000 */
[----:B------:R-:W-:Y:S02]  /*2130*/  IADD3 R14, P4, R6, c[0x0][0x228], RZ ;  /* 0x00008a00060e7a10 */ /* 0x000fe40007f9e0ff */
[----:B------:R-:W-:Y:S01]  /*2140*/  STS.128 [R0.X16+0x400], R28 ;  /* 0x0004001c00007388 */ /* 0x000fe2000000cc00 */
[----:B---3--:R-:W-:Y:S01]  /*2150*/  FADD.FTZ R17, R4, R17 ;  /* 0x0000001104117221 */ /* 0x008fe20000010000 */
[----:B------:R-:W-:Y:S02]  /*2160*/  IADD3.X R37, R8, c[0x0][0x22c], RZ, P4, !PT ;  /* 0x00008b0008257a10 */ /* 0x000fe400027fe4ff */
[----:B------:R-:W-:Y:S01]  /*2170*/  STS.128 [R0.X16+0x600], R32 ;  /* 0x0006002000007388 */ /* 0x000fe2000000cc00 */
[----:B------:R-:W-:Y:S01]  /*2180*/  @P3 MOV R2, R14 ;  /* 0x0000000e00023202 */ /* 0x000fe20000000f00 */
[----:B----4-:R-:W-:-:S02]  /*2190*/  FADD.FTZ R13, R5, R16 ;  /* 0x00000010050d7221 */ /* 0x010fc40000010000 */
[----:B------:R-:W-:Y:S01]  /*21a0*/  BAR.SYNC.DEFER_BLOCKING 0x0 ;  /* 0x0000000000007b1d */ /* 0x000fe20000010000 */
[----:B------:R-:W-:Y:S02]  /*21b0*/  @P3 IADD3 R14, P4, R14, 0x200, RZ ;  /* 0x000002000e0e3810 */ /* 0x000fe40007f9e0ff */
[----:B------:R-:W-:Y:S02]  /*21c0*/  @P3 MOV R4, R12 ;  /* 0x0000000c00043202 */ /* 0x000fe40000000f00 */
[-C--:B------:R-:W-:Y:S01]  /*21d0*/  @P3 MOV R3, R37.reuse ;  /* 0x0000002500033202 */ /* 0x080fe20000000f00 */
[----:B------:R-:W-:Y:S01]  /*21e0*/  @P2 IMAD.MOV.U32 R6, RZ, RZ, R14 ;  /* 0x000000ffff062224 */ /* 0x000fe200078e000e */
[----:B------:R-:W-:Y:S02]  /*21f0*/  @P3 IADD3.X R37, RZ, R37, RZ, P4, !PT ;  /* 0x00000025ff253210 */ /* 0x000fe400027fe4ff */
        /* <DEDUP_REMOVED lines=65> */
.L_x_1549:
[----:B------:R-:W-:Y:S01]  /*2610*/  HFMA2.MMA R76, -RZ, RZ, 0, 5.9604644775390625e-08 ;  /* 0x00000001ff4c7435 */ /* 0x000fe200000001ff */
[----:B------:R-:W-:Y:S02]  /*2620*/  MOV R77, R121 ;  /* 0x00000079004d7202 */ /* 0x000fe40000000f00 */
[----:B------:R-:W-:-:S02]  /*2630*/  MOV R74, 0x1f ;  /* 0x0000001f004a7802 */ /* 0x000fc40000000f00 */
[----:B------:R-:W-:Y:S02]  /*2640*/  MOV R75, 0xffffffff ;  /* 0xffffffff004b7802 */ /* 0x000fe40000000f00 */
[----:B------:R-:W-:Y:S02]  /*2650*/  MOV R72, 0x2670 ;  /* 0x0000267000487802 */ /* 0x000fe40000000f00 */
[----:B-----5:R-:W-:Y:S05]  /*2660*/  CALL.REL.NOINC `($__internal_98_$__cuda_sm70_shflsync_bfly_p) ;  /* 0x0000046000007944 */ /* 0x020fea0003c00000 */
[----:B-1----:R-:W-:Y:S01]  /*2670*/  MOV R78, R75 ;  /* 0x0000004b004e7202 */ /* 0x002fe20000000f00 */
[----:B0-----:R-:W-:Y:S05]  /*2680*/  BRA `(.L_x_1560) ;  /* 0xffffea6000007947 */ /* 0x001fea000383ffff */
.L_x_1550:
[----:B------:R-:W-:Y:S01]  /*2690*/  HFMA2.MMA R76, -RZ, RZ, 0, 5.9604644775390625e-08 ;  /* 0x00000001ff4c7435 */ /* 0x000fe200000001ff */
[----:B------:R-:W-:Y:S01]  /*26a0*/  MOV R77, R120 ;  /* 0x00000078004d7202 */ /* 0x000fe20000000f00 */
[----:B------:R-:W-:Y:S01]  /*26b0*/  IMAD.MOV.U32 R75, RZ, RZ, -0x1 ;  /* 0xffffffffff4b7424 */ /* 0x000fe200078e00ff */
[----:B------:R-:W-:Y:S02]  /*26c0*/  MOV R74, 0x1f ;  /* 0x0000001f004a7802 */ /* 0x000fe40000000f00 */
[----:B------:R-:W-:Y:S02]  /*26d0*/  MOV R72, 0x26f0 ;  /* 0x000026f000487802 */ /* 0x000fe40000000f00 */
[----:B01---5:R-:W-:Y:S05]  /*26e0*/  CALL.REL.NOINC `($__internal_98_$__cuda_sm70_shflsync_bfly_p) ;  /* 0x000003e000007944 */ /* 0x023fea0003c00000 */
[----:B------:R-:W-:Y:S01]  /*26f0*/  FADD.FTZ R121, R78, R121 ;  /* 0x000000794e797221 */ /* 0x000fe20000010000 */
[----:B0-----:R-:W-:Y:S01]  /*2700*/  HFMA2.MMA R76, -RZ, RZ, 0, 1.1920928955078125e-07 ;  /* 0x00000002ff4c7435 */ /* 0x001fe200000001ff */
[----:B-1----:R-:W-:Y:S01]  /*2710*/  FADD.FTZ R120, R120, R75 ;  /* 0x0000004b78787221 */ /* 0x002fe20000010000 */
[----:B------:R-:W-:-:S02]  /*2720*/  MOV R74, 0x1f ;  /* 0x0000001f004a7802 */ /* 0x000fc40000000f00 */
[----:B------:R-:W-:Y:S02]  /*2730*/  MOV R75, 0xffffffff ;  /* 0xffffffff004b7802 */ /* 0x000fe40000000f00 */
[----:B------:R-:W-:Y:S02]  /*2740*/  MOV R77, R121 ;  /* 0x00000079004d7202 */ /* 0x000fe40000000f00 */
[----:B------:R-:W-:Y:S02]  /*2750*/  MOV R72, 0x2770 ;  /* 0x0000277000487802 */ /* 0x000fe40000000f00 */
[----:B------:R-:W-:Y:S05]  /*2760*/  CALL.REL.NOINC `($__internal_98_$__cuda_sm70_shflsync_bfly_p) ;  /* 0x0000036000007944 */ /* 0x000fea0003c00000 */
[----:B0-----:R-:W-:Y:S01]  /*2770*/  HFMA2.MMA R76, -RZ, RZ, 0, 1.1920928955078125e-07 ;  /* 0x00000002ff4c7435 */ /* 0x001fe200000001ff */
[----:B-1----:R-:W-:Y:S02]  /*2780*/  MOV R78, R75 ;  /* 0x0000004b004e7202 */ /* 0x002fe40000000f00 */
[----:B------:R-:W-:Y:S02]  /*2790*/  MOV R77, R120 ;  /* 0x00000078004d7202 */ /* 0x000fe40000000f00 */
[----:B------:R-:W-:Y:S02]  /*27a0*/  MOV R74, 0x1f ;  /* 0x0000001f004a7802 */ /* 0x000fe40000000f00 */
[----:B------:R-:W-:-:S02]  /*27b0*/  MOV R75, 0xffffffff ;  /* 0xffffffff004b7802 */ /* 0x000fc40000000f00 */
[----:B------:R-:W-:Y:S02]  /*27c0*/  MOV R72, 0x27e0 ;  /* 0x000027e000487802 */ /* 0x000fe40000000f00 */
[----:B------:R-:W-:Y:S05]  /*27d0*/  CALL.REL.NOINC `($__internal_98_$__cuda_sm70_shflsync_bfly_p) ;  /* 0x000002f000007944 */ /* 0x000fea0003c00000 */
[----:B------:R-:W-:Y:S01]  /*27e0*/  FADD.FTZ R121, R78, R121 ;  /* 0x000000794e797221 */ /* 0x000fe20000010000 */
[----:B0-----:R-:W-:Y:S01]  /*27f0*/  HFMA2.MMA R76, -RZ, RZ, 0, 2.384185791015625e-07 ;  /* 0x00000004ff4c7435 */ /* 0x001fe200000001ff */
[----:B-1----:R-:W-:Y:S01]  /*2800*/  FADD.FTZ R120, R120, R75 ;  /* 0x0000004b78787221 */ /* 0x002fe20000010000 */
[----:B------:R-:W-:Y:S01]  /*2810*/  MOV R74, 0x1f ;  /* 0x0000001f004a7802 */ /* 0x000fe20000000f00 */
[----:B------:R-:W-:Y:S01]  /*2820*/  IMAD.MOV.U32 R77, RZ, RZ, R121 ;  /* 0x000000ffff4d7224 */ /* 0x000fe200078e0079 */
[----:B------:R-:W-:Y:S02]  /*2830*/  MOV R75, 0xffffffff ;  /* 0xffffffff004b7802 */ /* 0x000fe40000000f00 */
[----:B------:R-:W-:Y:S02]  /*2840*/  MOV R72, 0x2860 ;  /* 0x0000286000487802 */ /* 0x000fe40000000f00 */
[----:B------:R-:W-:Y:S05]  /*2850*/  CALL.REL.NOINC `($__internal_98_$__cuda_sm70_shflsync_bfly_p) ;  /* 0x0000027000007944 */ /* 0x000fea0003c00000 */
[----:B0-----:R-:W-:Y:S01]  /*2860*/  HFMA2.MMA R76, -RZ, RZ, 0, 2.384185791015625e-07 ;  /* 0x00000004ff4c7435 */ /* 0x001fe200000001ff */
[----:B-1----:R-:W-:Y:S02]  /*2870*/  MOV R78, R75 ;  /* 0x0000004b004e7202 */ /* 0x002fe40000000f00 */
[----:B------:R-:W-:-:S02]  /*2880*/  MOV R77, R120 ;  /* 0x00000078004d7202 */ /* 0x000fc40000000f00 */
[----:B------:R-:W-:Y:S02]  /*2890*/  MOV R74, 0x1f ;  /* 0x0000001f004a7802 */ /* 0x000fe40000000f00 */
[----:B------:R-:W-:Y:S02]  /*28a0*/  MOV R75, 0xffffffff ;  /* 0xffffffff004b7802 */ /* 0x000fe40000000f00 */
[----:B------:R-:W-:Y:S02]  /*28b0*/  MOV R72, 0x28d0 ;  /* 0x000028d000487802 */ /* 0x000fe40000000f00 */
[----:B------:R-:W-:Y:S05]  /*28c0*/  CALL.REL.NOINC `($__internal_98_$__cuda_sm70_shflsync_bfly_p) ;  /* 0x0000020000007944 */ /* 0x000fea0003c00000 */
[----:B------:R-:W-:Y:S01]  /*28d0*/  FADD.FTZ R121, R78, R121 ;  /* 0x000000794e797221 */ /* 0x000fe20000010000 */
[----:B0-----:R-:W-:Y:S01]  /*28e0*/  HFMA2.MMA R76, -RZ, RZ, 0, 4.76837158203125e-07 ;  /* 0x00000008ff4c7435 */ /* 0x001fe200000001ff */
[----:B-1----:R-:W-:Y:S01]  /*28f0*/  FADD.FTZ R120, R120, R75 ;  /* 0x0000004b78787221 */ /* 0x002fe20000010000 */
[----:B------:R-:W-:Y:S02]  /*2900*/  MOV R74, 0x1f ;  /* 0x0000001f004a7802 */ /* 0x000fe40000000f00 */
[----:B------:R-:W-:Y:S02]  /*2910*/  MOV R75, 0xffffffff ;  /* 0xffffffff004b7802 */ /* 0x000fe40000000f00 */
[----:B------:R-:W-:-:S02]  /*2920*/  MOV R77, R121 ;  /* 0x00000079004d7202 */ /* 0x000fc40000000f00 */
[----:B------:R-:W-:Y:S02]  /*2930*/  MOV R72, 0x2950 ;  /* 0x0000295000487802 */ /* 0x000fe40000000f00 */
[----:B------:R-:W-:Y:S05]  /*2940*/  CALL.REL.NOINC `($__internal_98_$__cuda_sm70_shflsync_bfly_p) ;  /* 0x0000018000007944 */ /* 0x000fea0003c00000 */
[----:B0-----:R-:W-:Y:S01]  /*2950*/  HFMA2.MMA R76, -RZ, RZ, 0, 4.76837158203125e-07 ;  /* 0x00000008ff4c7435 */ /* 0x001fe200000001ff */
[----:B-1----:R-:W-:Y:S01]  /*2960*/  MOV R78, R75 ;  /* 0x0000004b004e7202 */ /* 0x002fe20000000f00 */
[----:B------:R-:W-:Y:S01]  /*2970*/  IMAD.MOV.U32 R74, RZ, RZ, 0x1f ;  /* 0x0000001fff4a7424 */ /* 0x000fe200078e00ff */
[----:B------:R-:W-:Y:S02]  /*2980*/  MOV R77, R120 ;  /* 0x00000078004d7202 */ /* 0x000fe40000000f00 */
[----:B------:R-:W-:Y:S02]  /*2990*/  MOV R75, 0xffffffff ;  /* 0xffffffff004b7802 */ /* 0x000fe40000000f00 */
[----:B------:R-:W-:Y:S02]  /*29a0*/  MOV R72, 0x29c0 ;  /* 0x000029c000487802 */ /* 0x000fe40000000f00 */
[----:B------:R-:W-:Y:S05]  /*29b0*/  CALL.REL.NOINC `($__internal_98_$__cuda_sm70_shflsync_bfly_p) ;  /* 0x0000011000007944 */ /* 0x000fea0003c00000 */
[----:B------:R-:W-:Y:S01]  /*29c0*/  FADD.FTZ R78, R78, R121 ;  /* 0x000000794e4e7221 */ /* 0x000fe20000010000 */
[----:B0-----:R-:W-:Y:S01]  /*29d0*/  HFMA2.MMA R76, -RZ, RZ, 0, 9.5367431640625e-07 ;  /* 0x00000010ff4c7435 */ /* 0x001fe200000001ff */
[----:B-1----:R-:W-:Y:S01]  /*29e0*/  FADD.FTZ R79, R120, R75 ;  /* 0x0000004b784f7221 */ /* 0x002fe20000010000 */
[----:B------:R-:W-:-:S02]  /*29f0*/  MOV R74, 0x1f ;  /* 0x0000001f004a7802 */ /* 0x000fc40000000f00 */
[----:B------:R-:W-:Y:S02]  /*2a00*/  MOV R75, 0xffffffff ;  /* 0xffffffff004b7802 */ /* 0x000fe40000000f00 */
[----:B------:R-:W-:Y:S02]  /*2a10*/  MOV R77, R78 ;  /* 0x0000004e004d7202 */ /* 0x000fe40000000f00 */
[----:B------:R-:W-:Y:S02]  /*2a20*/  MOV R72, 0x2a40 ;  /* 0x00002a4000487802 */ /* 0x000fe40000000f00 */
[----:B------:R-:W-:Y:S05]  /*2a30*/  CALL.REL.NOINC `($__internal_98_$__cuda_sm70_shflsync_bfly_p) ;  /* 0x0000009000007944 */ /* 0x000fea0003c00000 */
[----:B0-----:R-:W-:Y:S01]  /*2a40*/  HFMA2.MMA R76, -RZ, RZ, 0, 9.5367431640625e-07 ;  /* 0x00000010ff4c7435 */ /* 0x001fe200000001ff */
[----:B-1----:R-:W-:Y:S02]  /*2a50*/  MOV R117, R75 ;  /* 0x0000004b00757202 */ /* 0x002fe40000000f00 */
[----:B------:R-:W-:Y:S02]  /*2a60*/  MOV R77, R79 ;  /* 0x0000004f004d7202 */ /* 0x000fe40000000f00 */
[----:B------:R-:W-:Y:S02]  /*2a70*/  MOV R74, 0x1f ;  /* 0x0000001f004a7802 */ /* 0x000fe40000000f00 */
[----:B------:R-:W-:-:S02]  /*2a80*/  MOV R75, 0xffffffff ;  /* 0xffffffff004b7802 */ /* 0x000fc40000000f00 */
[----:B------:R-:W-:Y:S02]  /*2a90*/  MOV R72, 0x2ab0 ;  /* 0x00002ab000487802 */ /* 0x000fe40000000f00 */
[----:B------:R-:W-:Y:S05]  /*2aa0*/  CALL.REL.NOINC `($__internal_98_$__cuda_sm70_shflsync_bfly_p) ;  /* 0x0000002000007944 */ /* 0x000fea0003c00000 */
[----:B01----:R-:W-:Y:S01]  /*2ab0*/  MOV R76, R75 ;  /* 0x0000004b004c7202 */ /* 0x003fe20000000f00 */
[----:B------:R-:W-:Y:S05]  /*2ac0*/  BRA `(.L_x_1561) ;  /* 0xffffe74000007947 */ /* 0x000fea000383ffff */
        .weak           $__internal_98_$__cuda_sm70_shflsync_bfly_p
        .type           $__internal_98_$__cuda_sm70_shflsync_bfly_p,@function
        .size           $__internal_98_$__cuda_sm70_shflsync_bfly_p,(.L_x_2044 - $__internal_98_$__cuda_sm70_shflsync_bfly_p)
$__internal_98_$__cuda_sm70_shflsync_bfly_p:
[----:B------:R-:W-:Y:S01]  /*2ad0*/  HFMA2.MMA R73, -RZ, RZ, 0, 0 ;  /* 0x00000000ff497435 */ /* 0x000fe200000001ff */
[----:B------:R-:W-:Y:S04]  /*2ae0*/  WARPSYNC R75 ;  /* 0x0000004b00007348 */ /* 0x000fe80003800000 */
[----:B------:R0:W1:Y:S01]  /*2af0*/  SHFL.BFLY PT, R75, R77, R76, R74 ;  /* 0x0c00004c4d4b7389 */ /* 0x00006200000e004a */
[----:B------:R-:W-:Y:S05]  /*2b00*/  RET.REL.NODEC R72 `(_ZN10layer_norm31ln_parallel_residual_bwd_kernelINS_13Kernel_traitsI6__halfffffjLj512ELj1ELj4ELj1ELj16ENS_18Kernel_traits_baseILj512ES2_ffffjLj128EEEEELb0ELb1ELb0EEEvNS_9BwdParamsE) ;  /* 0xffffd4f048007950 */ /* 0x000fea0003c3ffff */
.L_x_1562:
        /* <DEDUP_REMOVED lines=15> */
.L_x_2044:


//--------------------- .text._ZN10layer_norm31ln_parallel_residual_bwd_kernelINS_13Kernel_traitsI6__halfffffjLj512ELj1ELj4ELj1ELj16ENS_18Kernel_traits_baseILj512ES2_ffffjLj128EEEEELb0ELb1ELb1EEEvNS_9BwdParamsE --------------------------
	.section	.text._ZN10layer_norm31ln_parallel_residual_bwd_kernelINS_13Kernel_traitsI6__halfffffjLj512ELj1ELj4ELj1ELj16ENS_18Kernel_traits_baseILj512ES2_ffffjLj128EEEEELb0ELb1ELb1EEEvNS_9BwdParamsE,"ax",@progbits
	.sectioninfo	@"SHI_REGISTERS=126"
	.align	128
        .global         _ZN10layer_norm31ln_parallel_residual_bwd_kernelINS_13Kernel_traitsI6__halfffffjLj512ELj1ELj4ELj1ELj16ENS_18Kernel_traits_baseILj512ES2_ffffjLj128EEEEELb0ELb1ELb1EEEvNS_9BwdParamsE
        .type           _ZN10layer_norm31ln_parallel_residual_bwd_kernelINS_13Kernel_traitsI6__halfffffjLj512ELj1ELj4ELj1ELj16ENS_18Kernel_traits_baseILj512ES2_ffffjLj128EEEEELb0ELb1ELb1EEEvNS_9BwdParamsE,@function
        .size           _ZN10layer_norm31ln_parallel_residual_bwd_kernelINS_13Kernel_traitsI6__halfffffjLj512ELj1ELj4ELj1ELj16ENS_18Kernel_traits_baseILj512ES2_ffffjLj128EEEEELb0ELb1ELb1EEEvNS_9BwdParamsE,(.L_x_2045 - _ZN10layer_norm31ln_parallel_residual_bwd_kernelINS_13Kernel_traitsI6__halfffffjLj512ELj1ELj4ELj1ELj16ENS_18Kernel_traits_baseILj512ES2_ffffjLj128EEEEELb0ELb1ELb1EEEvNS_9BwdParamsE)
        .other          _ZN10layer_norm31ln_parallel_residual_bwd_kernelINS_13Kernel_traitsI6__halfffffjLj512ELj1ELj4ELj1ELj16ENS_18Kernel_traits_baseILj512ES2_ffffjLj128EEEEELb0ELb1ELb1EEEvNS_9BwdParamsE,@"STO_CUDA_ENTRY STV_DEFAULT"
_ZN10layer_norm31ln_parallel_residual_bwd_kernelINS_13Kernel_traitsI6__halfffffjLj512ELj1ELj4ELj1ELj16ENS_18Kernel_traits_baseILj512ES2_ffffjLj128EEEEELb0ELb1ELb1EEEvNS_9BwdParamsE:
.text._ZN10layer_norm31ln_parallel_residual_bwd_kernelINS_13Kernel_traitsI6__halfffffjLj512ELj1ELj4ELj1ELj16ENS_18Kernel_traits_baseILj512ES2_ffffjLj128EEEEELb0ELb1ELb1EEEvNS_9BwdParamsE:
        /* <DEDUP_REMOVED lines=26> */
.L_x_1564:
[----:B------:R-:W-:-:S04]  /*01a0*/  SHF.L.U32 R2, R0, 0x3, RZ ;  /* 0x0000000300027819 */ /* 0x000fc800000006ff */
[----:B------:R-:W-:-:S04]  /*01b0*/  LOP3.LUT R2, R2, 0xf8, RZ, 0xc0, !PT ;  /* 0x000000f802027812 */ /* 0x000fc800078ec0ff */
[----:B------:R-:W-:-:S04]  /*01c0*/  IADD3 R2, P0, R2, c[0x0][0x1b0], RZ ;  /* 0x00006c0002027a10 */ /* 0x000fc80007f1e0ff */
[----:B------:R-:W-:-:S05]  /*01d0*/  IADD3.X R3, RZ, c[0x0][0x1b4], RZ, P0, !PT ;  /* 0x00006d00ff037a10 */ /* 0x000fca00007fe4ff */
[----:B------:R0:W2:Y:S04]  /*01e0*/  LDG.E.64 R4, [R2.64] ;  /* 0x0000000402047981 */ /* 0x0000a8000c1e1b00 */
[----:B------:R0:W3:Y:S04]  /*01f0*/  LDG.E.64 R6, [R2.64+0x100] ;  /* 0x0001000402067981 */ /* 0x0000e8000c1e1b00 */
[----:B------:R0:W4:Y:S04]  /*0200*/  LDG.E.64 R8, [R2.64+0x200] ;  /* 0x0002000402087981 */ /* 0x000128000c1e1b00 */
[----:B------:R0:W5:Y:S01]  /*0210*/  LDG.E.64 R10, [R2.64+0x300] ;  /* 0x00030004020a7981 */ /* 0x000162000c1e1b00 */
        /* <DEDUP_REMOVED lines=14> */
[----:B------:R-:W-:-:S02]  /*0300*/  MOV R88, RZ ;  /* 0x000000ff00587202 */ /* 0x000fc40000000f00 */
        /* <DEDUP_REMOVED lines=16> */
[----:B------:R-:W-:Y:S01]  /*0410*/  CS2R R4, SRZ ;  /* 0x0000000000047805 */ /* 0x000fe2000001ff00 */
[----:B------:R-:W-:Y:S01]  /*0420*/  CS2R R6, SRZ ;  /* 0x0000000000067805 */ /* 0x000fe2000001ff00 */
[----:B------:R-:W-:Y:S01]  /*0430*/  CS2R R8, SRZ ;  /* 0x0000000000087805 */ /* 0x000fe2000001ff00 */
[----:B------:R-:W-:Y:S01]  /*0440*/  CS2R R10, SRZ ;  /* 0x00000000000a7805 */ /* 0x000fe2000001ff00 */
[----:B------:R-:W-:-:S02]  /*0450*/  HADD2.F32 R104, -RZ, R104.H0_H0 ;  /* 0x20000068ff687230 */ /* 0x000fc40000004100 */
[----:B------:R-:W-:Y:S02]  /*0460*/  HADD2.F32 R102, -RZ, R102.H0_H0 ;  /* 0x20000066ff667230 */ /* 0x000fe40000004100 */
[----:B------:R-:W-:Y:S02]  /*0470*/  HADD2.F32 R100, -RZ, R100.H0_H0 ;  /* 0x20000064ff647230 */ /* 0x000fe40000004100 */
[----:B------:R-:W-:Y:S02]  /*0480*/  HADD2.F32 R98, -RZ, R98.H0_H0 ;  /* 0x20000062ff627230 */ /* 0x000fe40000004100 */
[----:B------:R-:W-:Y:S02]  /*0490*/  HADD2.F32 R96, -RZ, R96.H0_H0 ;  /* 0x20000060ff607230 */ /* 0x000fe40000004100 */
[----:B------:R-:W-:Y:S02]  /*04a0*/  HADD2.F32 R94, -RZ, R94.H0_H0 ;  /* 0x2000005eff5e7230 */ /* 0x000fe40000004100 */
[----:B------:R-:W-:-:S02]  /*04b0*/  HADD2.F32 R92, -RZ, R92.H0_H0 ;  /* 0x2000005cff5c7230 */ /* 0x000fc40000004100 */
[----:B-1----:R-:W-:Y:S02]  /*04c0*/  HADD2.F32 R90, -RZ, R90.H0_H0 ;  /* 0x2000005aff5a7230 */ /* 0x002fe40000004100 */
.L_x_1572:
[----:B------:R-:W-:Y:S01]  /*04d0*/  IMAD R44, R106, c[0x0][0x168], RZ ;  /* 0x00005a006a2c7a24 */ /* 0x000fe200078e02ff */
[----:B------:R-:W-:Y:S02]  /*04e0*/  LOP3.LUT R112, R0, 0x1f, RZ, 0xc0, !PT ;  /* 0x0000001f00707812 */ /* 0x000fe400078ec0ff */
[----:B------:R-:W-:Y:S02]  /*04f0*/  MOV R63, 0x4 ;  /* 0x00000004003f7802 */ /* 0x000fe40000000f00 */
[----:B------:R-:W-:Y:S02]  /*0500*/  SHF.R.S32.HI R45, RZ, 0x1f, R44 ;  /* 0x0000001fff2d7819 */ /* 0x000fe4000001142c */
[----:B------:R-:W-:Y:S01]  /*0510*/  MOV R114, 0x10 ;  /* 0x0000001000727802 */ /* 0x000fe20000000f00 */
[----:B------:R-:W-:Y:S01]  /*0520*/  IMAD.WIDE R58, R106, R63, c[0x0][0x1a0] ;  /* 0x000068006a3a7625 */ /* 0x000fe200078e023f */
[----:B------:R-:W-:-:S04]  /*0530*/  LEA.HI R45, R45, R44, RZ, 0x2 ;  /* 0x0000002c2d2d7211 */ /* 0x000fc800078f10ff */
[----:B------:R-:W-:Y:S01]  /*0540*/  LEA.HI.SX32 R112, R45, R112, 0x1e ;  /* 0x000000702d707211 */ /* 0x000fe200078ff2ff */
[----:B------:R0:W2:Y:S01]  /*0550*/  LDG.E R113, [R58.64] ;  /* 0x000000043a717981 */ /* 0x0000a2000c1e1900 */
[----:B------:R-:W-:Y:S02]  /*0560*/  IMAD.WIDE R62, R106, R63, c[0x0][0x1a8] ;  /* 0x00006a006a3e7625 */ /* 0x000fe400078e023f */
[C---:B------:R-:W-:Y:S02]  /*0570*/  IADD3 R111, R112.reuse, 0x20, RZ ;  /* 0x00000020706f7810 */ /* 0x040fe40007ffe0ff */
[CC--:B------:R-:W-:Y:S01]  /*0580*/  IMAD.WIDE.U32 R44, R112.reuse, R114.reuse, c[0x0][0x188] ;  /* 0x00006200702c7625 */ /* 0x0c0fe200078e0072 */
[C---:B------:R-:W-:Y:S01]  /*0590*/  IADD3 R109, R112.reuse, 0x40, RZ ;  /* 0x00000040706d7810 */ /* 0x040fe20007ffe0ff */
[----:B------:R1:W3:Y:S02]  /*05a0*/  LDG.E R110, [R62.64] ;  /* 0x000000043e6e7981 */ /* 0x0002e4000c1e1900 */
[CC--:B------:R-:W-:Y:S01]  /*05b0*/  IMAD.WIDE.U32 R52, R111.reuse, R114.reuse, c[0x0][0x188] ;  /* 0x000062006f347625 */ /* 0x0c0fe200078e0072 */
[----:B------:R-:W-:Y:S01]  /*05c0*/  IADD3 R108, R112, 0x60, RZ ;  /* 0x00000060706c7810 */ /* 0x000fe20007ffe0ff */
[----:B------:R-:W4:Y:S02]  /*05d0*/  LDG.E.128 R44, [R44.64] ;  /* 0x000000042c2c7981 */ /* 0x000f24000c1e1d00 */
[----:B------:R-:W-:-:S02]  /*05e0*/  IMAD.WIDE.U32 R56, R111, R114, c[0x0][0x208] ;  /* 0x000082006f387625 */ /* 0x000fc400078e0072 */
[----:B------:R-:W3:Y:S02]  /*05f0*/  LDG.E.128 R52, [R52.64] ;  /* 0x0000000434347981 */ /* 0x000ee4000c1e1d00 */
[-C--:B------:R-:W-:Y:S02]  /*0600*/  IMAD.WIDE.U32 R48, R112, R114.reuse, c[0x0][0x208] ;  /* 0x0000820070307625 */ /* 0x080fe400078e0072 */
[----:B0-----:R-:W4:Y:S02]  /*0610*/  LDG.E.128 R56, [R56.64] ;  /* 0x0000000438387981 */ /* 0x001f24000c1e1d00 */
[-C--:B------:R-:W-:Y:S02]  /*0620*/  IMAD.WIDE.U32 R60, R109, R114.reuse, c[0x0][0x188] ;  /* 0x000062006d3c7625 */ /* 0x080fe400078e0072 */
[----:B------:R-:W4:Y:S02]  /*0630*/  LDG.E.128 R48, [R48.64] ;  /* 0x0000000430307981 */ /* 0x000f24000c1e1d00 */
[----:B------:R-:W-:-:S02]  /*0640*/  IMAD.WIDE.U32 R64, R108, R114, c[0x0][0x188] ;  /* 0x000062006c407625 */ /* 0x000fc400078e0072 */
[----:B-1----:R-:W4:Y:S04]  /*0650*/  LDG.E.128 R60, [R60.64] ;  /* 0x000000043c3c7981 */ /* 0x002f28000c1e1d00 */
[----:B------:R-:W4:Y:S01]  /*0660*/  LDG.E.128 R64, [R64.64] ;  /* 0x0000000440407981 */ /* 0x000f22000c1e1d00 */
[----:B------:R-:W-:-:S06]  /*0670*/  IMAD.WIDE.U32 R68, R109, R114, c[0x0][0x208] ;  /* 0x000082006d447625 */ /* 0x000fcc00078e0072 */
[----:B------:R-:W4:Y:S01]  /*0680*/  LDG.E.128 R68, [R68.64] ;  /* 0x0000000444447981 */ /* 0x000f22000c1e1d00 */
[----:B------:R-:W-:-:S06]  /*0690*/  IMAD.WIDE.U32 R72, R108, R114, c[0x0][0x208] ;  /* 0x000082006c487625 */ /* 0x000fcc00078e0072 */
[----:B------:R-:W4:Y:S01]  /*06a0*/  LDG.E.128 R72, [R72.64] ;  /* 0x0000000448487981 */ /* 0x000f22000c1e1d00 */
[----:B------:R-:W-:-:S04]  /*06b0*/  ISETP.NE.U32.AND P0, PT, RZ, c[0x0][0x218], PT ;  /* 0x00008600ff007a0c */ /* 0x000fc80003f05070 */
[----:B------:R-:W-:-:S13]  /*06c0*/  ISETP.NE.AND.EX P0, PT, RZ, c[0x0][0x21c], PT, P0 ;  /* 0x00008700ff007a0c */ /* 0x000fda0003f05300 */
[----:B------:R-:W-:-:S04]  /*06d0*/  @P0 IMAD.WIDE.U32 R120, R112, R114, c[0x0][0x218] ;  /* 0x0000860070780625 */ /* 0x000fc800078e0072 */
        /* <DEDUP_REMOVED lines=9> */
[C---:B---3--:R-:W-:Y:S02]  /*0770*/  FADD.FTZ R115, -R113.reuse, R52 ;  /* 0x0000003471737221 */ /* 0x048fe40000010100 */
[C---:B------:R-:W-:Y:S02]  /*0780*/  FADD.FTZ R53, -R113.reuse, R53 ;  /* 0x0000003571357221 */ /* 0x040fe40000010100 */
[C---:B------:R-:W-:Y:S02]  /*0790*/  FMUL.FTZ R52, R110.reuse, R115 ;  /* 0x000000736e347220 */ /* 0x040fe40000410000 */
[C---:B----4-:R-:W-:Y:S02]  /*07a0*/  FADD.FTZ R123, -R113.reuse, R44 ;  /* 0x0000002c717b7221 */ /* 0x050fe40000010100 */
[----:B0-----:R-:W-:Y:S02]  /*07b0*/  FADD.FTZ R117, -R113, R54 ;  /* 0x0000003671757221 */ /* 0x001fe40000010100 */
[----:B------:R-:W-:-:S02]  /*07c0*/  FMUL.FTZ R53, R110, R53 ;  /* 0x000000356e357220 */ /* 0x000fc40000410000 */
[C---:B------:R-:W-:Y:S02]  /*07d0*/  FADD.FTZ R115, -R113.reuse, R55 ;  /* 0x0000003771737221 */ /* 0x040fe40000010100 */
[----:B------:R-:W-:Y:S02]  /*07e0*/  FADD.FTZ R45, -R113, R45 ;  /* 0x0000002d712d7221 */ /* 0x000fe40000010100 */
[C---:B------:R-:W-:Y:S02]  /*07f0*/  FADD.FTZ R12, R56.reuse, R12 ;  /* 0x0000000c380c7221 */ /* 0x040fe40000010000 */
[----:B------:R-:W-:Y:S02]  /*0800*/  FFMA.FTZ R81, R56, R52, R81 ;  /* 0x0000003438517223 */ /* 0x000fe40000010051 */
[----:B------:R-:W-:Y:S02]  /*0810*/  FMUL.FTZ R55, R103, R56 ;  /* 0x0000003867377220 */ /* 0x000fe40000410000 */
[----:B------:R-:W-:-:S02]  /*0820*/  FADD.FTZ R121, -R113, R46 ;  /* 0x0000002e71797221 */ /* 0x000fc40000010100 */
[C---:B------:R-:W-:Y:S02]  /*0830*/  FMUL.FTZ R44, R110.reuse, R123 ;  /* 0x0000007b6e2c7220 */ /* 0x040fe40000410000 */
[C---:B------:R-:W-:Y:S02]  /*0840*/  FADD.FTZ R13, R57.reuse, R13 ;  /* 0x0000000d390d7221 */ /* 0x040fe40000010000 */
[----:B------:R-:W-:Y:S02]  /*0850*/  FMUL.FTZ R54, R110, R117 ;  /* 0x000000756e367220 */ /* 0x000fe40000410000 */
[----:B------:R-:W-:Y:S02]  /*0860*/  FFMA.FTZ R82, R57, R53, R82 ;  /* 0x0000003539527223 */ /* 0x000fe40000010052 */
[----:B------:R-:W-:Y:S02]  /*0870*/  FMUL.FTZ R56, R100, R57 ;  /* 0x0000003964387220 */ /* 0x000fe40000410000 */
[----:B-1----:R-:W-:-:S02]  /*0880*/  FADD.FTZ R119, -R113, R47 ;  /* 0x0000002f71777221 */ /* 0x002fc40000010100 */
[C---:B------:R-:W-:Y:S02]  /*0890*/  FMUL.FTZ R57, R110.reuse, R115 ;  /* 0x000000736e397220 */ /* 0x040fe40000410000 */
[----:B------:R-:W-:Y:S02]  /*08a0*/  FMUL.FTZ R45, R110, R45 ;  /* 0x0000002d6e2d7220 */ /* 0x000fe40000410000 */
[C---:B------:R-:W-:Y:S02]  /*08b0*/  FADD.FTZ R87, R48.reuse, R87 ;  /* 0x0000005730577221 */ /* 0x040fe40000010000 */
[----:B------:R-:W-:Y:S02]  /*08c0*/  FFMA.FTZ R91, R48, R44, R91 ;  /* 0x0000002c305b7223 */ /* 0x000fe4000001005b */
[----:B------:R-:W-:Y:S02]  /*08d0*/  FMUL.FTZ R47, R107, R48 ;  /* 0x000000306b2f7220 */ /* 0x000fe40000410000 */
[----:B------:R-:W-:-:S02]  /*08e0*/  FMUL.FTZ R46, R110, R121 ;  /* 0x000000796e2e7220 */ /* 0x000fc40000410000 */
[C---:B------:R-:W-:Y:S02]  /*08f0*/  FADD.FTZ R10, R58.reuse, R10 ;  /* 0x0000000a3a0a7221 */ /* 0x040fe40000010000 */
[----:B------:R-:W-:Y:S02]  /*0900*/  FFMA.FTZ R79, R58, R54, R79 ;  /* 0x000000363a4f7223 */ /* 0x000fe4000001004f */
[----:B------:R-:W-:Y:S02]  /*0910*/  FMUL.FTZ R115, R101, R58 ;  /* 0x0000003a65737220 */ /* 0x000fe40000410000 */
[----:B------:R-:W-:Y:S02]  /*0920*/  FMUL.FTZ R48, R110, R119 ;  /* 0x000000776e307220 */ /* 0x000fe40000410000 */
[C---:B------:R-:W-:Y:S02]  /*0930*/  FADD.FTZ R11, R59.reuse, R11 ;  /* 0x0000000b3b0b7221 */ /* 0x040fe40000010000 */
[----:B------:R-:W-:-:S02]  /*0940*/  FFMA.FTZ R80, R59, R57, R80 ;  /* 0x000000393b507223 */ /* 0x000fc40000010050 */
[----:B------:R-:W-:Y:S02]  /*0950*/  FMUL.FTZ R58, R98, R59 ;  /* 0x0000003b623a7220 */ /* 0x000fe40000410000 */
[C---:B------:R-:W-:Y:S02]  /*0960*/  FADD.FTZ R121, -R113.reuse, R61 ;  /* 0x0000003d71797221 */ /* 0x040fe40000010100 */
[C---:B------:R-:W-:Y:S02]  /*0970*/  FADD.FTZ R59, -R113.reuse, R60 ;  /* 0x0000003c713b7221 */ /* 0x040fe40000010100 */
[C---:B------:R-:W-:Y:S02]  /*0980*/  FADD.FTZ R61, -R113.reuse, R62 ;  /* 0x0000003e713d7221 */ /* 0x040fe40000010100 */
[C---:B------:R-:W-:Y:S02]  /*0990*/  FADD.FTZ R63, -R113.reuse, R63 ;  /* 0x0000003f713f7221 */ /* 0x040fe40000010100 */
[----:B------:R-:W-:-:S02]  /*09a0*/  FADD.FTZ R119, -R113, R64 ;  /* 0x0000004071777221 */ /* 0x000fc40000010100 */
[C---:B------:R-:W-:Y:S02]  /*09b0*/  FADD.FTZ R65, -R113.reuse, R65 ;  /* 0x0000004171417221 */ /* 0x040fe40000010100 */
[----:B------:R-:W-:Y:S02]  /*09c0*/  FADD.FTZ R117, -R113, R66 ;  /* 0x0000004271757221 */ /* 0x000fe40000010100 */
[C---:B------:R-:W-:Y:S02]  /*09d0*/  FADD.FTZ R86, R49.reuse, R86 ;  /* 0x0000005631567221 */ /* 0x040fe40000010000 */
[----:B------:R-:W-:Y:S02]  /*09e0*/  FFMA.FTZ R88, R49, R45, R88 ;  /* 0x0000002d31587223 */ /* 0x000fe40000010058 */
[----:B------:R-:W-:Y:S02]  /*09f0*/  FMUL.FTZ R114, R104, R49 ;  /* 0x0000003168727220 */ /* 0x000fe40000410000 */
[----:B------:R-:W-:-:S02]  /*0a00*/  FADD.FTZ R113, -R113, R67 ;  /* 0x0000004371717221 */ /* 0x000fc40000010100 */
[C---:B------:R-:W-:Y:S02]  /*0a10*/  FADD.FTZ R83, R50.reuse, R83 ;  /* 0x0000005332537221 */ /* 0x040fe40000010000 */
[----:B------:R-:W-:Y:S02]  /*0a20*/  FFMA.FTZ R85, R50, R46, R85 ;  /* 0x0000002e32557223 */ /* 0x000fe40000010055 */
[----:B------:R-:W-:Y:S02]  /*0a30*/  FMUL.FTZ R49, R105, R50 ;  /* 0x0000003269317220 */ /* 0x000fe40000410000 */
[----:B------:R-:W-:Y:S02]  /*0a40*/  FADD.FTZ R67, RZ, R47 ;  /* 0x0000002fff437221 */ /* 0x000fe40000010000 */
[----:B------:R-:W-:Y:S02]  /*0a50*/  FFMA.FTZ R50, R44, R47, RZ ;  /* 0x0000002f2c327223 */ /* 0x000fe400000100ff */
[----:B------:R-:W-:-:S02]  /*0a60*/  FADD.FTZ R64, R67, R114 ;  /* 0x0000007243407221 */ /* 0x000fc40000010000 */
[----:B------:R-:W-:Y:S02]  /*0a70*/  FFMA.FTZ R50, R45, R114, R50 ;  /* 0x000000722d327223 */ /* 0x000fe40000010032 */
[C---:B------:R-:W-:Y:S02]  /*0a80*/  FADD.FTZ R14, R51.reuse, R14 ;  /* 0x0000000e330e7221 */ /* 0x040fe40000010000 */
        /* <DEDUP_REMOVED lines=10> */
[C---:B------:R-:W-:Y:S02]  /*0b30*/  FMUL.FTZ R63, R110.reuse, R63 ;  /* 0x0000003f6e3f7220 */ /* 0x040fe40000410000 */
[----:B------:R-:W-:Y:S02]  /*0b40*/  FMUL.FTZ R59, R110, R59 ;  /* 0x0000003b6e3b7220 */ /* 0x000fe40000410000 */
[----:B------:R-:W-:Y:S02]  /*0b50*/  FADD.FTZ R67, R64, R115 ;  /* 0x0000007340437221 */ /* 0x000fe40000010000 */
[----:B------:R-:W-:Y:S02]  /*0b60*/  FFMA.FTZ R50, R54, R115, R50 ;  /* 0x0000007336327223 */ /* 0x000fe40000010032 */
[----:B------:R-:W-:Y:S02]  /*0b70*/  FMUL.FTZ R60, R110, R121 ;  /* 0x000000796e3c7220 */ /* 0x000fe40000410000 */
[----:B------:R-:W-:-:S02]  /*0b80*/  FADD.FTZ R7, R71, R7 ;  /* 0x0000000747077221 */ /* 0x000fc40000010000 */
[----:B------:R-:W-:Y:S02]  /*0b90*/  FFMA.FTZ R76, R71, R63, R76 ;  /* 0x0000003f474c7223 */ /* 0x000fe4000001004c */
[----:B------:R-:W-:Y:S02]  /*0ba0*/  FMUL.FTZ R66, R94, R71 ;  /* 0x000000475e427220 */ /* 0x000fe40000410000 */
[C---:B------:R-:W-:Y:S02]  /*0bb0*/  FADD.FTZ R8, R68.reuse, R8 ;  /* 0x0000000844087221 */ /* 0x040fe40000010000 */
[----:B------:R-:W-:Y:S02]  /*0bc0*/  FFMA.FTZ R77, R68, R59, R77 ;  /* 0x0000003b444d7223 */ /* 0x000fe4000001004d */
[----:B------:R-:W-:Y:S02]  /*0bd0*/  FMUL.FTZ R62, R99, R68 ;  /* 0x00000044633e7220 */ /* 0x000fe40000410000 */
[----:B------:R-:W-:-:S02]  /*0be0*/  FADD.FTZ R71, R67, R58 ;  /* 0x0000003a43477221 */ /* 0x000fc40000010000 */
[----:B------:R-:W-:Y:S02]  /*0bf0*/  FFMA.FTZ R68, R57, R58, R50 ;  /* 0x0000003a39447223 */ /* 0x000fe40000010032 */
[C---:B------:R-:W-:Y:S02]  /*0c00*/  FADD.FTZ R9, R69.reuse, R9 ;  /* 0x0000000945097221 */ /* 0x040fe40000010000 */
[----:B------:R-:W-:Y:S02]  /*0c10*/  FFMA.FTZ R78, R69, R60, R78 ;  /* 0x0000003c454e7223 */ /* 0x000fe4000001004e */
[----:B------:R-:W-:Y:S02]  /*0c20*/  FMUL.FTZ R61, R110, R61 ;  /* 0x0000003d6e3d7220 */ /* 0x000fe40000410000 */
[----:B------:R-:W-:Y:S02]  /*0c30*/  FMUL.FTZ R69, R96, R69 ;  /* 0x0000004560457220 */ /* 0x000fe40000410000 */
[----:B------:R-:W-:-:S02]  /*0c40*/  FADD.FTZ R50, R71, R62 ;  /* 0x0000003e47327221 */ /* 0x000fc40000010000 */
[----:B------:R-:W-:Y:S02]  /*0c50*/  FFMA.FTZ R68, R59, R62, R68 ;  /* 0x0000003e3b447223 */ /* 0x000fe40000010044 */
[----:B------:R-:W-:Y:S02]  /*0c60*/  FMUL.FTZ R64, R110, R119 ;  /* 0x000000776e407220 */ /* 0x000fe40000410000 */
[C---:B------:R-:W-:Y:S02]  /*0c70*/  FADD.FTZ R6, R70.reuse, R6 ;  /* 0x0000000646067221 */ /* 0x040fe40000010000 */
[----:B------:R-:W-:Y:S02]  /*0c80*/  FFMA.FTZ R19, R70, R61, R19 ;  /* 0x0000003d46137223 */ /* 0x000fe40000010013 */
[----:B------:R-:W-:Y:S02]  /*0c90*/  FMUL.FTZ R65, R110, R65 ;  /* 0x000000416e417220 */ /* 0x000fe40000410000 */
[----:B------:R-:W-:-:S02]  /*0ca0*/  FMUL.FTZ R70, R97, R70 ;  /* 0x0000004661467220 */ /* 0x000fc40000410000 */
[----:B------:R-:W-:Y:S02]  /*0cb0*/  FADD.FTZ R71, R50, R69 ;  /* 0x0000004532477221 */ /* 0x000fe40000010000 */
[----:B------:R-:W-:Y:S02]  /*0cc0*/  FFMA.FTZ R68, R60, R69, R68 ;  /* 0x000000453c447223 */ /* 0x000fe40000010044 */
[C---:B------:R-:W-:Y:S02]  /*0cd0*/  FADD.FTZ R4, R72.reuse, R4 ;  /* 0x0000000448047221 */ /* 0x040fe40000010000 */
[----:B------:R-:W-:Y:S02]  /*0ce0*/  FFMA.FTZ R17, R72, R64, R17 ;  /* 0x0000004048117223 */ /* 0x000fe40000010011 */
        /* <DEDUP_REMOVED lines=11> */
[C---:B------:R-:W-:Y:S02]  /*0da0*/  FADD.FTZ R2, R74.reuse, R2 ;  /* 0x000000024a027221 */ /* 0x040fe40000010000 */
[----:B------:R-:W-:Y:S02]  /*0db0*/  FFMA.FTZ R15, R74, R71, R15 ;  /* 0x000000474a0f7223 */ /* 0x000fe4000001000f */
[----:B------:R-:W-:-:S02]  /*0dc0*/  FMUL.FTZ R116, R93, R74 ;  /* 0x0000004a5d747220 */ /* 0x000fc40000410000 */
[----:B------:R-:W-:Y:S02]  /*0dd0*/  FMUL.FTZ R74, R110, R113 ;  /* 0x000000716e4a7220 */ /* 0x000fe40000410000 */
[----:B------:R-:W-:Y:S02]  /*0de0*/  FADD.FTZ R73, R73, R72 ;  /* 0x0000004849497221 */ /* 0x000fe40000010000 */
[----:B------:R-:W-:Y:S02]  /*0df0*/  FFMA.FTZ R50, R65, R72, R50 ;  /* 0x0000004841327223 */ /* 0x000fe40000010032 */
[C---:B------:R-:W-:Y:S02]  /*0e00*/  FADD.FTZ R3, R75.reuse, R3 ;  /* 0x000000034b037221 */ /* 0x040fe40000010000 */
[----:B------:R-:W-:Y:S02]  /*0e10*/  FFMA.FTZ R16, R75, R74, R16 ;  /* 0x0000004a4b107223 */ /* 0x000fe40000010010 */
[----:B------:R-:W-:-:S02]  /*0e20*/  FMUL.FTZ R75, R90, R75 ;  /* 0x0000004b5a4b7220 */ /* 0x000fc40000410000 */
[----:B------:R-:W-:Y:S02]  /*0e30*/  FADD.FTZ R68, R73, R116 ;  /* 0x0000007449447221 */ /* 0x000fe40000010000 */
[----:B------:R-:W-:Y:S02]  /*0e40*/  FFMA.FTZ R50, R71, R116, R50 ;  /* 0x0000007447327223 */ /* 0x000fe40000010032 */
[----:B------:R-:W-:Y:S02]  /*0e50*/  FADD.FTZ R117, R68, R75 ;  /* 0x0000004b44757221 */ /* 0x000fe40000010000 */
[----:B------:R-:W-:Y:S01]  /*0e60*/  FFMA.FTZ R50, R74, R75, R50 ;  /* 0x0000004b4a327223 */ /* 0x000fe20000010032 */
[----:B------:R-:W-:Y:S05]  /*0e70*/  BRA.DIV ~URZ, `(.L_x_1567) ;  /* 0x000012a27f007947 */ /* 0x000fea000b800000 */
[----:B------:R0:W1:Y:S02]  /*0e80*/  SHFL.BFLY PT, R122, R117, 0x1, 0x1f ;  /* 0x0c201f00757a7f89 */ /* 0x00006400000e0000 */
.L_x_1573:
        /* <DEDUP_REMOVED lines=18> */
.L_x_1574:
[----:B--2---:R-:W-:Y:S01]  /*0fb0*/  FADD.FTZ R117, R117, R50 ;  /* 0x0000003275757221 */ /* 0x004fe20000010000 */
[----:B------:R-:W-:Y:S01]  /*0fc0*/  ISETP.NE.U32.AND P1, PT, RZ, c[0x0][0x258], PT ;  /* 0x00009600ff007a0c */ /* 0x000fe20003f25070 */
[----:B0-----:R-:W-:Y:S01]  /*0fd0*/  FADD.FTZ R118, R73, R122 ;  /* 0x0000007a49767221 */ /* 0x001fe20000010000 */
[----:B------:R-:W-:Y:S01]  /*0fe0*/  HFMA2.MMA R68, -RZ, RZ, 0, 9.5367431640625e-07 ;  /* 0x00000010ff447435 */ /* 0x000fe200000001ff */
[----:B------:R-:W-:Y:S01]  /*0ff0*/  FMUL.FTZ R73, R117, c[0x0][0x1e0] ;  /* 0x0000780075497a20 */ /* 0x000fe20000410000 */
[----:B------:R-:W-:Y:S01]  /*1000*/  ISETP.NE.AND.EX P1, PT, RZ, c[0x0][0x25c], PT, P1 ;  /* 0x00009700ff007a0c */ /* 0x000fe20003f25310 */
[----:B------:R-:W-:-:S03]  /*1010*/  FMUL.FTZ R118, R118, c[0x0][0x1e0] ;  /* 0x0000780076767a20 */ /* 0x000fc60000410000 */
        /* <DEDUP_REMOVED lines=24> */
[----:B-1----:R-:W-:Y:S01]  /*11a0*/  IMAD.WIDE.U32 R122, R112, R123, c[0x0][0x258] ;  /* 0x00009600707a7625 */ /* 0x002fe200078e007b */
[----:B------:R-:W-:Y:S02]  /*11b0*/  SEL R51, R47, R39, P2 ;  /* 0x000000272f337207 */ /* 0x000fe40001000000 */
[----:B------:R-:W-:Y:S02]  /*11c0*/  SEL R50, R46, R38, P2 ;  /* 0x000000262e327207 */ /* 0x000fe40001000000 */
[----:B------:R-:W-:Y:S02]  /*11d0*/  SEL R49, R45, R37, P2 ;  /* 0x000000252d317207 */ /* 0x000fe40001000000 */
[----:B------:R-:W-:-:S05]  /*11e0*/  SEL R48, R44, R36, P2 ;  /* 0x000000242c307207 */ /* 0x000fca0001000000 */
[----:B------:R0:W-:Y:S02]  /*11f0*/  STG.E.128 [R122.64], R48 ;  /* 0x000000307a007986 */ /* 0x0001e4000c101d04 */
.L_x_1569:
[----:B------:R2:W-:Y:S01]  /*1200*/  STG.E.128 [R120.64], R44 ;  /* 0x0000002c78007986 */ /* 0x0005e2000c101d04 */
[----:B------:R-:W-:-:S04]  /*1210*/  ISETP.NE.U32.AND P2, PT, RZ, c[0x0][0x250], PT ;  /* 0x00009400ff007a0c */ /* 0x000fc80003f45070 */
[----:B------:R-:W-:-:S13]  /*1220*/  ISETP.NE.AND.EX P2, PT, RZ, c[0x0][0x254], PT, P2 ;  /* 0x00009500ff007a0c */ /* 0x000fda0003f45320 */
[----:B------:R-:W-:Y:S05]  /*1230*/  @!P2 BRA `(.L_x_1570) ;  /* 0x000000800000a947 */ /* 0x000fea0003800000 */
[----:B--2---:R-:W-:Y:S01]  /*1240*/  ISETP.NE.U32.AND P3, PT, RZ, c[0x0][0x250], PT ;  /* 0x00009400ff007a0c */ /* 0x004fe20003f65070 */
[----:B------:R-:W-:-:S03]  /*1250*/  IMAD.WIDE.U32 R112, R112, R68, c[0x0][0x250] ;  /* 0x0000940070707625 */ /* 0x000fc600078e0044 */
[----:B------:R-:W-:-:S04]  /*1260*/  ISETP.NE.AND.EX P3, PT, RZ, c[0x0][0x254], PT, P3 ;  /* 0x00009500ff007a0c */ /* 0x000fc80003f65330 */
[----:B------:R-:W-:Y:S02]  /*1270*/  SEL R47, R47, R43, P3 ;  /* 0x0000002b2f2f7207 */ /* 0x000fe40001800000 */
[----:B------:R-:W-:Y:S02]  /*1280*/  SEL R46, R46, R42, P3 ;  /* 0x0000002a2e2e7207 */ /* 0x000fe40001800000 */
[----:B------:R-:W-:Y:S02]  /*1290*/  SEL R45, R45, R41, P3 ;  /* 0x000000292d2d7207 */ /* 0x000fe40001800000 */
[----:B------:R-:W-:-:S05]  /*12a0*/  SEL R44, R44, R40, P3 ;  /* 0x000000282c2c7207 */ /* 0x000fca0001800000 */
[----:B------:R2:W-:Y:S02]  /*12b0*/  STG.E.128 [R112.64], R44 ;  /* 0x0000002c70007986 */ /* 0x0005e4000c101d04 */
.L_x_1570:
[-CC-:B--2---:R-:W-:Y:S01]  /*12c0*/  FFMA.FTZ R54, R54, R118.reuse, R73.reuse ;  /* 0x0000007636367223 */ /* 0x184fe20000010049 */
        /* <DEDUP_REMOVED lines=16> */
[----:B------:R-:W-:Y:S02]  /*13d0*/  FMUL.FTZ R46, R110, R47 ;  /* 0x0000002f6e2e7220 */ /* 0x000fe40000410000 */
[-CC-:B------:R-:W-:Y:S02]  /*13e0*/  FFMA.FTZ R65, R65, R118.reuse, R73.reuse ;  /* 0x0000007641417223 */ /* 0x180fe40000010049 */
[-CC-:B------:R-:W-:Y:S02]  /*13f0*/  FFMA.FTZ R71, R71, R118.reuse, R73.reuse ;  /* 0x0000007647477223 */ /* 0x180fe40000010049 */
[----:B------:R-:W-:Y:S02]  /*1400*/  FFMA.FTZ R74, R74, R118, R73 ;  /* 0x000000764a4a7223 */ /* 0x000fe40000010049 */
[----:B------:R-:W-:-:S02]  /*1410*/  FMUL.FTZ R44, R110, R55 ;  /* 0x000000376e2c7220 */ /* 0x000fc40000410000 */
[C---:B------:R-:W-:Y:S02]  /*1420*/  FMUL.FTZ R45, R110.reuse, R53 ;  /* 0x000000356e2d7220 */ /* 0x040fe40000410000 */
[----:B------:R-:W-:Y:S02]  /*1430*/  FMUL.FTZ R47, R110, R57 ;  /* 0x000000396e2f7220 */ /* 0x000fe40000410000 */
[----:B------:R-:W-:Y:S02]  /*1440*/  FADD.FTZ R59, R62, -R59 ;  /* 0x8000003b3e3b7221 */ /* 0x000fe40000010000 */
[----:B0-----:R-:W-:Y:S02]  /*1450*/  FADD.FTZ R49, R69, -R60 ;  /* 0x8000003c45317221 */ /* 0x001fe40000010000 */
        /* <DEDUP_REMOVED lines=8> */
[----:B------:R-:W-:Y:S01]  /*14e0*/  @P1 SEL R52, R44, R36, P4 ;  /* 0x000000242c341207 */ /* 0x000fe20002000000 */
[----:B------:R-:W-:Y:S01]  /*14f0*/  @P0 FADD.FTZ R47, R27, R47 ;  /* 0x0000002f1b2f0221 */ /* 0x000fe20000010000 */
[----:B------:R-:W-:Y:S01]  /*1500*/  @P1 SEL R53, R45, R37, P4 ;  /* 0x000000252d351207 */ /* 0x000fe20002000000 */
[----:B------:R-:W-:Y:S01]  /*1510*/  FADD.FTZ R75, R75, -R74 ;  /* 0x8000004a4b4b7221 */ /* 0x000fe20000010000 */
[----:B------:R-:W-:Y:S01]  /*1520*/  @P1 SEL R54, R46, R38, P4 ;  /* 0x000000262e361207 */ /* 0x000fe20002000000 */
[C---:B------:R-:W-:Y:S01]  /*1530*/  FMUL.FTZ R48, R110.reuse, R59 ;  /* 0x0000003b6e307220 */ /* 0x040fe20000410000 */
[C---:B------:R-:W-:Y:S01]  /*1540*/  @P1 SEL R55, R47.reuse, R39, P4 ;  /* 0x000000272f371207 */ /* 0x040fe20002000000 */
[C---:B------:R-:W-:Y:S01]  /*1550*/  FMUL.FTZ R49, R110.reuse, R49 ;  /* 0x000000316e317220 */ /* 0x040fe20000410000 */
[----:B------:R-:W-:Y:S01]  /*1560*/  SEL R59, R47, R43, P3 ;  /* 0x0000002b2f3b7207 */ /* 0x000fe20001800000 */
[----:B-1----:R-:W-:Y:S01]  /*1570*/  FMUL.FTZ R50, R110, R61 ;  /* 0x0000003d6e327220 */ /* 0x002fe20000410000 */
[----:B------:R-:W-:Y:S01]  /*1580*/  SEL R58, R46, R42, P3 ;  /* 0x0000002a2e3a7207 */ /* 0x000fe20001800000 */
[C---:B------:R-:W-:Y:S01]  /*1590*/  FMUL.FTZ R51, R110.reuse, R63 ;  /* 0x0000003f6e337220 */ /* 0x040fe20000410000 */
[----:B------:R-:W-:Y:S01]  /*15a0*/  SEL R57, R45, R41, P3 ;  /* 0x000000292d397207 */ /* 0x000fe20001800000 */
        /* <DEDUP_REMOVED lines=29> */
[----:B------:R-:W-:Y:S01]  /*1780*/  IMAD.WIDE.U32 R74, R109, R68, c[0x0][0x248] ;  /* 0x000092006d4a7625 */ /* 0x000fe200078e0044 */
        /* <DEDUP_REMOVED lines=22> */
.L_x_1571:
[----:B------:R-:W-:Y:S05]  /*18f0*/  BSYNC B1 ;  /* 0x0000000000017941 */ /* 0x000fea0003800000 */
.L_x_1566:
        /* <DEDUP_REMOVED lines=30> */
.L_x_1565:
[----:B------:R-:W-:Y:S05]  /*1ae0*/  BSYNC B0 ;  /* 0x0000000000007941 */ /* 0x000fea0003800000 */
.L_x_1563:
[----:B------:R-:W-:Y:S01]  /*1af0*/  SHF.R.U32.HI R2, RZ, 0x5, R0 ;  /* 0x00000005ff027819 */ /* 0x000fe20000011600 */
[----:B------:R-:W-:Y:S01]  /*1b00*/  WARPSYNC 0xffffffff ;  /* 0xffffffff00007948 */ /* 0x000fe20003800000 */
[----:B------:R-:W-:Y:S01]  /*1b10*/  LOP3.LUT R3, R0, 0x1f, RZ, 0xc0, !PT ;  /* 0x0000001f00037812 */ /* 0x000fe200078ec0ff */
[----:B------:R-:W0:Y:S01]  /*1b20*/  S2R R44, SR_CTAID.X ;  /* 0x00000000002c7919 */ /* 0x000e220000002500 */
[----:B------:R-:W-:-:S04]  /*1b30*/  SHF.L.U32 R2, R2, 0x7, RZ ;  /* 0x0000000702027819 */ /* 0x000fc800000006ff */
[----:B------:R-:W-:-:S05]  /*1b40*/  LOP3.LUT R2, R2, 0xffffff80, R3, 0xe2, !PT ;  /* 0xffffff8002027812 */ /* 0x000fca00078ee203 */
[----:B------:R-:W-:Y:S04]  /*1b50*/  STS.128 [R2.X16], R24 ;  /* 0x0000001802007388 */ /* 0x000fe8000000cc00 */
[----:B------:R-:W-:Y:S04]  /*1b60*/  STS.128 [R2.X16+0x200], R32 ;  /* 0x0002002002007388 */ /* 0x000fe8000000cc00 */
[----:B------:R-:W-:Y:S04]  /*1b70*/  STS.128 [R2.X16+0x400], R40 ;  /* 0x0004002802007388 */ /* 0x000fe8000000cc00 */
[----:B------:R-:W-:Y:S04]  /*1b80*/  STS.128 [R2.X16+0x600], R4 ;  /* 0x0006000402007388 */ /* 0x000fe8000000cc00 */
        /* <DEDUP_REMOVED lines=30> */
[----:B------:R-:W-:Y:S04]  /*1d70*/  STS.128 [R2.X16], R20 ;  /* 0x0000001402007388 */ /* 0x000fe8000000cc00 */
[----:B------:R-:W-:Y:S01]  /*1d80*/  STS.128 [R2.X16+0x200], R28 ;  /* 0x0002001c02007388 */ /* 0x000fe2000000cc00 */
[----:B--2---:R-:W-:-:S03]  /*1d90*/  FADD.FTZ R7, R7, R32 ;  /* 0x0000002007077221 */ /* 0x004fc60000010000 */
[----:B------:R-:W-:Y:S01]  /*1da0*/  STS.128 [R2.X16+0x400], R36 ;  /* 0x0004002402007388 */ /* 0x000fe2000000cc00 */
[----:B---3--:R-:W-:-:S03]  /*1db0*/  FADD.FTZ R17, R6, R17 ;  /* 0x0000001106117221 */ /* 0x008fc60000010000 */
[----:B------:R0:W-:Y:S04]  /*1dc0*/  STS.128 [R2.X16+0x600], R8 ;  /* 0x0006000802007388 */ /* 0x0001e8000000cc00 */
[----:B------:R-:W-:Y:S01]  /*1dd0*/  BAR.SYNC.DEFER_BLOCKING 0x0 ;  /* 0x0000000000007b1d */ /* 0x000fe20000010000 */
[----:B0-----:R-:W-:Y:S02]  /*1de0*/  IMAD R9, R44, c[0x0][0x168], RZ ;  /* 0x00005a002c097a24 */ /* 0x001fe400078e02ff */
[----:B----4-:R-:W-:-:S03]  /*1df0*/  FADD.FTZ R11, R5, R34 ;  /* 0x00000022050b7221 */ /* 0x010fc60000010000 */
[----:B------:R-:W-:Y:S01]  /*1e00*/  IADD3 R2, P0, R9, R0, RZ ;  /* 0x0000000009027210 */ /* 0x000fe20007f1e0ff */
[----:B------:R-:W-:-:S03]  /*1e10*/  FADD.FTZ R9, R3, R26 ;  /* 0x0000001a03097221 */ /* 0x000fc60000010000 */
        /* <DEDUP_REMOVED lines=48> */
.L_x_1567:
[----:B------:R-:W-:Y:S01]  /*2120*/  HFMA2.MMA R113, -RZ, RZ, 0, 5.9604644775390625e-08 ;  /* 0x00000001ff717435 */ /* 0x000fe200000001ff */
[----:B------:R-:W-:-:S02]  /*2130*/  MOV R120, R117 ;  /* 0x0000007500787202 */ /* 0x000fc40000000f00 */
[----:B------:R-:W-:Y:S02]  /*2140*/  MOV R68, 0x1f ;  /* 0x0000001f00447802 */ /* 0x000fe40000000f00 */
[----:B------:R-:W-:Y:S02]  /*2150*/  MOV R73, 0xffffffff ;  /* 0xffffffff00497802 */ /* 0x000fe40000000f00 */
[----:B------:R-:W-:Y:S02]  /*2160*/  MOV R118, 0x2180 ;  /* 0x0000218000767802 */ /* 0x000fe40000000f00 */
[----:B-----5:R-:W-:Y:S05]  /*2170*/  CALL.REL.NOINC `($__internal_99_$__cuda_sm70_shflsync_bfly_p) ;  /* 0x0000045000007944 */ /* 0x020fea0003c00000 */
[----:B-1----:R-:W-:Y:S01]  /*2180*/  MOV R122, R73 ;  /* 0x00000049007a7202 */ /* 0x002fe20000000f00 */
[----:B0-----:R-:W-:Y:S05]  /*2190*/  BRA `(.L_x_1573) ;  /* 0xffffecf000007947 */ /* 0x001fea000383ffff */
.L_x_1568:
[----:B------:R-:W-:Y:S01]  /*21a0*/  HFMA2.MMA R113, -RZ, RZ, 0, 5.9604644775390625e-08 ;  /* 0x00000001ff717435 */ /* 0x000fe200000001ff */
[----:B------:R-:W-:Y:S02]  /*21b0*/  MOV R120, R50 ;  /* 0x0000003200787202 */ /* 0x000fe40000000f00 */
[----:B------:R-:W-:Y:S02]  /*21c0*/  MOV R68, 0x1f ;  /* 0x0000001f00447802 */ /* 0x000fe40000000f00 */
[----:B------:R-:W-:-:S02]  /*21d0*/  MOV R73, 0xffffffff ;  /* 0xffffffff00497802 */ /* 0x000fc40000000f00 */
[----:B------:R-:W-:Y:S02]  /*21e0*/  MOV R118, 0x2200 ;  /* 0x0000220000767802 */ /* 0x000fe40000000f00 */
[----:B01---5:R-:W-:Y:S05]  /*21f0*/  CALL.REL.NOINC `($__internal_99_$__cuda_sm70_shflsync_bfly_p) ;  /* 0x000003d000007944 */ /* 0x023fea0003c00000 */
[----:B------:R-:W-:Y:S01]  /*2200*/  FADD.FTZ R117, R117, R122 ;  /* 0x0000007a75757221 */ /* 0x000fe20000010000 */
[----:B0-----:R-:W-:Y:S01]  /*2210*/  HFMA2.MMA R113, -RZ, RZ, 0, 1.1920928955078125e-07 ;  /* 0x00000002ff717435 */ /* 0x001fe200000001ff */
[----:B-1----:R-:W-:Y:S01]  /*2220*/  FADD.FTZ R50, R50, R73 ;  /* 0x0000004932327221 */ /* 0x002fe20000010000 */
[----:B------:R-:W-:Y:S02]  /*2230*/  MOV R68, 0x1f ;  /* 0x0000001f00447802 */ /* 0x000fe40000000f00 */
[----:B------:R-:W-:Y:S02]  /*2240*/  MOV R73, 0xffffffff ;  /* 0xffffffff00497802 */ /* 0x000fe40000000f00 */
[----:B------:R-:W-:Y:S02]  /*2250*/  MOV R120, R117 ;  /* 0x0000007500787202 */ /* 0x000fe40000000f00 */
[----:B------:R-:W-:Y:S02]  /*2260*/  MOV R118, 0x2280 ;  /* 0x0000228000767802 */ /* 0x000fe40000000f00 */
[----:B------:R-:W-:Y:S05]  /*2270*/  CALL.REL.NOINC `($__internal_99_$__cuda_sm70_shflsync_bfly_p) ;  /* 0x0000035000007944 */ /* 0x000fea0003c00000 */
[----:B0-----:R-:W-:Y:S01]  /*2280*/  HFMA2.MMA R113, -RZ, RZ, 0, 1.1920928955078125e-07 ;  /* 0x00000002ff717435 */ /* 0x001fe200000001ff */
[----:B-1----:R-:W-:-:S02]  /*2290*/  MOV R122, R73 ;  /* 0x00000049007a7202 */ /* 0x002fc40000000f00 */
[----:B------:R-:W-:Y:S02]  /*22a0*/  MOV R120, R50 ;  /* 0x0000003200787202 */ /* 0x000fe40000000f00 */
[----:B------:R-:W-:Y:S02]  /*22b0*/  MOV R68, 0x1f ;  /* 0x0000001f00447802 */ /* 0x000fe40000000f00 */
[----:B------:R-:W-:Y:S02]  /*22c0*/  MOV R73, 0xffffffff ;  /* 0xffffffff00497802 */ /* 0x000fe40000000f00 */
[----:B------:R-:W-:Y:S02]  /*22d0*/  MOV R118, 0x22f0 ;  /* 0x000022f000767802 */ /* 0x000fe40000000f00 */
[----:B------:R-:W-:Y:S05]  /*22e0*/  CALL.REL.NOINC `($__internal_99_$__cuda_sm70_shflsync_bfly_p) ;  /* 0x000002e000007944 */ /* 0x000fea0003c00000 */
[----:B------:R-:W-:Y:S01]  /*22f0*/  FADD.FTZ R117, R122, R117 ;  /* 0x000000757a757221 */ /* 0x000fe20000010000 */
[----:B0-----:R-:W-:Y:S01]  /*2300*/  HFMA2.MMA R113, -RZ, RZ, 0, 2.384185791015625e-07 ;  /* 0x00000004ff717435 */ /* 0x001fe200000001ff */
[----:B-1----:R-:W-:Y:S01]  /*2310*/  FADD.FTZ R50, R50, R73 ;  /* 0x0000004932327221 */ /* 0x002fe20000010000 */
[----:B------:R-:W-:Y:S02]  /*2320*/  MOV R68, 0x1f ;  /* 0x0000001f00447802 */ /* 0x000fe40000000f00 */
[----:B------:R-:W-:-:S02]  /*2330*/  MOV R73, 0xffffffff ;  /* 0xffffffff00497802 */ /* 0x000fc40000000f00 */
[----:B------:R-:W-:Y:S02]  /*2340*/  MOV R120, R117 ;  /* 0x0000007500787202 */ /* 0x000fe40000000f00 */
[----:B------:R-:W-:Y:S02]  /*2350*/  MOV R118, 0x2370 ;  /* 0x0000237000767802 */ /* 0x000fe40000000f00 */
[----:B------:R-:W-:Y:S05]  /*2360*/  CALL.REL.NOINC `($__internal_99_$__cuda_sm70_shflsync_bfly_p) ;  /* 0x0000026000007944 */ /* 0x000fea0003c00000 */
[----:B0-----:R-:W-:Y:S01]  /*2370*/  HFMA2.MMA R113, -RZ, RZ, 0, 2.384185791015625e-07 ;  /* 0x00000004ff717435 */ /* 0x001fe200000001ff */
[----:B-1----:R-:W-:Y:S02]  /*2380*/  MOV R122, R73 ;  /* 0x00000049007a7202 */ /* 0x002fe40000000f00 */
[----:B------:R-:W-:Y:S02]  /*2390*/  MOV R120, R50 ;  /* 0x0000003200787202 */ /* 0x000fe40000000f00 */
[----:B------:R-:W-:Y:S02]  /*23a0*/  MOV R68, 0x1f ;  /* 0x0000001f00447802 */ /* 0x000fe40000000f00 */
[----:B------:R-:W-:Y:S02]  /*23b0*/  MOV R73, 0xffffffff ;  /* 0xffffffff00497802 */ /* 0x000fe40000000f00 */
[----:B------:R-:W-:-:S02]  /*23c0*/  MOV R118, 0x23e0 ;  /* 0x000023e000767802 */ /* 0x000fc40000000f00 */
[----:B------:R-:W-:Y:S05]  /*23d0*/  CALL.REL.NOINC `($__internal_99_$__cuda_sm70_shflsync_bfly_p) ;  /* 0x000001f000007944 */ /* 0x000fea0003c00000 */
[----:B------:R-:W-:Y:S01]  /*23e0*/  FADD.FTZ R117, R122, R117 ;  /* 0x000000757a757221 */ /* 0x000fe20000010000 */
[----:B0-----:R-:W-:Y:S01]  /*23f0*/  HFMA2.MMA R113, -RZ, RZ, 0, 4.76837158203125e-07 ;  /* 0x00000008ff717435 */ /* 0x001fe200000001ff */
[----:B-1----:R-:W-:Y:S01]  /*2400*/  FADD.FTZ R122, R50, R73 ;  /* 0x00000049327a7221 */ /* 0x002fe20000010000 */
[----:B------:R-:W-:-:S02]  /*2410*/  MOV R68, 0x1f ;  /* 0x0000001f00447802 */ /* 0x000fc40000000f00 */
[----:B------:R-:W-:Y:S02]  /*2420*/  MOV R73, 0xffffffff ;  /* 0xffffffff00497802 */ /* 0x000fe40000000f00 */
[----:B------:R-:W-:Y:S02]  /*2430*/  MOV R120, R117 ;  /* 0x0000007500787202 */ /* 0x000fe40000000f00 */
[----:B------:R-:W-:Y:S02]  /*2440*/  MOV R118, 0x2460 ;  /* 0x0000246000767802 */ /* 0x000fe40000000f00 */
[----:B------:R-:W-:Y:S05]  /*2450*/  CALL.REL.NOINC `($__internal_99_$__cuda_sm70_shflsync_bfly_p) ;  /* 0x0000017000007944 */ /* 0x000fea0003c00000 */
[----:B0-----:R-:W-:Y:S01]  /*2460*/  HFMA2.MMA R113, -RZ, RZ, 0, 4.76837158203125e-07 ;  /* 0x00000008ff717435 */ /* 0x001fe200000001ff */
[----:B-1----:R-:W-:Y:S02]  /*2470*/  MOV R50, R73 ;  /* 0x0000004900327202 */ /* 0x002fe40000000f00 */
[----:B------:R-:W-:Y:S02]  /*2480*/  MOV R120, R122 ;  /* 0x0000007a00787202 */ /* 0x000fe40000000f00 */
[----:B------:R-:W-:Y:S02]  /*2490*/  MOV R68, 0x1f ;  /* 0x0000001f00447802 */ /* 0x000fe40000000f00 */
[----:B------:R-:W-:-:S02]  /*24a0*/  MOV R73, 0xffffffff ;  /* 0xffffffff00497802 */ /* 0x000fc40000000f00 */
[----:B------:R-:W-:Y:S02]  /*24b0*/  MOV R118, 0x24d0 ;  /* 0x000024d000767802 */ /* 0x000fe40000000f00 */
[----:B------:R-:W-:Y:S05]  /*24c0*/  CALL.REL.NOINC `($__internal_99_$__cuda_sm70_shflsync_bfly_p) ;  /* 0x0000010000007944 */ /* 0x000fea0003c00000 */
[----:B------:R-:W-:Y:S01]  /*24d0*/  FADD.FTZ R50, R50, R117 ;  /* 0x0000007532327221 */ /* 0x000fe20000010000 */
[----:B0-----:R-:W-:Y:S01]  /*24e0*/  HFMA2.MMA R113, -RZ, RZ, 0, 9.5367431640625e-07 ;  /* 0x00000010ff717435 */ /* 0x001fe200000001ff */
[----:B-1----:R-:W-:Y:S01]  /*24f0*/  FADD.FTZ R122, R122, R73 ;  /* 0x000000497a7a7221 */ /* 0x002fe20000010000 */
[----:B------:R-:W-:Y:S02]  /*2500*/  MOV R68, 0x1f ;  /* 0x0000001f00447802 */ /* 0x000fe40000000f00 */
[----:B------:R-:W-:Y:S02]  /*2510*/  MOV R73, 0xffffffff ;  /* 0xffffffff00497802 */ /* 0x000fe40000000f00 */
[----:B------:R-:W-:Y:S02]  /*2520*/  MOV R120, R50 ;  /* 0x0000003200787202 */ /* 0x000fe40000000f00 */
[----:B------:R-:W-:Y:S02]  /*2530*/  MOV R118, 0x2550 ;  /* 0x0000255000767802 */ /* 0x000fe40000000f00 */
[----:B------:R-:W-:Y:S05]  /*2540*/  CALL.REL.NOINC `($__internal_99_$__cuda_sm70_shflsync_bfly_p) ;  /* 0x0000008000007944 */ /* 0x000fea0003c00000 */
[----:B0-----:R-:W-:Y:S01]  /*2550*/  HFMA2.MMA R113, -RZ, RZ, 0, 9.5367431640625e-07 ;  /* 0x00000010ff717435 */ /* 0x001fe200000001ff */
[----:B-1----:R-:W-:-:S02]  /*2560*/  MOV R117, R73 ;  /* 0x0000004900757202 */ /* 0x002fc40000000f00 */
[----:B------:R-:W-:Y:S02]  /*2570*/  MOV R120, R122 ;  /* 0x0000007a00787202 */ /* 0x000fe40000000f00 */
[----:B------:R-:W-:Y:S02]  /*2580*/  MOV R68, 0x1f ;  /* 0x0000001f00447802 */ /* 0x000fe40000000f00 */
[----:B------:R-:W-:Y:S02]  /*2590*/  MOV R73, 0xffffffff ;  /* 0xffffffff00497802 */ /* 0x000fe40000000f00 */
[----:B------:R-:W-:Y:S02]  /*25a0*/  MOV R118, 0x25c0 ;  /* 0x000025c000767802 */ /* 0x000fe40000000f00 */
[----:B------:R-:W-:Y:S05]  /*25b0*/  CALL.REL.NOINC `($__internal_99_$__cuda_sm70_shflsync_bfly_p) ;  /* 0x0000001000007944 */ /* 0x000fea0003c00000 */
[----:B01----:R-:W-:Y:S05]  /*25c0*/  BRA `(.L_x_1574) ;  /* 0xffffe9e000007947 */ /* 0x003fea000383ffff */
        .weak           $__internal_99_$__cuda_sm70_shflsync_bfly_p
        .type           $__internal_99_$__cuda_sm70_shflsync_bfly_p,@function
        .size           $__internal_99_$__cuda_sm70_shflsync_bfly_p,(.L_x_2045 - $__internal_99_$__cuda_sm70_shflsync_bfly_p)
$__internal_99_$__cuda_sm70_shflsync_bfly_p:
[----:B------:R-:W-:Y:S01]  /*25d0*/  HFMA2.MMA R119, -RZ, RZ, 0, 0 ;  /* 0x00000000ff777435 */ /* 0x000fe200000001ff */
[----:B------:R-:W-:Y:S04]  /*25e0*/  WARPSYNC R73 ;  /* 0x0000004900007348 */ /* 0x000fe80003800000 */
[----:B------:R0:W1:Y:S01]  /*25f0*/  SHFL.BFLY PT, R73, R120, R113, R68 ;  /* 0x0c00007178497389 */ /* 0x00006200000e0044 */
[----:B------:R-:W-:Y:S05]  /*2600*/  RET.REL.NODEC R118 `(_ZN10layer_norm31ln_parallel_residual_bwd_kernelINS_13Kernel_traitsI6__halfffffjLj512ELj1ELj4ELj1ELj16ENS_18Kernel_traits_baseILj512ES2_ffffjLj128EEEEELb0ELb1ELb1EEEvNS_9BwdParamsE) ;  /* 0xffffd9f076007950 */ /* 0x000fea0003c3ffff */
.L_x_1575:
        /* <DEDUP_REMOVED lines=15> */
.L_x_2045:


//--------------------- .text._ZN10layer_norm31ln_parallel_residual_bwd_kernelINS_13Kernel_traitsI6__halfffffjLj512ELj1ELj4ELj1ELj16ENS_18Kernel_traits_baseILj512ES2_ffffjLj128EEEEELb1ELb0ELb0EEEvNS_9BwdParamsE --------------------------
	.section	.text._ZN10layer_norm31ln_parallel_residual_bwd_kernelINS_13Kernel_traitsI6__halfffffjLj512ELj1ELj4ELj1ELj16ENS_18Kernel_traits_baseILj512ES2_ffffjLj128EEEEELb1ELb0ELb0EEEvNS_9BwdParamsE,"ax",@progbits
	.sectioninfo	@"SHI_REGISTERS=190"
	.align	128
        .global         _ZN10layer_norm31ln_parallel_residual_bwd_kernelINS_13Kernel_traitsI6__halfffffjLj512ELj1ELj4ELj1ELj16ENS_18Kernel_traits_baseILj512ES2_ffffjLj128EEEEELb1ELb0ELb0EEEvNS_9BwdParamsE
        .type           _ZN10layer_norm31ln_parallel_residual_bwd_kernelINS_13Kernel_traitsI6__halfffffjLj512ELj1ELj4ELj1ELj16ENS_18Kernel_traits_baseILj512ES2_ffffjLj128EEEEELb1ELb0ELb0EEEvNS_9BwdParamsE,@function
        .size           _ZN10layer_norm31ln_parallel_residual_bwd_kernelINS_13Kernel_traitsI6__halfffffjLj512ELj1ELj4ELj1ELj16ENS_18Kernel_traits_baseILj512ES2_ffffjLj128EEEEELb1ELb0ELb0EEEvNS_9BwdParamsE,(.L_x_2046 - _ZN10layer_norm31ln_parallel_residual_bwd_kernelINS_13Kernel_traitsI6__halfffffjLj512ELj1ELj4ELj1ELj16ENS_18Kernel_traits_baseILj512ES2_ffffjLj128EEEEELb1ELb0ELb0EEEvNS_9BwdParamsE)
        .other          _ZN10layer_norm31ln_parallel_residual_bwd_kernelINS_13Kernel_traitsI6__halfffffjLj512ELj1ELj4ELj1ELj16ENS_18Kernel_traits_baseILj512ES2_ffffjLj128EEEEELb1ELb0ELb0EEEvNS_9BwdParamsE,@"STO_CUDA_ENTRY STV_DEFAULT"
_ZN10layer_norm31ln_parallel_residual_bwd_kernelINS_13Kernel_traitsI6__halfffffjLj512ELj1ELj4ELj1ELj16ENS_18Kernel_traits_baseILj512ES2_ffffjLj128EEEEELb1ELb0ELb0EEEvNS_9BwdParamsE:
.text._ZN10layer_norm31ln_parallel_residual_bwd_kernelINS_13Kernel_traitsI6__halfffffjLj512ELj1ELj4ELj1ELj16ENS_18Kernel_traits_baseILj512ES2_ffffjLj128EEEEELb1ELb0ELb0EEEvNS_9BwdParamsE:
        /* <DEDUP_REMOVED lines=9> */
[C---:B------:R-:W-:Y:S01]  /*0090*/  LOP3.LUT P1, RZ, R0.reuse, 0xffffffe0, RZ, 0xc0, !PT ;  /* 0xffffffe000ff7812 */ /* 0x040fe2000782c0ff */
[----:B------:R-:W0:Y:S01]  /*00a0*/  S2R R105, SR_CTAID.X ;  /* 0x0000000000697919 */ /* 0x000e220000002500 */
[C---:B------:R-:W-:Y:S02]  /*00b0*/  ISETP.GE.U32.AND P2, PT, R0.reuse, 0x40, PT ;  /* 0x000000400000780c */ /* 0x040fe40003f46070 */
[C---:B------:R-:W-:Y:S02]  /*00c0*/  ISETP.GE.U32.AND P3, PT, R0.reuse, 0x60, PT ;  /* 0x000000600000780c */ /* 0x040fe40003f66070 */
[----:B------:R-:W-:-:S07]  /*00d0*/  ISETP.GE.U32.AND P4, PT, R0, 0x80, PT ;  /* 0x000000800000780c */ /* 0x000fce0003f86070 */
[----:B------:R-:W-:Y:S02]  /*00e0*/  @P1 MOV R5, 0x8 ;  /* 0x0000000800051802 */ /* 0x000fe40000000f00 */
[----:B------:R-:W-:Y:S02]  /*00f0*/  @P2 IMAD.MOV.U32 R13, RZ, RZ, 0x8 ;  /* 0x00000008ff0d2424 */ /* 0x000fe400078e00ff */
[----:B------:R-:W-:Y:S01]  /*0100*/  @P3 MOV R17, 0x8 ;  /* 0x0000000800113802 */ /* 0x000fe20000000f00 */
[CC--:B------:R-:W-:Y:S01]  /*0110*/  @P1 IMAD.WIDE.U32 R2, R8.reuse, R5.reuse, c[0x0][0x1b0] ;  /* 0x00006c0008021625 */ /* 0x0c0fe200078e0005 */
[----:B------:R-:W-:Y:S02]  /*0120*/  SHF.R.U32.HI R0, RZ, 0x5, R104 ;  /* 0x00000005ff007819 */ /* 0x000fe40000011668 */
[----:B------:R-:W-:Y:S01]  /*0130*/  @P4 MOV R9, 0x8 ;  /* 0x0000000800094802 */ /* 0x000fe20000000f00 */
[C---:B------:R-:W-:Y:S01]  /*0140*/  @P1 IMAD.WIDE.U32 R4, R8.reuse, R5, c[0x0][0x1b8] ;  /* 0x00006e0008041625 */ /* 0x040fe200078e0005 */
[----:B------:R1:W5:Y:S01]  /*0150*/  @P1 LDG.E.64 R68, [R2.64] ;  /* 0x0000000402441981 */ /* 0x000362000c1e1b00 */
[----:B------:R-:W-:-:S02]  /*0160*/  @P1 LOP3.LUT R8, R8, 0x20, RZ, 0xfc, !PT ;  /* 0x0000002008081812 */ /* 0x000fc400078efcff */
[----:B0-----:R-:W-:Y:S01]  /*0170*/  LEA R105, R105, R0, 0x2 ;  /* 0x0000000069697211 */ /* 0x001fe200078e10ff */
[----:B------:R-:W-:Y:S01]  /*0180*/  BSSY B0, `(.L_x_1576) ;  /* 0x00002b1000007945 */ /* 0x000fe20003800000 */
[----:B------:R0:W5:Y:S01]  /*0190*/  @P1 LDG.E.64 R70, [R4.64] ;  /* 0x0000000404461981 */ /* 0x000162000c1e1b00 */
[----:B------:R-:W-:-:S04]  /*01a0*/  @P2 IMAD.WIDE.U32 R10, R8, R13, c[0x0][0x1b0] ;  /* 0x00006c00080a2625 */ /* 0x000fc800078e000d */
[C---:B------:R-:W-:Y:S01]  /*01b0*/  @P2 IMAD.WIDE.U32 R12, R8.reuse, R13, c[0x0][0x1b8] ;  /* 0x00006e00080c2625 */ /* 0x040fe200078e000d */
[----:B------:R-:W-:Y:S01]  /*01c0*/  @P2 IADD3 R8, R8, 0x20, RZ ;  /* 0x0000002008082810 */ /* 0x000fe20007ffe0ff */
[----:B------:R2:W5:Y:S01]  /*01d0*/  @P2 LDG.E.64 R72, [R10.64] ;  /* 0x000000040a482981 */ /* 0x000562000c1e1b00 */
[----:B------:R-:W-:-:S03]  /*01e0*/  ISETP.GE.AND P0, PT, R105, c[0x0][0x164], PT ;  /* 0x0000590069007a0c */ /* 0x000fc60003f06270 */
[CC--:B------:R-:W-:Y:S01]  /*01f0*/  @P3 IMAD.WIDE.U32 R14, R8.reuse, R17.reuse, c[0x0][0x1b0] ;  /* 0x00006c00080e3625 */ /* 0x0c0fe200078e0011 */
[----:B------:R3:W5:Y:S03]  /*0200*/  @P2 LDG.E.64 R74, [R12.64] ;  /* 0x000000040c4a2981 */ /* 0x000766000c1e1b00 */
[C---:B------:R-:W-:Y:S01]  /*0210*/  @P3 IMAD.WIDE.U32 R16, R8.reuse, R17, c[0x0][0x1b8] ;  /* 0x00006e0008103625 */ /* 0x040fe200078e0011 */
[----:B------:R-:W-:Y:S01]  /*0220*/  @P3 IADD3 R8, R8, 0x20, RZ ;  /* 0x0000002008083810 */ /* 0x000fe20007ffe0ff */
[----:B------:R4:W5:Y:S04]  /*0230*/  @P3 LDG.E.64 R76, [R14.64] ;  /* 0x000000040e4c3981 */ /* 0x000968000c1e1b00 */
[CC--:B------:R-:W-:Y:S01]  /*0240*/  @P4 IMAD.WIDE.U32 R6, R8.reuse, R9.reuse, c[0x0][0x1b0] ;  /* 0x00006c0008064625 */ /* 0x0c0fe200078e0009 */
[----:B------:R0:W5:Y:S03]  /*0250*/  @P3 LDG.E.64 R78, [R16.64] ;  /* 0x00000004104e3981 */ /* 0x000166000c1e1b00 */
        /* <DEDUP_REMOVED lines=29> */
[----:B---3--:R-:W-:Y:S01]  /*0430*/  CS2R R12, SRZ ;  /* 0x00000000000c7805 */ /* 0x008fe2000001ff00 */
[----:B----4-:R-:W-:Y:S01]  /*0440*/  CS2R R14, SRZ ;  /* 0x00000000000e7805 */ /* 0x010fe2000001ff00 */
[----:B------:R-:W-:Y:S01]  /*0450*/  CS2R R8, SRZ ;  /* 0x0000000000087805 */ /* 0x000fe2000001ff00 */
[----:B--2---:R-:W-:Y:S01]  /*0460*/  CS2R R10, SRZ ;  /* 0x00000000000a7805 */ /* 0x004fe2000001ff00 */
[----:B------:R-:W-:Y:S01]  /*0470*/  CS2R R4, SRZ ;  /* 0x0000000000047805 */ /* 0x000fe2000001ff00 */
[----:B------:R-:W-:Y:S01]  /*0480*/  CS2R R6, SRZ ;  /* 0x0000000000067805 */ /* 0x000fe2000001ff00 */
[----:B------:R-:W-:Y:S05]  /*0490*/  @P0 BRA `(.L_x_1577) ;  /* 0x000027f000000947 */ /* 0x000fea0003800000 */
[----:B-1----:R-:W0:Y:S01]  /*04a0*/  LDC.U8 R179, c[0x0][0x1f0] ;  /* 0x00007c00ffb37b82 */ /* 0x002e220000000000 */
[----:B-----5:R-:W-:Y:S01]  /*04b0*/  IMAD.MOV.U32 R107, RZ, RZ, R68 ;  /* 0x000000ffff6b7224 */ /* 0x020fe200078e0044 */
[--C-:B------:R-:W-:Y:S01]  /*04c0*/  SHF.R.U64 R106, R68, 0x10, R69.reuse ;  /* 0x00000010446a7819 */ /* 0x100fe20000001245 */
[----:B------:R-:W-:Y:S01]  /*04d0*/  IMAD.MOV.U32 R115, RZ, RZ, R72 ;  /* 0x000000ffff737224 */ /* 0x000fe200078e0048 */
[----:B------:R-:W-:Y:S01]  /*04e0*/  MOV R109, R69 ;  /* 0x00000045006d7202 */ /* 0x000fe20000000f00 */
[----:B------:R-:W-:Y:S01]  /*04f0*/  IMAD.MOV.U32 R123, RZ, RZ, R76 ;  /* 0x000000ffff7b7224 */ /* 0x000fe200078e004c */
[----:B------:R-:W-:Y:S01]  /*0500*/  SHF.R.U32.HI R108, RZ, 0x10, R69 ;  /* 0x00000010ff6c7819 */ /* 0x000fe20000011645 */
[----:B------:R-:W-:Y:S01]  /*0510*/  IMAD.MOV.U32 R131, RZ, RZ, R80 ;  /* 0x000000ffff837224 */ /* 0x000fe200078e0050 */
[----:B------:R-:W-:Y:S01]  /*0520*/  MOV R111, R70 ;  /* 0x00000046006f7202 */ /* 0x000fe20000000f00 */
[----:B------:R-:W-:Y:S01]  /*0530*/  IMAD.MOV.U32 R65, RZ, RZ, RZ ;  /* 0x000000ffff417224 */ /* 0x000fe200078e00ff */
[--C-:B------:R-:W-:Y:S01]  /*0540*/  SHF.R.U64 R110, R70, 0x10, R71.reuse ;  /* 0x00000010466e7819 */ /* 0x100fe20000001247 */
[----:B------:R-:W-:Y:S01]  /*0550*/  HADD2.F32 R107, -RZ, R107.H0_H0 ;  /* 0x2000006bff6b7230 */ /* 0x000fe20000004100 */
[----:B------:R-:W-:Y:S01]  /*0560*/  MOV R113, R71 ;  /* 0x0000004700717202 */ /* 0x000fe20000000f00 */
[----:B------:R-:W-:Y:S01]  /*0570*/  HADD2.F32 R106, -RZ, R106.H0_H0 ;  /* 0x2000006aff6a7230 */ /* 0x000fe20000004100 */
[----:B------:R-:W-:Y:S01]  /*0580*/  SHF.R.U32.HI R112, RZ, 0x10, R71 ;  /* 0x00000010ff707819 */ /* 0x000fe20000011647 */
        /* <DEDUP_REMOVED lines=50> */
[----:B0-----:R-:W-:Y:S02]  /*08b0*/  HADD2.F32 R136, -RZ, R136.H0_H0 ;  /* 0x20000088ff887230 */ /* 0x001fe40000004100 */
.L_x_1596:
[----:B------:R-:W-:-:S10]  /*08c0*/  HFMA2.MMA R92, -RZ, RZ, 0, 2.384185791015625e-07 ;  /* 0x00000004ff5c7435 */ /* 0x000fd400000001ff */
[----:B------:R-:W-:-:S04]  /*08d0*/  IMAD.WIDE R2, R105, R92, c[0x0][0x1a0] ;  /* 0x0000680069027625 */ /* 0x000fc800078e025c */
[C---:B------:R-:W-:Y:S01]  /*08e0*/  IMAD.WIDE R92, R105.reuse, R92, c[0x0][0x1a8] ;  /* 0x00006a00695c7625 */ /* 0x040fe200078e025c */
[----:B------:R0:W5:Y:S04]  /*08f0*/  LDG.E R180, [R2.64] ;  /* 0x0000000402b47981 */ /* 0x000168000c1e1900 */
[----:B------:R0:W5:Y:S01]  /*0900*/  LDG.E R146, [R92.64] ;  /* 0x000000045c927981 */ /* 0x000162000c1e1900 */
[----:B------:R-:W-:Y:S01]  /*0910*/  IMAD R94, R105, c[0x0][0x168], RZ ;  /* 0x00005a00695e7a24 */ /* 0x000fe200078e02ff */
[----:B------:R-:W-:Y:S01]  /*0920*/  LOP3.LUT R138, R104, 0x1f, RZ, 0xc0, !PT ;  /* 0x0000001f688a7812 */ /* 0x000fe200078ec0ff */
[----:B------:R-:W-:Y:S01]  /*0930*/  BSSY B1, `(.L_x_1578) ;  /* 0x0000049000017945 */ /* 0x000fe20003800000 */
[----:B------:R-:W-:Y:S02]  /*0940*/  CS2R R182, SRZ ;  /* 0x0000000000b67805 */ /* 0x000fe4000001ff00 */
[----:B------:R-:W-:-:S04]  /*0950*/  SHF.R.S32.HI R95, RZ, 0x1f, R94 ;  /* 0x0000001fff5f7819 */ /* 0x000fc8000001145e */
[----:B------:R-:W-:-:S04]  /*0960*/  LEA.HI R95, R95, R94, RZ, 0x2 ;  /* 0x0000005e5f5f7211 */ /* 0x000fc800078f10ff */
        /* <DEDUP_REMOVED lines=15> */
[----:B------:R-:W-:-:S02]  /*0a60*/  IADD3 R148, P6, R150, c[0x0][0x190], RZ ;  /* 0x0000640096947a10 */ /* 0x000fc40007fde0ff */
[----:B------:R-:W-:Y:S02]  /*0a70*/  ISETP.NE.U32.AND P5, PT, RZ, c[0x0][0x218], PT ;  /* 0x00008600ff007a0c */ /* 0x000fe40003fa5070 */
[----:B------:R-:W-:Y:S02]  /*0a80*/  IADD3.X R149, R2, c[0x0][0x194], RZ, P6, !PT ;  /* 0x0000650002957a10 */ /* 0x000fe400037fe4ff */
[----:B------:R-:W-:-:S03]  /*0a90*/  ISETP.NE.AND.EX P5, PT, RZ, c[0x0][0x21c], PT, P5 ;  /* 0x00008700ff007a0c */ /* 0x000fc60003fa5350 */
[----:B------:R4:W5:Y:S02]  /*0aa0*/  LDG.E R139, [R148.64] ;  /* 0x00000004948b7981 */ /* 0x000964000c1e1900 */
[----:B------:R-:W-:-:S04]  /*0ab0*/  @P0 IADD3 R150, P6, R150, c[0x0][0x198], RZ ;  /* 0x0000660096960a10 */ /* 0x000fc80007fde0ff */
[----:B------:R-:W-:-:S04]  /*0ac0*/  @P0 IADD3.X R151, R2, c[0x0][0x19c], RZ, P6, !PT ;  /* 0x0000670002970a10 */ /* 0x000fc800037fe4ff */
[C---:B------:R-:W-:Y:S01]  /*0ad0*/  @P5 LEA R2, P6, R138.reuse, c[0x0][0x218], 0x4 ;  /* 0x000086008a025a11 */ /* 0x040fe200078c20ff */
[----:B------:R0:W5:Y:S01]  /*0ae0*/  @P0 LDG.E R140, [R150.64] ;  /* 0x00000004968c0981 */ /* 0x000162000c1e1900 */
[----:B------:R-:W-:Y:S02]  /*0af0*/  ISETP.NE.AND P0, PT, R179, RZ, PT ;  /* 0x000000ffb300720c */ /* 0x000fe40003f05270 */
[----:B------:R-:W-:Y:S02]  /*0b00*/  @P5 LEA.HI.X R3, R138, c[0x0][0x21c], RZ, 0x4, P6 ;  /* 0x000087008a035a11 */ /* 0x000fe400030f24ff */
[----:B-----5:R-:W-:-:S03]  /*0b10*/  FSEL R147, R180, RZ, !P0 ;  /* 0x000000ffb4937208 */ /* 0x020fc60004000000 */
[----:B------:R1:W5:Y:S02]  /*0b20*/  @P5 LDG.E.128 R68, [R2.64] ;  /* 0x0000000402445981 */ /* 0x000364000c1e1d00 */
[--C-:B--2---:R-:W-:Y:S02]  /*0b30*/  FADD.FTZ R157, R92, -R147.reuse ;  /* 0x800000935c9d7221 */ /* 0x104fe40000010000 */
[----:B---3--:R-:W-:Y:S02]  /*0b40*/  FMUL.FTZ R92, R111, R96 ;  /* 0x000000606f5c7220 */ /* 0x008fe40000410000 */
[--C-:B------:R-:W-:Y:S02]  /*0b50*/  FADD.FTZ R93, R93, -R147.reuse ;  /* 0x800000935d5d7221 */ /* 0x100fe40000010000 */
[--C-:B------:R-:W-:Y:S02]  /*0b60*/  FADD.FTZ R181, R94, -R147.reuse ;  /* 0x800000935eb57221 */ /* 0x100fe40000010000 */
[----:B------:R-:W-:-:S02]  /*0b70*/  FADD.FTZ R95, R95, -R147 ;  /* 0x800000935f5f7221 */ /* 0x000fc40000010000 */
[----:B------:R-:W-:Y:S02]  /*0b80*/  FMUL.FTZ R94, R110, R97 ;  /* 0x000000616e5e7220 */ /* 0x000fe40000410000 */
[C---:B------:R-:W-:Y:S02]  /*0b90*/  FMUL.FTZ R147, R146.reuse, R157 ;  /* 0x0000009d92937220 */ /* 0x040fe40000410000 */
[----:B----4-:R-:W-:Y:S02]  /*0ba0*/  FFMA.FTZ R148, R107, R100, R92 ;  /* 0x000000646b947223 */ /* 0x010fe4000001005c */
[----:B0-----:R-:W-:Y:S02]  /*0bb0*/  FMUL.FTZ R150, R146, R93 ;  /* 0x0000005d92967220 */ /* 0x001fe40000410000 */
[----:B------:R-:W-:Y:S02]  /*0bc0*/  FFMA.FTZ R149, R106, R101, R94 ;  /* 0x000000656a957223 */ /* 0x000fe4000001005e */
[----:B------:R-:W-:-:S02]  /*0bd0*/  FMUL.FTZ R154, R113, R98 ;  /* 0x00000062719a7220 */ /* 0x000fc40000410000 */
[----:B-1----:R-:W-:Y:S02]  /*0be0*/  FADD.FTZ R2, RZ, R148 ;  /* 0x00000094ff027221 */ /* 0x002fe40000010000 */
[----:B------:R-:W-:Y:S02]  /*0bf0*/  FFMA.FTZ R3, R147, R148, RZ ;  /* 0x0000009493037223 */ /* 0x000fe400000100ff */
[----:B------:R-:W-:Y:S02]  /*0c00*/  FMUL.FTZ R157, R112, R99 ;  /* 0x00000063709d7220 */ /* 0x000fe40000410000 */
[----:B------:R-:W-:Y:S02]  /*0c10*/  FMUL.FTZ R151, R146, R181 ;  /* 0x000000b592977220 */ /* 0x000fe40000410000 */
[----:B------:R-:W-:Y:S02]  /*0c20*/  FFMA.FTZ R154, R109, R102, R154 ;  /* 0x000000666d9a7223 */ /* 0x000fe4000001009a */
[----:B------:R-:W-:-:S02]  /*0c30*/  FADD.FTZ R93, R2, R149 ;  /* 0x00000095025d7221 */ /* 0x000fc40000010000 */
[----:B------:R-:W-:Y:S02]  /*0c40*/  FFMA.FTZ R3, R150, R149, R3 ;  /* 0x0000009596037223 */ /* 0x000fe40000010003 */
[----:B------:R-:W-:Y:S02]  /*0c50*/  FMUL.FTZ R152, R146, R95 ;  /* 0x0000005f92987220 */ /* 0x000fe40000410000 */
        /* <DEDUP_REMOVED lines=22> */
.L_x_1579:
[----:B0-----:R-:W-:Y:S05]  /*0dc0*/  BSYNC B1 ;  /* 0x0000000000017941 */ /* 0x001fea0003800000 */
.L_x_1578:
[----:B------:R-:W-:Y:S01]  /*0dd0*/  BSSY B1, `(.L_x_1580) ;  /* 0x0000044000017945 */ /* 0x000fe20003800000 */
[----:B------:R-:W-:Y:S05]  /*0de0*/  @!P2 BRA `(.L_x_1581) ;  /* 0x000004200000a947 */ /* 0x000fea0003800000 */
[----:B------:R-:W-:Y:S01]  /*0df0*/  HFMA2.MMA R100, -RZ, RZ, 0, 9.5367431640625e-07 ;  /* 0x00000010ff647435 */ /* 0x000fe200000001ff */
[----:B------:R-:W-:-:S04]  /*0e00*/  LEA R92, P0, R181, c[0x0][0x188], 0x4 ;  /* 0x00006200b55c7a11 */ /* 0x000fc800078020ff */
[----:B------:R-:W-:-:S05]  /*0e10*/  LEA.HI.X R93, R181, c[0x0][0x18c], RZ, 0x4, P0 ;  /* 0x00006300b55d7a11 */ /* 0x000fca00000f24ff */
[CC--:B------:R-:W-:Y:S01]  /*0e20*/  IMAD.WIDE.U32 R96, R181.reuse, R100.reuse, c[0x0][0x210] ;  /* 0x00008400b5607625 */ /* 0x0c0fe200078e0064 */
[----:B------:R-:W2:Y:S03]  /*0e30*/  LDG.E.128 R92, [R92.64] ;  /* 0x000000045c5c7981 */ /* 0x000ea6000c1e1d00 */
[C---:B------:R-:W-:Y:S02]  /*0e40*/  IMAD.WIDE.U32 R100, R181.reuse, R100, c[0x0][0x208] ;  /* 0x00008200b5647625 */ /* 0x040fe400078e0064 */
[----:B------:R-:W3:Y:S04]  /*0e50*/  LDG.E.128 R96, [R96.64] ;  /* 0x0000000460607981 */ /* 0x000ee8000c1e1d00 */
[----:B------:R-:W4:Y:S01]  /*0e60*/  LDG.E.128 R100, [R100.64] ;  /* 0x0000000464647981 */ /* 0x000f22000c1e1d00 */
[----:B------:R-:W-:-:S02]  /*0e70*/  SHF.L.U32 R2, R181, 0x2, RZ ;  /* 0x00000002b5027819 */ /* 0x000fc400000006ff */
[----:B------:R-:W-:Y:S02]  /*0e80*/  SHF.L.U64.HI R3, R181, 0x2, RZ ;  /* 0x00000002b5037819 */ /* 0x000fe400000102ff */
[----:B------:R-:W-:Y:S02]  /*0e90*/  IADD3 R184, P6, R2, c[0x0][0x190], RZ ;  /* 0x0000640002b87a10 */ /* 0x000fe40007fde0ff */
[----:B------:R-:W-:Y:S02]  /*0ea0*/  ISETP.NE.U32.AND P0, PT, RZ, c[0x0][0x250], PT ;  /* 0x00009400ff007a0c */ /* 0x000fe40003f05070 */
[----:B------:R-:W-:Y:S02]  /*0eb0*/  IADD3.X R185, R3, c[0x0][0x194], RZ, P6, !PT ;  /* 0x0000650003b97a10 */ /* 0x000fe400037fe4ff */
[----:B------:R-:W-:Y:S02]  /*0ec0*/  ISETP.NE.AND.EX P0, PT, RZ, c[0x0][0x254], PT, P0 ;  /* 0x00009500ff007a0c */ /* 0x000fe40003f05300 */
[----:B------:R-:W-:Y:S01]  /*0ed0*/  ISETP.NE.U32.AND P5, PT, RZ, c[0x0][0x218], PT ;  /* 0x00008600ff007a0c */ /* 0x000fe20003fa5070 */
[----:B------:R0:W5:Y:S03]  /*0ee0*/  LDG.E R141, [R184.64] ;  /* 0x00000004b88d7981 */ /* 0x000166000c1e1900 */
[----:B------:R-:W-:-:S07]  /*0ef0*/  ISETP.NE.AND.EX P5, PT, RZ, c[0x0][0x21c], PT, P5 ;  /* 0x00008700ff007a0c */ /* 0x000fce0003fa5350 */
[----:B------:R-:W-:-:S04]  /*0f00*/  @P0 IADD3 R2, P6, R2, c[0x0][0x198], RZ ;  /* 0x0000660002020a10 */ /* 0x000fc80007fde0ff */
[----:B------:R-:W-:Y:S02]  /*0f10*/  @P0 IADD3.X R3, R3, c[0x0][0x19c], RZ, P6, !PT ;  /* 0x0000670003030a10 */ /* 0x000fe400037fe4ff */
[----:B------:R-:W-:-:S03]  /*0f20*/  @P5 LEA R174, P6, R181, c[0x0][0x218], 0x4 ;  /* 0x00008600b5ae5a11 */ /* 0x000fc600078c20ff */
[----:B------:R1:W5:Y:S01]  /*0f30*/  @P0 LDG.E R142, [R2.64] ;  /* 0x00000004028e0981 */ /* 0x000362000c1e1900 */
[----:B------:R-:W-:Y:S02]  /*0f40*/  ISETP.NE.AND P0, PT, R179, RZ, PT ;  /* 0x000000ffb300720c */ /* 0x000fe40003f05270 */
[----:B------:R-:W-:Y:S02]  /*0f50*/  @P5 LEA.HI.X R175, R181, c[0x0][0x21c], RZ, 0x4, P6 ;  /* 0x00008700b5af5a11 */ /* 0x000fe400030f24ff */
[----:B-----5:R-:W-:-:S03]  /*0f60*/  FSEL R160, R180, RZ, !P0 ;  /* 0x000000ffb4a07208 */ /* 0x020fc60004000000 */
[----:B------:R0:W5:Y:S01]  /*0f70*/  @P5 LDG.E.128 R72, [R174.64] ;  /* 0x00000004ae485981 */ /* 0x000162000c1e1d00 */
[----:B------:R-:W-:Y:S01]  /*0f80*/  IADD3 R181, R181, 0x20, RZ ;  /* 0x00000020b5b57810 */ /* 0x000fe20007ffe0ff */
[C---:B--2---:R-:W-:Y:S02]  /*0f90*/  FADD.FTZ R159, -R160.reuse, R92 ;  /* 0x0000005ca09f7221 */ /* 0x044fe40000010100 */
[C---:B------:R-:W-:Y:S02]  /*0fa0*/  FADD.FTZ R93, -R160.reuse, R93 ;  /* 0x0000005da05d7221 */ /* 0x040fe40000010100 */
[C---:B------:R-:W-:Y:S02]  /*0fb0*/  FADD.FTZ R167, -R160.reuse, R94 ;  /* 0x0000005ea0a77221 */ /* 0x040fe40000010100 */
[----:B------:R-:W-:Y:S02]  /*0fc0*/  FADD.FTZ R95, -R160, R95 ;  /* 0x0000005fa05f7221 */ /* 0x000fe40000010100 */
[----:B---3--:R-:W-:-:S02]  /*0fd0*/  FMUL.FTZ R160, R119, R96 ;  /* 0x0000006077a07220 */ /* 0x008fc40000410000 */
[----:B------:R-:W-:Y:S02]  /*0fe0*/  FMUL.FTZ R165, R118, R97 ;  /* 0x0000006176a57220 */ /* 0x000fe40000410000 */
[C---:B------:R-:W-:Y:S02]  /*0ff0*/  FMUL.FTZ R159, R146.reuse, R159 ;  /* 0x0000009f929f7220 */ /* 0x040fe40000410000 */
[----:B----4-:R-:W-:Y:S02]  /*1000*/  FFMA.FTZ R160, R115, R100, R160 ;  /* 0x0000006473a07223 */ /* 0x010fe400000100a0 */
[----:B------:R-:W-:Y:S02]  /*1010*/  FMUL.FTZ R162, R146, R93 ;  /* 0x0000005d92a27220 */ /* 0x000fe40000410000 */
[----:B------:R-:W-:Y:S02]  /*1020*/  FFMA.FTZ R165, R114, R101, R165 ;  /* 0x0000006572a57223 */ /* 0x000fe400000100a5 */
[----:B0-----:R-:W-:-:S02]  /*1030*/  FMUL.FTZ R174, R121, R98 ;  /* 0x0000006279ae7220 */ /* 0x001fc40000410000 */
[----:B-1----:R-:W-:Y:S02]  /*1040*/  FADD.FTZ R2, R183, R160 ;  /* 0x000000a0b7027221 */ /* 0x002fe40000010000 */
[----:B------:R-:W-:Y:S02]  /*1050*/  FFMA.FTZ R182, R159, R160, R182 ;  /* 0x000000a09fb67223 */ /* 0x000fe400000100b6 */
        /* <DEDUP_REMOVED lines=27> */
.L_x_1581:
[----:B------:R-:W-:Y:S05]  /*1210*/  BSYNC B1 ;  /* 0x0000000000017941 */ /* 0x000fea0003800000 */
.L_x_1580:
[----:B------:R-:W-:Y:S01]  /*1220*/  BSSY B1, `(.L_x_1582) ;  /* 0x0000044000017945 */ /* 0x000fe20003800000 */
[----:B------:R-:W-:Y:S05]  /*1230*/  @!P3 BRA `(.L_x_1583) ;  /* 0x000004200000b947 */ /* 0x000fea0003800000 */
[----:B------:R-:W-:Y:S02]  /*1240*/  LEA R92, P0, R181, c[0x0][0x188], 0x4 ;  /* 0x00006200b55c7a11 */ /* 0x000fe400078020ff */
[----:B------:R-:W-:-:S02]  /*1250*/  MOV R100, 0x10 ;  /* 0x0000001000647802 */ /* 0x000fc40000000f00 */
[----:B------:R-:W-:-:S03]  /*1260*/  LEA.HI.X R93, R181, c[0x0][0x18c], RZ, 0x4, P0 ;  /* 0x00006300b55d7a11 */ /* 0x000fc600000f24ff */
[----:B------:R-:W-:-:S03]  /*1270*/  IMAD.WIDE.U32 R96, R181, R100, c[0x0][0x210] ;  /* 0x00008400b5607625 */ /* 0x000fc600078e0064 */
[----:B------:R-:W2:Y:S01]  /*1280*/  LDG.E.128 R92, [R92.64] ;  /* 0x000000045c5c7981 */ /* 0x000ea2000c1e1d00 */
[C---:B------:R-:W-:Y:S01]  /*1290*/  IMAD.WIDE.U32 R100, R181.reuse, R100, c[0x0][0x208] ;  /* 0x00008200b5647625 */ /* 0x040fe200078e0064 */
[----:B------:R-:W-:Y:S02]  /*12a0*/  ISETP.NE.U32.AND P0, PT, RZ, c[0x0][0x250], PT ;  /* 0x00009400ff007a0c */ /* 0x000fe40003f05070 */
[----:B------:R-:W3:Y:S02]  /*12b0*/  LDG.E.128 R96, [R96.64] ;  /* 0x0000000460607981 */ /* 0x000ee4000c1e1d00 */
[----:B------:R-:W-:Y:S02]  /*12c0*/  ISETP.NE.AND.EX P0, PT, RZ, c[0x0][0x254], PT, P0 ;  /* 0x00009500ff007a0c */ /* 0x000fe40003f05300 */
[----:B------:R-:W4:Y:S01]  /*12d0*/  LDG.E.128 R100, [R100.64] ;  /* 0x0000000464647981 */ /* 0x000f22000c1e1d00 */
[C---:B------:R-:W-:Y:S01]  /*12e0*/  IMAD.SHL.U32 R2, R181.reuse, 0x4, RZ ;  /* 0x00000004b5027824 */ /* 0x040fe200078e00ff */
[----:B------:R-:W-:-:S02]  /*12f0*/  SHF.L.U64.HI R0, R181, 0x2, RZ ;  /* 0x00000002b5007819 */ /* 0x000fc400000102ff */
[----:B------:R-:W-:Y:S02]  /*1300*/  ISETP.NE.U32.AND P5, PT, RZ, c[0x0][0x218], PT ;  /* 0x00008600ff007a0c */ /* 0x000fe40003fa5070 */
[----:B------:R-:W-:Y:S02]  /*1310*/  IADD3 R184, P6, R2, c[0x0][0x190], RZ ;  /* 0x0000640002b87a10 */ /* 0x000fe40007fde0ff */
[----:B------:R-:W-:Y:S02]  /*1320*/  ISETP.NE.AND.EX P5, PT, RZ, c[0x0][0x21c], PT, P5 ;  /* 0x00008700ff007a0c */ /* 0x000fe40003fa5350 */
[----:B------:R-:W-:Y:S02]  /*1330*/  IADD3.X R185, R0, c[0x0][0x194], RZ, P6, !PT ;  /* 0x0000650000b97a10 */ /* 0x000fe400037fe4ff */
[----:B------:R-:W-:-:S04]  /*1340*/  @P0 IADD3 R2, P6, R2, c[0x0][0x198], RZ ;  /* 0x0000660002020a10 */ /* 0x000fc80007fde0ff */
[----:B------:R-:W-:Y:S02]  /*1350*/  @P0 IADD3.X R3, R0, c[0x0][0x19c], RZ, P6, !PT ;  /* 0x0000670000030a10 */ /* 0x000fe400037fe4ff */
[----:B------:R0:W5:Y:S03]  /*1360*/  LDG.E R0, [R184.64] ;  /* 0x00000004b8007981 */ /* 0x000166000c1e1900 */
[----:B------:R-:W-:Y:S01]  /*1370*/  @P5 LEA R176, P6, R181, c[0x0][0x218], 0x4 ;  /* 0x00008600b5b05a11 */ /* 0x000fe200078c20ff */
        /* <DEDUP_REMOVED lines=16> */
[----:B------:R-:W-:-:S02]  /*1480*/  FMUL.FTZ R178, R129, R98 ;  /* 0x0000006281b27220 */ /* 0x000fc40000410000 */
[----:B-1----:R-:W-:Y:S02]  /*1490*/  FADD.FTZ R2, R183, R164 ;  /* 0x000000a4b7027221 */ /* 0x002fe40000010000 */
[----:B------:R-:W-:Y:S02]  /*14a0*/  FFMA.FTZ R182, R161, R164, R182 ;  /* 0x000000a4a1b67223 */ /* 0x000fe400000100b6 */
[----:B0-----:R-:W-:Y:S02]  /*14b0*/  FMUL.FTZ R177, R128, R99 ;  /* 0x0000006380b17220 */ /* 0x001fe40000410000 */
        /* <DEDUP_REMOVED lines=26> */
.L_x_1583:
[----:B------:R-:W-:Y:S05]  /*1660*/  BSYNC B1 ;  /* 0x0000000000017941 */ /* 0x000fea0003800000 */
.L_x_1582:
[----:B------:R-:W-:Y:S01]  /*1670*/  BSSY B1, `(.L_x_1584) ;  /* 0x0000043000017945 */ /* 0x000fe20003800000 */
[----:B------:R-:W-:Y:S05]  /*1680*/  @!P4 BRA `(.L_x_1585) ;  /* 0x000004100000c947 */ /* 0x000fea0003800000 */
[----:B------:R-:W-:Y:S01]  /*1690*/  LEA R92, P0, R181, c[0x0][0x188], 0x4 ;  /* 0x00006200b55c7a11 */ /* 0x000fe200078020ff */
[----:B------:R-:W-:-:S03]  /*16a0*/  HFMA2.MMA R100, -RZ, RZ, 0, 9.5367431640625e-07 ;  /* 0x00000010ff647435 */ /* 0x000fc600000001ff */
[----:B------:R-:W-:Y:S02]  /*16b0*/  LEA.HI.X R93, R181, c[0x0][0x18c], RZ, 0x4, P0 ;  /* 0x00006300b55d7a11 */ /* 0x000fe400000f24ff */
[----:B------:R-:W-:-:S04]  /*16c0*/  ISETP.NE.U32.AND P0, PT, RZ, c[0x0][0x218], PT ;  /* 0x00008600ff007a0c */ /* 0x000fc80003f05070 */
[----:B------:R-:W-:Y:S01]  /*16d0*/  ISETP.NE.AND.EX P0, PT, RZ, c[0x0][0x21c], PT, P0 ;  /* 0x00008700ff007a0c */ /* 0x000fe20003f05300 */
[CC--:B------:R-:W-:Y:S01]  /*16e0*/  IMAD.WIDE.U32 R96, R181.reuse, R100.reuse, c[0x0][0x210] ;  /* 0x00008400b5607625 */ /* 0x0c0fe200078e0064 */
[----:B------:R-:W-:Y:S01]  /*16f0*/  ISETP.NE.U32.AND P5, PT, RZ, c[0x0][0x250], PT ;  /* 0x00009400ff007a0c */ /* 0x000fe20003fa5070 */
[----:B------:R-:W2:Y:S02]  /*1700*/  LDG.E.128 R92, [R92.64] ;  /* 0x000000045c5c7981 */ /* 0x000ea4000c1e1d00 */
[----:B------:R-:W-:Y:S02]  /*1710*/  IMAD.WIDE.U32 R100, R181, R100, c[0x0][0x208] ;  /* 0x00008200b5647625 */ /* 0x000fe400078e0064 */
[----:B------:R-:W3:Y:S01]  /*1720*/  LDG.E.128 R96, [R96.64] ;  /* 0x0000000460607981 */ /* 0x000ee2000c1e1d00 */
[----:B------:R-:W-:-:S03]  /*1730*/  ISETP.NE.AND.EX P5, PT, RZ, c[0x0][0x254], PT, P5 ;  /* 0x00009500ff007a0c */ /* 0x000fc60003fa5350 */
[----:B------:R-:W4:Y:S01]  /*1740*/  LDG.E.128 R100, [R100.64] ;  /* 0x0000000464647981 */ /* 0x000f22000c1e1d00 */
[C---:B------:R-:W-:Y:S02]  /*1750*/  SHF.L.U32 R186, R181.reuse, 0x2, RZ ;  /* 0x00000002b5ba7819 */ /* 0x040fe400000006ff */
[C---:B------:R-:W-:Y:S02]  /*1760*/  @P0 LEA R2, P6, R181.reuse, c[0x0][0x218], 0x4 ;  /* 0x00008600b5020a11 */ /* 0x040fe400078c20ff */
[----:B------:R-:W-:Y:S02]  /*1770*/  SHF.R.U32.HI R144, RZ, 0x1e, R181 ;  /* 0x0000001eff907819 */ /* 0x000fe400000116b5 */
[----:B------:R-:W-:Y:S02]  /*1780*/  @P0 LEA.HI.X R3, R181, c[0x0][0x21c], RZ, 0x4, P6 ;  /* 0x00008700b5030a11 */ /* 0x000fe400030f24ff */
[----:B------:R-:W-:-:S03]  /*1790*/  IADD3 R184, P6, R186, c[0x0][0x190], RZ ;  /* 0x00006400bab87a10 */ /* 0x000fc60007fde0ff */
[----:B------:R0:W5:Y:S01]  /*17a0*/  @P0 LDG.E.128 R80, [R2.64] ;  /* 0x0000000402500981 */ /* 0x000162000c1e1d00 */
[----:B------:R-:W-:Y:S02]  /*17b0*/  IADD3.X R185, R144, c[0x0][0x194], RZ, P6, !PT ;  /* 0x0000650090b97a10 */ /* 0x000fe400037fe4ff */
[----:B------:R-:W-:-:S04]  /*17c0*/  @P5 IADD3 R186, P6, R186, c[0x0][0x198], RZ ;  /* 0x00006600baba5a10 */ /* 0x000fc80007fde0ff */
[----:B------:R-:W-:Y:S02]  /*17d0*/  @P5 IADD3.X R187, R144, c[0x0][0x19c], RZ, P6, !PT ;  /* 0x0000670090bb5a10 */ /* 0x000fe400037fe4ff */
[----:B------:R1:W5:Y:S04]  /*17e0*/  LDG.E R144, [R184.64] ;  /* 0x00000004b8907981 */ /* 0x000368000c1e1900 */
[----:B------:R1:W5:Y:S01]  /*17f0*/  @P5 LDG.E R145, [R186.64] ;  /* 0x00000004ba915981 */ /* 0x000362000c1e1900 */
[----:B------:R-:W-:-:S04]  /*1800*/  ISETP.NE.AND P0, PT, R179, RZ, PT ;  /* 0x000000ffb300720c */ /* 0x000fc80003f05270 */
[----:B-----5:R-:W-:-:S05]  /*1810*/  FSEL R180, R180, RZ, !P0 ;  /* 0x000000ffb4b47208 */ /* 0x020fca0004000000 */
[C---:B--2---:R-:W-:Y:S02]  /*1820*/  FADD.FTZ R153, -R180.reuse, R92 ;  /* 0x0000005cb4997221 */ /* 0x044fe40000010100 */
[----:B---3--:R-:W-:Y:S02]  /*1830*/  FMUL.FTZ R156, R135, R96 ;  /* 0x00000060879c7220 */ /* 0x008fe40000410000 */
[----:B------:R-:W-:Y:S02]  /*1840*/  FADD.FTZ R93, -R180, R93 ;  /* 0x0000005db45d7221 */ /* 0x000fe40000010100 */
[----:B------:R-:W-:Y:S02]  /*1850*/  FMUL.FTZ R155, R134, R97 ;  /* 0x00000061869b7220 */ /* 0x000fe40000410000 */
[----:B------:R-:W-:Y:S02]  /*1860*/  FMUL.FTZ R153, R146, R153 ;  /* 0x0000009992997220 */ /* 0x000fe40000410000 */
[----:B----4-:R-:W-:-:S02]  /*1870*/  FFMA.FTZ R156, R131, R100, R156 ;  /* 0x00000064839c7223 */ /* 0x010fc4000001009c */
[----:B------:R-:W-:Y:S02]  /*1880*/  FADD.FTZ R163, -R180, R94 ;  /* 0x0000005eb4a37221 */ /* 0x000fe40000010100 */
[----:B------:R-:W-:Y:S02]  /*1890*/  FMUL.FTZ R158, R146, R93 ;  /* 0x0000005d929e7220 */ /* 0x000fe40000410000 */
[----:B------:R-:W-:Y:S02]  /*18a0*/  FFMA.FTZ R155, R130, R101, R155 ;  /* 0x00000065829b7223 */ /* 0x000fe4000001009b */
[----:B------:R-:W-:Y:S02]  /*18b0*/  FMUL.FTZ R170, R137, R98 ;  /* 0x0000006289aa7220 */ /* 0x000fe40000410000 */
[----:B0-----:R-:W-:Y:S02]  /*18c0*/  FADD.FTZ R2, R183, R156 ;  /* 0x0000009cb7027221 */ /* 0x001fe40000010000 */
        /* <DEDUP_REMOVED lines=29> */
.L_x_1585:
[----:B-1----:R-:W-:Y:S05]  /*1aa0*/  BSYNC B1 ;  /* 0x0000000000017941 */ /* 0x002fea0003800000 */
.L_x_1584:
[----:B------:R-:W-:Y:S05]  /*1ab0*/  BRA.DIV ~URZ, `(.L_x_1586) ;  /* 0x000022127f007947 */ /* 0x000fea000b800000 */
[----:B------:R0:W1:Y:S02]  /*1ac0*/  SHFL.BFLY PT, R92, R183, 0x1, 0x1f ;  /* 0x0c201f00b75c7f89 */ /* 0x00006400000e0000 */
.L_x_1603:
        /* <DEDUP_REMOVED lines=18> */
.L_x_1604:
        /* <DEDUP_REMOVED lines=10> */
[----:B------:R-:W-:Y:S01]  /*1c90*/  LOP3.LUT P5, RZ, R140, 0xff, RZ, 0xc0, !PT ;  /* 0x000000ff8cff7812 */ /* 0x000fe200078ac0ff */
[-C--:B------:R-:W-:Y:S01]  /*1ca0*/  FFMA.FTZ R2, R150, R100.reuse, R101 ;  /* 0x0000006496027223 */ /* 0x080fe20000010065 */
[----:B------:R-:W-:Y:S01]  /*1cb0*/  ISETP.NE.AND.EX P6, PT, RZ, c[0x0][0x21c], PT, P6 ;  /* 0x00008700ff007a0c */ /* 0x000fe20003fc5360 */
[----:B------:R-:W-:Y:S01]  /*1cc0*/  FADD.FTZ R3, R148, -R3 ;  /* 0x8000000394037221 */ /* 0x000fe20000010000 */
[----:B------:R-:W-:Y:S01]  /*1cd0*/  ISETP.NE.U32.AND P0, PT, RZ, c[0x0][0x250], PT ;  /* 0x00009400ff007a0c */ /* 0x000fe20003f05070 */
[----:B------:R-:W-:Y:S02]  /*1ce0*/  FADD.FTZ R93, R149, -R2 ;  /* 0x80000002955d7221 */ /* 0x000fe40000010000 */
[----:B-----5:R-:W-:Y:S01]  /*1cf0*/  FMUL.FTZ R3, R146, R3 ;  /* 0x0000000392037220 */ /* 0x020fe20000410000 */
[----:B------:R-:W-:Y:S01]  /*1d00*/  ISETP.NE.AND.EX P0, PT, RZ, c[0x0][0x254], PT, P0 ;  /* 0x00009500ff007a0c */ /* 0x000fe20003f05300 */
[----:B------:R-:W-:-:S02]  /*1d10*/  FFMA.FTZ R92, R152, R100, R101 ;  /* 0x00000064985c7223 */ /* 0x000fc40000010065 */
[----:B------:R-:W-:Y:S02]  /*1d20*/  FFMA.FTZ R95, R151, R100, R101 ;  /* 0x00000064975f7223 */ /* 0x000fe40000010065 */
[----:B------:R-:W-:Y:S02]  /*1d30*/  FMUL.FTZ R2, R146, R93 ;  /* 0x0000005d92027220 */ /* 0x000fe40000410000 */
[----:B------:R-:W-:Y:S02]  /*1d40*/  @P6 FADD.FTZ R3, R68, R3 ;  /* 0x0000000344036221 */ /* 0x000fe40000010000 */
[----:B------:R-:W-:Y:S02]  /*1d50*/  FADD.FTZ R97, R157, -R92 ;  /* 0x8000005c9d617221 */ /* 0x000fe40000010000 */
[----:B------:R-:W-:Y:S02]  /*1d60*/  FADD.FTZ R95, R154, -R95 ;  /* 0x8000005f9a5f7221 */ /* 0x000fe40000010000 */
[----:B------:R-:W-:-:S02]  /*1d70*/  FMUL.FTZ R98, R3, c[0x0][0x1e8] ;  /* 0x00007a0003627a20 */ /* 0x000fc40000410000 */
[----:B------:R-:W-:Y:S02]  /*1d80*/  @P6 FADD.FTZ R2, R69, R2 ;  /* 0x0000000245026221 */ /* 0x000fe40000010000 */
[----:B0-----:R-:W-:Y:S01]  /*1d90*/  FMUL.FTZ R96, R146, R97 ;  /* 0x0000006192607220 */ /* 0x001fe20000410000 */
[----:B------:R-:W-:Y:S01]  /*1da0*/  SEL R93, R98, RZ, P5 ;  /* 0x000000ff625d7207 */ /* 0x000fe20002800000 */
[----:B------:R-:W-:Y:S01]  /*1db0*/  FMUL.FTZ R95, R146, R95 ;  /* 0x0000005f925f7220 */ /* 0x000fe20000410000 */
[----:B------:R-:W-:Y:S01]  /*1dc0*/  LOP3.LUT P5, RZ, R140, 0xff00, RZ, 0xc0, !PT ;  /* 0x0000ff008cff7812 */ /* 0x000fe200078ac0ff */
[----:B------:R-:W-:Y:S01]  /*1dd0*/  FMUL.FTZ R99, R2, c[0x0][0x1e8] ;  /* 0x00007a0002637a20 */ /* 0x000fe20000410000 */
[----:B------:R-:W-:Y:S01]  /*1de0*/  SEL R84, R93, R84, P0 ;  /* 0x000000545d547207 */ /* 0x000fe20000000000 */
[----:B------:R-:W-:Y:S02]  /*1df0*/  @P6 FADD.FTZ R96, R71, R96 ;  /* 0x0000006047606221 */ /* 0x000fe40000010000 */
[----:B------:R-:W-:Y:S01]  /*1e00*/  @P6 FADD.FTZ R95, R70, R95 ;  /* 0x0000005f465f6221 */ /* 0x000fe20000010000 */
[----:B------:R-:W-:Y:S01]  /*1e10*/  SEL R92, R99, RZ, P5 ;  /* 0x000000ff635c7207 */ /* 0x000fe20002800000 */
[----:B------:R-:W-:Y:S01]  /*1e20*/  FMUL.FTZ R103, R96, c[0x0][0x1e8] ;  /* 0x00007a0060677a20 */ /* 0x000fe20000410000 */
[C---:B------:R-:W-:Y:S01]  /*1e30*/  LOP3.LUT P5, RZ, R140.reuse, 0xff000000, RZ, 0xc0, !PT ;  /* 0xff0000008cff7812 */ /* 0x040fe200078ac0ff */
[----:B------:R-:W-:Y:S01]  /*1e40*/  FMUL.FTZ R102, R95, c[0x0][0x1e8] ;  /* 0x00007a005f667a20 */ /* 0x000fe20000410000 */
[----:B------:R-:W-:-:S02]  /*1e50*/  LOP3.LUT P6, RZ, R140, 0xff0000, RZ, 0xc0, !PT ;  /* 0x00ff00008cff7812 */ /* 0x000fc400078cc0ff */
[----:B------:R-:W-:Y:S02]  /*1e60*/  SEL R94, R103, RZ, P5 ;  /* 0x000000ff675e7207 */ /* 0x000fe40002800000 */
[----:B------:R-:W-:Y:S02]  /*1e70*/  SEL R97, R102, RZ, P6 ;  /* 0x000000ff66617207 */ /* 0x000fe40003000000 */
[----:B------:R-:W-:Y:S02]  /*1e80*/  LOP3.LUT P5, RZ, R139, 0xff, RZ, 0xc0, !PT ;  /* 0x000000ff8bff7812 */ /* 0x000fe400078ac0ff */
[----:B------:R-:W-:Y:S02]  /*1e90*/  SEL R85, R92, R85, P0 ;  /* 0x000000555c557207 */ /* 0x000fe40000000000 */
[----:B------:R-:W-:Y:S02]  /*1ea0*/  ISETP.NE.U32.AND P6, PT, RZ, c[0x0][0x250], PT ;  /* 0x00009400ff007a0c */ /* 0x000fe40003fc5070 */
[----:B------:R-:W-:-:S02]  /*1eb0*/  SEL R86, R97, R86, P0 ;  /* 0x0000005661567207 */ /* 0x000fc40000000000 */
[----:B------:R-:W-:Y:S02]  /*1ec0*/  SEL R87, R94, R87, P0 ;  /* 0x000000575e577207 */ /* 0x000fe40000000000 */
[----:B------:R-:W-:Y:S02]  /*1ed0*/  SEL R92, R98, RZ, P5 ;  /* 0x000000ff625c7207 */ /* 0x000fe40002800000 */
[----:B------:R-:W-:Y:S02]  /*1ee0*/  ISETP.NE.U32.AND P0, PT, RZ, c[0x0][0x258], PT ;  /* 0x00009600ff007a0c */ /* 0x000fe40003f05070 */
[----:B------:R-:W-:Y:S02]  /*1ef0*/  LOP3.LUT P5, RZ, R139, 0xff00, RZ, 0xc0, !PT ;  /* 0x0000ff008bff7812 */ /* 0x000fe400078ac0ff */
[----:B------:R-:W-:Y:S02]  /*1f00*/  ISETP.NE.AND.EX P6, PT, RZ, c[0x0][0x254], PT, P6 ;  /* 0x00009500ff007a0c */ /* 0x000fe40003fc5360 */
[----:B------:R-:W-:-:S02]  /*1f10*/  ISETP.NE.AND.EX P0, PT, RZ, c[0x0][0x25c], PT, P0 ;  /* 0x00009700ff007a0c */ /* 0x000fc40003f05300 */
[----:B------:R-:W-:Y:S02]  /*1f20*/  SEL R93, R99, RZ, P5 ;  /* 0x000000ff635d7207 */ /* 0x000fe40002800000 */
[C---:B------:R-:W-:Y:S02]  /*1f30*/  LOP3.LUT P5, RZ, R139.reuse, 0xff0000, RZ, 0xc0, !PT ;  /* 0x00ff00008bff7812 */ /* 0x040fe400078ac0ff */
[----:B------:R-:W-:Y:S02]  /*1f40*/  MOV R99, 0x10 ;  /* 0x0000001000637802 */ /* 0x000fe40000000f00 */
[----:B------:R-:W-:Y:S02]  /*1f50*/  SEL R94, R102, RZ, P5 ;  /* 0x000000ff665e7207 */ /* 0x000fe40002800000 */
[----:B------:R-:W-:Y:S02]  /*1f60*/  LOP3.LUT P5, RZ, R139, 0xff000000, RZ, 0xc0, !PT ;  /* 0xff0000008bff7812 */ /* 0x000fe400078ac0ff */
[----:B------:R-:W-:-:S02]  /*1f70*/  SEL R90, R95, R90, P0 ;  /* 0x0000005a5f5a7207 */ /* 0x000fc40000000000 */
[----:B------:R-:W-:Y:S02]  /*1f80*/  SEL R89, R2, R89, P0 ;  /* 0x0000005902597207 */ /* 0x000fe40000000000 */
[----:B------:R-:W-:Y:S02]  /*1f90*/  SEL R95, R103, RZ, P5 ;  /* 0x000000ff675f7207 */ /* 0x000fe40002800000 */
[----:B------:R-:W-:Y:S02]  /*1fa0*/  @P6 LEA R2, P5, R138, c[0x0][0x250], 0x4 ;  /* 0x000094008a026a11 */ /* 0x000fe400078a20ff */
[----:B------:R-:W-:Y:S01]  /*1fb0*/  SEL R91, R96, R91, P0 ;  /* 0x0000005b605b7207 */ /* 0x000fe20000000000 */
[CC--:B------:R-:W-:Y:S01]  /*1fc0*/  @P0 IMAD.WIDE.U32 R96, R138.reuse, R99.reuse, c[0x0][0x258] ;  /* 0x000096008a600625 */ /* 0x0c0fe200078e0063 */
[----:B------:R-:W-:Y:S02]  /*1fd0*/  SEL R88, R3, R88, P0 ;  /* 0x0000005803587207 */ /* 0x000fe40000000000 */
[C---:B------:R-:W-:Y:S01]  /*1fe0*/  @P6 LEA.HI.X R3, R138.reuse, c[0x0][0x254], RZ, 0x4, P5 ;  /* 0x000095008a036a11 */ /* 0x040fe200028f24ff */
[C---:B------:R-:W-:Y:S01]  /*1ff0*/  IMAD.WIDE.U32 R98, R138.reuse, R99, c[0x0][0x248] ;  /* 0x000092008a627625 */ /* 0x040fe200078e0063 */
[----:B------:R-:W-:Y:S01]  /*2000*/  IADD3 R138, R138, 0x20, RZ ;  /* 0x000000208a8a7810 */ /* 0x000fe20007ffe0ff */
[----:B------:R0:W-:Y:S04]  /*2010*/  @P0 STG.E.128 [R96.64], R88 ;  /* 0x0000005860000986 */ /* 0x0001e8000c101d04 */
[----:B------:R0:W-:Y:S04]  /*2020*/  STG.E.128 [R98.64], R92 ;  /* 0x0000005c62007986 */ /* 0x0001e8000c101d04 */
[----:B------:R0:W-:Y:S02]  /*2030*/  @P6 STG.E.128 [R2.64], R84 ;  /* 0x0000005402006986 */ /* 0x0001e4000c101d04 */
.L_x_1589:
[----:B------:R-:W-:Y:S05]  /*2040*/  BSYNC B1 ;  /* 0x0000000000017941 */ /* 0x000fea0003800000 */
.L_x_1588:
[----:B------:R-:W-:Y:S01]  /*2050*/  BSSY B1, `(.L_x_1590) ;  /* 0x000003f000017945 */ /* 0x000fe20003800000 */
[----:B------:R-:W-:Y:S05]  /*2060*/  @!P2 BRA `(.L_x_1591) ;  /* 0x000003d00000a947 */ /* 0x000fea0003800000 */
[----:B------:R-:W-:Y:S01]  /*2070*/  ISETP.NE.U32.AND P6, PT, RZ, c[0x0][0x218], PT ;  /* 0x00008600ff007a0c */ /* 0x000fe20003fc5070 */
[-CC-:B0-----:R-:W-:Y:S01]  /*2080*/  FFMA.FTZ R3, R159, R100.reuse, R101.reuse ;  /* 0x000000649f037223 */ /* 0x181fe20000010065 */
[----:B------:R-:W-:Y:S01]  /*2090*/  LOP3.LUT P5, RZ, R142, 0xff, RZ, 0xc0, !PT ;  /* 0x000000ff8eff7812 */ /* 0x000fe200078ac0ff */
[----:B------:R-:W-:Y:S01]  /*20a0*/  FFMA.FTZ R2, R162, R100, R101 ;  /* 0x00000064a2027223 */ /* 0x000fe20000010065 */
[----:B------:R-:W-:Y:S01]  /*20b0*/  ISETP.NE.AND.EX P6, PT, RZ, c[0x0][0x21c], PT, P6 ;  /* 0x00008700ff007a0c */ /* 0x000fe20003fc5360 */
[----:B------:R-:W-:Y:S01]  /*20c0*/  FADD.FTZ R3, R160, -R3 ;  /* 0x80000003a0037221 */ /* 0x000fe20000010000 */
[----:B------:R-:W-:Y:S01]  /*20d0*/  ISETP.NE.U32.AND P0, PT, RZ, c[0x0][0x250], PT ;  /* 0x00009400ff007a0c */ /* 0x000fe20003f05070 */
[----:B------:R-:W-:-:S02]  /*20e0*/  FADD.FTZ R93, R165, -R2 ;  /* 0x80000002a55d7221 */ /* 0x000fc40000010000 */
[----:B-----5:R-:W-:Y:S01]  /*20f0*/  FMUL.FTZ R3, R146, R3 ;  /* 0x0000000392037220 */ /* 0x020fe20000410000 */
[----:B------:R-:W-:Y:S01]  /*2100*/  ISETP.NE.AND.EX P0, PT, RZ, c[0x0][0x254], PT, P0 ;  /* 0x00009500ff007a0c */ /* 0x000fe20003f05300 */
[-CC-:B------:R-:W-:Y:S02]  /*2110*/  FFMA.FTZ R92, R172, R100.reuse, R101.reuse ;  /* 0x00000064ac5c7223 */ /* 0x180fe40000010065 */
[----:B------:R-:W-:Y:S02]  /*2120*/  FFMA.FTZ R95, R167, R100, R101 ;  /* 0x00000064a75f7223 */ /* 0x000fe40000010065 */
[----:B------:R-:W-:Y:S02]  /*2130*/  FMUL.FTZ R2, R146, R93 ;  /* 0x0000005d92027220 */ /* 0x000fe40000410000 */
[----:B------:R-:W-:Y:S02]  /*2140*/  @P6 FADD.FTZ R3, R72, R3 ;  /* 0x0000000348036221 */ /* 0x000fe40000010000 */
[----:B------:R-:W-:-:S02]  /*2150*/  FADD.FTZ R97, R175, -R92 ;  /* 0x8000005caf617221 */ /* 0x000fc40000010000 */
[----:B------:R-:W-:Y:S02]  /*2160*/  FADD.FTZ R95, R174, -R95 ;  /* 0x8000005fae5f7221 */ /* 0x000fe40000010000 */
[----:B------:R-:W-:Y:S02]  /*2170*/  FMUL.FTZ R98, R3, c[0x0][0x1e8] ;  /* 0x00007a0003627a20 */ /* 0x000fe40000410000 */
[----:B------:R-:W-:Y:S02]  /*2180*/  @P6 FADD.FTZ R2, R73, R2 ;  /* 0x0000000249026221 */ /* 0x000fe40000010000 */
[----:B------:R-:W-:Y:S01]  /*2190*/  FMUL.FTZ R96, R146, R97 ;  /* 0x0000006192607220 */ /* 0x000fe20000410000 */
[----:B------:R-:W-:Y:S01]  /*21a0*/  SEL R93, R98, RZ, P5 ;  /* 0x000000ff625d7207 */ /* 0x000fe20002800000 */
[----:B------:R-:W-:Y:S01]  /*21b0*/  FMUL.FTZ R95, R146, R95 ;  /* 0x0000005f925f7220 */ /* 0x000fe20000410000 */
[----:B------:R-:W-:Y:S01]  /*21c0*/  LOP3.LUT P5, RZ, R142, 0xff00, RZ, 0xc0, !PT ;  /* 0x0000ff008eff7812 */ /* 0x000fe200078ac0ff */
[----:B------:R-:W-:Y:S01]  /*21d0*/  FMUL.FTZ R99, R2, c[0x0][0x1e8] ;  /* 0x00007a0002637a20 */ /* 0x000fe20000410000 */
[----:B------:R-:W-:Y:S01]  /*21e0*/  SEL R84, R93, R84, P0 ;  /* 0x000000545d547207 */ /* 0x000fe20000000000 */
[----:B------:R-:W-:-:S02]  /*21f0*/  @P6 FADD.FTZ R96, R75, R96 ;  /* 0x000000604b606221 */ /* 0x000fc40000010000 */
[----:B------:R-:W-:Y:S01]  /*2200*/  @P6 FADD.FTZ R95, R74, R95 ;  /* 0x0000005f4a5f6221 */ /* 0x000fe20000010000 */
[----:B------:R-:W-:Y:S01]  /*2210*/  SEL R92, R99, RZ, P5 ;  /* 0x000000ff635c7207 */ /* 0x000fe20002800000 */
[----:B------:R-:W-:Y:S01]  /*2220*/  FMUL.FTZ R103, R96, c[0x0][0x1e8] ;  /* 0x00007a0060677a20 */ /* 0x000fe20000410000 */
[C---:B------:R-:W-:Y:S01]  /*2230*/  LOP3.LUT P5, RZ, R142.reuse, 0xff000000, RZ, 0xc0, !PT ;  /* 0xff0000008eff7812 */ /* 0x040fe200078ac0ff */
[----:B------:R-:W-:Y:S01]  /*2240*/  FMUL.FTZ R102, R95, c[0x0][0x1e8] ;  /* 0x00007a005f667a20 */ /* 0x000fe20000410000 */
[----:B------:R-:W-:Y:S02]  /*2250*/  LOP3.LUT P6, RZ, R142, 0xff0000, RZ, 0xc0, !PT ;  /* 0x00ff00008eff7812 */ /* 0x000fe400078cc0ff */
[----:B------:R-:W-:Y:S02]  /*2260*/  SEL R94, R103, RZ, P5 ;  /* 0x000000ff675e7207 */ /* 0x000fe40002800000 */
[----:B------:R-:W-:Y:S02]  /*2270*/  SEL R97, R102, RZ, P6 ;  /* 0x000000ff66617207 */ /* 0x000fe40003000000 */
[----:B------:R-:W-:-:S02]  /*2280*/  LOP3.LUT P5, RZ, R141, 0xff, RZ, 0xc0, !PT ;  /* 0x000000ff8dff7812 */ /* 0x000fc400078ac0ff */
[----:B------:R-:W-:Y:S02]  /*2290*/  SEL R85, R92, R85, P0 ;  /* 0x000000555c557207 */ /* 0x000fe40000000000 */
[----:B------:R-:W-:Y:S02]  /*22a0*/  ISETP.NE.U32.AND P6, PT, RZ, c[0x0][0x250], PT ;  /* 0x00009400ff007a0c */ /* 0x000fe40003fc5070 */
[----:B------:R-:W-:Y:S02]  /*22b0*/  SEL R86, R97, R86, P0 ;  /* 0x0000005661567207 */ /* 0x000fe40000000000 */
[----:B------:R-:W-:Y:S02]  /*22c0*/  SEL R87, R94, R87, P0 ;  /* 0x000000575e577207 */ /* 0x000fe40000000000 */
[----:B------:R-:W-:Y:S02]  /*22d0*/  SEL R92, R98, RZ, P5 ;  /* 0x000000ff625c7207 */ /* 0x000fe40002800000 */
[----:B------:R-:W-:-:S02]  /*22e0*/  ISETP.NE.U32.AND P0, PT, RZ, c[0x0][0x258], PT ;  /* 0x00009600ff007a0c */ /* 0x000fc40003f05070 */
[----:B------:R-:W-:Y:S02]  /*22f0*/  LOP3.LUT P5, RZ, R141, 0xff00, RZ, 0xc0, !PT ;  /* 0x0000ff008dff7812 */ /* 0x000fe400078ac0ff */
[----:B------:R-:W-:Y:S02]  /*2300*/  ISETP.NE.AND.EX P6, PT, RZ, c[0x0][0x254], PT, P6 ;  /* 0x00009500ff007a0c */ /* 0x000fe40003fc5360 */
[----:B------:R-:W-:Y:S02]  /*2310*/  ISETP.NE.AND.EX P0, PT, RZ, c[0x0][0x25c], PT, P0 ;  /* 0x00009700ff007a0c */ /* 0x000fe40003f05300 */
[----:B------:R-:W-:Y:S01]  /*2320*/  SEL R93, R99, RZ, P5 ;  /* 0x000000ff635d7207 */ /* 0x000fe20002800000 */
[----:B------:R-:W-:Y:S01]  /*2330*/  IMAD.MOV.U32 R99, RZ, RZ, 0x10 ;  /* 0x00000010ff637424 */ /* 0x000fe200078e00ff */
[----:B------:R-:W-:Y:S02]  /*2340*/  LOP3.LUT P5, RZ, R141, 0xff0000, RZ, 0xc0, !PT ;  /* 0x00ff00008dff7812 */ /* 0x000fe400078ac0ff */
[----:B------:R-:W-:-:S02]  /*2350*/  SEL R90, R95, R90, P0 ;  /* 0x0000005a5f5a7207 */ /* 0x000fc40000000000 */
[----:B------:R-:W-:Y:S02]  /*2360*/  SEL R94, R102, RZ, P5 ;  /* 0x000000ff665e7207 */ /* 0x000fe40002800000 */
[----:B------:R-:W-:Y:S02]  /*2370*/  LOP3.LUT P5, RZ, R141, 0xff000000, RZ, 0xc0, !PT ;  /* 0xff0000008dff7812 */ /* 0x000fe400078ac0ff */
[----:B------:R-:W-:Y:S02]  /*2380*/  SEL R89, R2, R89, P0 ;  /* 0x0000005902597207 */ /* 0x000fe40000000000 */
[----:B------:R-:W-:Y:S02]  /*2390*/  SEL R95, R103, RZ, P5 ;  /* 0x000000ff675f7207 */ /* 0x000fe40002800000 */
[----:B------:R-:W-:Y:S02]  /*23a0*/  @P6 LEA R2, P5, R138, c[0x0][0x250], 0x4 ;  /* 0x000094008a026a11 */ /* 0x000fe400078a20ff */
[----:B------:R-:W-:Y:S01]  /*23b0*/  SEL R91, R96, R91, P0 ;  /* 0x0000005b605b7207 */ /* 0x000fe20000000000 */
[----:B------:R-:W-:Y:S01]  /*23c0*/  @P0 IMAD.WIDE.U32 R96, R138, R99, c[0x0][0x258] ;  /* 0x000096008a600625 */ /* 0x000fe200078e0063 */
[----:B------:R-:W-:-:S02]  /*23d0*/  SEL R88, R3, R88, P0 ;  /* 0x0000005803587207 */ /* 0x000fc40000000000 */
[C---:B------:R-:W-:Y:S01]  /*23e0*/  @P6 LEA.HI.X R3, R138.reuse, c[0x0][0x254], RZ, 0x4, P5 ;  /* 0x000095008a036a11 */ /* 0x040fe200028f24ff */
[C---:B------:R-:W-:Y:S01]  /*23f0*/  IMAD.WIDE.U32 R98, R138.reuse, R99, c[0x0][0x248] ;  /* 0x000092008a627625 */ /* 0x040fe200078e0063 */
[----:B------:R-:W-:Y:S01]  /*2400*/  IADD3 R138, R138, 0x20, RZ ;  /* 0x000000208a8a7810 */ /* 0x000fe20007ffe0ff */
[----:B------:R0:W-:Y:S04]  /*2410*/  @P0 STG.E.128 [R96.64], R88 ;  /* 0x0000005860000986 */ /* 0x0001e8000c101d04 */
[----:B------:R0:W-:Y:S04]  /*2420*/  STG.E.128 [R98.64], R92 ;  /* 0x0000005c62007986 */ /* 0x0001e8000c101d04 */
[----:B------:R0:W-:Y:S02]  /*2430*/  @P6 STG.E.128 [R2.64], R84 ;  /* 0x0000005402006986 */ /* 0x0001e4000c101d04 */
.L_x_1591:
[----:B------:R-:W-:Y:S05]  /*2440*/  BSYNC B1 ;  /* 0x0000000000017941 */ /* 0x000fea0003800000 */
.L_x_1590:
        /* <DEDUP_REMOVED lines=30> */
[----:B------:R-:W-:Y:S01]  /*2630*/  LOP3.LUT P5, RZ, R143, 0xff000000, RZ, 0xc0, !PT ;  /* 0xff0000008fff7812 */ /* 0x000fe200078ac0ff */
        /* <DEDUP_REMOVED lines=11> */
[C---:B------:R-:W-:Y:S02]  /*26f0*/  LOP3.LUT P5, RZ, R0.reuse, 0xff00, RZ, 0xc0, !PT ;  /* 0x0000ff0000ff7812 */ /* 0x040fe400078ac0ff */
[----:B------:R-:W-:Y:S02]  /*2700*/  ISETP.NE.AND.EX P6, PT, RZ, c[0x0][0x254], PT, P6 ;  /* 0x00009500ff007a0c */ /* 0x000fe40003fc5360 */
[----:B------:R-:W-:Y:S02]  /*2710*/  ISETP.NE.AND.EX P0, PT, RZ, c[0x0][0x25c], PT, P0 ;  /* 0x00009700ff007a0c */ /* 0x000fe40003f05300 */
[----:B------:R-:W-:Y:S01]  /*2720*/  SEL R93, R99, RZ, P5 ;  /* 0x000000ff635d7207 */ /* 0x000fe20002800000 */
[----:B------:R-:W-:Y:S01]  /*2730*/  HFMA2.MMA R99, -RZ, RZ, 0, 9.5367431640625e-07 ;  /* 0x00000010ff637435 */ /* 0x000fe200000001ff */
        /* <DEDUP_REMOVED lines=16> */
.L_x_1593:
[----:B------:R-:W-:Y:S05]  /*2840*/  BSYNC B1 ;  /* 0x0000000000017941 */ /* 0x000fea0003800000 */
.L_x_1592:
[----:B------:R-:W-:Y:S01]  /*2850*/  BSSY B1, `(.L_x_1594) ;  /* 0x000003e000017945 */ /* 0x000fe20003800000 */
[----:B------:R-:W-:Y:S05]  /*2860*/  @!P4 BRA `(.L_x_1595) ;  /* 0x000003c00000c947 */ /* 0x000fea0003800000 */
[----:B------:R-:W-:Y:S01]  /*2870*/  ISETP.NE.U32.AND P0, PT, RZ, c[0x0][0x218], PT ;  /* 0x00008600ff007a0c */ /* 0x000fe20003f05070 */
[-CC-:B0-----:R-:W-:Y:S01]  /*2880*/  FFMA.FTZ R3, R153, R100.reuse, R101.reuse ;  /* 0x0000006499037223 */ /* 0x181fe20000010065 */
[----:B------:R-:W-:Y:S01]  /*2890*/  LOP3.LUT P6, RZ, R145, 0xff, RZ, 0xc0, !PT ;  /* 0x000000ff91ff7812 */ /* 0x000fe200078cc0ff */
[-CC-:B------:R-:W-:Y:S01]  /*28a0*/  FFMA.FTZ R2, R158, R100.reuse, R101.reuse ;  /* 0x000000649e027223 */ /* 0x180fe20000010065 */
[----:B------:R-:W-:Y:S01]  /*28b0*/  ISETP.NE.AND.EX P5, PT, RZ, c[0x0][0x21c], PT, P0 ;  /* 0x00008700ff007a0c */ /* 0x000fe20003fa5300 */
[----:B------:R-:W-:Y:S01]  /*28c0*/  FFMA.FTZ R95, R163, R100, R101 ;  /* 0x00000064a35f7223 */ /* 0x000fe20000010065 */
[----:B------:R-:W-:Y:S01]  /*28d0*/  ISETP.NE.U32.AND P0, PT, RZ, c[0x0][0x250], PT ;  /* 0x00009400ff007a0c */ /* 0x000fe20003f05070 */
[----:B------:R-:W-:-:S02]  /*28e0*/  FADD.FTZ R3, R156, -R3 ;  /* 0x800000039c037221 */ /* 0x000fc40000010000 */
[----:B------:R-:W-:Y:S01]  /*28f0*/  FFMA.FTZ R100, R168, R100, R101 ;  /* 0x00000064a8647223 */ /* 0x000fe20000010065 */
[----:B------:R-:W-:Y:S01]  /*2900*/  ISETP.NE.AND.EX P0, PT, RZ, c[0x0][0x254], PT, P0 ;  /* 0x00009500ff007a0c */ /* 0x000fe20003f05300 */
[----:B------:R-:W-:Y:S02]  /*2910*/  FADD.FTZ R93, R155, -R2 ;  /* 0x800000029b5d7221 */ /* 0x000fe40000010000 */
[----:B------:R-:W-:Y:S02]  /*2920*/  FADD.FTZ R95, R170, -R95 ;  /* 0x8000005faa5f7221 */ /* 0x000fe40000010000 */
[C---:B-----5:R-:W-:Y:S02]  /*2930*/  FMUL.FTZ R3, R146.reuse, R3 ;  /* 0x0000000392037220 */ /* 0x060fe40000410000 */
[----:B------:R-:W-:Y:S02]  /*2940*/  FADD.FTZ R97, R173, -R100 ;  /* 0x80000064ad617221 */ /* 0x000fe40000010000 */
[----:B------:R-:W-:-:S02]  /*2950*/  FMUL.FTZ R2, R146, R93 ;  /* 0x0000005d92027220 */ /* 0x000fc40000410000 */
[----:B------:R-:W-:Y:S02]  /*2960*/  FMUL.FTZ R95, R146, R95 ;  /* 0x0000005f925f7220 */ /* 0x000fe40000410000 */
[----:B------:R-:W-:Y:S02]  /*2970*/  @P5 FADD.FTZ R3, R80, R3 ;  /* 0x0000000350035221 */ /* 0x000fe40000010000 */
[----:B------:R-:W-:Y:S02]  /*2980*/  FMUL.FTZ R146, R146, R97 ;  /* 0x0000006192927220 */ /* 0x000fe40000410000 */
[----:B------:R-:W-:Y:S02]  /*2990*/  @P5 FADD.FTZ R2, R81, R2 ;  /* 0x0000000251025221 */ /* 0x000fe40000010000 */
[----:B------:R-:W-:Y:S02]  /*29a0*/  FMUL.FTZ R96, R3, c[0x0][0x1e8] ;  /* 0x00007a0003607a20 */ /* 0x000fe40000410000 */
[----:B------:R-:W-:-:S02]  /*29b0*/  @P5 FADD.FTZ R95, R82, R95 ;  /* 0x0000005f525f5221 */ /* 0x000fc40000010000 */
[----:B------:R-:W-:Y:S01]  /*29c0*/  @P5 FADD.FTZ R146, R83, R146 ;  /* 0x0000009253925221 */ /* 0x000fe20000010000 */
[----:B------:R-:W-:Y:S01]  /*29d0*/  LOP3.LUT P5, RZ, R145, 0xff00, RZ, 0xc0, !PT ;  /* 0x0000ff0091ff7812 */ /* 0x000fe200078ac0ff */
[----:B------:R-:W-:Y:S01]  /*29e0*/  FMUL.FTZ R98, R2, c[0x0][0x1e8] ;  /* 0x00007a0002627a20 */ /* 0x000fe20000410000 */
[----:B------:R-:W-:Y:S01]  /*29f0*/  SEL R93, R96, RZ, P6 ;  /* 0x000000ff605d7207 */ /* 0x000fe20003000000 */
[----:B------:R-:W-:Y:S01]  /*2a00*/  FMUL.FTZ R99, R95, c[0x0][0x1e8] ;  /* 0x00007a005f637a20 */ /* 0x000fe20000410000 */
[C---:B------:R-:W-:Y:S01]  /*2a10*/  LOP3.LUT P6, RZ, R145.reuse, 0xff0000, RZ, 0xc0, !PT ;  /* 0x00ff000091ff7812 */ /* 0x040fe200078cc0ff */
[----:B------:R-:W-:Y:S01]  /*2a20*/  FMUL.FTZ R100, R146, c[0x0][0x1e8] ;  /* 0x00007a0092647a20 */ /* 0x000fe20000410000 */
[----:B------:R-:W-:Y:S02]  /*2a30*/  SEL R92, R98, RZ, P5 ;  /* 0x000000ff625c7207 */ /* 0x000fe40002800000 */
[----:B------:R-:W-:Y:S02]  /*2a40*/  LOP3.LUT P5, RZ, R145, 0xff000000, RZ, 0xc0, !PT ;  /* 0xff00000091ff7812 */ /* 0x000fe400078ac0ff */
[----:B------:R-:W-:-:S02]  /*2a50*/  SEL R97, R99, RZ, P6 ;  /* 0x000000ff63617207 */ /* 0x000fc40003000000 */
[----:B------:R-:W-:Y:S02]  /*2a60*/  SEL R94, R100, RZ, P5 ;  /* 0x000000ff645e7207 */ /* 0x000fe40002800000 */
[----:B------:R-:W-:Y:S02]  /*2a70*/  LOP3.LUT P6, RZ, R144, 0xff, RZ, 0xc0, !PT ;  /* 0x000000ff90ff7812 */ /* 0x000fe400078cc0ff */
[----:B------:R-:W-:Y:S02]  /*2a80*/  SEL R85, R92, R85, P0 ;  /* 0x000000555c557207 */ /* 0x000fe40000000000 */
[----:B------:R-:W-:Y:S02]  /*2a90*/  ISETP.NE.U32.AND P5, PT, RZ, c[0x0][0x250], PT ;  /* 0x00009400ff007a0c */ /* 0x000fe40003fa5070 */
[----:B------:R-:W-:Y:S02]  /*2aa0*/  SEL R84, R93, R84, P0 ;  /* 0x000000545d547207 */ /* 0x000fe40000000000 */
        /* <DEDUP_REMOVED lines=9> */
[----:B------:R-:W-:Y:S02]  /*2b40*/  SEL R90, R95, R90, P0 ;  /* 0x0000005a5f5a7207 */ /* 0x000fe40000000000 */
[----:B------:R-:W-:Y:S02]  /*2b50*/  SEL R94, R99, RZ, P6 ;  /* 0x000000ff635e7207 */ /* 0x000fe40003000000 */
[----:B------:R-:W-:Y:S02]  /*2b60*/  LOP3.LUT P6, RZ, R144, 0xff000000, RZ, 0xc0, !PT ;  /* 0xff00000090ff7812 */ /* 0x000fe400078cc0ff */
[----:B------:R-:W-:-:S02]  /*2b70*/  MOV R99, 0x10 ;  /* 0x0000001000637802 */ /* 0x000fc40000000f00 */
[----:B------:R-:W-:Y:S02]  /*2b80*/  SEL R89, R2, R89, P0 ;  /* 0x0000005902597207 */ /* 0x000fe40000000000 */
[----:B------:R-:W-:Y:S01]  /*2b90*/  SEL R95, R100, RZ, P6 ;  /* 0x000000ff645f7207 */ /* 0x000fe20003000000 */
[CC--:B------:R-:W-:Y:S01]  /*2ba0*/  @P0 IMAD.WIDE.U32 R96, R138.reuse, R99.reuse, c[0x0][0x258] ;  /* 0x000096008a600625 */ /* 0x0c0fe200078e0063 */
[C---:B------:R-:W-:Y:S02]  /*2bb0*/  @P5 LEA R2, P6, R138.reuse, c[0x0][0x250], 0x4 ;  /* 0x000094008a025a11 */ /* 0x040fe400078c20ff */
[----:B------:R-:W-:Y:S01]  /*2bc0*/  SEL R88, R3, R88, P0 ;  /* 0x0000005803587207 */ /* 0x000fe20000000000 */
[----:B------:R-:W-:Y:S01]  /*2bd0*/  IMAD.WIDE.U32 R98, R138, R99, c[0x0][0x248] ;  /* 0x000092008a627625 */ /* 0x000fe200078e0063 */
[----:B------:R-:W-:Y:S02]  /*2be0*/  SEL R91, R146, R91, P0 ;  /* 0x0000005b925b7207 */ /* 0x000fe40000000000 */
[----:B------:R-:W-:-:S03]  /*2bf0*/  @P5 LEA.HI.X R3, R138, c[0x0][0x254], RZ, 0x4, P6 ;  /* 0x000095008a035a11 */ /* 0x000fc600030f24ff */
[----:B------:R0:W-:Y:S04]  /*2c00*/  @P0 STG.E.128 [R96.64], R88 ;  /* 0x0000005860000986 */ /* 0x0001e8000c101d04 */
[----:B------:R0:W-:Y:S04]  /*2c10*/  STG.E.128 [R98.64], R92 ;  /* 0x0000005c62007986 */ /* 0x0001e8000c101d04 */
[----:B------:R0:W-:Y:S02]  /*2c20*/  @P5 STG.E.128 [R2.64], R84 ;  /* 0x0000005402005986 */ /* 0x0001e4000c101d04 */
.L_x_1595:
[----:B------:R-:W-:Y:S05]  /*2c30*/  BSYNC B1 ;  /* 0x0000000000017941 */ /* 0x000fea0003800000 */
.L_x_1594:
[----:B0-----:R-:W-:-:S05]  /*2c40*/  MOV R2, c[0x0][0x160] ;  /* 0x0000580000027a02 */ /* 0x001fca0000000f00 */
[----:B------:R-:W-:-:S05]  /*2c50*/  IMAD R105, R2, 0x4, R105 ;  /* 0x0000000402697824 */ /* 0x000fca00078e0269 */
[----:B------:R-:W-:-:S13]  /*2c60*/  ISETP.GE.AND P0, PT, R105, c[0x0][0x164], PT ;  /* 0x0000590069007a0c */ /* 0x000fda0003f06270 */
[----:B-----5:R-:W-:Y:S01]  /*2c70*/  @P0 CALL.REL.NOINC `(.L_x_1577) ;  /* 0x0000001000000944 */ /* 0x020fe20003c00000 */
[----:B------:R-:W-:Y:S05]  /*2c80*/  BRA `(.L_x_1596) ;  /* 0xffffdc3000007947 */ /* 0x000fea000383ffff */
.L_x_1577:
[----:B-1----:R-:W-:Y:S05]  /*2c90*/  BSYNC B0 ;  /* 0x0000000000007941 */ /* 0x002fea0003800000 */
.L_x_1576:
[----:B------:R-:W-:Y:S01]  /*2ca0*/  SHF.R.U32.HI R0, RZ, 0x5, R104 ;  /* 0x00000005ff007819 */ /* 0x000fe20000011668 */
[----:B------:R-:W-:Y:S01]  /*2cb0*/  WARPSYNC 0xffffffff ;  /* 0xffffffff00007948 */ /* 0x000fe20003800000 */
[----:B------:R-:W-:Y:S01]  /*2cc0*/  LOP3.LUT R2, R104, 0x1f, RZ, 0xc0, !PT ;  /* 0x0000001f68027812 */ /* 0x000fe200078ec0ff */
[----:B------:R-:W-:Y:S01]  /*2cd0*/  BSSY B0, `(.L_x_1597) ;  /* 0x00000c0000007945 */ /* 0x000fe20003800000 */
        /* <DEDUP_REMOVED lines=36> */
[----:B------:R0:W-:Y:S01]  /*2f20*/  STS.128 [R0.X16], R64 ;  /* 0x0000004000007388 */ /* 0x0001e2000000cc00 */
[----:B-1----:R-:W-:-:S03]  /*2f30*/  FADD.FTZ R39, R2, R39 ;  /* 0x0000002702277221 */ /* 0x002fc60000010000 */
[----:B------:R-:W-:Y:S01]  /*2f40*/  STS.128 [R0.X16+0x200], R60 ;  /* 0x0002003c00007388 */ /* 0x000fe2000000cc00 */
[----:B--2---:R-:W-:-:S03]  /*2f50*/  FADD.FTZ R37, R3, R42 ;  /* 0x0000002a03257221 */ /* 0x004fc60000010000 */
[----:B------:R-:W-:Y:S01]  /*2f60*/  STS.128 [R0.X16+0x400], R56 ;  /* 0x0004003800007388 */ /* 0x000fe2000000cc00 */
[----:B---3--:R-:W-:-:S03]  /*2f70*/  FADD.FTZ R43, R38, R43 ;  /* 0x0000002b262b7221 */ /* 0x008fc60000010000 */
[----:B------:R-:W-:Y:S01]  /*2f80*/  STS.128 [R0.X16+0x600], R52 ;  /* 0x0006003400007388 */ /* 0x000fe2000000cc00 */
        /* <DEDUP_REMOVED lines=29> */
[----:B------:R-:W4:Y:S01]  /*3160*/  LDS R57, [R104.X4+0x1e00] ;  /* 0x001e000068397984 */ /* 0x000f220000004800 */
[----:B------:R-:W-:-:S03]  /*3170*/  FADD.FTZ R2, RZ, R2 ;  /* 0x00000002ff027221 */ /* 0x000fc60000010000 */
[----:B------:R-:W-:Y:S01]  /*3180*/  BAR.SYNC.DEFER_BLOCKING 0x0 ;  /* 0x0000000000007b1d */ /* 0x000fe20000010000 */
[----:B------:R-:W-:-:S05]  /*3190*/  FADD.FTZ R2, R2, R3 ;  /* 0x0000000302027221 */ /* 0x000fca0000010000 */
[----:B------:R-:W4:Y:S01]  /*31a0*/  S2R R50, SR_CTAID.X ;  /* 0x0000000000327919 */ /* 0x000f220000002500 */
[----:B------:R-:W-:Y:S02]  /*31b0*/  FADD.FTZ R41, R46, R41 ;  /* 0x000000292e297221 */ /* 0x000fe40000010000 */
[----:B------:R-:W-:Y:S02]  /*31c0*/  FADD.FTZ R36, R47, R36 ;  /* 0x000000242f247221 */ /* 0x000fe40000010000 */
[----:B0-----:R-:W-:Y:S02]  /*31d0*/  FADD.FTZ R48, R48, R49 ;  /* 0x0000003130307221 */ /* 0x001fe40000010000 */
[----:B-1----:R-:W-:Y:S01]  /*31e0*/  FADD.FTZ R41, R41, R38 ;  /* 0x0000002629297221 */ /* 0x002fe20000010000 */
[----:B------:R-:W-:Y:S01]  /*31f0*/  STS.128 [R0.X16], R16 ;  /* 0x0000001000007388 */ /* 0x000fe2000000cc00 */
[----:B--2---:R-:W-:-:S03]  /*3200*/  FADD.FTZ R2, R2, R51 ;  /* 0x0000003302027221 */ /* 0x004fc60000010000 */
[----:B------:R-:W-:Y:S01]  /*3210*/  STS.128 [R0.X16+0x200], R12 ;  /* 0x0002000c00007388 */ /* 0x000fe2000000cc00 */
[----:B---3--:R-:W-:-:S03]  /*3220*/  FADD.FTZ R53, R36, R53 ;  /* 0x0000003524357221 */ /* 0x008fc60000010000 */
[----:B------:R-:W-:Y:S01]  /*3230*/  STS.128 [R0.X16+0x400], R8 ;  /* 0x0004000800007388 */ /* 0x000fe2000000cc00 */
[----:B----4-:R-:W-:-:S03]  /*3240*/  FADD.FTZ R55, R48, R55 ;  /* 0x0000003730377221 */ /* 0x010fc60000010000 */
[----:B------:R-:W-:Y:S01]  /*3250*/  STS.128 [R0.X16+0x600], R4 ;  /* 0x0006000400007388 */ /* 0x000fe2000000cc00 */
[----:B------:R-:W-:-:S03]  /*3260*/  FADD.FTZ R57, R2, R57 ;  /* 0x0000003902397221 */ /* 0x000fc60000010000 */
        /* <DEDUP_REMOVED lines=32> */
[----:B------:R0:W-:Y:S04]  /*3470*/  STS.128 [R0.X16+0x200], R28 ;  /* 0x0002001c00007388 */ /* 0x0001e8000000cc00 */
[----:B------:R-:W-:Y:S01]  /*3480*/  STS.128 [R0.X16+0x400], R24 ;  /* 0x0004001800007388 */ /* 0x000fe2000000cc00 */
[----:B--2---:R-:W-:-:S03]  /*3490*/  FADD.FTZ R13, R7, R10 ;  /* 0x0000000a070d7221 */ /* 0x004fc60000010000 */
[----:B------:R-:W-:Y:S01]  /*34a0*/  STS.128 [R0.X16+0x600], R20 ;  /* 0x0006001400007388 */ /* 0x000fe2000000cc00 */
[----:B---3--:R-:W-:-:S03]  /*34b0*/  FADD.FTZ R15, R4, R15 ;  /* 0x0000000f040f7221 */ /* 0x008fc60000010000 */
[----:B------:R-:W-:Y:S01]  /*34c0*/  BAR.SYNC.DEFER_BLOCKING 0x0 ;  /* 0x0000000000007b1d */ /* 0x000fe20000010000 */
[----:B0-----:R-:W-:-:S05]  /*34d0*/  IMAD R31, R50, c[0x0][0x168], RZ ;  /* 0x00005a00321f7a24 */ /* 0x001fca00078e02ff */
        /* <DEDUP_REMOVED lines=12> */
[----:B0-----:R-:W-:-:S02]  /*35a0*/  FADD.FTZ R0, RZ, R11 ;  /* 0x0000000bff007221 */ /* 0x001fc40000010000 */
[----:B------:R-:W-:Y:S01]  /*35b0*/  FADD.FTZ R11, R5, R8 ;  /* 0x00000008050b7221 */ /* 0x000fe20000010000 */
[----:B------:R-:W0:Y:S01]  /*35c0*/  LDS R27, [R104.X4+0x1600] ;  /* 0x00160000681b7984 */ /* 0x000e220000004800 */
[----:B-1----:R-:W-:Y:S01]  /*35d0*/  FADD.FTZ R0, R0, R17 ;  /* 0x0000001100007221 */ /* 0x002fe20000010000 */
[----:B------:R-:W-:Y:S02]  /*35e0*/  IADD3.X R17, RZ, RZ, RZ, P4, !PT ;  /* 0x000000ffff117210 */ /* 0x000fe400027fe4ff */
[----:B------:R-:W1:Y:S01]  /*35f0*/  LDS R29, [R104.X4+0x1800] ;  /* 0x00180000681d7984 */ /* 0x000e620000004800 */
[----:B--2---:R-:W-:Y:S01]  /*3600*/  FADD.FTZ R3, RZ, R3 ;  /* 0x00000003ff037221 */ /* 0x004fe20000010000 */
[C---:B------:R-:W-:Y:S02]  /*3610*/  SHF.L.U32 R8, R2.reuse, 0x2, RZ ;  /* 0x0000000202087819 */ /* 0x040fe400000006ff */
[----:B------:R2:W2:Y:S01]  /*3620*/  LDS R31, [R104.X4+0x1a00] ;  /* 0x001a0000681f7984 */ /* 0x0004a20000004800 */
[----:B---3--:R-:W-:Y:S01]  /*3630*/  FADD.FTZ R3, R3, R18 ;  /* 0x0000001203037221 */ /* 0x008fe20000010000 */
[----:B------:R-:W-:-:S02]  /*3640*/  SHF.L.U64.HI R17, R2, 0x2, R17 ;  /* 0x0000000202117819 */ /* 0x000fc40000010211 */
[----:B------:R3:W2:Y:S01]  /*3650*/  LDS R33, [R104.X4+0x1c00] ;  /* 0x001c000068217984 */ /* 0x0006a20000004800 */
[C---:B------:R-:W-:Y:S01]  /*3660*/  IADD3 R18, P6, R8.reuse, c[0x0][0x228], RZ ;  /* 0x00008a0008127a10 */ /* 0x040fe20007fde0ff */
[----:B----4-:R-:W-:Y:S01]  /*3670*/  FADD.FTZ R12, RZ, R12 ;  /* 0x0000000cff0c7221 */ /* 0x010fe20000010000 */
[C---:B------:R-:W-:Y:S01]  /*3680*/  IADD3 R16, P5, R8.reuse, c[0x0][0x220], RZ ;  /* 0x0000880008107a10 */ /* 0x040fe20007fbe0ff */
[----:B------:R3:W4:Y:S01]  /*3690*/  LDS R35, [R104.X4+0x1e00] ;  /* 0x001e000068237984 */ /* 0x0007220000004800 */
[----:B------:R-:W-:Y:S01]  /*36a0*/  FADD.FTZ R14, RZ, R14 ;  /* 0x0000000eff0e7221 */ /* 0x000fe20000010000 */
        /* <DEDUP_REMOVED lines=10> */
[----:B------:R-:W-:Y:S02]  /*3750*/  FADD.FTZ R12, R12, R25 ;  /* 0x000000190c0c7221 */ /* 0x000fe40000010000 */
[----:B0-----:R-:W-:Y:S02]  /*3760*/  FADD.FTZ R14, R14, R27 ;  /* 0x0000001b0e0e7221 */ /* 0x001fe40000010000 */
[----:B-1----:R-:W-:Y:S01]  /*3770*/  FADD.FTZ R29, R0, R29 ;  /* 0x0000001d001d7221 */ /* 0x002fe20000010000 */
[----:B------:R-:W-:Y:S05]  /*3780*/  @!P3 BRA `(.L_x_1598) ;  /* 0x000001400000b947 */ /* 0x000fea0003800000 */
[----:B---3--:R-:W-:Y:S01]  /*3790*/  IMAD.MOV.U32 R2, RZ, RZ, R18 ;  /* 0x000000ffff027224 */ /* 0x008fe200078e0012 */
[----:B------:R-:W-:Y:S01]  /*37a0*/  MOV R3, R23 ;  /* 0x0000001700037202 */ /* 0x000fe20000000f00 */
[----:B------:R-:W-:Y:S01]  /*37b0*/  IMAD.MOV.U32 R6, RZ, RZ, R10 ;  /* 0x000000ffff067224 */ /* 0x000fe200078e000a */
        /* <DEDUP_REMOVED lines=9> */
[----:B------:R-:W-:Y:S01]  /*3850*/  IMAD.X R23, RZ, RZ, R23, P3 ;  /* 0x000000ffff177224 */ /* 0x000fe200018e0617 */
[----:B------:R-:W-:-:S02]  /*3860*/  IADD3.X R21, RZ, R21, RZ, P4, !PT ;  /* 0x00000015ff157210 */ /* 0x000fc400027fe4ff */
[----:B0-----:R-:W-:Y:S02]  /*3870*/  MOV R2, R8 ;  /* 0x0000000800027202 */ /* 0x001fe40000000f00 */
[----:B------:R-:W-:Y:S02]  /*3880*/  MOV R3, R17 ;  /* 0x0000001100037202 */ /* 0x000fe40000000f00 */
[----:B------:R-:W-:Y:S02]  /*3890*/  IADD3 R8, P6, R8, 0x200, RZ ;  /* 0x0000020008087810 */ /* 0x000fe40007fde0ff */
[----:B------:R-:W-:Y:S01]  /*38a0*/  IADD3.X R19, RZ, R19, RZ, P5, !PT ;  /* 0x00000013ff137210 */ /* 0x000fe20002ffe4ff */
[----:B------:R1:W-:Y:S01]  /*38b0*/  STG.E [R2.64], R9 ;  /* 0x0000000902007986 */ /* 0x0003e2000c101904 */
[----:B------:R-:W-:-:S04]  /*38c0*/  IADD3.X R17, RZ, R17, RZ, P6, !PT ;  /* 0x00000011ff117210 */ /* 0x000fc800037fe4ff */
.L_x_1598:
[----:B---3--:R-:W-:Y:S05]  /*38d0*/  BSYNC B0 ;  /* 0x0000000000007941 */ /* 0x008fea0003800000 */
.L_x_1597:
[----:B------:R-:W-:Y:S01]  /*38e0*/  BSSY B0, `(.L_x_1599) ;  /* 0x0000017000007945 */ /* 0x000fe20003800000 */
[----:B--2---:R-:W-:Y:S01]  /*38f0*/  FADD.FTZ R31, R20, R31 ;  /* 0x0000001f141f7221 */ /* 0x004fe20000010000 */
[----:B------:R-:W-:Y:S05]  /*3900*/  @!P0 BRA `(.L_x_1600) ;  /* 0x0000014000008947 */ /* 0x000fea0003800000 */
[----:B-1----:R-:W-:Y:S01]  /*3910*/  IMAD.MOV.U32 R2, RZ, RZ, R18 ;  /* 0x000000ffff027224 */ /* 0x002fe200078e0012 */
        /* <DEDUP_REMOVED lines=19> */
.L_x_1600:
[----:B------:R-:W-:Y:S05]  /*3a50*/  BSYNC B0 ;  /* 0x0000000000007941 */ /* 0x000fea0003800000 */
.L_x_1599:
[----:B------:R-:W-:Y:S01]  /*3a60*/  BSSY B0, `(.L_x_1601) ;  /* 0x0000017000007945 */ /* 0x000fe20003800000 */
[----:B------:R-:W-:Y:S01]  /*3a70*/  FADD.FTZ R33, R12, R33 ;  /* 0x000000210c217221 */ /* 0x000fe20000010000 */
        /* <DEDUP_REMOVED lines=21> */
.L_x_1602:
[----:B------:R-:W-:Y:S05]  /*3bd0*/  BSYNC B0 ;  /* 0x0000000000007941 */ /* 0x000fea0003800000 */
.L_x_1601:
[----:B-1----:R-:W-:Y:S01]  /*3be0*/  IMAD.MOV.U32 R2, RZ, RZ, R18 ;  /* 0x000000ffff027224 */ /* 0x002fe200078e0012 */
        /* <DEDUP_REMOVED lines=14> */
.L_x_1586:
[----:B------:R-:W-:Y:S01]  /*3cd0*/  HFMA2.MMA R98, -RZ, RZ, 0, 5.9604644775390625e-08 ;  /* 0x00000001ff627435 */ /* 0x000fe200000001ff */
[----:B------:R-:W-:Y:S01]  /*3ce0*/  IMAD.MOV.U32 R93, RZ, RZ, R183 ;  /* 0x000000ffff5d7224 */ /* 0x000fe200078e00b7 */
[----:B------:R-:W-:Y:S02]  /*3cf0*/  MOV R95, 0x1f ;  /* 0x0000001f005f7802 */ /* 0x000fe40000000f00 */
[----:B------:R-:W-:Y:S02]  /*3d00*/  MOV R100, 0xffffffff ;  /* 0xffffffff00647802 */ /* 0x000fe40000000f00 */
[----:B------:R-:W-:-:S02]  /*3d10*/  MOV R2, 0x3d30 ;  /* 0x00003d3000027802 */ /* 0x000fc40000000f00 */
[----:B-----5:R-:W-:Y:S05]  /*3d20*/  CALL.REL.NOINC `($__internal_100_$__cuda_sm70_shflsync_bfly_p) ;  /* 0x0000046000007944 */ /* 0x020fea0003c00000 */
[----:B-1----:R-:W-:Y:S01]  /*3d30*/  IMAD.MOV.U32 R92, RZ, RZ, R93 ;  /* 0x000000ffff5c7224 */ /* 0x002fe200078e005d */
[----:B0-----:R-:W-:Y:S05]  /*3d40*/  BRA `(.L_x_1603) ;  /* 0xffffdd8000007947 */ /* 0x001fea000383ffff */
.L_x_1587:
[----:B------:R-:W-:Y:S01]  /*3d50*/  HFMA2.MMA R98, -RZ, RZ, 0, 5.9604644775390625e-08 ;  /* 0x00000001ff627435 */ /* 0x000fe200000001ff */
[----:B------:R-:W-:Y:S01]  /*3d60*/  MOV R93, R182 ;  /* 0x000000b6005d7202 */ /* 0x000fe20000000f00 */
[----:B------:R-:W-:Y:S01]  /*3d70*/  IMAD.MOV.U32 R100, RZ, RZ, -0x1 ;  /* 0xffffffffff647424 */ /* 0x000fe200078e00ff */
[----:B------:R-:W-:-:S02]  /*3d80*/  MOV R95, 0x1f ;  /* 0x0000001f005f7802 */ /* 0x000fc40000000f00 */
[----:B------:R-:W-:Y:S02]  /*3d90*/  MOV R2, 0x3db0 ;  /* 0x00003db000027802 */ /* 0x000fe40000000f00 */
[----:B01---5:R-:W-:Y:S05]  /*3da0*/  CALL.REL.NOINC `($__internal_100_$__cuda_sm70_shflsync_bfly_p) ;  /* 0x000003e000007944 */ /* 0x023fea0003c00000 */
[----:B------:R-:W-:Y:S01]  /*3db0*/  FADD.FTZ R183, R92, R183 ;  /* 0x000000b75cb77221 */ /* 0x000fe20000010000 */
[----:B0-----:R-:W-:Y:S01]  /*3dc0*/  HFMA2.MMA R98, -RZ, RZ, 0, 1.1920928955078125e-07 ;  /* 0x00000002ff627435 */ /* 0x001fe200000001ff */
[----:B-1----:R-:W-:Y:S01]  /*3dd0*/  FADD.FTZ R182, R182, R93 ;  /* 0x0000005db6b67221 */ /* 0x002fe20000010000 */
[----:B------:R-:W-:Y:S01]  /*3de0*/  MOV R95, 0x1f ;  /* 0x0000001f005f7802 */ /* 0x000fe20000000f00 */
[----:B------:R-:W-:Y:S01]  /*3df0*/  IMAD.MOV.U32 R93, RZ, RZ, R183 ;  /* 0x000000ffff5d7224 */ /* 0x000fe200078e00b7 */
[----:B------:R-:W-:Y:S02]  /*3e00*/  MOV R100, 0xffffffff ;  /* 0xffffffff00647802 */ /* 0x000fe40000000f00 */
[----:B------:R-:W-:Y:S02]  /*3e10*/  MOV R2, 0x3e30 ;  /* 0x00003e3000027802 */ /* 0x000fe40000000f00 */
[----:B------:R-:W-:Y:S05]  /*3e20*/  CALL.REL.NOINC `($__internal_100_$__cuda_sm70_shflsync_bfly_p) ;  /* 0x0000036000007944 */ /* 0x000fea0003c00000 */
[----:B0-----:R-:W-:Y:S01]  /*3e30*/  HFMA2.MMA R98, -RZ, RZ, 0, 1.1920928955078125e-07 ;  /* 0x00000002ff627435 */ /* 0x001fe200000001ff */
[----:B-1----:R-:W-:Y:S01]  /*3e40*/  MOV R92, R93 ;  /* 0x0000005d005c7202 */ /* 0x002fe20000000f00 */
[----:B------:R-:W-:Y:S01]  /*3e50*/  IMAD.MOV.U32 R100, RZ, RZ, -0x1 ;  /* 0xffffffffff647424 */ /* 0x000fe200078e00ff */
[----:B------:R-:W-:-:S02]  /*3e60*/  MOV R93, R182 ;  /* 0x000000b6005d7202 */ /* 0x000fc40000000f00 */
[----:B------:R-:W-:Y:S02]  /*3e70*/  MOV R95, 0x1f ;  /* 0x0000001f005f7802 */ /* 0x000fe40000000f00 */
[----:B------:R-:W-:Y:S02]  /*3e80*/  MOV R2, 0x3ea0 ;  /* 0x00003ea000027802 */ /* 0x000fe40000000f00 */
[----:B------:R-:W-:Y:S05]  /*3e90*/  CALL.REL.NOINC `($__internal_100_$__cuda_sm70_shflsync_bfly_p) ;  /* 0x000002f000007944 */ /* 0x000fea0003c00000 */
[----:B------:R-:W-:Y:S01]  /*3ea0*/  FADD.FTZ R183, R92, R183 ;  /* 0x000000b75cb77221 */ /* 0x000fe20000010000 */
[----:B0-----:R-:W-:Y:S01]  /*3eb0*/  HFMA2.MMA R98, -RZ, RZ, 0, 2.384185791015625e-07 ;  /* 0x00000004ff627435 */ /* 0x001fe200000001ff */
[----:B-1----:R-:W-:Y:S01]  /*3ec0*/  FADD.FTZ R182, R182, R93 ;  /* 0x0000005db6b67221 */ /* 0x002fe20000010000 */
[----:B------:R-:W-:Y:S02]  /*3ed0*/  MOV R95, 0x1f ;  /* 0x0000001f005f7802 */ /* 0x000fe40000000f00 */
[----:B------:R-:W-:Y:S02]  /*3ee0*/  MOV R100, 0xffffffff ;  /* 0xffffffff00647802 */ /* 0x000fe40000000f00 */
[----:B------:R-:W-:Y:S02]  /*3ef0*/  MOV R93, R183 ;  /* 0x000000b7005d7202 */ /* 0x000fe40000000f00 */
[----:B------:R-:W-:-:S02]  /*3f00*/  MOV R2, 0x3f20 ;  /* 0x00003f2000027802 */ /* 0x000fc40000000f00 */
[----:B------:R-:W-:Y:S05]  /*3f10*/  CALL.REL.NOINC `($__internal_100_$__cuda_sm70_shflsync_bfly_p) ;  /* 0x0000027000007944 */ /* 0x000fea0003c00000 */
[----:B0-----:R-:W-:Y:S01]  /*3f20*/  HFMA2.MMA R98, -RZ, RZ, 0, 2.384185791015625e-07 ;  /* 0x00000004ff627435 */ /* 0x001fe200000001ff */
[----:B-1----:R-:W-:Y:S01]  /*3f30*/  IMAD.MOV.U32 R92, RZ, RZ, R93 ;  /* 0x000000ffff5c7224 */ /* 0x002fe200078e005d */
[----:B------:R-:W-:-:S02]  /*3f40*/  MOV R93, R182 ;  /* 0x000000b6005d7202 */ /* 0x000fc40000000f00 */
[----:B------:R-:W-:Y:S02]  /*3f50*/  MOV R95, 0x1f ;  /* 0x0000001f005f7802 */ /* 0x000fe40000000f00 */
[----:B------:R-:W-:Y:S02]  /*3f60*/  MOV R100, 0xffffffff ;  /* 0xffffffff00647802 */ /* 0x000fe40000000f00 */
[----:B------:R-:W-:Y:S02]  /*3f70*/  MOV R2, 0x3f90 ;  /* 0x00003f9000027802 */ /* 0x000fe40000000f00 */
[----:B------:R-:W-:Y:S05]  /*3f80*/  CALL.REL.NOINC `($__internal_100_$__cuda_sm70_shflsync_bfly_p) ;  /* 0x0000020000007944 */ /* 0x000fea0003c00000 */
[----:B------:R-:W-:Y:S01]  /*3f90*/  FADD.FTZ R183, R92, R183 ;  /* 0x000000b75cb77221 */ /* 0x000fe20000010000 */
[----:B0-----:R-:W-:Y:S01]  /*3fa0*/  HFMA2.MMA R95, -RZ, RZ, 0, 1.847743988037109375e-06 ;  /* 0x0000001fff5f7435 */ /* 0x001fe200000001ff */
[----:B-1----:R-:W-:Y:S01]  /*3fb0*/  FADD.FTZ R96, R182, R93 ;  /* 0x0000005db6607221 */ /* 0x002fe20000010000 */
[----:B------:R-:W-:Y:S01]  /*3fc0*/  MOV R100, 0xffffffff ;  /* 0xffffffff00647802 */ /* 0x000fe20000000f00 */
[----:B------:R-:W-:Y:S01]  /*3fd0*/  IMAD.MOV.U32 R98, RZ, RZ, 0x8 ;  /* 0x00000008ff627424 */ /* 0x000fe200078e00ff */
[----:B------:R-:W-:Y:S02]  /*3fe0*/  MOV R93, R183 ;  /* 0x000000b7005d7202 */ /* 0x000fe40000000f00 */
[----:B------:R-:W-:-:S02]  /*3ff0*/  MOV R2, 0x4010 ;  /* 0x0000401000027802 */ /* 0x000fc40000000f00 */
[----:B------:R-:W-:Y:S05]  /*4000*/  CALL.REL.NOINC `($__internal_100_$__cuda_sm70_shflsync_bfly_p) ;  /* 0x0000018000007944 */ /* 0x000fea0003c00000 */
[----:B0-----:R-:W-:Y:S01]  /*4010*/  HFMA2.MMA R98, -RZ, RZ, 0, 4.76837158203125e-07 ;  /* 0x00000008ff627435 */ /* 0x001fe200000001ff */
[----:B-1----:R-:W-:Y:S01]  /*4020*/  MOV R92, R93 ;  /* 0x0000005d005c7202 */ /* 0x002fe20000000f00 */
[----:B------:R-:W-:Y:S01]  /*4030*/  IMAD.MOV.U32 R93, RZ, RZ, R96 ;  /* 0x000000ffff5d7224 */ /* 0x000fe200078e0060 */
[----:B------:R-:W-:-:S02]  /*4040*/  MOV R95, 0x1f ;  /* 0x0000001f005f7802 */ /* 0x000fc40000000f00 */
[----:B------:R-:W-:Y:S02]  /*4050*/  MOV R100, 0xffffffff ;  /* 0xffffffff00647802 */ /* 0x000fe40000000f00 */
[----:B------:R-:W-:Y:S02]  /*4060*/  MOV R2, 0x4080 ;  /* 0x0000408000027802 */ /* 0x000fe40000000f00 */
[----:B------:R-:W-:Y:S05]  /*4070*/  CALL.REL.NOINC `($__internal_100_$__cuda_sm70_shflsync_bfly_p) ;  /* 0x0000011000007944 */ /* 0x000fea0003c00000 */
[----:B------:R-:W-:Y:S01]  /*4080*/  FADD.FTZ R94, R92, R183 ;  /* 0x000000b75c5e7221 */ /* 0x000fe20000010000 */
[----:B0-----:R-:W-:Y:S01]  /*4090*/  HFMA2.MMA R98, -RZ, RZ, 0, 9.5367431640625e-07 ;  /* 0x00000010ff627435 */ /* 0x001fe200000001ff */
[----:B-1----:R-:W-:Y:S01]  /*40a0*/  FADD.FTZ R96, R96, R93 ;  /* 0x0000005d60607221 */ /* 0x002fe20000010000 */
[----:B------:R-:W-:Y:S01]  /*40b0*/  MOV R100, 0xffffffff ;  /* 0xffffffff00647802 */ /* 0x000fe20000000f00 */
[----:B------:R-:W-:Y:S01]  /*40c0*/  IMAD.MOV.U32 R95, RZ, RZ, 0x1f ;  /* 0x0000001fff5f7424 */ /* 0x000fe200078e00ff */
[----:B------:R-:W-:Y:S02]  /*40d0*/  MOV R93, R94 ;  /* 0x0000005e005d7202 */ /* 0x000fe40000000f00 */
[----:B------:R-:W-:Y:S02]  /*40e0*/  MOV R2, 0x4100 ;  /* 0x0000410000027802 */ /* 0x000fe40000000f00 */
[----:B------:R-:W-:Y:S05]  /*40f0*/  CALL.REL.NOINC `($__internal_100_$__cuda_sm70_shflsync_bfly_p) ;  /* 0x0000009000007944 */ /* 0x000fea0003c00000 */
[----:B0-----:R-:W-:Y:S01]  /*4100*/  HFMA2.MMA R95, -RZ, RZ, 0, 1.847743988037109375e-06 ;  /* 0x0000001fff5f7435 */ /* 0x001fe200000001ff */
[----:B-1----:R-:W-:Y:S01]  /*4110*/  MOV R97, R93 ;  /* 0x0000005d00617202 */ /* 0x002fe20000000f00 */
[----:B------:R-:W-:Y:S01]  /*4120*/  IMAD.MOV.U32 R98, RZ, RZ, 0x10 ;  /* 0x00000010ff627424 */ /* 0x000fe200078e00ff */
[----:B------:R-:W-:-:S02]  /*4130*/  MOV R93, R96 ;  /* 0x00000060005d7202 */ /* 0x000fc40000000f00 */
[----:B------:R-:W-:Y:S02]  /*4140*/  MOV R100, 0xffffffff ;  /* 0xffffffff00647802 */ /* 0x000fe40000000f00 */
[----:B------:R-:W-:Y:S02]  /*4150*/  MOV R2, 0x4170 ;  /* 0x0000417000027802 */ /* 0x000fe40000000f00 */
[----:B------:R-:W-:Y:S05]  /*4160*/  CALL.REL.NOINC `($__internal_100_$__cuda_sm70_shflsync_bfly_p) ;  /* 0x0000002000007944 */ /* 0x000fea0003c00000 */
[----:B-1----:R-:W-:Y:S01]  /*4170*/  MOV R3, R93 ;  /* 0x0000005d00037202 */ /* 0x002fe20000000f00 */
[----:B0-----:R-:W-:Y:S05]  /*4180*/  BRA `(.L_x_1604) ;  /* 0xffffda6000007947 */ /* 0x001fea000383ffff */
        .weak           $__internal_100_$__cuda_sm70_shflsync_bfly_p
        .type           $__internal_100_$__cuda_sm70_shflsync_bfly_p,@function
        .size           $__internal_100_$__cuda_sm70_shflsync_bfly_p,(.L_x_2046 - $__internal_100_$__cuda_sm70_shflsync_bfly_p)
$__internal_100_$__cuda_sm70_shflsync_bfly_p:
[----:B------:R-:W-:Y:S01]  /*4190*/  HFMA2.MMA R3, -RZ, RZ, 0, 0 ;  /* 0x00000000ff037435 */ /* 0x000fe200000001ff */
[----:B------:R-:W-:Y:S04]  /*41a0*/  WARPSYNC R100 ;  /* 0x0000006400007348 */ /* 0x000fe80003800000 */
[----:B------:R0:W1:Y:S01]  /*41b0*/  SHFL.BFLY PT, R93, R93, R98, R95 ;  /* 0x0c0000625d5d7389 */ /* 0x00006200000e005f */
[----:B------:R-:W-:Y:S05]  /*41c0*/  RET.REL.NODEC R2 `(_ZN10layer_norm31ln_parallel_residual_bwd_kernelINS_13Kernel_traitsI6__halfffffjLj512ELj1ELj4ELj1ELj16ENS_18Kernel_traits_baseILj512ES2_ffffjLj128EEEEELb1ELb0ELb0EEEvNS_9BwdParamsE) ;  /* 0xffffbe3002007950 */ /* 0x000fea0003c3ffff */
.L_x_1605:
        /* <DEDUP_REMOVED lines=11> */
.L_x_2046:


//--------------------- .text._ZN10layer_norm31ln_parallel_residual_bwd_kernelINS_13Kernel_traitsI6__halfffffjLj512ELj1ELj4ELj1ELj16ENS_18Kernel_traits_baseILj512ES2_ffffjLj128EEEEELb1ELb0ELb1EEEvNS_9BwdParamsE --------------------------
	.section	.text._ZN10layer_norm31ln_parallel_residual_bwd_kernelINS_13Kernel_traitsI6__halfffffjLj512ELj1ELj4ELj1ELj16ENS_18Kernel_traits_baseILj512ES2_ffffjLj128EEEEELb1ELb0ELb1EEEvNS_9BwdParamsE,"ax",@progbits
	.sectioninfo	@"SHI_REGISTERS=205"
	.align	128
        .global         _ZN10layer_norm31ln_parallel_residual_bwd_kernelINS_13Kernel_traitsI6__halfffffjLj512ELj1ELj4ELj1ELj16ENS_18Kernel_traits_baseILj512ES2_ffffjLj128EEEEELb1ELb0ELb1EEEvNS_9BwdParamsE
        .type           _ZN10layer_norm31ln_parallel_residual_bwd_kernelINS_13Kernel_traitsI6__halfffffjLj512ELj1ELj4ELj1ELj16ENS_18Kernel_traits_baseILj512ES2_ffffjLj128EEEEELb1ELb0ELb1EEEvNS_9BwdParamsE,@function
        .size           _ZN10layer_norm31ln_parallel_residual_bwd_kernelINS_13Kernel_traitsI6__halfffffjLj512ELj1ELj4ELj1ELj16ENS_18Kernel_traits_baseILj512ES2_ffffjLj128EEEEELb1ELb0ELb1EEEvNS_9BwdParamsE,(.L_x_2047 - _ZN10layer_norm31ln_parallel_residual_bwd_kernelINS_13Kernel_traitsI6__halfffffjLj512ELj1ELj4ELj1ELj16ENS_18Kernel_traits_baseILj512ES2_ffffjLj128EEEEELb1ELb0ELb1EEEvNS_9BwdParamsE)
        .other          _ZN10layer_norm31ln_parallel_residual_bwd_kernelINS_13Kernel_traitsI6__halfffffjLj512ELj1ELj4ELj1ELj16ENS_18Kernel_traits_baseILj512ES2_ffffjLj128EEEEELb1ELb0ELb1EEEvNS_9BwdParamsE,@"STO_CUDA_ENTRY STV_DEFAULT"
_ZN10layer_norm31ln_parallel_residual_bwd_kernelINS_13Kernel_traitsI6__halfffffjLj512ELj1ELj4ELj1ELj16ENS_18Kernel_traits_baseILj512ES2_ffffjLj128EEEEELb1ELb0ELb1EEEvNS_9BwdParamsE:
.text._ZN10layer_norm31ln_parallel_residual_bwd_kernelINS_13Kernel_traitsI6__halfffffjLj512ELj1ELj4ELj1ELj16ENS_18Kernel_traits_baseILj512ES2_ffffjLj128EEEEELb1ELb0ELb1EEEvNS_9BwdParamsE:
        /* <DEDUP_REMOVED lines=42> */
.L_x_1607:
[----:B------:R-:W-:-:S04]  /*02a0*/  SHF.L.U32 R0, R121, 0x3, RZ ;  /* 0x0000000379007819 */ /* 0x000fc800000006ff */
[----:B------:R-:W-:-:S04]  /*02b0*/  LOP3.LUT R0, R0, 0xf8, RZ, 0xc0, !PT ;  /* 0x000000f800007812 */ /* 0x000fc800078ec0ff */
[----:B------:R-:W-:-:S04]  /*02c0*/  IADD3 R2, P0, R0, c[0x0][0x1b0], RZ ;  /* 0x00006c0000027a10 */ /* 0x000fc80007f1e0ff */
[----:B------:R-:W-:-:S05]  /*02d0*/  IADD3.X R3, RZ, c[0x0][0x1b4], RZ, P0, !PT ;  /* 0x00006d00ff037a10 */ /* 0x000fca00007fe4ff */
[----:B------:R0:W2:Y:S01]  /*02e0*/  LDG.E.64 R138, [R2.64] ;  /* 0x00000004028a7981 */ /* 0x0000a2000c1e1b00 */
[----:B------:R-:W-:-:S03]  /*02f0*/  IADD3 R4, P0, R0, c[0x0][0x1b8], RZ ;  /* 0x00006e0000047a10 */ /* 0x000fc60007f1e0ff */
[----:B------:R0:W3:Y:S01]  /*0300*/  LDG.E.64 R8, [R2.64+0x100] ;  /* 0x0001000402087981 */ /* 0x0000e2000c1e1b00 */
[----:B------:R-:W-:-:S03]  /*0310*/  IADD3.X R5, RZ, c[0x0][0x1bc], RZ, P0, !PT ;  /* 0x00006f00ff057a10 */ /* 0x000fc600007fe4ff */
[----:B------:R0:W4:Y:S04]  /*0320*/  LDG.E.64 R12, [R2.64+0x200] ;  /* 0x00020004020c7981 */ /* 0x000128000c1e1b00 */
[----:B------:R0:W5:Y:S04]  /*0330*/  LDG.E.64 R16, [R2.64+0x300] ;  /* 0x0003000402107981 */ /* 0x000168000c1e1b00 */
[----:B------:R1:W5:Y:S04]  /*0340*/  LDG.E.64 R6, [R4.64] ;  /* 0x0000000404067981 */ /* 0x000368000c1e1b00 */
[----:B------:R1:W5:Y:S04]  /*0350*/  LDG.E.64 R10, [R4.64+0x100] ;  /* 0x00010004040a7981 */ /* 0x000368000c1e1b00 */
[----:B------:R1:W5:Y:S04]  /*0360*/  LDG.E.64 R14, [R4.64+0x200] ;  /* 0x00020004040e7981 */ /* 0x000368000c1e1b00 */
[----:B------:R1:W5:Y:S01]  /*0370*/  LDG.E.64 R18, [R4.64+0x300] ;  /* 0x0003000404127981 */ /* 0x000362000c1e1b00 */
        /* <DEDUP_REMOVED lines=24> */
[----:B0-----:R-:W-:Y:S01]  /*0500*/  CS2R R2, SRZ ;  /* 0x0000000000027805 */ /* 0x001fe2000001ff00 */
[----:B------:R-:W-:Y:S01]  /*0510*/  MOV R0, RZ ;  /* 0x000000ff00007202 */ /* 0x000fe20000000f00 */
[----:B------:R-:W-:Y:S01]  /*0520*/  CS2R R128, SRZ ;  /* 0x0000000000807805 */ /* 0x000fe2000001ff00 */
[----:B------:R-:W-:-:S02]  /*0530*/  MOV R136, RZ ;  /* 0x000000ff00887202 */ /* 0x000fc40000000f00 */
[--C-:B--2---:R-:W-:Y:S01]  /*0540*/  SHF.R.U64 R140, R138, 0x10, R139.reuse ;  /* 0x000000108a8c7819 */ /* 0x104fe2000000128b */
[----:B------:R-:W-:Y:S01]  /*0550*/  HADD2.F32 R137, -RZ, R138.H0_H0 ;  /* 0x2000008aff897230 */ /* 0x000fe20000004100 */
[----:B------:R-:W-:Y:S01]  /*0560*/  SHF.R.U32.HI R142, RZ, 0x10, R139 ;  /* 0x00000010ff8e7819 */ /* 0x000fe2000001168b */
[----:B------:R-:W0:Y:S01]  /*0570*/  LDC.U8 R138, c[0x0][0x1f0] ;  /* 0x00007c00ff8a7b82 */ /* 0x000e220000000000 */
        /* <DEDUP_REMOVED lines=28> */
[----:B------:R-:W-:Y:S01]  /*0740*/  CS2R R18, SRZ ;  /* 0x0000000000127805 */ /* 0x000fe2000001ff00 */
[----:B------:R-:W-:Y:S01]  /*0750*/  HADD2.F32 R139, -RZ, R139.H0_H0 ;  /* 0x2000008bff8b7230 */ /* 0x000fe20000004100 */
[----:B------:R-:W-:Y:S01]  /*0760*/  CS2R R16, SRZ ;  /* 0x0000000000107805 */ /* 0x000fe2000001ff00 */
[----:B------:R-:W-:Y:S01]  /*0770*/  CS2R R14, SRZ ;  /* 0x00000000000e7805 */ /* 0x000fe2000001ff00 */
        /* <DEDUP_REMOVED lines=19> */
[----:B0-----:R-:W-:Y:S02]  /*08b0*/  HADD2.F32 R190, -RZ, R190.H0_H0 ;  /* 0x200000beffbe7230 */ /* 0x001fe40000004100 */
.L_x_1614:
[----:B------:R-:W-:Y:S01]  /*08c0*/  IMAD R72, R195, c[0x0][0x168], RZ ;  /* 0x00005a00c3487a24 */ /* 0x000fe200078e02ff */
[----:B------:R-:W-:Y:S02]  /*08d0*/  MOV R184, 0x4 ;  /* 0x0000000400b87802 */ /* 0x000fe40000000f00 */
[----:B------:R-:W-:Y:S02]  /*08e0*/  LOP3.LUT R74, R121, 0x1f, RZ, 0xc0, !PT ;  /* 0x0000001f794a7812 */ /* 0x000fe400078ec0ff */
[----:B------:R-:W-:Y:S01]  /*08f0*/  SHF.R.S32.HI R73, RZ, 0x1f, R72 ;  /* 0x0000001fff497819 */ /* 0x000fe20000011448 */
[----:B------:R-:W-:Y:S01]  /*0900*/  IMAD.WIDE R86, R195, R184, c[0x0][0x1a0] ;  /* 0x00006800c3567625 */ /* 0x000fe200078e02b8 */
[----:B------:R-:W-:-:S02]  /*0910*/  MOV R188, 0x10 ;  /* 0x0000001000bc7802 */ /* 0x000fc40000000f00 */
[----:B------:R-:W-:Y:S02]  /*0920*/  LEA.HI R73, R73, R72, RZ, 0x2 ;  /* 0x0000004849497211 */ /* 0x000fe400078f10ff */
[----:B------:R0:W2:Y:S02]  /*0930*/  LDG.E R202, [R86.64] ;  /* 0x0000000456ca7981 */ /* 0x0000a4000c1e1900 */
[----:B------:R-:W-:Y:S01]  /*0940*/  LEA.HI.SX32 R199, R73, R74, 0x1e ;  /* 0x0000004a49c77211 */ /* 0x000fe200078ff2ff */
        /* <DEDUP_REMOVED lines=12> */
[----:B0-----:R-:W3:Y:S02]  /*0a10*/  LDG.E.128 R84, [R84.64] ;  /* 0x0000000454547981 */ /* 0x001ee4000c1e1d00 */
[-C--:B------:R-:W-:Y:S02]  /*0a20*/  IMAD.WIDE.U32 R88, R198, R188.reuse, c[0x0][0x208] ;  /* 0x00008200c6587625 */ /* 0x080fe400078e00bc */
[----:B------:R-:W3:Y:S02]  /*0a30*/  LDG.E.128 R92, [R92.64] ;  /* 0x000000045c5c7981 */ /* 0x000ee4000c1e1d00 */
[----:B------:R-:W-:-:S02]  /*0a40*/  IMAD.WIDE.U32 R96, R197, R188, c[0x0][0x188] ;  /* 0x00006200c5607625 */ /* 0x000fc400078e00bc */
[----:B------:R-:W3:Y:S02]  /*0a50*/  LDG.E.128 R88, [R88.64] ;  /* 0x0000000458587981 */ /* 0x000ee4000c1e1d00 */
[CC--:B------:R-:W-:Y:S02]  /*0a60*/  IMAD.WIDE.U32 R104, R197.reuse, R188.reuse, c[0x0][0x210] ;  /* 0x00008400c5687625 */ /* 0x0c0fe400078e00bc */
[----:B------:R-:W3:Y:S02]  /*0a70*/  LDG.E.128 R96, [R96.64] ;  /* 0x0000000460607981 */ /* 0x000ee4000c1e1d00 */
[----:B------:R-:W-:Y:S02]  /*0a80*/  IMAD.WIDE.U32 R100, R197, R188, c[0x0][0x208] ;  /* 0x00008200c5647625 */ /* 0x000fe400078e00bc */
[----:B------:R-:W3:Y:S04]  /*0a90*/  LDG.E.128 R104, [R104.64] ;  /* 0x0000000468687981 */ /* 0x000ee8000c1e1d00 */
[----:B------:R-:W3:Y:S01]  /*0aa0*/  LDG.E.128 R100, [R100.64] ;  /* 0x0000000464647981 */ /* 0x000ee2000c1e1d00 */
[----:B------:R-:W-:-:S05]  /*0ab0*/  IADD3 R196, R199, 0x60, RZ ;  /* 0x00000060c7c47810 */ /* 0x000fca0007ffe0ff */
[----:B------:R-:W-:-:S04]  /*0ac0*/  IMAD.WIDE.U32 R108, R196, R188, c[0x0][0x188] ;  /* 0x00006200c46c7625 */ /* 0x000fc800078e00bc */
[CC--:B------:R-:W-:Y:S02]  /*0ad0*/  IMAD.WIDE.U32 R116, R196.reuse, R188.reuse, c[0x0][0x210] ;  /* 0x00008400c4747625 */ /* 0x0c0fe400078e00bc */
[----:B------:R-:W3:Y:S02]  /*0ae0*/  LDG.E.128 R108, [R108.64] ;  /* 0x000000046c6c7981 */ /* 0x000ee4000c1e1d00 */
[----:B------:R-:W-:Y:S02]  /*0af0*/  IMAD.WIDE.U32 R112, R196, R188, c[0x0][0x208] ;  /* 0x00008200c4707625 */ /* 0x000fe400078e00bc */
[----:B------:R-:W3:Y:S04]  /*0b00*/  LDG.E.128 R116, [R116.64] ;  /* 0x0000000474747981 */ /* 0x000ee8000c1e1d00 */
[----:B------:R-:W3:Y:S01]  /*0b10*/  LDG.E.128 R112, [R112.64] ;  /* 0x0000000470707981 */ /* 0x000ee2000c1e1d00 */
[----:B------:R-:W-:-:S04]  /*0b20*/  ISETP.NE.U32.AND P0, PT, RZ, c[0x0][0x250], PT ;  /* 0x00009400ff007a0c */ /* 0x000fc80003f05070 */
[----:B------:R-:W-:Y:S01]  /*0b30*/  ISETP.NE.AND.EX P0, PT, RZ, c[0x0][0x254], PT, P0 ;  /* 0x00009500ff007a0c */ /* 0x000fe20003f05300 */
[----:B------:R-:W-:-:S04]  /*0b40*/  IMAD.WIDE.U32 R176, R198, R184, c[0x0][0x190] ;  /* 0x00006400c6b07625 */ /* 0x000fc800078e00b8 */
[-C--:B------:R-:W-:Y:S02]  /*0b50*/  IMAD.WIDE.U32 R178, R197, R184.reuse, c[0x0][0x190] ;  /* 0x00006400c5b27625 */ /* 0x080fe400078e00b8 */
[----:B------:R0:W5:Y:S04]  /*0b60*/  LDG.E R176, [R176.64] ;  /* 0x00000004b0b07981 */ /* 0x000168000c1e1900 */
[----:B------:R0:W5:Y:S02]  /*0b70*/  LDG.E R178, [R178.64] ;  /* 0x00000004b2b27981 */ /* 0x000164000c1e1900 */
[----:B------:R-:W-:-:S05]  /*0b80*/  @P0 IMAD.WIDE.U32 R180, R199, R184, c[0x0][0x198] ;  /* 0x00006600c7b40625 */ /* 0x000fca00078e00b8 */
[----:B------:R0:W5:Y:S02]  /*0b90*/  @P0 LDG.E R191, [R180.64] ;  /* 0x00000004b4bf0981 */ /* 0x000164000c1e1900 */
[----:B0-----:R-:W-:-:S06]  /*0ba0*/  IMAD.WIDE.U32 R180, R196, R184, c[0x0][0x190] ;  /* 0x00006400c4b47625 */ /* 0x001fcc00078e00b8 */
[----:B------:R0:W5:Y:S01]  /*0bb0*/  LDG.E R180, [R180.64] ;  /* 0x00000004b4b47981 */ /* 0x000162000c1e1900 */
[----:B------:R-:W-:-:S04]  /*0bc0*/  ISETP.NE.U32.AND P1, PT, RZ, c[0x0][0x218], PT ;  /* 0x00008600ff007a0c */ /* 0x000fc80003f25070 */
[----:B------:R-:W-:Y:S01]  /*0bd0*/  ISETP.NE.AND.EX P1, PT, RZ, c[0x0][0x21c], PT, P1 ;  /* 0x00008700ff007a0c */ /* 0x000fe20003f25310 */
[----:B------:R-:W-:-:S04]  /*0be0*/  IMAD.WIDE.U32 R182, R199, R184, c[0x0][0x190] ;  /* 0x00006400c7b67625 */ /* 0x000fc800078e00b8 */
[-C--:B------:R-:W-:Y:S01]  /*0bf0*/  @P0 IMAD.WIDE.U32 R170, R198, R184.reuse, c[0x0][0x198] ;  /* 0x00006600c6aa0625 */ /* 0x080fe200078e00b8 */
[----:B-1----:R1:W5:Y:S03]  /*0c00*/  LDG.E R201, [R182.64] ;  /* 0x00000004b6c97981 */ /* 0x002366000c1e1900 */
[-C--:B------:R-:W-:Y:S01]  /*0c10*/  @P0 IMAD.WIDE.U32 R172, R197, R184.reuse, c[0x0][0x198] ;  /* 0x00006600c5ac0625 */ /* 0x080fe200078e00b8 */
[----:B------:R4:W5:Y:S03]  /*0c20*/  @P0 LDG.E R192, [R170.64] ;  /* 0x00000004aac00981 */ /* 0x000966000c1e1900 */
[----:B------:R-:W-:Y:S01]  /*0c30*/  @P0 IMAD.WIDE.U32 R174, R196, R184, c[0x0][0x198] ;  /* 0x00006600c4ae0625 */ /* 0x000fe200078e00b8 */
[----:B------:R0:W5:Y:S03]  /*0c40*/  @P0 LDG.E R193, [R172.64] ;  /* 0x00000004acc10981 */ /* 0x000166000c1e1900 */
[----:B-1----:R-:W-:Y:S01]  /*0c50*/  @P1 IMAD.WIDE.U32 R182, R199, R188, c[0x0][0x218] ;  /* 0x00008600c7b61625 */ /* 0x002fe200078e00bc */
[----:B------:R1:W5:Y:S03]  /*0c60*/  @P0 LDG.E R194, [R174.64] ;  /* 0x00000004aec20981 */ /* 0x000366000c1e1900 */
        /* <DEDUP_REMOVED lines=9> */
[--C-:B----4-:R-:W-:Y:S02]  /*0d00*/  FADD.FTZ R171, R72, -R202.reuse ;  /* 0x800000ca48ab7221 */ /* 0x110fe40000010000 */
[--C-:B------:R-:W-:Y:S02]  /*0d10*/  FADD.FTZ R73, R73, -R202.reuse ;  /* 0x800000ca49497221 */ /* 0x100fe40000010000 */
[--C-:B0-----:R-:W-:Y:S02]  /*0d20*/  FADD.FTZ R173, R74, -R202.reuse ;  /* 0x800000ca4aad7221 */ /* 0x101fe40000010000 */
[----:B---3--:R-:W-:Y:S02]  /*0d30*/  FMUL.FTZ R74, R200, R171 ;  /* 0x000000abc84a7220 */ /* 0x008fe40000410000 */
[----:B-1----:R-:W-:Y:S02]  /*0d40*/  FADD.FTZ R175, R75, -R202 ;  /* 0x800000ca4baf7221 */ /* 0x002fe40000010000 */
[----:B------:R-:W-:-:S02]  /*0d50*/  FMUL.FTZ R171, R153, R80 ;  /* 0x0000005099ab7220 */ /* 0x000fc40000410000 */
[----:B------:R-:W-:Y:S02]  /*0d60*/  FMUL.FTZ R72, R156, R81 ;  /* 0x000000519c487220 */ /* 0x000fe40000410000 */
[----:B------:R-:W-:Y:S02]  /*0d70*/  FMUL.FTZ R75, R200, R73 ;  /* 0x00000049c84b7220 */ /* 0x000fe40000410000 */
[C---:B------:R-:W-:Y:S02]  /*0d80*/  FADD.FTZ R135, R76.reuse, R135 ;  /* 0x000000874c877221 */ /* 0x040fe40000010000 */
[----:B------:R-:W-:Y:S02]  /*0d90*/  FFMA.FTZ R169, R76, R74, R169 ;  /* 0x0000004a4ca97223 */ /* 0x000fe400000100a9 */
[----:B------:R-:W-:Y:S02]  /*0da0*/  FFMA.FTZ R171, R137, R76, R171 ;  /* 0x0000004c89ab7223 */ /* 0x000fe400000100ab */
[----:B------:R-:W-:-:S02]  /*0db0*/  FADD.FTZ R134, R77, R134 ;  /* 0x000000864d867221 */ /* 0x000fc40000010000 */
[----:B------:R-:W-:Y:S02]  /*0dc0*/  FFMA.FTZ R136, R77, R75, R136 ;  /* 0x0000004b4d887223 */ /* 0x000fe40000010088 */
[----:B------:R-:W-:Y:S02]  /*0dd0*/  FFMA.FTZ R76, R140, R77, R72 ;  /* 0x0000004d8c4c7223 */ /* 0x000fe40000010048 */
[----:B------:R-:W-:Y:S02]  /*0de0*/  FMUL.FTZ R77, R200, R173 ;  /* 0x000000adc84d7220 */ /* 0x000fe40000410000 */
[C---:B------:R-:W-:Y:S02]  /*0df0*/  FADD.FTZ R130, R81.reuse, R130 ;  /* 0x0000008251827221 */ /* 0x040fe40000010000 */
[----:B------:R-:W-:Y:S02]  /*0e00*/  FFMA.FTZ R132, R81, R75, R132 ;  /* 0x0000004b51847223 */ /* 0x000fe40000010084 */
[----:B------:R-:W-:-:S02]  /*0e10*/  FMUL.FTZ R72, R155, R82 ;  /* 0x000000529b487220 */ /* 0x000fc40000410000 */
[----:B------:R-:W-:Y:S02]  /*0e20*/  FMUL.FTZ R170, R200, R175 ;  /* 0x000000afc8aa7220 */ /* 0x000fe40000410000 */
[----:B------:R-:W-:Y:S02]  /*0e30*/  FADD.FTZ R81, -R202, R84 ;  /* 0x00000054ca517221 */ /* 0x000fe40000010100 */
[----:B------:R-:W-:Y:S02]  /*0e40*/  FMUL.FTZ R73, R158, R83 ;  /* 0x000000539e497220 */ /* 0x000fe40000410000 */
[----:B------:R-:W-:Y:S02]  /*0e50*/  FADD.FTZ R85, -R202, R85 ;  /* 0x00000055ca557221 */ /* 0x000fe40000010100 */
[C---:B------:R-:W-:Y:S02]  /*0e60*/  FADD.FTZ R127, R78.reuse, R127 ;  /* 0x0000007f4e7f7221 */ /* 0x040fe40000010000 */
[----:B------:R-:W-:-:S02]  /*0e70*/  FFMA.FTZ R129, R78, R77, R129 ;  /* 0x0000004d4e817223 */ /* 0x000fc40000010081 */
[----:B------:R-:W-:Y:S02]  /*0e80*/  FFMA.FTZ R78, R139, R78, R72 ;  /* 0x0000004e8b4e7223 */ /* 0x000fe40000010048 */
[C---:B------:R-:W-:Y:S02]  /*0e90*/  FADD.FTZ R126, R79.reuse, R126 ;  /* 0x0000007e4f7e7221 */ /* 0x040fe40000010000 */
[----:B------:R-:W-:Y:S02]  /*0ea0*/  FFMA.FTZ R128, R79, R170, R128 ;  /* 0x000000aa4f807223 */ /* 0x000fe40000010080 */
[C---:B------:R-:W-:Y:S02]  /*0eb0*/  FADD.FTZ R131, R80.reuse, R131 ;  /* 0x0000008350837221 */ /* 0x040fe40000010000 */
[----:B------:R-:W-:Y:S02]  /*0ec0*/  FFMA.FTZ R133, R80, R74, R133 ;  /* 0x0000004a50857223 */ /* 0x000fe40000010085 */
[----:B------:R-:W-:-:S02]  /*0ed0*/  FADD.FTZ R122, R83, R122 ;  /* 0x0000007a537a7221 */ /* 0x000fc40000010000 */
[----:B------:R-:W-:Y:S02]  /*0ee0*/  FFMA.FTZ R124, R83, R170, R124 ;  /* 0x000000aa537c7223 */ /* 0x000fe4000001007c */
[----:B------:R-:W-:Y:S02]  /*0ef0*/  FMUL.FTZ R81, R200, R81 ;  /* 0x00000051c8517220 */ /* 0x000fe40000410000 */
[----:B------:R-:W-:Y:S02]  /*0f00*/  FFMA.FTZ R79, R142, R79, R73 ;  /* 0x0000004f8e4f7223 */ /* 0x000fe40000010049 */
[----:B------:R-:W-:Y:S02]  /*0f10*/  FADD.FTZ R83, -R202, R86 ;  /* 0x00000056ca537221 */ /* 0x000fe40000010100 */
[----:B------:R-:W-:Y:S02]  /*0f20*/  FMUL.FTZ R72, R157, R92 ;  /* 0x0000005c9d487220 */ /* 0x000fe40000410000 */
[----:B------:R-:W-:-:S02]  /*0f30*/  FMUL.FTZ R80, R200, R85 ;  /* 0x00000055c8507220 */ /* 0x000fc40000410000 */
[----:B------:R-:W-:Y:S02]  /*0f40*/  FADD.FTZ R87, -R202, R87 ;  /* 0x00000057ca577221 */ /* 0x000fe40000010100 */
[----:B------:R-:W-:Y:S02]  /*0f50*/  FMUL.FTZ R73, R160, R93 ;  /* 0x0000005da0497220 */ /* 0x000fe40000410000 */
[C---:B------:R-:W-:Y:S02]  /*0f60*/  FADD.FTZ R14, R88.reuse, R14 ;  /* 0x0000000e580e7221 */ /* 0x040fe40000010000 */
[----:B------:R-:W-:Y:S02]  /*0f70*/  FFMA.FTZ R2, R88, R81, R2 ;  /* 0x0000005158027223 */ /* 0x000fe40000010002 */
[C---:B------:R-:W-:Y:S02]  /*0f80*/  FADD.FTZ R123, R82.reuse, R123 ;  /* 0x0000007b527b7221 */ /* 0x040fe40000010000 */
[----:B------:R-:W-:-:S02]  /*0f90*/  FFMA.FTZ R125, R82, R77, R125 ;  /* 0x0000004d527d7223 */ /* 0x000fc4000001007d */
[----:B------:R-:W-:Y:S02]  /*0fa0*/  FFMA.FTZ R88, R141, R88, R72 ;  /* 0x000000588d587223 */ /* 0x000fe40000010048 */
[C---:B------:R-:W-:Y:S02]  /*0fb0*/  FADD.FTZ R13, R89.reuse, R13 ;  /* 0x0000000d590d7221 */ /* 0x040fe40000010000 */
[----:B------:R-:W-:Y:S02]  /*0fc0*/  FFMA.FTZ R0, R89, R80, R0 ;  /* 0x0000005059007223 */ /* 0x000fe40000010000 */
[----:B------:R-:W-:Y:S02]  /*0fd0*/  FMUL.FTZ R83, R200, R83 ;  /* 0x00000053c8537220 */ /* 0x000fe40000410000 */
        /* <DEDUP_REMOVED lines=11> */
[----:B------:R-:W-:Y:S02]  /*1090*/  FMUL.FTZ R85, R200, R85 ;  /* 0x00000055c8557220 */ /* 0x000fe40000410000 */
[----:B------:R-:W-:Y:S02]  /*10a0*/  FFMA.FTZ R91, R146, R91, R73 ;  /* 0x0000005b925b7223 */ /* 0x000fe40000010049 */
[----:B------:R-:W-:-:S02]  /*10b0*/  FADD.FTZ R87, -R202, R98 ;  /* 0x00000062ca577221 */ /* 0x000fc40000010100 */
[----:B------:R-:W-:Y:S02]  /*10c0*/  FMUL.FTZ R72, R161, R104 ;  /* 0x00000068a1487220 */ /* 0x000fe40000410000 */
[----:B------:R-:W-:Y:S02]  /*10d0*/  FMUL.FTZ R84, R200, R97 ;  /* 0x00000061c8547220 */ /* 0x000fe40000410000 */
[----:B------:R-:W-:Y:S02]  /*10e0*/  FADD.FTZ R99, -R202, R99 ;  /* 0x00000063ca637221 */ /* 0x000fe40000010100 */
[----:B------:R-:W-:Y:S02]  /*10f0*/  FMUL.FTZ R73, R164, R105 ;  /* 0x00000069a4497220 */ /* 0x000fe40000410000 */
        /* <DEDUP_REMOVED lines=16> */
[----:B------:R-:W-:Y:S02]  /*1200*/  FFMA.FTZ R72, R74, R171, RZ ;  /* 0x000000ab4a487223 */ /* 0x000fe400000100ff */
[----:B------:R-:W-:Y:S02]  /*1210*/  FADD.FTZ R73, RZ, R171 ;  /* 0x000000abff497221 */ /* 0x000fe40000010000 */
[----:B------:R-:W-:Y:S02]  /*1220*/  FFMA.FTZ R72, R75, R76, R72 ;  /* 0x0000004c4b487223 */ /* 0x000fe40000010048 */
[----:B------:R-:W-:-:S02]  /*1230*/  FADD.FTZ R73, R76, R73 ;  /* 0x000000494c497221 */ /* 0x000fc40000010000 */
[C---:B------:R-:W-:Y:S02]  /*1240*/  FADD.FTZ R38, R92.reuse, R38 ;  /* 0x000000265c267221 */ /* 0x040fe40000010000 */
[----:B------:R-:W-:Y:S02]  /*1250*/  FFMA.FTZ R26, R92, R81, R26 ;  /* 0x000000515c1a7223 */ /* 0x000fe4000001001a */
[----:B------:R-:W-:Y:S02]  /*1260*/  FFMA.FTZ R72, R77, R78, R72 ;  /* 0x0000004e4d487223 */ /* 0x000fe40000010048 */
[----:B------:R-:W-:Y:S02]  /*1270*/  FADD.FTZ R92, R78, R73 ;  /* 0x000000494e5c7221 */ /* 0x000fe40000010000 */
[C---:B------:R-:W-:Y:S02]  /*1280*/  FADD.FTZ R37, R93.reuse, R37 ;  /* 0x000000255d257221 */ /* 0x040fe40000010000 */
[----:B------:R-:W-:-:S02]  /*1290*/  FFMA.FTZ R25, R93, R80, R25 ;  /* 0x000000505d197223 */ /* 0x000fc40000010019 */
[----:B------:R-:W-:Y:S02]  /*12a0*/  FADD.FTZ R93, -R202, R108 ;  /* 0x0000006cca5d7221 */ /* 0x000fe40000010100 */
[C---:B------:R-:W-:Y:S02]  /*12b0*/  FADD.FTZ R39, R95.reuse, R39 ;  /* 0x000000275f277221 */ /* 0x040fe40000010000 */
[----:B------:R-:W-:Y:S02]  /*12c0*/  FFMA.FTZ R27, R95, R82, R27 ;  /* 0x000000525f1b7223 */ /* 0x000fe4000001001b */
[----:B------:R-:W-:Y:S02]  /*12d0*/  FFMA.FTZ R72, R170, R79, R72 ;  /* 0x0000004faa487223 */ /* 0x000fe40000010048 */
[----:B------:R-:W-:Y:S02]  /*12e0*/  FADD.FTZ R95, R79, R92 ;  /* 0x0000005c4f5f7221 */ /* 0x000fe40000010000 */
[----:B------:R-:W-:-:S02]  /*12f0*/  FMUL.FTZ R93, R200, R93 ;  /* 0x0000005dc85d7220 */ /* 0x000fc40000410000 */
[C---:B------:R-:W-:Y:S02]  /*1300*/  FADD.FTZ R40, R94.reuse, R40 ;  /* 0x000000285e287221 */ /* 0x040fe40000010000 */
[----:B------:R-:W-:Y:S02]  /*1310*/  FFMA.FTZ R28, R94, R83, R28 ;  /* 0x000000535e1c7223 */ /* 0x000fe4000001001c */
[----:B------:R-:W-:Y:S02]  /*1320*/  FMUL.FTZ R73, R165, R116 ;  /* 0x00000074a5497220 */ /* 0x000fe40000410000 */
[----:B------:R-:W-:Y:S02]  /*1330*/  FFMA.FTZ R72, R81, R88, R72 ;  /* 0x0000005851487223 */ /* 0x000fe40000010048 */
[----:B------:R-:W-:Y:S02]  /*1340*/  FADD.FTZ R94, R88, R95 ;  /* 0x0000005f585e7221 */ /* 0x000fe40000010000 */
[----:B------:R-:W-:-:S02]  /*1350*/  FADD.FTZ R22, R112, R22 ;  /* 0x0000001670167221 */ /* 0x000fc40000010000 */
[----:B------:R-:W-:Y:S02]  /*1360*/  FFMA.FTZ R10, R112, R93, R10 ;  /* 0x0000005d700a7223 */ /* 0x000fe4000001000a */
[----:B------:R-:W-:Y:S02]  /*1370*/  FFMA.FTZ R112, R149, R112, R73 ;  /* 0x0000007095707223 */ /* 0x000fe40000010049 */
[----:B------:R-:W-:Y:S02]  /*1380*/  FFMA.FTZ R72, R80, R89, R72 ;  /* 0x0000005950487223 */ /* 0x000fe40000010048 */
[----:B------:R-:W-:Y:S02]  /*1390*/  FADD.FTZ R73, R89, R94 ;  /* 0x0000005e59497221 */ /* 0x000fe40000010000 */
[----:B------:R-:W-:Y:S02]  /*13a0*/  FFMA.FTZ R72, R83, R90, R72 ;  /* 0x0000005a53487223 */ /* 0x000fe40000010048 */
[----:B------:R-:W-:-:S02]  /*13b0*/  FADD.FTZ R109, -R202, R109 ;  /* 0x0000006dca6d7221 */ /* 0x000fc40000010100 */
[----:B------:R-:W-:Y:S02]  /*13c0*/  FADD.FTZ R94, R90, R73 ;  /* 0x000000495a5e7221 */ /* 0x000fe40000010000 */
[----:B------:R-:W-:Y:S02]  /*13d0*/  FFMA.FTZ R72, R82, R91, R72 ;  /* 0x0000005b52487223 */ /* 0x000fe40000010048 */
[----:B------:R-:W-:Y:S02]  /*13e0*/  FMUL.FTZ R92, R200, R109 ;  /* 0x0000006dc85c7220 */ /* 0x000fe40000410000 */
[----:B------:R-:W-:Y:S02]  /*13f0*/  FADD.FTZ R73, R91, R94 ;  /* 0x0000005e5b497221 */ /* 0x000fe40000010000 */
[----:B------:R-:W-:Y:S02]  /*1400*/  FMUL.FTZ R95, R168, R117 ;  /* 0x00000075a85f7220 */ /* 0x000fe40000410000 */
[----:B------:R-:W-:-:S02]  /*1410*/  FADD.FTZ R97, -R202, R110 ;  /* 0x0000006eca617221 */ /* 0x000fc40000010100 */
[----:B------:R-:W-:Y:S02]  /*1420*/  FFMA.FTZ R72, R85, R100, R72 ;  /* 0x0000006455487223 */ /* 0x000fe40000010048 */
[C---:B------:R-:W-:Y:S02]  /*1430*/  FADD.FTZ R21, R113.reuse, R21 ;  /* 0x0000001571157221 */ /* 0x040fe40000010000 */
[----:B------:R-:W-:Y:S02]  /*1440*/  FFMA.FTZ R9, R113, R92, R9 ;  /* 0x0000005c71097223 */ /* 0x000fe40000010009 */
[----:B------:R-:W-:Y:S02]  /*1450*/  FADD.FTZ R94, R100, R73 ;  /* 0x00000049645e7221 */ /* 0x000fe40000010000 */
        /* <DEDUP_REMOVED lines=8> */
[----:B------:R-:W-:Y:S02]  /*14e0*/  FFMA.FTZ R72, R87, R102, R72 ;  /* 0x0000006657487223 */ /* 0x000fe40000010048 */
[----:B------:R-:W-:Y:S02]  /*14f0*/  FADD.FTZ R96, R102, R73 ;  /* 0x0000004966607221 */ /* 0x000fe40000010000 */
[----:B------:R-:W-:Y:S02]  /*1500*/  FFMA.FTZ R72, R86, R103, R72 ;  /* 0x0000006756487223 */ /* 0x000fe40000010048 */
[----:B------:R-:W-:Y:S02]  /*1510*/  FADD.FTZ R73, R103, R96 ;  /* 0x0000006067497221 */ /* 0x000fe40000010000 */
[----:B------:R-:W-:Y:S02]  /*1520*/  FADD.FTZ R111, -R202, R111 ;  /* 0x0000006fca6f7221 */ /* 0x000fe40000010100 */
[----:B------:R-:W-:-:S02]  /*1530*/  FFMA.FTZ R96, R93, R112, R72 ;  /* 0x000000705d607223 */ /* 0x000fc40000010048 */
[----:B------:R-:W-:Y:S02]  /*1540*/  FADD.FTZ R72, R112, R73 ;  /* 0x0000004970487221 */ /* 0x000fe40000010000 */
[----:B------:R-:W-:Y:S02]  /*1550*/  FMUL.FTZ R94, R200, R111 ;  /* 0x0000006fc85e7220 */ /* 0x000fe40000410000 */
        /* <DEDUP_REMOVED lines=28> */
.L_x_1615:
        /* <DEDUP_REMOVED lines=18> */
.L_x_1616:
[----:B--2---:R-:W-:Y:S01]  /*1840*/  FADD.FTZ R104, R104, R99 ;  /* 0x0000006368687221 */ /* 0x004fe20000010000 */
[----:B------:R-:W-:Y:S01]  /*1850*/  ISETP.NE.U32.AND P4, PT, RZ, c[0x0][0x218], PT ;  /* 0x00008600ff007a0c */ /* 0x000fe20003f85070 */
[----:B-1----:R-:W-:Y:S01]  /*1860*/  FADD.FTZ R72, R72, R105 ;  /* 0x0000006948487221 */ /* 0x002fe20000010000 */
[----:B------:R-:W-:Y:S01]  /*1870*/  ISETP.NE.U32.AND P3, PT, RZ, c[0x0][0x258], PT ;  /* 0x00009600ff007a0c */ /* 0x000fe20003f65070 */
[----:B------:R-:W-:Y:S01]  /*1880*/  FMUL.FTZ R104, R104, c[0x0][0x1e0] ;  /* 0x0000780068687a20 */ /* 0x000fe20000410000 */
[----:B------:R-:W-:Y:S01]  /*1890*/  ISETP.NE.AND.EX P4, PT, RZ, c[0x0][0x21c], PT, P4 ;  /* 0x00008700ff007a0c */ /* 0x000fe20003f85340 */
[----:B------:R-:W-:Y:S01]  /*18a0*/  FMUL.FTZ R106, R72, c[0x0][0x1e0] ;  /* 0x00007800486a7a20 */ /* 0x000fe20000410000 */
[----:B------:R-:W-:Y:S02]  /*18b0*/  ISETP.NE.AND.EX P3, PT, RZ, c[0x0][0x25c], PT, P3 ;  /* 0x00009700ff007a0c */ /* 0x000fe40003f65330 */
[----:B------:R-:W-:Y:S02]  /*18c0*/  FSEL R97, R104, RZ, !P1 ;  /* 0x000000ff68617208 */ /* 0x000fe40004800000 */
[----:B------:R-:W-:-:S03]  /*18d0*/  ISETP.NE.U32.AND P1, PT, RZ, c[0x0][0x258], PT ;  /* 0x00009600ff007a0c */ /* 0x000fc60003f25070 */
[-CC-:B------:R-:W-:Y:S01]  /*18e0*/  FFMA.FTZ R74, R74, R106.reuse, R97.reuse ;  /* 0x0000006a4a4a7223 */ /* 0x180fe20000010061 */
[----:B------:R-:W-:Y:S01]  /*18f0*/  ISETP.NE.AND.EX P1, PT, RZ, c[0x0][0x25c], PT, P1 ;  /* 0x00009700ff007a0c */ /* 0x000fe20003f25310 */
[-CC-:B------:R-:W-:Y:S02]  /*1900*/  FFMA.FTZ R75, R75, R106.reuse, R97.reuse ;  /* 0x0000006a4b4b7223 */ /* 0x180fe40000010061 */
[-CC-:B------:R-:W-:Y:S02]  /*1910*/  FFMA.FTZ R77, R77, R106.reuse, R97.reuse ;  /* 0x0000006a4d4d7223 */ /* 0x180fe40000010061 */
[----:B------:R-:W-:Y:S02]  /*1920*/  FFMA.FTZ R170, R170, R106, R97 ;  /* 0x0000006aaaaa7223 */ /* 0x000fe40000010061 */
[----:B------:R-:W-:Y:S02]  /*1930*/  FADD.FTZ R171, R171, -R74 ;  /* 0x8000004aabab7221 */ /* 0x000fe40000010000 */
[----:B------:R-:W-:-:S02]  /*1940*/  FADD.FTZ R75, R76, -R75 ;  /* 0x8000004b4c4b7221 */ /* 0x000fc40000010000 */
[----:B------:R-:W-:Y:S02]  /*1950*/  FADD.FTZ R77, R78, -R77 ;  /* 0x8000004d4e4d7221 */ /* 0x000fe40000010000 */
[----:B------:R-:W-:Y:S02]  /*1960*/  FADD.FTZ R73, R79, -R170 ;  /* 0x800000aa4f497221 */ /* 0x000fe40000010000 */
[C---:B------:R-:W-:Y:S02]  /*1970*/  FMUL.FTZ R171, R200.reuse, R171 ;  /* 0x000000abc8ab7220 */ /* 0x040fe40000410000 */
[C---:B------:R-:W-:Y:S02]  /*1980*/  FMUL.FTZ R78, R200.reuse, R75 ;  /* 0x0000004bc84e7220 */ /* 0x040fe40000410000 */
[C---:B------:R-:W-:Y:S02]  /*1990*/  FMUL.FTZ R79, R200.reuse, R77 ;  /* 0x0000004dc84f7220 */ /* 0x040fe40000410000 */
[----:B------:R-:W-:-:S02]  /*19a0*/  FMUL.FTZ R98, R200, R73 ;  /* 0x00000049c8627220 */ /* 0x000fc40000410000 */
[----:B-----5:R-:W-:Y:S02]  /*19b0*/  @P4 FADD.FTZ R171, R48, R171 ;  /* 0x000000ab30ab4221 */ /* 0x020fe40000010000 */
[----:B------:R-:W-:Y:S02]  /*19c0*/  @P4 FADD.FTZ R78, R49, R78 ;  /* 0x0000004e314e4221 */ /* 0x000fe40000010000 */
[----:B------:R-:W-:Y:S02]  /*19d0*/  @P4 FADD.FTZ R79, R50, R79 ;  /* 0x0000004f324f4221 */ /* 0x000fe40000010000 */
[----:B------:R-:W-:Y:S01]  /*19e0*/  @P4 FADD.FTZ R98, R51, R98 ;  /* 0x0000006233624221 */ /* 0x000fe20000010000 */
[----:B------:R-:W-:Y:S05]  /*19f0*/  @!P1 BRA `(.L_x_1612) ;  /* 0x0000007000009947 */ /* 0x000fea0003800000 */
[----:B------:R-:W-:Y:S01]  /*1a00*/  HFMA2.MMA R76, -RZ, RZ, 0, 9.5367431640625e-07 ;  /* 0x00000010ff4c7435 */ /* 0x000fe200000001ff */
[----:B------:R-:W-:Y:S02]  /*1a10*/  SEL R75, R98, R67, P3 ;  /* 0x00000043624b7207 */ /* 0x000fe40001800000 */
[----:B------:R-:W-:-:S02]  /*1a20*/  SEL R74, R79, R66, P3 ;  /* 0x000000424f4a7207 */ /* 0x000fc40001800000 */
[----:B------:R-:W-:Y:S02]  /*1a30*/  SEL R73, R78, R65, P3 ;  /* 0x000000414e497207 */ /* 0x000fe40001800000 */
[----:B------:R-:W-:-:S03]  /*1a40*/  SEL R72, R171, R64, P3 ;  /* 0x00000040ab487207 */ /* 0x000fc60001800000 */
[----:B------:R-:W-:-:S05]  /*1a50*/  IMAD.WIDE.U32 R76, R199, R76, c[0x0][0x258] ;  /* 0x00009600c74c7625 */ /* 0x000fca00078e004c */
[----:B------:R1:W-:Y:S02]  /*1a60*/  STG.E.128 [R76.64], R72 ;  /* 0x000000484c007986 */ /* 0x0003e4000c101d04 */
.L_x_1612:
[-CC-:B------:R-:W-:Y:S01]  /*1a70*/  FFMA.FTZ R83, R83, R106.reuse, R97.reuse ;  /* 0x0000006a53537223 */ /* 0x180fe20000010061 */
[C---:B------:R-:W-:Y:S01]  /*1a80*/  LOP3.LUT P2, RZ, R201.reuse, 0xff00, RZ, 0xc0, !PT ;  /* 0x0000ff00c9ff7812 */ /* 0x040fe2000784c0ff */
[----:B------:R-:W-:Y:S01]  /*1a90*/  FMUL.FTZ R78, R78, c[0x0][0x1e8] ;  /* 0x00007a004e4e7a20 */ /* 0x000fe20000410000 */
[----:B------:R-:W-:Y:S01]  /*1aa0*/  LOP3.LUT P6, RZ, R201, 0xff, RZ, 0xc0, !PT ;  /* 0x000000ffc9ff7812 */ /* 0x000fe200078cc0ff */
[-CC-:B------:R-:W-:Y:S01]  /*1ab0*/  FFMA.FTZ R81, R81, R106.reuse, R97.reuse ;  /* 0x0000006a51517223 */ /* 0x180fe20000010061 */
[----:B------:R-:W-:Y:S01]  /*1ac0*/  LOP3.LUT P5, RZ, R201, 0xff0000, RZ, 0xc0, !PT ;  /* 0x00ff0000c9ff7812 */ /* 0x000fe200078ac0ff */
[----:B------:R-:W-:Y:S01]  /*1ad0*/  FMUL.FTZ R171, R171, c[0x0][0x1e8] ;  /* 0x00007a00abab7a20 */ /* 0x000fe20000410000 */
[----:B------:R-:W-:Y:S01]  /*1ae0*/  MOV R175, 0x10 ;  /* 0x0000001000af7802 */ /* 0x000fe20000000f00 */
[-CC-:B------:R-:W-:Y:S02]  /*1af0*/  FFMA.FTZ R80, R80, R106.reuse, R97.reuse ;  /* 0x0000006a50507223 */ /* 0x180fe40000010061 */
[-CC-:B------:R-:W-:Y:S01]  /*1b00*/  FFMA.FTZ R82, R82, R106.reuse, R97.reuse ;  /* 0x0000006a52527223 */ /* 0x180fe20000010061 */
[----:B------:R-:W-:Y:S01]  /*1b10*/  SEL R96, R171, RZ, P6 ;  /* 0x000000ffab607207 */ /* 0x000fe20003000000 */
[-CC-:B------:R-:W-:Y:S01]  /*1b20*/  FFMA.FTZ R85, R85, R106.reuse, R97.reuse ;  /* 0x0000006a55557223 */ /* 0x180fe20000010061 */
[----:B------:R-:W-:Y:S01]  /*1b30*/  LOP3.LUT P6, RZ, R201, 0xff000000, RZ, 0xc0, !PT ;  /* 0xff000000c9ff7812 */ /* 0x000fe200078cc0ff */
[----:B------:R-:W-:-:S02]  /*1b40*/  FFMA.FTZ R84, R84, R106, R97 ;  /* 0x0000006a54547223 */ /* 0x000fc40000010061 */
[-CC-:B------:R-:W-:Y:S02]  /*1b50*/  FFMA.FTZ R87, R87, R106.reuse, R97.reuse ;  /* 0x0000006a57577223 */ /* 0x180fe40000010061 */
[-CC-:B------:R-:W-:Y:S02]  /*1b60*/  FFMA.FTZ R86, R86, R106.reuse, R97.reuse ;  /* 0x0000006a56567223 */ /* 0x180fe40000010061 */
[-CC-:B------:R-:W-:Y:S02]  /*1b70*/  FFMA.FTZ R93, R93, R106.reuse, R97.reuse ;  /* 0x0000006a5d5d7223 */ /* 0x180fe40000010061 */
[-CC-:B------:R-:W-:Y:S02]  /*1b80*/  FFMA.FTZ R92, R92, R106.reuse, R97.reuse ;  /* 0x0000006a5c5c7223 */ /* 0x180fe40000010061 */
[----:B------:R-:W-:Y:S02]  /*1b90*/  FFMA.FTZ R95, R95, R106, R97 ;  /* 0x0000006a5f5f7223 */ /* 0x000fe40000010061 */
[----:B------:R-:W-:-:S02]  /*1ba0*/  FADD.FTZ R83, R90, -R83 ;  /* 0x800000535a537221 */ /* 0x000fc40000010000 */
[----:B------:R-:W-:Y:S01]  /*1bb0*/  FFMA.FTZ R106, R94, R106, R97 ;  /* 0x0000006a5e6a7223 */ /* 0x000fe20000010061 */
[----:B------:R-:W-:Y:S01]  /*1bc0*/  SEL R97, R78, RZ, P2 ;  /* 0x000000ff4e617207 */ /* 0x000fe20001000000 */
[----:B------:R-:W-:Y:S01]  /*1bd0*/  FMUL.FTZ R79, R79, c[0x0][0x1e8] ;  /* 0x00007a004f4f7a20 */ /* 0x000fe20000410000 */
[----:B------:R-:W-:Y:S01]  /*1be0*/  LOP3.LUT P2, RZ, R191, 0xff000000, RZ, 0xc0, !PT ;  /* 0xff000000bfff7812 */ /* 0x000fe2000784c0ff */
[----:B------:R-:W-:Y:S02]  /*1bf0*/  FADD.FTZ R81, R88, -R81 ;  /* 0x8000005158517221 */ /* 0x000fe40000010000 */
[----:B-1----:R-:W-:Y:S01]  /*1c00*/  FMUL.FTZ R72, R98, c[0x0][0x1e8] ;  /* 0x00007a0062487a20 */ /* 0x002fe20000410000 */
[----:B------:R-:W-:Y:S01]  /*1c10*/  SEL R98, R79, RZ, P5 ;  /* 0x000000ff4f627207 */ /* 0x000fe20002800000 */
[----:B------:R-:W-:Y:S01]  /*1c20*/  FMUL.FTZ R83, R200, R83 ;  /* 0x00000053c8537220 */ /* 0x000fe20000410000 */
[----:B------:R-:W-:Y:S01]  /*1c30*/  LOP3.LUT P5, RZ, R191, 0xff00, RZ, 0xc0, !PT ;  /* 0x0000ff00bfff7812 */ /* 0x000fe200078ac0ff */
[----:B------:R-:W-:Y:S01]  /*1c40*/  FADD.FTZ R73, R89, -R80 ;  /* 0x8000005059497221 */ /* 0x000fe20000010000 */
[----:B------:R-:W-:Y:S01]  /*1c50*/  SEL R88, R72, RZ, P2 ;  /* 0x000000ff48587207 */ /* 0x000fe20001000000 */
[----:B------:R-:W-:Y:S01]  /*1c60*/  FMUL.FTZ R81, R200, R81 ;  /* 0x00000051c8517220 */ /* 0x000fe20000410000 */
[----:B------:R-:W-:Y:S01]  /*1c70*/  LOP3.LUT P2, RZ, R191, 0xff, RZ, 0xc0, !PT ;  /* 0x000000ffbfff7812 */ /* 0x000fe2000784c0ff */
[----:B------:R-:W-:Y:S01]  /*1c80*/  FADD.FTZ R91, R91, -R82 ;  /* 0x800000525b5b7221 */ /* 0x000fe20000010000 */
[----:B0-----:R-:W-:Y:S01]  /*1c90*/  SEL R99, R72, RZ, P6 ;  /* 0x000000ff48637207 */ /* 0x001fe20003000000 */
[----:B------:R-:W-:Y:S01]  /*1ca0*/  @P4 FADD.FTZ R83, R54, R83 ;  /* 0x0000005336534221 */ /* 0x000fe20000010000 */
[----:B------:R-:W-:Y:S01]  /*1cb0*/  LOP3.LUT P6, RZ, R191, 0xff0000, RZ, 0xc0, !PT ;  /* 0x00ff0000bfff7812 */ /* 0x000fe200078cc0ff */
[----:B------:R-:W-:Y:S01]  /*1cc0*/  FMUL.FTZ R82, R200, R73 ;  /* 0x00000049c8527220 */ /* 0x000fe20000410000 */
[----:B------:R-:W-:Y:S01]  /*1cd0*/  SEL R94, R78, RZ, P5 ;  /* 0x000000ff4e5e7207 */ /* 0x000fe20002800000 */
[----:B------:R-:W-:Y:S01]  /*1ce0*/  @P4 FADD.FTZ R81, R52, R81 ;  /* 0x0000005134514221 */ /* 0x000fe20000010000 */
[----:B------:R-:W-:Y:S01]  /*1cf0*/  SEL R171, R171, RZ, P2 ;  /* 0x000000ffabab7207 */ /* 0x000fe20001000000 */
[----:B------:R-:W-:Y:S01]  /*1d00*/  FADD.FTZ R101, R101, -R84 ;  /* 0x8000005465657221 */ /* 0x000fe20000010000 */
[----:B------:R-:W-:Y:S01]  /*1d10*/  LOP3.LUT P2, RZ, R176, 0xff0000, RZ, 0xc0, !PT ;  /* 0x00ff0000b0ff7812 */ /* 0x000fe2000784c0ff */
[----:B------:R-:W-:Y:S01]  /*1d20*/  FMUL.FTZ R90, R200, R91 ;  /* 0x0000005bc85a7220 */ /* 0x000fe20000410000 */
[----:B------:R-:W-:Y:S01]  /*1d30*/  SEL R89, R79, RZ, P6 ;  /* 0x000000ff4f597207 */ /* 0x000fe20003000000 */
[----:B------:R-:W-:Y:S01]  /*1d40*/  FMUL.FTZ R78, R83, c[0x0][0x1e8] ;  /* 0x00007a00534e7a20 */ /* 0x000fe20000410000 */
[C---:B------:R-:W-:Y:S01]  /*1d50*/  LOP3.LUT P6, RZ, R176.reuse, 0xff, RZ, 0xc0, !PT ;  /* 0x000000ffb0ff7812 */ /* 0x040fe200078cc0ff */
[----:B------:R-:W-:Y:S01]  /*1d60*/  @P4 FADD.FTZ R82, R53, R82 ;  /* 0x0000005235524221 */ /* 0x000fe20000010000 */
[----:B------:R-:W-:Y:S01]  /*1d70*/  LOP3.LUT P5, RZ, R176, 0xff00, RZ, 0xc0, !PT ;  /* 0x0000ff00b0ff7812 */ /* 0x000fe200078ac0ff */
[----:B------:R-:W-:Y:S01]  /*1d80*/  FADD.FTZ R103, R103, -R86 ;  /* 0x8000005667677221 */ /* 0x000fe20000010000 */
[----:B------:R-:W-:Y:S01]  /*1d90*/  SEL R74, R78, RZ, P2 ;  /* 0x000000ff4e4a7207 */ /* 0x000fe20001000000 */
[C---:B------:R-:W-:Y:S01]  /*1da0*/  FMUL.FTZ R76, R81.reuse, c[0x0][0x1e8] ;  /* 0x00007a00514c7a20 */ /* 0x040fe20000410000 */
[----:B------:R-:W-:Y:S01]  /*1db0*/  LOP3.LUT P2, RZ, R192, 0xff00, RZ, 0xc0, !PT ;  /* 0x0000ff00c0ff7812 */ /* 0x000fe2000784c0ff */
[----:B------:R-:W-:Y:S01]  /*1dc0*/  FMUL.FTZ R86, R200, R101 ;  /* 0x00000065c8567220 */ /* 0x000fe20000410000 */
[----:B------:R-:W-:Y:S01]  /*1dd0*/  @P1 SEL R80, R81, R64, P3 ;  /* 0x0000004051501207 */ /* 0x000fe20001800000 */
[----:B------:R-:W-:Y:S01]  /*1de0*/  @P4 FADD.FTZ R90, R55, R90 ;  /* 0x0000005a375a4221 */ /* 0x000fe20000010000 */
[----:B------:R-:W-:Y:S01]  /*1df0*/  SEL R72, R76, RZ, P6 ;  /* 0x000000ff4c487207 */ /* 0x000fe20003000000 */
[----:B------:R-:W-:Y:S01]  /*1e00*/  FADD.FTZ R85, R100, -R85 ;  /* 0x8000005564557221 */ /* 0x000fe20000010000 */
[----:B------:R-:W-:Y:S01]  /*1e10*/  LOP3.LUT P6, RZ, R176, 0xff000000, RZ, 0xc0, !PT ;  /* 0xff000000b0ff7812 */ /* 0x000fe200078cc0ff */
[C---:B------:R-:W-:Y:S01]  /*1e20*/  FMUL.FTZ R77, R82.reuse, c[0x0][0x1e8] ;  /* 0x00007a00524d7a20 */ /* 0x040fe20000410000 */
[----:B------:R-:W-:Y:S01]  /*1e30*/  @P1 SEL R81, R82, R65, P3 ;  /* 0x0000004152511207 */ /* 0x000fe20001800000 */
[----:B------:R-:W-:Y:S01]  /*1e40*/  FADD.FTZ R93, R112, -R93 ;  /* 0x8000005d705d7221 */ /* 0x000fe20000010000 */
[----:B------:R-:W-:Y:S01]  /*1e50*/  @P1 SEL R82, R83, R66, P3 ;  /* 0x0000004253521207 */ /* 0x000fe20001800000 */
[----:B------:R-:W-:Y:S01]  /*1e60*/  @P4 FADD.FTZ R86, R57, R86 ;  /* 0x0000005639564221 */ /* 0x000fe20000010000 */
[C---:B------:R-:W-:Y:S01]  /*1e70*/  SEL R110, R77.reuse, RZ, P2 ;  /* 0x000000ff4d6e7207 */ /* 0x040fe20001000000 */
[----:B------:R-:W-:Y:S01]  /*1e80*/  FMUL.FTZ R79, R90, c[0x0][0x1e8] ;  /* 0x00007a005a4f7a20 */ /* 0x000fe20000410000 */
[----:B------:R-:W-:Y:S01]  /*1e90*/  SEL R73, R77, RZ, P5 ;  /* 0x000000ff4d497207 */ /* 0x000fe20002800000 */
[----:B------:R-:W-:Y:S01]  /*1ea0*/  FMUL.FTZ R85, R200, R85 ;  /* 0x00000055c8557220 */ /* 0x000fe20000410000 */
[----:B------:R-:W-:Y:S01]  /*1eb0*/  LOP3.LUT P2, RZ, R178, 0xff00, RZ, 0xc0, !PT ;  /* 0x0000ff00b2ff7812 */ /* 0x000fe2000784c0ff */
[----:B------:R-:W-:Y:S01]  /*1ec0*/  FADD.FTZ R113, R113, -R92 ;  /* 0x8000005c71717221 */ /* 0x000fe20000010000 */
[----:B------:R-:W-:Y:S01]  /*1ed0*/  LOP3.LUT P5, RZ, R192, 0xff000000, RZ, 0xc0, !PT ;  /* 0xff000000c0ff7812 */ /* 0x000fe200078ac0ff */
[----:B------:R-:W-:Y:S01]  /*1ee0*/  FADD.FTZ R87, R102, -R87 ;  /* 0x8000005766577221 */ /* 0x000fe20000010000 */
[C---:B------:R-:W-:Y:S01]  /*1ef0*/  SEL R75, R79.reuse, RZ, P6 ;  /* 0x000000ff4f4b7207 */ /* 0x040fe20003000000 */
[----:B------:R-:W-:Y:S01]  /*1f00*/  FMUL.FTZ R101, R200, R93 ;  /* 0x0000005dc8657220 */ /* 0x000fe20000410000 */
[----:B------:R-:W-:Y:S01]  /*1f10*/  LOP3.LUT P6, RZ, R192, 0xff0000, RZ, 0xc0, !PT ;  /* 0x00ff0000c0ff7812 */ /* 0x000fe200078cc0ff */
[----:B------:R-:W-:Y:S01]  /*1f20*/  FMUL.FTZ R93, R86, c[0x0][0x1e8] ;  /* 0x00007a00565d7a20 */ /* 0x000fe20000410000 */
[----:B------:R-:W-:Y:S01]  /*1f30*/  SEL R104, R79, RZ, P5 ;  /* 0x000000ff4f687207 */ /* 0x000fe20002800000 */
[----:B------:R-:W-:Y:S01]  /*1f40*/  @P4 FADD.FTZ R85, R56, R85 ;  /* 0x0000005538554221 */ /* 0x000fe20000010000 */
[----:B------:R-:W-:Y:S01]  /*1f50*/  LOP3.LUT P5, RZ, R192, 0xff, RZ, 0xc0, !PT ;  /* 0x000000ffc0ff7812 */ /* 0x000fe200078ac0ff */
[C---:B------:R-:W-:Y:S01]  /*1f60*/  FMUL.FTZ R102, R200.reuse, R113 ;  /* 0x00000071c8667220 */ /* 0x040fe20000410000 */
[----:B------:R-:W-:Y:S01]  /*1f70*/  SEL R77, R93, RZ, P2 ;  /* 0x000000ff5d4d7207 */ /* 0x000fe20001000000 */
[----:B------:R-:W-:Y:S01]  /*1f80*/  FMUL.FTZ R87, R200, R87 ;  /* 0x00000057c8577220 */ /* 0x000fe20000410000 */
[----:B------:R-:W-:Y:S01]  /*1f90*/  LOP3.LUT P2, RZ, R193, 0xff, RZ, 0xc0, !PT ;  /* 0x000000ffc1ff7812 */ /* 0x000fe2000784c0ff */
[----:B------:R-:W-:Y:S01]  /*1fa0*/  FADD.FTZ R95, R114, -R95 ;  /* 0x8000005f725f7221 */ /* 0x000fe20000010000 */
[----:B------:R-:W-:Y:S01]  /*1fb0*/  SEL R105, R78, RZ, P6 ;  /* 0x000000ff4e697207 */ /* 0x000fe20003000000 */
[----:B------:R-:W-:Y:S01]  /*1fc0*/  FMUL.FTZ R92, R200, R103 ;  /* 0x00000067c85c7220 */ /* 0x000fe20000410000 */
[----:B------:R-:W-:Y:S01]  /*1fd0*/  LOP3.LUT P6, RZ, R178, 0xff, RZ, 0xc0, !PT ;  /* 0x000000ffb2ff7812 */ /* 0x000fe200078cc0ff */
[----:B------:R-:W-:Y:S01]  /*1fe0*/  FMUL.FTZ R91, R85, c[0x0][0x1e8] ;  /* 0x00007a00555b7a20 */ /* 0x000fe20000410000 */
[----:B------:R-:W-:Y:S01]  /*1ff0*/  SEL R111, R76, RZ, P5 ;  /* 0x000000ff4c6f7207 */ /* 0x000fe20002800000 */
[----:B------:R-:W-:Y:S01]  /*2000*/  FADD.FTZ R115, R115, -R106 ;  /* 0x8000006a73737221 */ /* 0x000fe20000010000 */
[----:B------:R-:W-:Y:S01]  /*2010*/  LOP3.LUT P5, RZ, R178, 0xff0000, RZ, 0xc0, !PT ;  /* 0x00ff0000b2ff7812 */ /* 0x000fe200078ac0ff */
[----:B------:R-:W-:Y:S01]  /*2020*/  @P4 FADD.FTZ R102, R61, R102 ;  /* 0x000000663d664221 */ /* 0x000fe20000010000 */
[----:B------:R-:W-:Y:S01]  /*2030*/  SEL R76, R91, RZ, P6 ;  /* 0x000000ff5b4c7207 */ /* 0x000fe20003000000 */
[----:B------:R-:W-:Y:S01]  /*2040*/  @P4 FADD.FTZ R87, R58, R87 ;  /* 0x000000573a574221 */ /* 0x000fe20000010000 */
[----:B------:R-:W-:Y:S01]  /*2050*/  LOP3.LUT P6, RZ, R178, 0xff000000, RZ, 0xc0, !PT ;  /* 0xff000000b2ff7812 */ /* 0x000fe200078cc0ff */
[----:B------:R-:W-:Y:S01]  /*2060*/  @P4 FADD.FTZ R92, R59, R92 ;  /* 0x0000005c3b5c4221 */ /* 0x000fe20000010000 */
[----:B------:R-:W-:Y:S01]  /*2070*/  @P1 SEL R84, R85, R64, P3 ;  /* 0x0000004055541207 */ /* 0x000fe20001800000 */
[----:B------:R-:W-:Y:S01]  /*2080*/  FMUL.FTZ R103, R200, R95 ;  /* 0x0000005fc8677220 */ /* 0x000fe20000410000 */
[----:B------:R-:W-:Y:S01]  /*2090*/  @P1 SEL R85, R86, R65, P3 ;  /* 0x0000004156551207 */ /* 0x000fe20001800000 */
[----:B------:R-:W-:Y:S01]  /*20a0*/  FMUL.FTZ R200, R200, R115 ;  /* 0x00000073c8c87220 */ /* 0x000fe20000410000 */
[----:B------:R-:W-:Y:S01]  /*20b0*/  SEL R115, R91, RZ, P2 ;  /* 0x000000ff5b737207 */ /* 0x000fe20001000000 */
[----:B------:R-:W-:Y:S01]  /*20c0*/  FMUL.FTZ R118, R102, c[0x0][0x1e8] ;  /* 0x00007a0066767a20 */ /* 0x000fe20000410000 */
[----:B------:R-:W-:Y:S01]  /*20d0*/  LOP3.LUT P2, RZ, R194, 0xff00, RZ, 0xc0, !PT ;  /* 0x0000ff00c2ff7812 */ /* 0x000fe2000784c0ff */
[C---:B------:R-:W-:Y:S01]  /*20e0*/  FMUL.FTZ R95, R87.reuse, c[0x0][0x1e8] ;  /* 0x00007a00575f7a20 */ /* 0x040fe20000410000 */
[----:B------:R-:W-:Y:S01]  /*20f0*/  @P1 SEL R86, R87, R66, P3 ;  /* 0x0000004257561207 */ /* 0x000fe20001800000 */
[----:B------:R-:W-:Y:S01]  /*2100*/  FMUL.FTZ R100, R92, c[0x0][0x1e8] ;  /* 0x00007a005c647a20 */ /* 0x000fe20000410000 */
[----:B------:R-:W-:Y:S01]  /*2110*/  SEL R170, R118, RZ, P2 ;  /* 0x000000ff76aa7207 */ /* 0x000fe20001000000 */
[----:B------:R-:W-:Y:S01]  /*2120*/  @P4 FADD.FTZ R101, R60, R101 ;  /* 0x000000653c654221 */ /* 0x000fe20000010000 */
[----:B------:R-:W-:Y:S01]  /*2130*/  SEL R78, R95, RZ, P5 ;  /* 0x000000ff5f4e7207 */ /* 0x000fe20002800000 */
[----:B------:R-:W-:Y:S01]  /*2140*/  @P4 FADD.FTZ R200, R63, R200 ;  /* 0x000000c83fc84221 */ /* 0x000fe20000010000 */
[----:B------:R-:W-:Y:S01]  /*2150*/  ISETP.NE.U32.AND P2, PT, RZ, c[0x0][0x250], PT ;  /* 0x00009400ff007a0c */ /* 0x000fe20003f45070 */
[----:B------:R-:W-:Y:S01]  /*2160*/  FMUL.FTZ R116, R101, c[0x0][0x1e8] ;  /* 0x00007a0065747a20 */ /* 0x000fe20000410000 */
[----:B------:R-:W-:Y:S01]  /*2170*/  SEL R79, R100, RZ, P6 ;  /* 0x000000ff644f7207 */ /* 0x000fe20003000000 */
[----:B------:R-:W-:Y:S01]  /*2180*/  @P4 FADD.FTZ R103, R62, R103 ;  /* 0x000000673e674221 */ /* 0x000fe20000010000 */
[----:B------:R-:W-:Y:S01]  /*2190*/  LOP3.LUT P5, RZ, R193, 0xff00, RZ, 0xc0, !PT ;  /* 0x0000ff00c1ff7812 */ /* 0x000fe200078ac0ff */
[----:B------:R-:W-:Y:S01]  /*21a0*/  @P0 IMAD.WIDE.U32 R108, R199, R175, c[0x0][0x250] ;  /* 0x00009400c76c0625 */ /* 0x000fe200078e00af */
[----:B------:R-:W-:-:S02]  /*21b0*/  LOP3.LUT P6, RZ, R194, 0xff, RZ, 0xc0, !PT ;  /* 0x000000ffc2ff7812 */ /* 0x000fc400078cc0ff */
[----:B------:R-:W-:Y:S01]  /*21c0*/  ISETP.NE.AND.EX P2, PT, RZ, c[0x0][0x254], PT, P2 ;  /* 0x00009500ff007a0c */ /* 0x000fe20003f45320 */
[----:B------:R-:W-:Y:S01]  /*21d0*/  FMUL.FTZ R119, R103, c[0x0][0x1e8] ;  /* 0x00007a0067777a20 */ /* 0x000fe20000410000 */
[----:B------:R-:W-:Y:S01]  /*21e0*/  SEL R114, R93, RZ, P5 ;  /* 0x000000ff5d727207 */ /* 0x000fe20002800000 */
[----:B------:R-:W-:Y:S01]  /*21f0*/  @P1 IMAD.WIDE.U32 R106, R198, R175, c[0x0][0x258] ;  /* 0x00009600c66a1625 */ /* 0x000fe200078e00af */
[----:B------:R-:W-:Y:S02]  /*2200*/  @P1 SEL R87, R92, R67, P3 ;  /* 0x000000435c571207 */ /* 0x000fe40001800000 */
[----:B------:R-:W-:Y:S01]  /*2210*/  SEL R117, R116, RZ, P6 ;  /* 0x000000ff74757207 */ /* 0x000fe20003000000 */
[----:B------:R-:W-:Y:S01]  /*2220*/  IMAD.WIDE.U32 R92, R199, R175, c[0x0][0x248] ;  /* 0x00009200c75c7625 */ /* 0x000fe200078e00af */
[C---:B------:R-:W-:Y:S02]  /*2230*/  LOP3.LUT P4, RZ, R193.reuse, 0xff000000, RZ, 0xc0, !PT ;  /* 0xff000000c1ff7812 */ /* 0x040fe4000788c0ff */
[----:B------:R-:W-:-:S02]  /*2240*/  LOP3.LUT P6, RZ, R193, 0xff0000, RZ, 0xc0, !PT ;  /* 0x00ff0000c1ff7812 */ /* 0x000fc400078cc0ff */
[----:B------:R-:W-:Y:S01]  /*2250*/  @P1 SEL R83, R90, R67, P3 ;  /* 0x000000435a531207 */ /* 0x000fe20001800000 */
[----:B------:R0:W-:Y:S01]  /*2260*/  STG.E.128 [R92.64], R96 ;  /* 0x000000605c007986 */ /* 0x0001e2000c101d04 */
[----:B------:R-:W-:Y:S02]  /*2270*/  SEL R91, R88, R71, P2 ;  /* 0x00000047585b7207 */ /* 0x000fe40001000000 */
[----:B------:R-:W-:Y:S02]  /*2280*/  SEL R90, R89, R70, P2 ;  /* 0x00000046595a7207 */ /* 0x000fe40001000000 */
[C---:B------:R-:W-:Y:S01]  /*2290*/  SEL R67, R200.reuse, R67, P3 ;  /* 0x00000043c8437207 */ /* 0x040fe20001800000 */
[----:B------:R-:W-:Y:S01]  /*22a0*/  FMUL.FTZ R200, R200, c[0x0][0x1e8] ;  /* 0x00007a00c8c87a20 */ /* 0x000fe20000410000 */
[----:B------:R-:W-:Y:S02]  /*22b0*/  SEL R89, R94, R69, P2 ;  /* 0x000000455e597207 */ /* 0x000fe40001000000 */
[----:B------:R-:W-:-:S02]  /*22c0*/  SEL R88, R171, R68, P2 ;  /* 0x00000044ab587207 */ /* 0x000fc40001000000 */
[----:B------:R-:W-:Y:S02]  /*22d0*/  SEL R64, R101, R64, P3 ;  /* 0x0000004065407207 */ /* 0x000fe40001800000 */
[----:B------:R-:W-:Y:S01]  /*22e0*/  SEL R65, R102, R65, P3 ;  /* 0x0000004166417207 */ /* 0x000fe20001800000 */
[----:B------:R1:W-:Y:S01]  /*22f0*/  @P0 STG.E.128 [R108.64], R88 ;  /* 0x000000586c000986 */ /* 0x0003e2000c101d04 */
[----:B------:R-:W-:Y:S01]  /*2300*/  SEL R66, R103, R66, P3 ;  /* 0x0000004267427207 */ /* 0x000fe20001800000 */
[-C--:B------:R-:W-:Y:S01]  /*2310*/  @P0 IMAD.WIDE.U32 R102, R198, R175.reuse, c[0x0][0x250] ;  /* 0x00009400c6660625 */ /* 0x080fe200078e00af */
[----:B------:R-:W-:Y:S01]  /*2320*/  SEL R112, R100, RZ, P4 ;  /* 0x000000ff64707207 */ /* 0x000fe20002000000 */
[----:B------:R2:W-:Y:S01]  /*2330*/  @P1 STG.E.128 [R106.64], R80 ;  /* 0x000000506a001986 */ /* 0x0005e2000c101d04 */
[----:B------:R-:W-:Y:S01]  /*2340*/  LOP3.LUT P5, RZ, R194, 0xff0000, RZ, 0xc0, !PT ;  /* 0x00ff0000c2ff7812 */ /* 0x000fe200078ac0ff */
[----:B------:R-:W-:Y:S01]  /*2350*/  IMAD.WIDE.U32 R100, R198, R175, c[0x0][0x248] ;  /* 0x00009200c6647625 */ /* 0x000fe200078e00af */
[----:B------:R-:W-:-:S02]  /*2360*/  SEL R113, R95, RZ, P6 ;  /* 0x000000ff5f717207 */ /* 0x000fc40003000000 */
[----:B------:R-:W-:Y:S02]  /*2370*/  LOP3.LUT P3, RZ, R194, 0xff000000, RZ, 0xc0, !PT ;  /* 0xff000000c2ff7812 */ /* 0x000fe4000786c0ff */
[----:B------:R-:W-:Y:S01]  /*2380*/  SEL R95, R104, R71, P2 ;  /* 0x00000047685f7207 */ /* 0x000fe20001000000 */
[----:B------:R3:W-:Y:S01]  /*2390*/  STG.E.128 [R100.64], R72 ;  /* 0x0000004864007986 */ /* 0x0007e2000c101d04 */
[----:B------:R-:W-:Y:S01]  /*23a0*/  SEL R94, R105, R70, P2 ;  /* 0x00000046695e7207 */ /* 0x000fe20001000000 */
[----:B------:R-:W-:Y:S01]  /*23b0*/  @P1 IMAD.WIDE.U32 R104, R197, R175, c[0x0][0x258] ;  /* 0x00009600c5681625 */ /* 0x000fe200078e00af */
[----:B0-----:R-:W-:Y:S02]  /*23c0*/  SEL R93, R110, R69, P2 ;  /* 0x000000456e5d7207 */ /* 0x001fe40001000000 */
[----:B------:R-:W-:Y:S01]  /*23d0*/  SEL R92, R111, R68, P2 ;  /* 0x000000446f5c7207 */ /* 0x000fe20001000000 */
[----:B-1----:R-:W-:Y:S01]  /*23e0*/  @P0 IMAD.WIDE.U32 R88, R197, R175, c[0x0][0x250] ;  /* 0x00009400c5580625 */ /* 0x002fe200078e00af */
[----:B------:R-:W-:-:S02]  /*23f0*/  SEL R173, R119, RZ, P5 ;  /* 0x000000ff77ad7207 */ /* 0x000fc40002800000 */
[----:B------:R-:W-:Y:S01]  /*2400*/  SEL R172, R200, RZ, P3 ;  /* 0x000000ffc8ac7207 */ /* 0x000fe20001800000 */
[----:B------:R-:W-:Y:S01]  /*2410*/  @P0 STG.E.128 [R102.64], R92 ;  /* 0x0000005c66000986 */ /* 0x000fe2000c101d04 */
[C---:B------:R-:W-:Y:S01]  /*2420*/  LOP3.LUT P6, RZ, R180.reuse, 0xff, RZ, 0xc0, !PT ;  /* 0x000000ffb4ff7812 */ /* 0x040fe200078cc0ff */
[-C--:B--2---:R-:W-:Y:S01]  /*2430*/  IMAD.WIDE.U32 R80, R197, R175.reuse, c[0x0][0x248] ;  /* 0x00009200c5507625 */ /* 0x084fe200078e00af */
[C---:B------:R-:W-:Y:S01]  /*2440*/  LOP3.LUT P5, RZ, R180.reuse, 0xff00, RZ, 0xc0, !PT ;  /* 0x0000ff00b4ff7812 */ /* 0x040fe200078ac0ff */
[----:B------:R0:W-:Y:S01]  /*2450*/  @P1 STG.E.128 [R104.64], R84 ;  /* 0x0000005468001986 */ /* 0x0001e2000c101d04 */
[----:B------:R-:W-:Y:S01]  /*2460*/  LOP3.LUT P4, RZ, R180, 0xff0000, RZ, 0xc0, !PT ;  /* 0x00ff0000b4ff7812 */ /* 0x000fe2000788c0ff */
[----:B------:R-:W-:Y:S01]  /*2470*/  @P1 IMAD.WIDE.U32 R82, R196, R175, c[0x0][0x258] ;  /* 0x00009600c4521625 */ /* 0x000fe200078e00af */
[----:B------:R-:W-:Y:S01]  /*2480*/  LOP3.LUT P3, RZ, R180, 0xff000000, RZ, 0xc0, !PT ;  /* 0xff000000b4ff7812 */ /* 0x000fe2000786c0ff */
[----:B------:R1:W-:Y:S01]  /*2490*/  STG.E.128 [R80.64], R76 ;  /* 0x0000004c50007986 */ /* 0x0003e2000c101d04 */
[----:B------:R-:W-:-:S02]  /*24a0*/  SEL R96, R115, R68, P2 ;  /* 0x0000004473607207 */ /* 0x000fc40001000000 */
[----:B------:R-:W-:Y:S02]  /*24b0*/  SEL R97, R114, R69, P2 ;  /* 0x0000004572617207 */ /* 0x000fe40001000000 */
[----:B------:R-:W-:Y:S02]  /*24c0*/  SEL R98, R113, R70, P2 ;  /* 0x0000004671627207 */ /* 0x000fe40001000000 */
[----:B------:R-:W-:Y:S02]  /*24d0*/  SEL R99, R112, R71, P2 ;  /* 0x0000004770637207 */ /* 0x000fe40001000000 */
[----:B---3--:R-:W-:Y:S02]  /*24e0*/  SEL R72, R116, RZ, P6 ;  /* 0x000000ff74487207 */ /* 0x008fe40003000000 */
[----:B------:R-:W-:Y:S01]  /*24f0*/  SEL R73, R118, RZ, P5 ;  /* 0x000000ff76497207 */ /* 0x000fe20002800000 */
[----:B------:R1:W-:Y:S01]  /*2500*/  @P0 STG.E.128 [R88.64], R96 ;  /* 0x0000006058000986 */ /* 0x0003e2000c101d04 */
[----:B------:R-:W-:Y:S01]  /*2510*/  SEL R74, R119, RZ, P4 ;  /* 0x000000ff774a7207 */ /* 0x000fe20002000000 */
[-C--:B0-----:R-:W-:Y:S01]  /*2520*/  IMAD.WIDE.U32 R84, R196, R175.reuse, c[0x0][0x248] ;  /* 0x00009200c4547625 */ /* 0x081fe200078e00af */
[----:B------:R-:W-:Y:S01]  /*2530*/  MOV R86, c[0x0][0x160] ;  /* 0x0000580000567a02 */ /* 0x000fe20000000f00 */
[----:B------:R1:W-:Y:S01]  /*2540*/  @P1 STG.E.128 [R82.64], R64 ;  /* 0x0000004052001986 */ /* 0x0003e2000c101d04 */
[----:B------:R-:W-:Y:S01]  /*2550*/  SEL R75, R200, RZ, P3 ;  /* 0x000000ffc84b7207 */ /* 0x000fe20001800000 */
[----:B------:R-:W-:Y:S01]  /*2560*/  @P0 IMAD.WIDE.U32 R196, R196, R175, c[0x0][0x250] ;  /* 0x00009400c4c40625 */ /* 0x000fe200078e00af */
[----:B------:R-:W-:-:S02]  /*2570*/  SEL R68, R117, R68, P2 ;  /* 0x0000004475447207 */ /* 0x000fc40001000000 */
[----:B------:R-:W-:Y:S01]  /*2580*/  SEL R69, R170, R69, P2 ;  /* 0x00000045aa457207 */ /* 0x000fe20001000000 */
[----:B------:R1:W-:Y:S01]  /*2590*/  STG.E.128 [R84.64], R72 ;  /* 0x0000004854007986 */ /* 0x0003e2000c101d04 */
[----:B------:R-:W-:Y:S02]  /*25a0*/  SEL R70, R173, R70, P2 ;  /* 0x00000046ad467207 */ /* 0x000fe40001000000 */
[----:B------:R-:W-:Y:S02]  /*25b0*/  SEL R71, R172, R71, P2 ;  /* 0x00000047ac477207 */ /* 0x000fe40001000000 */
[----:B------:R-:W-:-:S03]  /*25c0*/  LEA R195, R86, R195, 0x2 ;  /* 0x000000c356c37211 */ /* 0x000fc600078e10ff */
[----:B------:R1:W-:Y:S01]  /*25d0*/  @P0 STG.E.128 [R196.64], R68 ;  /* 0x00000044c4000986 */ /* 0x0003e2000c101d04 */
[----:B------:R-:W-:-:S13]  /*25e0*/  ISETP.GE.AND P0, PT, R195, c[0x0][0x164], PT ;  /* 0x00005900c3007a0c */ /* 0x000fda0003f06270 */
[----:B-1----:R-:W-:Y:S01]  /*25f0*/  @P0 CALL.REL.NOINC `(.L_x_1613) ;  /* 0x0000001000000944 */ /* 0x002fe20003c00000 */
[----:B------:R-:W-:Y:S05]  /*2600*/  BRA `(.L_x_1614) ;  /* 0xffffe2b000007947 */ /* 0x000fea000383ffff */
.L_x_1613:
[----:B------:R-:W-:Y:S05]  /*2610*/  BSYNC B1 ;  /* 0x0000000000017941 */ /* 0x000fea0003800000 */
.L_x_1609:
        /* <DEDUP_REMOVED lines=52> */
.L_x_1608:
[----:B------:R-:W-:Y:S05]  /*2960*/  BSYNC B0 ;  /* 0x0000000000007941 */ /* 0x000fea0003800000 */
.L_x_1606:
        /* <DEDUP_REMOVED lines=78> */
[----:B------:R-:W-:Y:S01]  /*2e50*/  STS.128 [R0.X16], R60 ;  /* 0x0000003c00007388 */ /* 0x000fe2000000cc00 */
[----:B-1----:R-:W-:-:S03]  /*2e60*/  FADD.FTZ R25, R25, R14 ;  /* 0x0000000e19197221 */ /* 0x002fc60000010000 */
[----:B------:R-:W-:Y:S01]  /*2e70*/  STS.128 [R0.X16+0x200], R76 ;  /* 0x0002004c00007388 */ /* 0x000fe2000000cc00 */
[----:B--2---:R-:W-:Y:S02]  /*2e80*/  FADD.FTZ R17, R2, R17 ;  /* 0x0000001102117221 */ /* 0x004fe40000010000 */
[----:B----4-:R-:W-:Y:S01]  /*2e90*/  IMAD R36, R36, c[0x0][0x168], RZ ;  /* 0x00005a0024247a24 */ /* 0x010fe200078e02ff */
[----:B------:R-:W-:Y:S04]  /*2ea0*/  STS.128 [R0.X16+0x400], R40 ;  /* 0x0004002800007388 */ /* 0x000fe8000000cc00 */
[----:B------:R3:W-:Y:S04]  /*2eb0*/  STS.128 [R0.X16+0x600], R8 ;  /* 0x0006000800007388 */ /* 0x0007e8000000cc00 */
[----:B------:R-:W-:Y:S01]  /*2ec0*/  BAR.SYNC.DEFER_BLOCKING 0x0 ;  /* 0x0000000000007b1d */ /* 0x000fe20000010000 */
[----:B---3--:R-:W-:-:S05]  /*2ed0*/  FADD.FTZ R11, R3, R16 ;  /* 0x00000010030b7221 */ /* 0x008fca0000010000 */
        /* <DEDUP_REMOVED lines=11> */
[----:B0-----:R-:W-:-:S02]  /*2f90*/  FADD.FTZ R2, RZ, R19 ;  /* 0x00000013ff027221 */ /* 0x001fc40000010000 */
[----:B------:R-:W-:Y:S01]  /*2fa0*/  FADD.FTZ R19, R5, R18 ;  /* 0x0000001205137221 */ /* 0x000fe20000010000 */
        /* <DEDUP_REMOVED lines=13> */
[----:B------:R-:W-:Y:S01]  /*3080*/  FADD.FTZ R41, R2, R41 ;  /* 0x0000002902297221 */ /* 0x000fe20000010000 */
[----:B------:R-:W-:Y:S01]  /*3090*/  IADD3 R2, P0, R36, R121, RZ ;  /* 0x0000007924027210 */ /* 0x000fe20007f1e0ff */
[----:B------:R-:W-:-:S03]  /*30a0*/  FADD.FTZ R7, R20, R7 ;  /* 0x0000000714077221 */ /* 0x000fc60000010000 */
[----:B------:R-:W-:Y:S01]  /*30b0*/  IADD3.X R3, RZ, RZ, RZ, P0, !PT ;  /* 0x000000ffff037210 */ /* 0x000fe200007fe4ff */
[----:B------:R-:W-:Y:S01]  /*30c0*/  FADD.FTZ R6, R9, R6 ;  /* 0x0000000609067221 */ /* 0x000fe20000010000 */
[C---:B------:R-:W-:Y:S02]  /*30d0*/  SHF.L.U32 R9, R2.reuse, 0x2, RZ ;  /* 0x0000000202097819 */ /* 0x040fe400000006ff */
[----:B------:R-:W-:Y:S01]  /*30e0*/  SHF.L.U64.HI R16, R2, 0x2, R3 ;  /* 0x0000000202107819 */ /* 0x000fe20000010203 */
[----:B0-----:R-:W-:Y:S01]  /*30f0*/  FADD.FTZ R8, R8, R43 ;  /* 0x0000002b08087221 */ /* 0x001fe20000010000 */
[----:B------:R-:W-:Y:S01]  /*3100*/  IADD3 R2, P0, R9, c[0x0][0x228], RZ ;  /* 0x00008a0009027a10 */ /* 0x000fe20007f1e0ff */
[----:B------:R-:W-:Y:S03]  /*3110*/  STS.128 [R0.X16], R56 ;  /* 0x0000003800007388 */ /* 0x000fe6000000cc00 */
[----:B------:R-:W-:Y:S01]  /*3120*/  IADD3.X R3, R16, c[0x0][0x22c], RZ, P0, !PT ;  /* 0x00008b0010037a10 */ /* 0x000fe200007fe4ff */
[----:B-1----:R-:W-:Y:S01]  /*3130*/  FADD.FTZ R41, R41, R10 ;  /* 0x0000000a29297221 */ /* 0x002fe20000010000 */
[----:B------:R-:W-:Y:S01]  /*3140*/  IADD3 R4, P0, R9, c[0x0][0x220], RZ ;  /* 0x0000880009047a10 */ /* 0x000fe20007f1e0ff */
[----:B------:R-:W-:Y:S01]  /*3150*/  STS.128 [R0.X16+0x200], R72 ;  /* 0x0002004800007388 */ /* 0x000fe2000000cc00 */
[----:B--2---:R-:W-:-:S02]  /*3160*/  FADD.FTZ R27, R7, R24 ;  /* 0x00000018071b7221 */ /* 0x004fc40000010000 */
[----:B------:R-:W-:Y:S01]  /*3170*/  IADD3.X R5, R16, c[0x0][0x224], RZ, P0, !PT ;  /* 0x0000890010057a10 */ /* 0x000fe200007fe4ff */
[----:B------:R-:W-:Y:S01]  /*3180*/  STS.128 [R0.X16+0x400], R28 ;  /* 0x0004001c00007388 */ /* 0x000fe2000000cc00 */
[----:B---3--:R-:W-:Y:S01]  /*3190*/  FADD.FTZ R47, R6, R47 ;  /* 0x0000002f062f7221 */ /* 0x008fe20000010000 */
[----:B------:R-:W-:Y:S02]  /*31a0*/  IADD3 R6, P1, R9, c[0x0][0x238], RZ ;  /* 0x00008e0009067a10 */ /* 0x000fe40007f3e0ff */
[----:B------:R-:W-:Y:S01]  /*31b0*/  STS.128 [R0.X16+0x600], R32 ;  /* 0x0006002000007388 */ /* 0x000fe2000000cc00 */
[----:B----4-:R-:W-:-:S03]  /*31c0*/  FADD.FTZ R49, R8, R49 ;  /* 0x0000003108317221 */ /* 0x010fc60000010000 */
[----:B------:R-:W-:Y:S01]  /*31d0*/  BAR.SYNC.DEFER_BLOCKING 0x0 ;  /* 0x0000000000007b1d */ /* 0x000fe20000010000 */
        /* <DEDUP_REMOVED lines=22> */
[----:B----4-:R-:W-:-:S03]  /*3340*/  FADD.FTZ R0, R0, R29 ;  /* 0x0000001d00007221 */ /* 0x010fc60000010000 */
[----:B------:R-:W4:Y:S01]  /*3350*/  LDS R43, [R121.X4+0x1e00] ;  /* 0x001e0000792b7984 */ /* 0x000f220000004800 */
[----:B-----5:R-:W-:Y:S02]  /*3360*/  FADD.FTZ R12, RZ, R12 ;  /* 0x0000000cff0c7221 */ /* 0x020fe40000010000 */
[----:B------:R-:W-:Y:S01]  /*3370*/  FADD.FTZ R45, R26, R45 ;  /* 0x0000002d1a2d7221 */ /* 0x000fe20000010000 */
        /* <DEDUP_REMOVED lines=26> */
.L_x_1610:
[----:B------:R-:W-:Y:S01]  /*3520*/  HFMA2.MMA R98, -RZ, RZ, 0, 5.9604644775390625e-08 ;  /* 0x00000001ff627435 */ /* 0x000fe200000001ff */
[----:B------:R-:W-:-:S02]  /*3530*/  MOV R97, R99 ;  /* 0x0000006300617202 */ /* 0x000fc40000000f00 */
[----:B------:R-:W-:Y:S02]  /*3540*/  MOV R106, 0x1f ;  /* 0x0000001f006a7802 */ /* 0x000fe40000000f00 */
[----:B------:R-:W-:Y:S02]  /*3550*/  MOV R107, 0xffffffff ;  /* 0xffffffff006b7802 */ /* 0x000fe40000000f00 */
[----:B------:R-:W-:Y:S02]  /*3560*/  MOV R72, 0x3580 ;  /* 0x0000358000487802 */ /* 0x000fe40000000f00 */
[----:B-----5:R-:W-:Y:S05]  /*3570*/  CALL.REL.NOINC `($__internal_101_$__cuda_sm70_shflsync_bfly_p) ;  /* 0x0000046000007944 */ /* 0x020fea0003c00000 */
[----:B-1----:R-:W-:Y:S01]  /*3580*/  MOV R96, R97 ;  /* 0x0000006100607202 */ /* 0x002fe20000000f00 */
[----:B0-----:R-:W-:Y:S05]  /*3590*/  BRA `(.L_x_1615) ;  /* 0xffffe18000007947 */ /* 0x001fea000383ffff */
.L_x_1611:
[----:B------:R-:W-:Y:S01]  /*35a0*/  HFMA2.MMA R98, -RZ, RZ, 0, 5.9604644775390625e-08 ;  /* 0x00000001ff627435 */ /* 0x000fe200000001ff */
[----:B------:R-:W-:Y:S02]  /*35b0*/  MOV R97, R104 ;  /* 0x0000006800617202 */ /* 0x000fe40000000f00 */
[----:B------:R-:W-:Y:S02]  /*35c0*/  MOV R106, 0x1f ;  /* 0x0000001f006a7802 */ /* 0x000fe40000000f00 */
[----:B------:R-:W-:-:S02]  /*35d0*/  MOV R107, 0xffffffff ;  /* 0xffffffff006b7802 */ /* 0x000fc40000000f00 */
[----:B------:R-:W-:Y:S02]  /*35e0*/  MOV R72, 0x3600 ;  /* 0x0000360000487802 */ /* 0x000fe40000000f00 */
[----:B01---5:R-:W-:Y:S05]  /*35f0*/  CALL.REL.NOINC `($__internal_101_$__cuda_sm70_shflsync_bfly_p) ;  /* 0x000003e000007944 */ /* 0x023fea0003c00000 */
[----:B------:R-:W-:Y:S01]  /*3600*/  FADD.FTZ R99, R99, R96 ;  /* 0x0000006063637221 */ /* 0x000fe20000010000 */
[----:B0-----:R-:W-:Y:S01]  /*3610*/  HFMA2.MMA R98, -RZ, RZ, 0, 1.1920928955078125e-07 ;  /* 0x00000002ff627435 */ /* 0x001fe200000001ff */
[----:B-1----:R-:W-:Y:S01]  /*3620*/  FADD.FTZ R104, R104, R97 ;  /* 0x0000006168687221 */ /* 0x002fe20000010000 */
[----:B------:R-:W-:Y:S02]  /*3630*/  MOV R106, 0x1f ;  /* 0x0000001f006a7802 */ /* 0x000fe40000000f00 */
[----:B------:R-:W-:Y:S02]  /*3640*/  MOV R107, 0xffffffff ;  /* 0xffffffff006b7802 */ /* 0x000fe40000000f00 */
[----:B------:R-:W-:Y:S02]  /*3650*/  MOV R97, R99 ;  /* 0x0000006300617202 */ /* 0x000fe40000000f00 */
[----:B------:R-:W-:Y:S02]  /*3660*/  MOV R72, 0x3680 ;  /* 0x0000368000487802 */ /* 0x000fe40000000f00 */
[----:B------:R-:W-:Y:S05]  /*3670*/  CALL.REL.NOINC `($__internal_101_$__cuda_sm70_shflsync_bfly_p) ;  /* 0x0000036000007944 */ /* 0x000fea0003c00000 */
[----:B0-----:R-:W-:Y:S01]  /*3680*/  HFMA2.MMA R98, -RZ, RZ, 0, 1.1920928955078125e-07 ;  /* 0x00000002ff627435 */ /* 0x001fe200000001ff */
[----:B-1----:R-:W-:-:S02]  /*3690*/  MOV R96, R97 ;  /* 0x0000006100607202 */ /* 0x002fc40000000f00 */
[----:B------:R-:W-:Y:S02]  /*36a0*/  MOV R97, R104 ;  /* 0x0000006800617202 */ /* 0x000fe40000000f00 */
[----:B------:R-:W-:Y:S02]  /*36b0*/  MOV R106, 0x1f ;  /* 0x0000001f006a7802 */ /* 0x000fe40000000f00 */
[----:B------:R-:W-:Y:S02]  /*36c0*/  MOV R107, 0xffffffff ;  /* 0xffffffff006b7802 */ /* 0x000fe40000000f00 */
[----:B------:R-:W-:Y:S02]  /*36d0*/  MOV R72, 0x36f0 ;  /* 0x000036f000487802 */ /* 0x000fe40000000f00 */
[----:B------:R-:W-:Y:S05]  /*36e0*/  CALL.REL.NOINC `($__internal_101_$__cuda_sm70_shflsync_bfly_p) ;  /* 0x000002f000007944 */ /* 0x000fea0003c00000 */
[----:B------:R-:W-:Y:S01]  /*36f0*/  FADD.FTZ R99, R96, R99 ;  /* 0x0000006360637221 */ /* 0x000fe20000010000 */
[----:B0-----:R-:W-:Y:S01]  /*3700*/  HFMA2.MMA R98, -RZ, RZ, 0, 2.384185791015625e-07 ;  /* 0x00000004ff627435 */ /* 0x001fe200000001ff */
[----:B-1----:R-:W-:Y:S01]  /*3710*/  FADD.FTZ R104, R104, R97 ;  /* 0x0000006168687221 */ /* 0x002fe20000010000 */
[----:B------:R-:W-:Y:S02]  /*3720*/  MOV R106, 0x1f ;  /* 0x0000001f006a7802 */ /* 0x000fe40000000f00 */
[----:B------:R-:W-:-:S02]  /*3730*/  MOV R107, 0xffffffff ;  /* 0xffffffff006b7802 */ /* 0x000fc40000000f00 */
[----:B------:R-:W-:Y:S02]  /*3740*/  MOV R97, R99 ;  /* 0x0000006300617202 */ /* 0x000fe40000000f00 */
[----:B------:R-:W-:Y:S02]  /*3750*/  MOV R72, 0x3770 ;  /* 0x0000377000487802 */ /* 0x000fe40000000f00 */
[----:B------:R-:W-:Y:S05]  /*3760*/  CALL.REL.NOINC `($__internal_101_$__cuda_sm70_shflsync_bfly_p) ;  /* 0x0000027000007944 */ /* 0x000fea0003c00000 */
[----:B0-----:R-:W-:Y:S01]  /*3770*/  HFMA2.MMA R98, -RZ, RZ, 0, 2.384185791015625e-07 ;  /* 0x00000004ff627435 */ /* 0x001fe200000001ff */
[----:B-1----:R-:W-:Y:S02]  /*3780*/  MOV R96, R97 ;  /* 0x0000006100607202 */ /* 0x002fe40000000f00 */
[----:B------:R-:W-:Y:S02]  /*3790*/  MOV R97, R104 ;  /* 0x0000006800617202 */ /* 0x000fe40000000f00 */
[----:B------:R-:W-:Y:S02]  /*37a0*/  MOV R106, 0x1f ;  /* 0x0000001f006a7802 */ /* 0x000fe40000000f00 */
[----:B------:R-:W-:Y:S02]  /*37b0*/  MOV R107, 0xffffffff ;  /* 0xffffffff006b7802 */ /* 0x000fe40000000f00 */
[----:B------:R-:W-:-:S02]  /*37c0*/  MOV R72, 0x37e0 ;  /* 0x000037e000487802 */ /* 0x000fc40000000f00 */
[----:B------:R-:W-:Y:S05]  /*37d0*/  CALL.REL.NOINC `($__internal_101_$__cuda_sm70_shflsync_bfly_p) ;  /* 0x0000020000007944 */ /* 0x000fea0003c00000 */
[----:B------:R-:W-:Y:S01]  /*37e0*/  FADD.FTZ R99, R96, R99 ;  /* 0x0000006360637221 */ /* 0x000fe20000010000 */
[----:B0-----:R-:W-:Y:S01]  /*37f0*/  HFMA2.MMA R98, -RZ, RZ, 0, 4.76837158203125e-07 ;  /* 0x00000008ff627435 */ /* 0x001fe200000001ff */
[----:B-1----:R-:W-:Y:S01]  /*3800*/  FADD.FTZ R104, R104, R97 ;  /* 0x0000006168687221 */ /* 0x002fe20000010000 */
[----:B------:R-:W-:-:S02]  /*3810*/  MOV R106, 0x1f ;  /* 0x0000001f006a7802 */ /* 0x000fc40000000f00 */
[----:B------:R-:W-:Y:S02]  /*3820*/  MOV R107, 0xffffffff ;  /* 0xffffffff006b7802 */ /* 0x000fe40000000f00 */
[----:B------:R-:W-:Y:S02]  /*3830*/  MOV R97, R99 ;  /* 0x0000006300617202 */ /* 0x000fe40000000f00 */
[----:B------:R-:W-:Y:S02]  /*3840*/  MOV R72, 0x3860 ;  /* 0x0000386000487802 */ /* 0x000fe40000000f00 */
[----:B------:R-:W-:Y:S05]  /*3850*/  CALL.REL.NOINC `($__internal_101_$__cuda_sm70_shflsync_bfly_p) ;  /* 0x0000018000007944 */ /* 0x000fea0003c00000 */
[----:B0-----:R-:W-:Y:S01]  /*3860*/  HFMA2.MMA R98, -RZ, RZ, 0, 4.76837158203125e-07 ;  /* 0x00000008ff627435 */ /* 0x001fe200000001ff */
[----:B-1----:R-:W-:Y:S02]  /*3870*/  MOV R96, R97 ;  /* 0x0000006100607202 */ /* 0x002fe40000000f00 */
[----:B------:R-:W-:Y:S02]  /*3880*/  MOV R97, R104 ;  /* 0x0000006800617202 */ /* 0x000fe40000000f00 */
[----:B------:R-:W-:Y:S02]  /*3890*/  MOV R106, 0x1f ;  /* 0x0000001f006a7802 */ /* 0x000fe40000000f00 */
[----:B------:R-:W-:-:S02]  /*38a0*/  MOV R107, 0xffffffff ;  /* 0xffffffff006b7802 */ /* 0x000fc40000000f00 */
[----:B------:R-:W-:Y:S02]  /*38b0*/  MOV R72, 0x38d0 ;  /* 0x000038d000487802 */ /* 0x000fe40000000f00 */
[----:B------:R-:W-:Y:S05]  /*38c0*/  CALL.REL.NOINC `($__internal_101_$__cuda_sm70_shflsync_bfly_p) ;  /* 0x0000011000007944 */ /* 0x000fea0003c00000 */
[----:B------:R-:W-:Y:S01]  /*38d0*/  FADD.FTZ R99, R96, R99 ;  /* 0x0000006360637221 */ /* 0x000fe20000010000 */
[----:B0-----:R-:W-:Y:S01]  /*38e0*/  HFMA2.MMA R98, -RZ, RZ, 0, 9.5367431640625e-07 ;  /* 0x00000010ff627435 */ /* 0x001fe200000001ff */
[----:B-1----:R-:W-:Y:S01]  /*38f0*/  FADD.FTZ R105, R104, R97 ;  /* 0x0000006168697221 */ /* 0x002fe20000010000 */
[----:B------:R-:W-:Y:S02]  /*3900*/  MOV R106, 0x1f ;  /* 0x0000001f006a7802 */ /* 0x000fe40000000f00 */
[----:B------:R-:W-:Y:S02]  /*3910*/  MOV R107, 0xffffffff ;  /* 0xffffffff006b7802 */ /* 0x000fe40000000f00 */
[----:B------:R-:W-:Y:S02]  /*3920*/  MOV R97, R99 ;  /* 0x0000006300617202 */ /* 0x000fe40000000f00 */
[----:B------:R-:W-:Y:S02]  /*3930*/  MOV R72, 0x3950 ;  /* 0x0000395000487802 */ /* 0x000fe40000000f00 */
[----:B------:R-:W-:Y:S05]  /*3940*/  CALL.REL.NOINC `($__internal_101_$__cuda_sm70_shflsync_bfly_p) ;  /* 0x0000009000007944 */ /* 0x000fea0003c00000 */
[----:B0-----:R-:W-:Y:S01]  /*3950*/  HFMA2.MMA R98, -RZ, RZ, 0, 9.5367431640625e-07 ;  /* 0x00000010ff627435 */ /* 0x001fe200000001ff */
[----:B-1----:R-:W-:-:S02]  /*3960*/  MOV R104, R97 ;  /* 0x0000006100687202 */ /* 0x002fc40000000f00 */
[----:B------:R-:W-:Y:S02]  /*3970*/  MOV R97, R105 ;  /* 0x0000006900617202 */ /* 0x000fe40000000f00 */
[----:B------:R-:W-:Y:S02]  /*3980*/  MOV R106, 0x1f ;  /* 0x0000001f006a7802 */ /* 0x000fe40000000f00 */
[----:B------:R-:W-:Y:S02]  /*3990*/  MOV R107, 0xffffffff ;  /* 0xffffffff006b7802 */ /* 0x000fe40000000f00 */
[----:B------:R-:W-:Y:S02]  /*39a0*/  MOV R72, 0x39c0 ;  /* 0x000039c000487802 */ /* 0x000fe40000000f00 */
[----:B------:R-:W-:Y:S05]  /*39b0*/  CALL.REL.NOINC `($__internal_101_$__cuda_sm70_shflsync_bfly_p) ;  /* 0x0000002000007944 */ /* 0x000fea0003c00000 */
[----:B-1----:R-:W-:Y:S01]  /*39c0*/  MOV R72, R97 ;  /* 0x0000006100487202 */ /* 0x002fe20000000f00 */
[----:B0-----:R-:W-:Y:S05]  /*39d0*/  BRA `(.L_x_1616) ;  /* 0xffffde6000007947 */ /* 0x001fea000383ffff */
        .weak           $__internal_101_$__cuda_sm70_shflsync_bfly_p
        .type           $__internal_101_$__cuda_sm70_shflsync_bfly_p,@function
        .size           $__internal_101_$__cuda_sm70_shflsync_bfly_p,(.L_x_2047 - $__internal_101_$__cuda_sm70_shflsync_bfly_p)
$__internal_101_$__cuda_sm70_shflsync_bfly_p:
[----:B------:R-:W-:Y:S01]  /*39e0*/  HFMA2.MMA R73, -RZ, RZ, 0, 0 ;  /* 0x00000000ff497435 */ /* 0x000fe200000001ff */
[----:B------:R-:W-:Y:S04]  /*39f0*/  WARPSYNC R107 ;  /* 0x0000006b00007348 */ /* 0x000fe80003800000 */
[----:B------:R0:W1:Y:S01]  /*3a00*/  SHFL.BFLY PT, R97, R97, R98, R106 ;  /* 0x0c00006261617389 */ /* 0x00006200000e006a */
[----:B------:R-:W-:Y:S05]  /*3a10*/  RET.REL.NODEC R72 `(_ZN10layer_norm31ln_parallel_residual_bwd_kernelINS_13Kernel_traitsI6__halfffffjLj512ELj1ELj4ELj1ELj16ENS_18Kernel_traits_baseILj512ES2_ffffjLj128EEEEELb1ELb0ELb1EEEvNS_9BwdParamsE) ;  /* 0xffffc5e048007950 */ /* 0x000fea0003c3ffff */
.L_x_1617:
        /* <DEDUP_REMOVED lines=14> */
.L_x_2047:


//--------------------- .text._ZN10layer_norm22ln_bwd_finalize_kernelINS_22Kernel_traits_finalizeILj512E6__halfffffjLb0ELj1024ELj4ENS_18Kernel_traits_baseILj512ES2_ffffjLj1024EEEEELb0ELb0EEEvNS_9BwdParamsE --------------------------
	.section	.text._ZN10layer_norm22ln_bwd_finalize_kernelINS_22Kernel_traits_finalizeILj512E6__halfffffjLb0ELj1024ELj4ENS_18Kernel_traits_baseILj512ES2_ffffjLj1024EEEEELb0ELb0EEEvNS_9BwdParamsE,"ax",@progbits
	.sectioninfo	@"SHI_REGISTERS=30"
	.align	128
        .global         _ZN10layer_norm22ln_bwd_finalize_kernelINS_22Kernel_traits_finalizeILj512E6__halfffffjLb0ELj1024ELj4ENS_18Kernel_traits_baseILj512ES2_ffffjLj1024EEEEELb0ELb0EEEvNS_9BwdParamsE
        .type           _ZN10layer_norm22ln_bwd_finalize_kernelINS_22Kernel_traits_finalizeILj512E6__halfffffjLb0ELj1024ELj4ENS_18Kernel_traits_baseILj512ES2_ffffjLj1024EEEEELb0ELb0EEEvNS_9BwdParamsE,@function
        .size           _ZN10layer_norm22ln_bwd_finalize_kernelINS_22Kernel_traits_finalizeILj512E6__halfffffjLb0ELj1024ELj4ENS_18Kernel_traits_baseILj512ES2_ffffjLj1024EEEEELb0ELb0EEEvNS_9BwdParamsE,(.L_x_2048 - _ZN10layer_norm22ln_bwd_finalize_kernelINS_22Kernel_traits_finalizeILj512E6__halfffffjLb0ELj1024ELj4ENS_18Kernel_traits_baseILj512ES2_ffffjLj1024EEEEELb0ELb0EEEvNS_9BwdParamsE)
        .other          _ZN10layer_norm22ln_bwd_finalize_kernelINS_22Kernel_traits_finalizeILj512E6__halfffffjLb0ELj1024ELj4ENS_18Kernel_traits_baseILj512ES2_ffffjLj1024EEEEELb0ELb0EEEvNS_9BwdParamsE,@"STO_CUDA_ENTRY STV_DEFAULT"
_ZN10layer_norm22ln_bwd_finalize_kernelINS_22Kernel_traits_finalizeILj512E6__halfffffjLb0ELj1024ELj4ENS_18Kernel_traits_baseILj512ES2_ffffjLj1024EEEEELb0ELb0EEEvNS_9BwdParamsE:
.text._ZN10layer_norm22ln_bwd_finalize_kernelINS_22Kernel_traits_finalizeILj512E6__halfffffjLb0ELj1024ELj4ENS_18Kernel_traits_baseILj512ES2_ffffjLj1024EEEEELb0ELb0EEEvNS_9BwdParamsE:
        /* <DEDUP_REMOVED lines=19> */
.L_x_1631:
        /* <DEDUP_REMOVED lines=28> */
.L_x_1622:
        /* <DEDUP_REMOVED lines=35> */
.L_x_1621:
[----:B------:R-:W-:Y:S05]  /*0520*/  BSYNC B1 ;  /* 0x0000000000017941 */ /* 0x000fea0003800000 */
.L_x_1620:
        /* <DEDUP_REMOVED lines=23> */
.L_x_1624:
[----:B------:R-:W-:Y:S05]  /*06a0*/  BSYNC B1 ;  /* 0x0000000000017941 */ /* 0x000fea0003800000 */
.L_x_1623:
        /* <DEDUP_REMOVED lines=11> */
.L_x_1625:
[----:B------:R-:W-:Y:S05]  /*0760*/  BSYNC B1 ;  /* 0x0000000000017941 */ /* 0x000fea0003800000 */
.L_x_1619:
[----:B------:R-:W-:Y:S05]  /*0770*/  BSYNC B0 ;  /* 0x0000000000007941 */ /* 0x000fea0003800000 */
.L_x_1618:
        /* <DEDUP_REMOVED lines=11> */
.L_x_1632:
        /* <DEDUP_REMOVED lines=18> */
.L_x_1633:
[----:B---3--:R-:W-:Y:S02]  /*0950*/  FADD.FTZ R4, R4, R9 ;  /* 0x0000000904047221 */ /* 0x008fe40000010000 */
[----:B-12---:R-:W-:-:S03]  /*0960*/  FADD.FTZ R6, R5, R6 ;  /* 0x0000000605067221 */ /* 0x006fc60000010000 */
[----:B------:R1:W-:Y:S04]  /*0970*/  @!P1 STS [R17.X4+0x2000], R4 ;  /* 0x0020000411009388 */ /* 0x0003e80000004800 */
[----:B------:R1:W-:Y:S02]  /*0980*/  @!P1 STS [R17.X4+0x2080], R6 ;  /* 0x0020800611009388 */ /* 0x0003e40000004800 */
.L_x_1626:
        /* <DEDUP_REMOVED lines=17> */
.L_x_1630:
[----:B------:R-:W-:Y:S05]  /*0aa0*/  BSYNC B0 ;  /* 0x0000000000007941 */ /* 0x000fea0003800000 */
.L_x_1629:
[C---:B------:R-:W-:Y:S02]  /*0ab0*/  ISETP.GT.U32.AND P1, PT, R18.reuse, -0x201, PT ;  /* 0xfffffdff1200780c */ /* 0x040fe40003f24070 */
[----:B------:R-:W-:Y:S02]  /*0ac0*/  IADD3 R18, R18, 0x200, RZ ;  /* 0x0000020012127810 */ /* 0x000fe40007ffe0ff */
[----:B------:R-:W-:-:S09]  /*0ad0*/  IADD3 R19, R19, 0x100, RZ ;  /* 0x0000010013137810 */ /* 0x000fd20007ffe0ff */
[----:B01----:R-:W-:Y:S05]  /*0ae0*/  @P1 BRA `(.L_x_1631) ;  /* 0xfffff64000001947 */ /* 0x003fea000383ffff */
[----:B------:R-:W-:Y:S05]  /*0af0*/  EXIT ;  /* 0x000000000000794d */ /* 0x000fea0003800000 */
.L_x_1627:
[----:B--2---:R-:W-:Y:S01]  /*0b00*/  IMAD.MOV.U32 R9, RZ, RZ, R5 ;  /* 0x000000ffff097224 */ /* 0x004fe200078e0005 */
[----:B------:R-:W-:Y:S01]  /*0b10*/  MOV R8, 0x1 ;  /* 0x0000000100087802 */ /* 0x000fe20000000f00 */
[----:B------:R-:W-:Y:S01]  /*0b20*/  IMAD.MOV.U32 R7, RZ, RZ, 0x1f ;  /* 0x0000001fff077424 */ /* 0x000fe200078e00ff */
[----:B------:R-:W-:Y:S02]  /*0b30*/  MOV R10, 0xffffffff ;  /* 0xffffffff000a7802 */ /* 0x000fe40000000f00 */
[----:B------:R-:W-:Y:S02]  /*0b40*/  MOV R2, 0xb60 ;  /* 0x00000b6000027802 */ /* 0x000fe40000000f00 */
[----:B01----:R-:W-:Y:S05]  /*0b50*/  CALL.REL.NOINC `($__internal_102_$__cuda_sm70_shflsync_bfly_p) ;  /* 0x000003b000007944 */ /* 0x003fea0003c00000 */
[----:B-1----:R-:W-:Y:S01]  /*0b60*/  IMAD.MOV.U32 R2, RZ, RZ, R7 ;  /* 0x000000ffff027224 */ /* 0x002fe200078e0007 */
[----:B0-----:R-:W-:Y:S05]  /*0b70*/  BRA `(.L_x_1632) ;  /* 0xfffffcb000007947 */ /* 0x001fea000383ffff */
.L_x_1628:
[----:B------:R-:W-:Y:S01]  /*0b80*/  HFMA2.MMA R8, -RZ, RZ, 0, 1.1920928955078125e-07 ;  /* 0x00000002ff087435 */ /* 0x000fe200000001ff */
[----:B------:R-:W-:Y:S01]  /*0b90*/  IMAD.MOV.U32 R7, RZ, RZ, 0x1f ;  /* 0x0000001fff077424 */ /* 0x000fe200078e00ff */
[----:B------:R-:W-:Y:S02]  /*0ba0*/  MOV R10, 0xffffffff ;  /* 0xffffffff000a7802 */ /* 0x000fe40000000f00 */
[----:B------:R-:W-:-:S02]  /*0bb0*/  MOV R2, 0xbd0 ;  /* 0x00000bd000027802 */ /* 0x000fc40000000f00 */
[----:B012---:R-:W-:Y:S05]  /*0bc0*/  CALL.REL.NOINC `($__internal_102_$__cuda_sm70_shflsync_bfly_p) ;  /* 0x0000034000007944 */ /* 0x007fea0003c00000 */
[----:B01----:R-:W-:Y:S01]  /*0bd0*/  FADD.FTZ R9, R9, R7 ;  /* 0x0000000709097221 */ /* 0x003fe20000010000 */
[----:B------:R-:W-:Y:S01]  /*0be0*/  HFMA2.MMA R7, -RZ, RZ, 0, 1.847743988037109375e-06 ;  /* 0x0000001fff077435 */ /* 0x000fe200000001ff */
[----:B------:R-:W-:Y:S01]  /*0bf0*/  IMAD.MOV.U32 R8, RZ, RZ, 0x4 ;  /* 0x00000004ff087424 */ /* 0x000fe200078e00ff */
[----:B------:R-:W-:Y:S01]  /*0c00*/  MOV R2, 0xc30 ;  /* 0x00000c3000027802 */ /* 0x000fe20000000f00 */
[----:B------:R-:W-:-:S03]  /*0c10*/  IMAD.MOV.U32 R10, RZ, RZ, -0x1 ;  /* 0xffffffffff0a7424 */ /* 0x000fc600078e00ff */
[----:B------:R-:W-:Y:S05]  /*0c20*/  CALL.REL.NOINC `($__internal_102_$__cuda_sm70_shflsync_bfly_p) ;  /* 0x000002e000007944 */ /* 0x000fea0003c00000 */
[----:B01----:R-:W-:Y:S01]  /*0c30*/  FADD.FTZ R9, R9, R7 ;  /* 0x0000000709097221 */ /* 0x003fe20000010000 */
[----:B------:R-:W-:Y:S01]  /*0c40*/  HFMA2.MMA R7, -RZ, RZ, 0, 1.847743988037109375e-06 ;  /* 0x0000001fff077435 */ /* 0x000fe200000001ff */
[----:B------:R-:W-:Y:S01]  /*0c50*/  MOV R8, 0x8 ;  /* 0x0000000800087802 */ /* 0x000fe20000000f00 */
[----:B------:R-:W-:Y:S01]  /*0c60*/  IMAD.MOV.U32 R10, RZ, RZ, -0x1 ;  /* 0xffffffffff0a7424 */ /* 0x000fe200078e00ff */
[----:B------:R-:W-:-:S03]  /*0c70*/  MOV R2, 0xc90 ;  /* 0x00000c9000027802 */ /* 0x000fc60000000f00 */
[----:B------:R-:W-:Y:S05]  /*0c80*/  CALL.REL.NOINC `($__internal_102_$__cuda_sm70_shflsync_bfly_p) ;  /* 0x0000028000007944 */ /* 0x000fea0003c00000 */
[----:B-1----:R-:W-:Y:S01]  /*0c90*/  FADD.FTZ R6, R9, R7 ;  /* 0x0000000709067221 */ /* 0x002fe20000010000 */
[----:B------:R-:W-:Y:S01]  /*0ca0*/  HFMA2.MMA R7, -RZ, RZ, 0, 1.847743988037109375e-06 ;  /* 0x0000001fff077435 */ /* 0x000fe200000001ff */
[----:B0-----:R-:W-:Y:S01]  /*0cb0*/  MOV R8, 0x10 ;  /* 0x0000001000087802 */ /* 0x001fe20000000f00 */
[----:B------:R-:W-:Y:S01]  /*0cc0*/  IMAD.MOV.U32 R10, RZ, RZ, -0x1 ;  /* 0xffffffffff0a7424 */ /* 0x000fe200078e00ff */
[----:B------:R-:W-:-:S02]  /*0cd0*/  MOV R2, 0xd00 ;  /* 0x00000d0000027802 */ /* 0x000fc40000000f00 */
[----:B------:R-:W-:Y:S02]  /*0ce0*/  MOV R9, R6 ;  /* 0x0000000600097202 */ /* 0x000fe40000000f00 */
[----:B------:R-:W-:Y:S05]  /*0cf0*/  CALL.REL.NOINC `($__internal_102_$__cuda_sm70_shflsync_bfly_p) ;  /* 0x0000021000007944 */ /* 0x000fea0003c00000 */
[----:B0-----:R-:W-:Y:S01]  /*0d00*/  HFMA2.MMA R8, -RZ, RZ, 0, 5.9604644775390625e-08 ;  /* 0x00000001ff087435 */ /* 0x001fe200000001ff */
[----:B-1----:R-:W-:Y:S01]  /*0d10*/  MOV R5, R7 ;  /* 0x0000000700057202 */ /* 0x002fe20000000f00 */
[----:B------:R-:W-:Y:S01]  /*0d20*/  IMAD.MOV.U32 R9, RZ, RZ, R4 ;  /* 0x000000ffff097224 */ /* 0x000fe200078e0004 */
[----:B------:R-:W-:Y:S01]  /*0d30*/  MOV R7, 0x1f ;  /* 0x0000001f00077802 */ /* 0x000fe20000000f00 */
[----:B------:R-:W-:Y:S01]  /*0d40*/  IMAD.MOV.U32 R10, RZ, RZ, -0x1 ;  /* 0xffffffffff0a7424 */ /* 0x000fe200078e00ff */
[----:B------:R-:W-:Y:S02]  /*0d50*/  MOV R2, 0xd70 ;  /* 0x00000d7000027802 */ /* 0x000fe40000000f00 */
[----:B------:R-:W-:Y:S05]  /*0d60*/  CALL.REL.NOINC `($__internal_102_$__cuda_sm70_shflsync_bfly_p) ;  /* 0x000001a000007944 */ /* 0x000fea0003c00000 */
[----:B0-----:R-:W-:Y:S01]  /*0d70*/  HFMA2.MMA R8, -RZ, RZ, 0, 1.1920928955078125e-07 ;  /* 0x00000002ff087435 */ /* 0x001fe200000001ff */
[----:B-1----:R-:W-:Y:S01]  /*0d80*/  FADD.FTZ R9, R4, R7 ;  /* 0x0000000704097221 */ /* 0x002fe20000010000 */
[----:B------:R-:W-:Y:S01]  /*0d90*/  MOV R7, 0x1f ;  /* 0x0000001f00077802 */ /* 0x000fe20000000f00 */
[----:B------:R-:W-:Y:S01]  /*0da0*/  IMAD.MOV.U32 R10, RZ, RZ, -0x1 ;  /* 0xffffffffff0a7424 */ /* 0x000fe200078e00ff */
[----:B------:R-:W-:Y:S02]  /*0db0*/  MOV R2, 0xdd0 ;  /* 0x00000dd000027802 */ /* 0x000fe40000000f00 */
[----:B------:R-:W-:Y:S05]  /*0dc0*/  CALL.REL.NOINC `($__internal_102_$__cuda_sm70_shflsync_bfly_p) ;  /* 0x0000014000007944 */ /* 0x000fea0003c00000 */
[----:B0-----:R-:W-:Y:S01]  /*0dd0*/  HFMA2.MMA R8, -RZ, RZ, 0, 2.384185791015625e-07 ;  /* 0x00000004ff087435 */ /* 0x001fe200000001ff */
[----:B-1----:R-:W-:Y:S01]  /*0de0*/  FADD.FTZ R9, R9, R7 ;  /* 0x0000000709097221 */ /* 0x002fe20000010000 */
[----:B------:R-:W-:Y:S01]  /*0df0*/  MOV R7, 0x1f ;  /* 0x0000001f00077802 */ /* 0x000fe20000000f00 */
[----:B------:R-:W-:Y:S01]  /*0e00*/  IMAD.MOV.U32 R10, RZ, RZ, -0x1 ;  /* 0xffffffffff0a7424 */ /* 0x000fe200078e00ff */
[----:B------:R-:W-:-:S02]  /*0e10*/  MOV R2, 0xe30 ;  /* 0x00000e3000027802 */ /* 0x000fc40000000f00 */
[----:B------:R-:W-:Y:S05]  /*0e20*/  CALL.REL.NOINC `($__internal_102_$__cuda_sm70_shflsync_bfly_p) ;  /* 0x000000e000007944 */ /* 0x000fea0003c00000 */
[----:B0-----:R-:W-:Y:S01]  /*0e30*/  HFMA2.MMA R8, -RZ, RZ, 0, 4.76837158203125e-07 ;  /* 0x00000008ff087435 */ /* 0x001fe200000001ff */
[----:B-1----:R-:W-:Y:S01]  /*0e40*/  FADD.FTZ R9, R9, R7 ;  /* 0x0000000709097221 */ /* 0x002fe20000010000 */
[----:B------:R-:W-:Y:S01]  /*0e50*/  MOV R7, 0x1f ;  /* 0x0000001f00077802 */ /* 0x000fe20000000f00 */
[----:B------:R-:W-:Y:S01]  /*0e60*/  IMAD.MOV.U32 R10, RZ, RZ, -0x1 ;  /* 0xffffffffff0a7424 */ /* 0x000fe200078e00ff */
[----:B------:R-:W-:-:S02]  /*0e70*/  MOV R2, 0xe90 ;  /* 0x00000e9000027802 */ /* 0x000fc40000000f00 */
[----:B------:R-:W-:Y:S05]  /*0e80*/  CALL.REL.NOINC `($__internal_102_$__cuda_sm70_shflsync_bfly_p) ;  /* 0x0000008000007944 */ /* 0x000fea0003c00000 */
[----:B0-----:R-:W-:Y:S01]  /*0e90*/  HFMA2.MMA R8, -RZ, RZ, 0, 9.5367431640625e-07 ;  /* 0x00000010ff087435 */ /* 0x001fe200000001ff */
[----:B-1----:R-:W-:Y:S01]  /*0ea0*/  FADD.FTZ R9, R9, R7 ;  /* 0x0000000709097221 */ /* 0x002fe20000010000 */
[----:B------:R-:W-:Y:S01]  /*0eb0*/  MOV R7, 0x1f ;  /* 0x0000001f00077802 */ /* 0x000fe20000000f00 */
[----:B------:R-:W-:Y:S01]  /*0ec0*/  IMAD.MOV.U32 R10, RZ, RZ, -0x1 ;  /* 0xffffffffff0a7424 */ /* 0x000fe200078e00ff */
[----:B------:R-:W-:-:S02]  /*0ed0*/  MOV R2, 0xef0 ;  /* 0x00000ef000027802 */ /* 0x000fc40000000f00 */
[----:B------:R-:W-:Y:S05]  /*0ee0*/  CALL.REL.NOINC `($__internal_102_$__cuda_sm70_shflsync_bfly_p) ;  /* 0x0000002000007944 */ /* 0x000fea0003c00000 */
[----:B-1----:R-:W-:Y:S01]  /*0ef0*/  MOV R4, R7 ;  /* 0x0000000700047202 */ /* 0x002fe20000000f00 */
[----:B0-----:R-:W-:Y:S05]  /*0f00*/  BRA `(.L_x_1633) ;  /* 0xfffffa4000007947 */ /* 0x001fea000383ffff */
        .weak           $__internal_102_$__cuda_sm70_shflsync_bfly_p
        .type           $__internal_102_$__cuda_sm70_shflsync_bfly_p,@function
        .size           $__internal_102_$__cuda_sm70_shflsync_bfly_p,(.L_x_2048 - $__internal_102_$__cuda_sm70_shflsync_bfly_p)
$__internal_102_$__cuda_sm70_shflsync_bfly_p:
[----:B------:R-:W-:Y:S01]  /*0f10*/  HFMA2.MMA R3, -RZ, RZ, 0, 0 ;  /* 0x00000000ff037435 */ /* 0x000fe200000001ff */
[----:B------:R-:W-:Y:S04]  /*0f20*/  WARPSYNC R10 ;  /* 0x0000000a00007348 */ /* 0x000fe80003800000 */
[----:B------:R0:W1:Y:S01]  /*0f30*/  SHFL.BFLY PT, R7, R9, R8, R7 ;  /* 0x0c00000809077389 */ /* 0x00006200000e0007 */
[----:B------:R-:W-:Y:S05]  /*0f40*/  RET.REL.NODEC R2 `(_ZN10layer_norm22ln_bwd_finalize_kernelINS_22Kernel_traits_finalizeILj512E6__halfffffjLb0ELj1024ELj4ENS_18Kernel_traits_baseILj512ES2_ffffjLj1024EEEEELb0ELb0EEEvNS_9BwdParamsE) ;  /* 0xfffff0b002007950 */ /* 0x000fea0003c3ffff */
.L_x_1634:
        /* <DEDUP_REMOVED lines=11> */
.L_x_2048:


//--------------------- .text._ZN10layer_norm40ln_parallel_residual_bwd_finalize_kernelINS_22Kernel_traits_finalizeILj512E6__halfffffjLb0ELj1024ELj4ENS_18Kernel_traits_baseILj512ES2_ffffjLj1024EEEEELb0EEEvNS_9BwdParamsE --------------------------
	.section	.text._ZN10layer_norm40ln_parallel_residual_bwd_finalize_kernelINS_22Kernel_traits_finalizeILj512E6__halfffffjLb0ELj1024ELj4ENS_18Kernel_traits_baseILj512ES2_ffffjLj1024EEEEELb0EEEvNS_9BwdParamsE,"ax",@progbits
	.sectioninfo	@"SHI_REGISTERS=32"
	.align	128
        .global         _ZN10layer_norm40ln_parallel_residual_bwd_finalize_kernelINS_22Kernel_traits_finalizeILj512E6__halfffffjLb0ELj1024ELj4ENS_18Kernel_traits_baseILj512ES2_ffffjLj1024EEEEELb0EEEvNS_9BwdParamsE
        .type           _ZN10layer_norm40ln_parallel_residual_bwd_finalize_kernelINS_22Kernel_traits_finalizeILj512E6__halfffffjLb0ELj1024ELj4ENS_18Kernel_traits_baseILj512ES2_ffffjLj1024EEEEELb0EEEvNS_9BwdParamsE,@function
        .size           _ZN10layer_norm40ln_parallel_residual_bwd_finalize_kernelINS_22Kernel_traits_finalizeILj512E6__halfffffjLb0ELj1024ELj4ENS_18Kernel_traits_baseILj512ES2_ffffjLj1024EEEEELb0EEEvNS_9BwdParamsE,(.L_x_2049 - _ZN10layer_norm40ln_parallel_residual_bwd_finalize_kernelINS_22Kernel_traits_finalizeILj512E6__halfffffjLb0ELj1024ELj4ENS_18Kernel_traits_baseILj512ES2_ffffjLj1024EEEEELb0EEEvNS_9BwdParamsE)
        .other          _ZN10layer_norm40ln_parallel_residual_bwd_finalize_kernelINS_22Kernel_traits_finalizeILj512E6__halfffffjLb0ELj1024ELj4ENS_18Kernel_traits_baseILj512ES2_ffffjLj1024EEEEELb0EEEvNS_9BwdParamsE,@"STO_CUDA_ENTRY STV_DEFAULT"
_ZN10layer_norm40ln_parallel_residual_bwd_finalize_kernelINS_22Kernel_traits_finalizeILj512E6__halfffffjLb0ELj1024ELj4ENS_18Kernel_traits_baseILj512ES2_ffffjLj1024EEEEELb0EEEvNS_9BwdParamsE:
.text._ZN10layer_norm40ln_parallel_residual_bwd_finalize_kernelINS_22Kernel_traits_finalizeILj512E6__halfffffjLb0ELj1024ELj4ENS_18Kernel_traits_baseILj512ES2_ffffjLj1024EEEEELb0EEEvNS_9BwdParamsE:
        /* <DEDUP_REMOVED lines=19> */
.L_x_1649:
        /* <DEDUP_REMOVED lines=36> */
.L_x_1639:
        /* <DEDUP_REMOVED lines=59> */
.L_x_1638:
[----:B------:R-:W-:Y:S05]  /*0720*/  BSYNC B1 ;  /* 0x0000000000017941 */ /* 0x000fea0003800000 */
.L_x_1637:
        /* <DEDUP_REMOVED lines=35> */
.L_x_1641:
[----:B------:R-:W-:Y:S05]  /*0960*/  BSYNC B1 ;  /* 0x0000000000017941 */ /* 0x000fea0003800000 */
.L_x_1640:
        /* <DEDUP_REMOVED lines=17> */
.L_x_1642:
[----:B------:R-:W-:Y:S05]  /*0a80*/  BSYNC B1 ;  /* 0x0000000000017941 */ /* 0x000fea0003800000 */
.L_x_1636:
[----:B------:R-:W-:Y:S05]  /*0a90*/  BSYNC B0 ;  /* 0x0000000000007941 */ /* 0x000fea0003800000 */
.L_x_1635:
        /* <DEDUP_REMOVED lines=14> */
.L_x_1650:
        /* <DEDUP_REMOVED lines=36> */
.L_x_1651:
        /* <DEDUP_REMOVED lines=11> */
.L_x_1643:
        /* <DEDUP_REMOVED lines=25> */
.L_x_1647:
[----:B------:R-:W-:Y:S05]  /*1000*/  BSYNC B0 ;  /* 0x0000000000007941 */ /* 0x000fea0003800000 */
.L_x_1646:
[C---:B------:R-:W-:Y:S02]  /*1010*/  ISETP.GT.U32.AND P1, PT, R4.reuse, -0x201, PT ;  /* 0xfffffdff0400780c */ /* 0x040fe40003f24070 */
[----:B------:R-:W-:-:S02]  /*1020*/  IADD3 R4, R4, 0x200, RZ ;  /* 0x0000020004047810 */ /* 0x000fc40007ffe0ff */
[----:B------:R-:W-:-:S09]  /*1030*/  IADD3 R5, R5, 0x100, RZ ;  /* 0x0000010005057810 */ /* 0x000fd20007ffe0ff */
[----:B0-----:R-:W-:Y:S01]  /*1040*/  @!P1 CALL.REL.NOINC `(.L_x_1648) ;  /* 0x0000001000009944 */ /* 0x001fe20003c00000 */
[----:B------:R-:W-:Y:S05]  /*1050*/  BRA `(.L_x_1649) ;  /* 0xfffff0d000007947 */ /* 0x000fea000383ffff */
.L_x_1648:
[----:B------:R-:W-:Y:S05]  /*1060*/  EXIT ;  /* 0x000000000000794d */ /* 0x000fea0003800000 */
.L_x_1644:
[----:B------:R-:W-:Y:S01]  /*1070*/  HFMA2.MMA R17, -RZ, RZ, 0, 1.847743988037109375e-06 ;  /* 0x0000001fff117435 */ /* 0x000fe200000001ff */
[----:B----4-:R-:W-:Y:S01]  /*1080*/  IMAD.MOV.U32 R19, RZ, RZ, R12 ;  /* 0x000000ffff137224 */ /* 0x010fe200078e000c */
[----:B------:R-:W-:Y:S02]  /*1090*/  MOV R16, 0x1 ;  /* 0x0000000100107802 */ /* 0x000fe40000000f00 */
[----:B------:R-:W-:Y:S02]  /*10a0*/  MOV R14, 0xffffffff ;  /* 0xffffffff000e7802 */ /* 0x000fe40000000f00 */
[----:B------:R-:W-:Y:S02]  /*10b0*/  MOV R8, 0x10d0 ;  /* 0x000010d000087802 */ /* 0x000fe40000000f00 */
[----:B0123--:R-:W-:Y:S05]  /*10c0*/  CALL.REL.NOINC `($__internal_103_$__cuda_sm70_shflsync_bfly_p) ;  /* 0x000007b000007944 */ /* 0x00ffea0003c00000 */
[----:B01----:R-:W-:Y:S05]  /*10d0*/  BRA `(.L_x_1650) ;  /* 0xfffffaa000007947 */ /* 0x003fea000383ffff */
.L_x_1645:
[----:B------:R-:W-:Y:S01]  /*10e0*/  HFMA2.MMA R16, -RZ, RZ, 0, 1.1920928955078125e-07 ;  /* 0x00000002ff107435 */ /* 0x000fe200000001ff */
[----:B------:R-:W-:Y:S01]  /*10f0*/  IMAD.MOV.U32 R19, RZ, RZ, R12 ;  /* 0x000000ffff137224 */ /* 0x000fe200078e000c */
[----:B------:R-:W-:Y:S02]  /*1100*/  MOV R17, 0x1f ;  /* 0x0000001f00117802 */ /* 0x000fe40000000f00 */
[----:B------:R-:W-:-:S02]  /*1110*/  MOV R14, 0xffffffff ;  /* 0xffffffff000e7802 */ /* 0x000fc40000000f00 */
[----:B------:R-:W-:Y:S02]  /*1120*/  MOV R8, 0x1140 ;  /* 0x0000114000087802 */ /* 0x000fe40000000f00 */
[----:B-123--:R-:W-:Y:S05]  /*1130*/  CALL.REL.NOINC `($__internal_103_$__cuda_sm70_shflsync_bfly_p) ;  /* 0x0000074000007944 */ /* 0x00efea0003c00000 */
[----:B0-----:R-:W-:Y:S01]  /*1140*/  HFMA2.MMA R17, -RZ, RZ, 0, 1.847743988037109375e-06 ;  /* 0x0000001fff117435 */ /* 0x001fe200000001ff */
[----:B-1----:R-:W-:Y:S01]  /*1150*/  FADD.FTZ R19, R12, R14 ;  /* 0x0000000e0c137221 */ /* 0x002fe20000010000 */
[----:B------:R-:W-:Y:S01]  /*1160*/  MOV R14, 0xffffffff ;  /* 0xffffffff000e7802 */ /* 0x000fe20000000f00 */
[----:B------:R-:W-:Y:S01]  /*1170*/  IMAD.MOV.U32 R16, RZ, RZ, 0x4 ;  /* 0x00000004ff107424 */ /* 0x000fe200078e00ff */
[----:B------:R-:W-:Y:S02]  /*1180*/  MOV R8, 0x11a0 ;  /* 0x000011a000087802 */ /* 0x000fe40000000f00 */
[----:B------:R-:W-:Y:S05]  /*1190*/  CALL.REL.NOINC `($__internal_103_$__cuda_sm70_shflsync_bfly_p) ;  /* 0x000006e000007944 */ /* 0x000fea0003c00000 */
[----:B0-----:R-:W-:Y:S01]  /*11a0*/  HFMA2.MMA R16, -RZ, RZ, 0, 4.76837158203125e-07 ;  /* 0x00000008ff107435 */ /* 0x001fe200000001ff */
[----:B-1----:R-:W-:Y:S01]  /*11b0*/  FADD.FTZ R19, R19, R14 ;  /* 0x0000000e13137221 */ /* 0x002fe20000010000 */
[----:B------:R-:W-:Y:S01]  /*11c0*/  MOV R14, 0xffffffff ;  /* 0xffffffff000e7802 */ /* 0x000fe20000000f00 */
[----:B------:R-:W-:Y:S01]  /*11d0*/  IMAD.MOV.U32 R17, RZ, RZ, 0x1f ;  /* 0x0000001fff117424 */ /* 0x000fe200078e00ff */
[----:B------:R-:W-:Y:S02]  /*11e0*/  MOV R8, 0x1200 ;  /* 0x0000120000087802 */ /* 0x000fe40000000f00 */
[----:B------:R-:W-:Y:S05]  /*11f0*/  CALL.REL.NOINC `($__internal_103_$__cuda_sm70_shflsync_bfly_p) ;  /* 0x0000068000007944 */ /* 0x000fea0003c00000 */
[----:B-1----:R-:W-:Y:S01]  /*1200*/  FADD.FTZ R12, R19, R14 ;  /* 0x0000000e130c7221 */ /* 0x002fe20000010000 */
[----:B0-----:R-:W-:Y:S01]  /*1210*/  HFMA2.MMA R16, -RZ, RZ, 0, 9.5367431640625e-07 ;  /* 0x00000010ff107435 */ /* 0x001fe200000001ff */
[----:B------:R-:W-:Y:S01]  /*1220*/  MOV R17, 0x1f ;  /* 0x0000001f00117802 */ /* 0x000fe20000000f00 */
[----:B------:R-:W-:Y:S01]  /*1230*/  IMAD.MOV.U32 R14, RZ, RZ, -0x1 ;  /* 0xffffffffff0e7424 */ /* 0x000fe200078e00ff */
[----:B------:R-:W-:-:S02]  /*1240*/  MOV R8, 0x1270 ;  /* 0x0000127000087802 */ /* 0x000fc40000000f00 */
[----:B------:R-:W-:Y:S02]  /*1250*/  MOV R19, R12 ;  /* 0x0000000c00137202 */ /* 0x000fe40000000f00 */
[----:B------:R-:W-:Y:S05]  /*1260*/  CALL.REL.NOINC `($__internal_103_$__cuda_sm70_shflsync_bfly_p) ;  /* 0x0000061000007944 */ /* 0x000fea0003c00000 */
[----:B0-----:R-:W-:Y:S01]  /*1270*/  HFMA2.MMA R17, -RZ, RZ, 0, 1.847743988037109375e-06 ;  /* 0x0000001fff117435 */ /* 0x001fe200000001ff */
[----:B-1----:R-:W-:Y:S01]  /*1280*/  MOV R15, R14 ;  /* 0x0000000e000f7202 */ /* 0x002fe20000000f00 */
[----:B------:R-:W-:Y:S01]  /*1290*/  IMAD.MOV.U32 R16, RZ, RZ, 0x1 ;  /* 0x00000001ff107424 */ /* 0x000fe200078e00ff */
[----:B------:R-:W-:Y:S02]  /*12a0*/  MOV R19, R13 ;  /* 0x0000000d00137202 */ /* 0x000fe40000000f00 */
[----:B------:R-:W-:Y:S02]  /*12b0*/  MOV R14, 0xffffffff ;  /* 0xffffffff000e7802 */ /* 0x000fe40000000f00 */
[----:B------:R-:W-:Y:S02]  /*12c0*/  MOV R8, 0x12e0 ;  /* 0x000012e000087802 */ /* 0x000fe40000000f00 */
[----:B------:R-:W-:Y:S05]  /*12d0*/  CALL.REL.NOINC `($__internal_103_$__cuda_sm70_shflsync_bfly_p) ;  /* 0x000005a000007944 */ /* 0x000fea0003c00000 */
[----:B0-----:R-:W-:Y:S01]  /*12e0*/  HFMA2.MMA R16, -RZ, RZ, 0, 1.1920928955078125e-07 ;  /* 0x00000002ff107435 */ /* 0x001fe200000001ff */
[----:B-1----:R-:W-:Y:S01]  /*12f0*/  FADD.FTZ R19, R13, R14 ;  /* 0x0000000e0d137221 */ /* 0x002fe20000010000 */
[----:B------:R-:W-:Y:S01]  /*1300*/  MOV R14, 0xffffffff ;  /* 0xffffffff000e7802 */ /* 0x000fe20000000f00 */
[----:B------:R-:W-:Y:S01]  /*1310*/  IMAD.MOV.U32 R17, RZ, RZ, 0x1f ;  /* 0x0000001fff117424 */ /* 0x000fe200078e00ff */
[----:B------:R-:W-:-:S02]  /*1320*/  MOV R8, 0x1340 ;  /* 0x0000134000087802 */ /* 0x000fc40000000f00 */
[----:B------:R-:W-:Y:S05]  /*1330*/  CALL.REL.NOINC `($__internal_103_$__cuda_sm70_shflsync_bfly_p) ;  /* 0x0000054000007944 */ /* 0x000fea0003c00000 */
[----:B0-----:R-:W-:Y:S01]  /*1340*/  HFMA2.MMA R16, -RZ, RZ, 0, 2.384185791015625e-07 ;  /* 0x00000004ff107435 */ /* 0x001fe200000001ff */
[----:B-1----:R-:W-:Y:S01]  /*1350*/  FADD.FTZ R19, R19, R14 ;  /* 0x0000000e13137221 */ /* 0x002fe20000010000 */
[----:B------:R-:W-:Y:S01]  /*1360*/  MOV R17, 0x1f ;  /* 0x0000001f00117802 */ /* 0x000fe20000000f00 */
[----:B------:R-:W-:Y:S01]  /*1370*/  IMAD.MOV.U32 R14, RZ, RZ, -0x1 ;  /* 0xffffffffff0e7424 */ /* 0x000fe200078e00ff */
[----:B------:R-:W-:-:S02]  /*1380*/  MOV R8, 0x13a0 ;  /* 0x000013a000087802 */ /* 0x000fc40000000f00 */
[----:B------:R-:W-:Y:S05]  /*1390*/  CALL.REL.NOINC `($__internal_103_$__cuda_sm70_shflsync_bfly_p) ;  /* 0x000004e000007944 */ /* 0x000fea0003c00000 */
[----:B0-----:R-:W-:Y:S01]  /*13a0*/  HFMA2.MMA R16, -RZ, RZ, 0, 4.76837158203125e-07 ;  /* 0x00000008ff107435 */ /* 0x001fe200000001ff */
[----:B-1----:R-:W-:Y:S01]  /*13b0*/  FADD.FTZ R19, R19, R14 ;  /* 0x0000000e13137221 */ /* 0x002fe20000010000 */
[----:B------:R-:W-:-:S02]  /*13c0*/  MOV R17, 0x1f ;  /* 0x0000001f00117802 */ /* 0x000fc40000000f00 */
[----:B------:R-:W-:Y:S02]  /*13d0*/  MOV R14, 0xffffffff ;  /* 0xffffffff000e7802 */ /* 0x000fe40000000f00 */
[----:B------:R-:W-:Y:S02]  /*13e0*/  MOV R8, 0x1400 ;  /* 0x0000140000087802 */ /* 0x000fe40000000f00 */
[----:B------:R-:W-:Y:S05]  /*13f0*/  CALL.REL.NOINC `($__internal_103_$__cuda_sm70_shflsync_bfly_p) ;  /* 0x0000048000007944 */ /* 0x000fea0003c00000 */
[----:B-1----:R-:W-:Y:S01]  /*1400*/  FADD.FTZ R13, R19, R14 ;  /* 0x0000000e130d7221 */ /* 0x002fe20000010000 */
[----:B0-----:R-:W-:Y:S01]  /*1410*/  HFMA2.MMA R17, -RZ, RZ, 0, 1.847743988037109375e-06 ;  /* 0x0000001fff117435 */ /* 0x001fe200000001ff */
[----:B------:R-:W-:Y:S01]  /*1420*/  IMAD.MOV.U32 R16, RZ, RZ, 0x10 ;  /* 0x00000010ff107424 */ /* 0x000fe200078e00ff */
[----:B------:R-:W-:Y:S02]  /*1430*/  MOV R14, 0xffffffff ;  /* 0xffffffff000e7802 */ /* 0x000fe40000000f00 */
[----:B------:R-:W-:Y:S02]  /*1440*/  MOV R19, R13 ;  /* 0x0000000d00137202 */ /* 0x000fe40000000f00 */
[----:B------:R-:W-:Y:S02]  /*1450*/  MOV R8, 0x1470 ;  /* 0x0000147000087802 */ /* 0x000fe40000000f00 */
[----:B------:R-:W-:Y:S05]  /*1460*/  CALL.REL.NOINC `($__internal_103_$__cuda_sm70_shflsync_bfly_p) ;  /* 0x0000041000007944 */ /* 0x000fea0003c00000 */
[----:B0-----:R-:W-:Y:S01]  /*1470*/  HFMA2.MMA R16, -RZ, RZ, 0, 5.9604644775390625e-08 ;  /* 0x00000001ff107435 */ /* 0x001fe200000001ff */
[----:B-1----:R-:W-:Y:S01]  /*1480*/  IMAD.MOV.U32 R18, RZ, RZ, R14 ;  /* 0x000000ffff127224 */ /* 0x002fe200078e000e */
[----:B------:R-:W-:Y:S01]  /*1490*/  MOV R19, R11 ;  /* 0x0000000b00137202 */ /* 0x000fe20000000f00 */
[----:B------:R-:W-:Y:S01]  /*14a0*/  IMAD.MOV.U32 R14, RZ, RZ, -0x1 ;  /* 0xffffffffff0e7424 */ /* 0x000fe200078e00ff */
[----:B------:R-:W-:-:S02]  /*14b0*/  MOV R17, 0x1f ;  /* 0x0000001f00117802 */ /* 0x000fc40000000f00 */
[----:B------:R-:W-:Y:S02]  /*14c0*/  MOV R8, 0x14e0 ;  /* 0x000014e000087802 */ /* 0x000fe40000000f00 */
[----:B------:R-:W-:Y:S05]  /*14d0*/  CALL.REL.NOINC `($__internal_103_$__cuda_sm70_shflsync_bfly_p) ;  /* 0x000003a000007944 */ /* 0x000fea0003c00000 */
[----:B0-----:R-:W-:Y:S01]  /*14e0*/  HFMA2.MMA R16, -RZ, RZ, 0, 1.1920928955078125e-07 ;  /* 0x00000002ff107435 */ /* 0x001fe200000001ff */
[----:B-1----:R-:W-:Y:S01]  /*14f0*/  FADD.FTZ R19, R11, R14 ;  /* 0x0000000e0b137221 */ /* 0x002fe20000010000 */
[----:B------:R-:W-:Y:S02]  /*1500*/  MOV R17, 0x1f ;  /* 0x0000001f00117802 */ /* 0x000fe40000000f00 */
[----:B------:R-:W-:Y:S02]  /*1510*/  MOV R14, 0xffffffff ;  /* 0xffffffff000e7802 */ /* 0x000fe40000000f00 */
[----:B------:R-:W-:Y:S02]  /*1520*/  MOV R8, 0x1540 ;  /* 0x0000154000087802 */ /* 0x000fe40000000f00 */
[----:B------:R-:W-:Y:S05]  /*1530*/  CALL.REL.NOINC `($__internal_103_$__cuda_sm70_shflsync_bfly_p) ;  /* 0x0000034000007944 */ /* 0x000fea0003c00000 */
[----:B0-----:R-:W-:Y:S01]  /*1540*/  HFMA2.MMA R17, -RZ, RZ, 0, 1.847743988037109375e-06 ;  /* 0x0000001fff117435 */ /* 0x001fe200000001ff */
[----:B-1----:R-:W-:Y:S01]  /*1550*/  FADD.FTZ R19, R19, R14 ;  /* 0x0000000e13137221 */ /* 0x002fe20000010000 */
[----:B------:R-:W-:Y:S01]  /*1560*/  MOV R14, 0xffffffff ;  /* 0xffffffff000e7802 */ /* 0x000fe20000000f00 */
[----:B------:R-:W-:Y:S01]  /*1570*/  IMAD.MOV.U32 R16, RZ, RZ, 0x4 ;  /* 0x00000004ff107424 */ /* 0x000fe200078e00ff */
[----:B------:R-:W-:-:S02]  /*1580*/  MOV R8, 0x15a0 ;  /* 0x000015a000087802 */ /* 0x000fc40000000f00 */
[----:B------:R-:W-:Y:S05]  /*1590*/  CALL.REL.NOINC `($__internal_103_$__cuda_sm70_shflsync_bfly_p) ;  /* 0x000002e000007944 */ /* 0x000fea0003c00000 */
[----:B0-----:R-:W-:Y:S01]  /*15a0*/  HFMA2.MMA R16, -RZ, RZ, 0, 4.76837158203125e-07 ;  /* 0x00000008ff107435 */ /* 0x001fe200000001ff */
[----:B-1----:R-:W-:Y:S01]  /*15b0*/  FADD.FTZ R19, R19, R14 ;  /* 0x0000000e13137221 */ /* 0x002fe20000010000 */
[----:B------:R-:W-:Y:S01]  /*15c0*/  MOV R14, 0xffffffff ;  /* 0xffffffff000e7802 */ /* 0x000fe20000000f00 */
[----:B------:R-:W-:Y:S01]  /*15d0*/  IMAD.MOV.U32 R17, RZ, RZ, 0x1f ;  /* 0x0000001fff117424 */ /* 0x000fe200078e00ff */
[----:B------:R-:W-:-:S02]  /*15e0*/  MOV R8, 0x1600 ;  /* 0x0000160000087802 */ /* 0x000fc40000000f00 */
        /* <DEDUP_REMOVED lines=33> */
[----:B0-----:R-:W-:Y:S01]  /*1800*/  HFMA2.MMA R17, -RZ, RZ, 0, 1.847743988037109375e-06 ;  /* 0x0000001fff117435 */ /* 0x001fe200000001ff */
[----:B-1----:R-:W-:Y:S01]  /*1810*/  FADD.FTZ R19, R19, R14 ;  /* 0x0000000e13137221 */ /* 0x002fe20000010000 */
[----:B------:R-:W-:Y:S01]  /*1820*/  MOV R14, 0xffffffff ;  /* 0xffffffff000e7802 */ /* 0x000fe20000000f00 */
[----:B------:R-:W-:Y:S01]  /*1830*/  IMAD.MOV.U32 R16, RZ, RZ, 0x10 ;  /* 0x00000010ff107424 */ /* 0x000fe200078e00ff */
[----:B------:R-:W-:Y:S02]  /*1840*/  MOV R8, 0x1860 ;  /* 0x0000186000087802 */ /* 0x000fe40000000f00 */
[----:B------:R-:W-:Y:S05]  /*1850*/  CALL.REL.NOINC `($__internal_103_$__cuda_sm70_shflsync_bfly_p) ;  /* 0x0000002000007944 */ /* 0x000fea0003c00000 */
[----:B-1----:R-:W-:Y:S01]  /*1860*/  MOV R8, R14 ;  /* 0x0000000e00087202 */ /* 0x002fe20000000f00 */
[----:B0-----:R-:W-:Y:S05]  /*1870*/  BRA `(.L_x_1651) ;  /* 0xfffff54000007947 */ /* 0x001fea000383ffff */
        .weak           $__internal_103_$__cuda_sm70_shflsync_bfly_p
        .type           $__internal_103_$__cuda_sm70_shflsync_bfly_p,@function
        .size           $__internal_103_$__cuda_sm70_shflsync_bfly_p,(.L_x_2049 - $__internal_103_$__cuda_sm70_shflsync_bfly_p)
$__internal_103_$__cuda_sm70_shflsync_bfly_p:
[----:B------:R-:W-:Y:S01]  /*1880*/  HFMA2.MMA R9, -RZ, RZ, 0, 0 ;  /* 0x00000000ff097435 */ /* 0x000fe200000001ff */
[----:B------:R-:W-:Y:S04]  /*1890*/  WARPSYNC R14 ;  /* 0x0000000e00007348 */ /* 0x000fe80003800000 */
[----:B------:R0:W1:Y:S01]  /*18a0*/  SHFL.BFLY PT, R14, R19, R16, R17 ;  /* 0x0c000010130e7389 */ /* 0x00006200000e0011 */
[----:B------:R-:W-:Y:S05]  /*18b0*/  RET.REL.NODEC R8 `(_ZN10layer_norm40ln_parallel_residual_bwd_finalize_kernelINS_22Kernel_traits_finalizeILj512E6__halfffffjLb0ELj1024ELj4ENS_18Kernel_traits_baseILj512ES2_ffffjLj1024EEEEELb0EEEvNS_9BwdParamsE) ;  /* 0xffffe74008007950 */ /* 0x000fea0003c3ffff */
.L_x_1652:
        /* <DEDUP_REMOVED lines=12> */
.L_x_2049:


//--------------------- .text._ZN10layer_norm31ln_parallel_residual_bwd_kernelINS_13Kernel_traitsI6__halfffffjLj512ELj1ELj4ELj1ELj16ENS_18Kernel_traits_baseILj512ES2_ffffjLj128EEEEELb1ELb1ELb0EEEvNS_9BwdParamsE --------------------------
	.section	.text._ZN10layer_norm31ln_parallel_residual_bwd_kernelINS_13Kernel_traitsI6__halfffffjLj512ELj1ELj4ELj1ELj16ENS_18Kernel_traits_baseILj512ES2_ffffjLj128EEEEELb1ELb1ELb0EEEvNS_9BwdParamsE,"ax",@progbits
	.sectioninfo	@"SHI_REGISTERS=140"
	.align	128
        .global         _ZN10layer_norm31ln_parallel_residual_bwd_kernelINS_13Kernel_traitsI6__halfffffjLj512ELj1ELj4ELj1ELj16ENS_18Kernel_traits_baseILj512ES2_ffffjLj128EEEEELb1ELb1ELb0EEEvNS_9BwdParamsE
        .type           _ZN10layer_norm31ln_parallel_residual_bwd_kernelINS_13Kernel_traitsI6__halfffffjLj512ELj1ELj4ELj1ELj16ENS_18Kernel_traits_baseILj512ES2_ffffjLj128EEEEELb1ELb1ELb0EEEvNS_9BwdParamsE,@function
        .size           _ZN10layer_norm31ln_parallel_residual_bwd_kernelINS_13Kernel_traitsI6__halfffffjLj512ELj1ELj4ELj1ELj16ENS_18Kernel_traits_baseILj512ES2_ffffjLj128EEEEELb1ELb1ELb0EEEvNS_9BwdParamsE,(.L_x_2050 - _ZN10layer_norm31ln_parallel_residual_bwd_kernelINS_13Kernel_traitsI6__halfffffjLj512ELj1ELj4ELj1ELj16ENS_18Kernel_traits_baseILj512ES2_ffffjLj128EEEEELb1ELb1ELb0EEEvNS_9BwdParamsE)
        .other          _ZN10layer_norm31ln_parallel_residual_bwd_kernelINS_13Kernel_traitsI6__halfffffjLj512ELj1ELj4ELj1ELj16ENS_18Kernel_traits_baseILj512ES2_ffffjLj128EEEEELb1ELb1ELb0EEEvNS_9BwdParamsE,@"STO_CUDA_ENTRY STV_DEFAULT"
_ZN10layer_norm31ln_parallel_residual_bwd_kernelINS_13Kernel_traitsI6__halfffffjLj512ELj1ELj4ELj1ELj16ENS_18Kernel_traits_baseILj512ES2_ffffjLj128EEEEELb1ELb1ELb0EEEvNS_9BwdParamsE:
.text._ZN10layer_norm31ln_parallel_residual_bwd_kernelINS_13Kernel_traitsI6__halfffffjLj512ELj1ELj4ELj1ELj16ENS_18Kernel_traits_baseILj512ES2_ffffjLj128EEEEELb1ELb1ELb0EEEvNS_9BwdParamsE:
        /* <DEDUP_REMOVED lines=14> */
[----:B------:R-:W-:Y:S02]  /*00e0*/  @P4 IMAD.MOV.U32 R15, RZ, RZ, 0x8 ;  /* 0x00000008ff0f4424 */ /* 0x000fe400078e00ff */
[----:B------:R-:W-:Y:S01]  /*00f0*/  @P3 MOV R17, 0x8 ;  /* 0x0000000800113802 */ /* 0x000fe20000000f00 */
[C---:B------:R-:W-:Y:S01]  /*0100*/  @P5 IMAD.WIDE.U32 R2, R10.reuse, R3, c[0x0][0x1b0] ;  /* 0x00006c000a025625 */ /* 0x040fe200078e0003 */
[----:B------:R-:W-:-:S03]  /*0110*/  @P5 LOP3.LUT R10, R10, 0x20, RZ, 0xfc, !PT ;  /* 0x000000200a0a5812 */ /* 0x000fc600078efcff */
[----:B------:R-:W-:Y:S01]  /*0120*/  @P2 IMAD.MOV.U32 R11, RZ, RZ, 0x8 ;  /* 0x00000008ff0b2424 */ /* 0x000fe200078e00ff */
        /* <DEDUP_REMOVED lines=32> */
[----:B-----5:R-:W-:Y:S01]  /*0330*/  IMAD.MOV.U32 R15, RZ, RZ, R8 ;  /* 0x000000ffff0f7224 */ /* 0x020fe200078e0008 */
[--C-:B------:R-:W-:Y:S01]  /*0340*/  SHF.R.U64 R14, R8, 0x10, R9.reuse ;  /* 0x00000010080e7819 */ /* 0x100fe20000001209 */
[----:B------:R-:W-:Y:S01]  /*0350*/  IMAD.MOV.U32 R23, RZ, RZ, R4 ;  /* 0x000000ffff177224 */ /* 0x000fe200078e0004 */
[----:B------:R-:W-:Y:S01]  /*0360*/  MOV R0, R9 ;  /* 0x0000000900007202 */ /* 0x000fe20000000f00 */
[----:B------:R-:W-:Y:S01]  /*0370*/  IMAD.MOV.U32 R19, RZ, RZ, R6 ;  /* 0x000000ffff137224 */ /* 0x000fe200078e0006 */
[----:B------:R-:W-:Y:S01]  /*0380*/  SHF.R.U32.HI R2, RZ, 0x10, R9 ;  /* 0x00000010ff027819 */ /* 0x000fe20000011609 */
[----:B------:R-:W-:Y:S01]  /*0390*/  IMAD.MOV.U32 R11, RZ, RZ, R12 ;  /* 0x000000ffff0b7224 */ /* 0x000fe200078e000c */
[--C-:B------:R-:W-:Y:S01]  /*03a0*/  SHF.R.U64 R22, R4, 0x10, R5.reuse ;  /* 0x0000001004167819 */ /* 0x100fe20000001205 */
[----:B------:R-:W-:Y:S01]  /*03b0*/  IMAD.MOV.U32 R33, RZ, RZ, RZ ;  /* 0x000000ffff217224 */ /* 0x000fe200078e00ff */
        /* <DEDUP_REMOVED lines=24> */
.L_x_1673:
        /* <DEDUP_REMOVED lines=18> */
[----:B------:R-:W-:Y:S01]  /*0660*/  ISETP.NE.U32.AND P0, PT, RZ, c[0x0][0x250], PT ;  /* 0x00009400ff007a0c */ /* 0x000fe20003f05070 */
[----:B------:R-:W-:Y:S01]  /*0670*/  IMAD.MOV.U32 R88, RZ, RZ, 0x10 ;  /* 0x00000010ff587424 */ /* 0x000fe200078e00ff */
[C---:B------:R-:W-:Y:S02]  /*0680*/  LEA R84, P1, R7.reuse, c[0x0][0x188], 0x4 ;  /* 0x0000620007547a11 */ /* 0x040fe400078220ff */
[----:B------:R-:W-:Y:S02]  /*0690*/  ISETP.NE.AND.EX P0, PT, RZ, c[0x0][0x254], PT, P0 ;  /* 0x00009500ff007a0c */ /* 0x000fe40003f05300 */
[C---:B------:R-:W-:Y:S02]  /*06a0*/  SHF.L.U32 R136, R7.reuse, 0x2, RZ ;  /* 0x0000000207887819 */ /* 0x040fe400000006ff */
[----:B------:R-:W-:-:S02]  /*06b0*/  LEA.HI.X R85, R7, c[0x0][0x18c], RZ, 0x4, P1 ;  /* 0x0000630007557a11 */ /* 0x000fc400008f24ff */
[C---:B------:R-:W-:Y:S02]  /*06c0*/  SHF.L.U64.HI R5, R7.reuse, 0x2, RZ ;  /* 0x0000000207057819 */ /* 0x040fe400000102ff */
[C---:B------:R-:W-:Y:S01]  /*06d0*/  IADD3 R134, P1, R136.reuse, c[0x0][0x190], RZ ;  /* 0x0000640088867a10 */ /* 0x040fe20007f3e0ff */
[----:B------:R-:W-:Y:S01]  /*06e0*/  IMAD.WIDE.U32 R88, R7, R88, c[0x0][0x208] ;  /* 0x0000820007587625 */ /* 0x000fe200078e0058 */
[----:B------:R-:W2:Y:S02]  /*06f0*/  LDG.E.128 R84, [R84.64] ;  /* 0x0000000454547981 */ /* 0x000ea4000c1e1d00 */
[C---:B------:R-:W-:Y:S02]  /*0700*/  IADD3.X R135, R5.reuse, c[0x0][0x194], RZ, P1, !PT ;  /* 0x0000650005877a10 */ /* 0x040fe40000ffe4ff */
[----:B------:R-:W-:Y:S01]  /*0710*/  @P0 IADD3 R136, P1, R136, c[0x0][0x198], RZ ;  /* 0x0000660088880a10 */ /* 0x000fe20007f3e0ff */
[----:B------:R-:W3:Y:S03]  /*0720*/  LDG.E.128 R88, [R88.64] ;  /* 0x0000000458587981 */ /* 0x000ee6000c1e1d00 */
[----:B------:R-:W-:-:S02]  /*0730*/  @P0 IADD3.X R137, R5, c[0x0][0x19c], RZ, P1, !PT ;  /* 0x0000670005890a10 */ /* 0x000fc40000ffe4ff */
[----:B------:R-:W-:Y:S01]  /*0740*/  ISETP.NE.U32.AND P1, PT, RZ, c[0x0][0x218], PT ;  /* 0x00008600ff007a0c */ /* 0x000fe20003f25070 */
[----:B------:R0:W5:Y:S03]  /*0750*/  LDG.E R5, [R134.64] ;  /* 0x0000000486057981 */ /* 0x000166000c1e1900 */
[----:B------:R-:W-:Y:S01]  /*0760*/  ISETP.NE.AND.EX P1, PT, RZ, c[0x0][0x21c], PT, P1 ;  /* 0x00008700ff007a0c */ /* 0x000fe20003f25310 */
[----:B------:R1:W5:-:S12]  /*0770*/  @P0 LDG.E R6, [R136.64] ;  /* 0x0000000488060981 */ /* 0x000358000c1e1900 */
[----:B------:R-:W-:-:S04]  /*0780*/  @P1 LEA R118, P0, R7, c[0x0][0x218], 0x4 ;  /* 0x0000860007761a11 */ /* 0x000fc800078020ff */
[----:B------:R-:W-:-:S05]  /*0790*/  @P1 LEA.HI.X R119, R7, c[0x0][0x21c], RZ, 0x4, P0 ;  /* 0x0000870007771a11 */ /* 0x000fca00000f24ff */
[----:B------:R0:W5:Y:S01]  /*07a0*/  @P1 LDG.E.128 R60, [R118.64] ;  /* 0x00000004763c1981 */ /* 0x000162000c1e1d00 */
[----:B-1----:R-:W-:Y:S01]  /*07b0*/  IADD3 R137, R7, 0x20, RZ ;  /* 0x0000002007897810 */ /* 0x002fe20007ffe0ff */
[C---:B--2---:R-:W-:Y:S02]  /*07c0*/  FADD.FTZ R84, -R132.reuse, R84 ;  /* 0x0000005484547221 */ /* 0x044fe40000010100 */
[C---:B------:R-:W-:Y:S02]  /*07d0*/  FADD.FTZ R100, -R132.reuse, R85 ;  /* 0x0000005584647221 */ /* 0x040fe40000010100 */
[----:B-----5:R-:W-:Y:S02]  /*07e0*/  FMUL.FTZ R99, R101, R84 ;  /* 0x0000005465637220 */ /* 0x020fe40000410000 */
[----:B---3--:R-:W-:Y:S02]  /*07f0*/  FMUL.FTZ R108, R23, R88 ;  /* 0x00000058176c7220 */ /* 0x008fe40000410000 */
[----:B------:R-:W-:-:S02]  /*0800*/  FADD.FTZ R86, -R132, R86 ;  /* 0x0000005684567221 */ /* 0x000fc40000010100 */
[----:B------:R-:W-:Y:S02]  /*0810*/  FMUL.FTZ R100, R101, R100 ;  /* 0x0000006465647220 */ /* 0x000fe40000410000 */
        /* <DEDUP_REMOVED lines=22> */
.L_x_1656:
[----:B0-----:R-:W-:Y:S05]  /*0980*/  BSYNC B1 ;  /* 0x0000000000017941 */ /* 0x001fea0003800000 */
.L_x_1655:
[----:B------:R-:W-:Y:S01]  /*0990*/  BSSY B1, `(.L_x_1657) ;  /* 0x0000034000017945 */ /* 0x000fe20003800000 */
[----:B------:R-:W-:Y:S05]  /*09a0*/  @!P4 BRA `(.L_x_1658) ;  /* 0x000003200000c947 */ /* 0x000fea0003800000 */
[----:B------:R-:W-:Y:S01]  /*09b0*/  ISETP.NE.U32.AND P0, PT, RZ, c[0x0][0x250], PT ;  /* 0x00009400ff007a0c */ /* 0x000fe20003f05070 */
[----:B------:R-:W-:Y:S01]  /*09c0*/  IMAD.MOV.U32 R88, RZ, RZ, 0x10 ;  /* 0x00000010ff587424 */ /* 0x000fe200078e00ff */
[----:B------:R-:W-:-:S02]  /*09d0*/  LEA R84, P1, R137, c[0x0][0x188], 0x4 ;  /* 0x0000620089547a11 */ /* 0x000fc400078220ff */
[----:B------:R-:W-:Y:S02]  /*09e0*/  ISETP.NE.AND.EX P0, PT, RZ, c[0x0][0x254], PT, P0 ;  /* 0x00009500ff007a0c */ /* 0x000fe40003f05300 */
[C---:B------:R-:W-:Y:S02]  /*09f0*/  SHF.L.U32 R106, R137.reuse, 0x2, RZ ;  /* 0x00000002896a7819 */ /* 0x040fe400000006ff */
[C---:B------:R-:W-:Y:S02]  /*0a00*/  LEA.HI.X R85, R137.reuse, c[0x0][0x18c], RZ, 0x4, P1 ;  /* 0x0000630089557a11 */ /* 0x040fe400008f24ff */
[C---:B------:R-:W-:Y:S02]  /*0a10*/  SHF.L.U64.HI R3, R137.reuse, 0x2, RZ ;  /* 0x0000000289037819 */ /* 0x040fe400000102ff */
[----:B------:R-:W-:Y:S01]  /*0a20*/  IADD3 R134, P1, R106, c[0x0][0x190], RZ ;  /* 0x000064006a867a10 */ /* 0x000fe20007f3e0ff */
[----:B------:R-:W-:Y:S01]  /*0a30*/  IMAD.WIDE.U32 R88, R137, R88, c[0x0][0x208] ;  /* 0x0000820089587625 */ /* 0x000fe200078e0058 */
[----:B------:R-:W2:Y:S02]  /*0a40*/  LDG.E.128 R84, [R84.64] ;  /* 0x0000000454547981 */ /* 0x000ea4000c1e1d00 */
[----:B------:R-:W-:-:S02]  /*0a50*/  IADD3.X R135, R3, c[0x0][0x194], RZ, P1, !PT ;  /* 0x0000650003877a10 */ /* 0x000fc40000ffe4ff */
[----:B------:R-:W-:Y:S01]  /*0a60*/  @P0 IADD3 R106, P1, R106, c[0x0][0x198], RZ ;  /* 0x000066006a6a0a10 */ /* 0x000fe20007f3e0ff */
[----:B------:R-:W3:Y:S03]  /*0a70*/  LDG.E.128 R88, [R88.64] ;  /* 0x0000000458587981 */ /* 0x000ee6000c1e1d00 */
[----:B------:R-:W-:Y:S02]  /*0a80*/  @P0 IADD3.X R107, R3, c[0x0][0x19c], RZ, P1, !PT ;  /* 0x00006700036b0a10 */ /* 0x000fe40000ffe4ff */
[----:B------:R-:W-:Y:S01]  /*0a90*/  ISETP.NE.U32.AND P1, PT, RZ, c[0x0][0x218], PT ;  /* 0x00008600ff007a0c */ /* 0x000fe20003f25070 */
[----:B------:R0:W5:Y:S03]  /*0aa0*/  LDG.E R3, [R134.64] ;  /* 0x0000000486037981 */ /* 0x000166000c1e1900 */
[----:B------:R-:W-:Y:S01]  /*0ab0*/  ISETP.NE.AND.EX P1, PT, RZ, c[0x0][0x21c], PT, P1 ;  /* 0x00008700ff007a0c */ /* 0x000fe20003f25310 */
[----:B------:R3:W5:-:S12]  /*0ac0*/  @P0 LDG.E R4, [R106.64] ;  /* 0x000000046a040981 */ /* 0x000758000c1e1900 */
[----:B------:R-:W-:-:S04]  /*0ad0*/  @P1 LEA R118, P0, R137, c[0x0][0x218], 0x4 ;  /* 0x0000860089761a11 */ /* 0x000fc800078020ff */
[----:B------:R-:W-:-:S05]  /*0ae0*/  @P1 LEA.HI.X R119, R137, c[0x0][0x21c], RZ, 0x4, P0 ;  /* 0x0000870089771a11 */ /* 0x000fca00000f24ff */
[----:B------:R0:W5:Y:S01]  /*0af0*/  @P1 LDG.E.128 R28, [R118.64] ;  /* 0x00000004761c1981 */ /* 0x000162000c1e1d00 */
[----:B------:R-:W-:Y:S01]  /*0b00*/  IADD3 R137, R137, 0x20, RZ ;  /* 0x0000002089897810 */ /* 0x000fe20007ffe0ff */
[C---:B--2---:R-:W-:Y:S02]  /*0b10*/  FADD.FTZ R84, -R132.reuse, R84 ;  /* 0x0000005484547221 */ /* 0x044fe40000010100 */
[C---:B------:R-:W-:Y:S02]  /*0b20*/  FADD.FTZ R98, -R132.reuse, R85 ;  /* 0x0000005584627221 */ /* 0x040fe40000010100 */
[----:B-----5:R-:W-:Y:S02]  /*0b30*/  FMUL.FTZ R97, R101, R84 ;  /* 0x0000005465617220 */ /* 0x020fe40000410000 */
[----:B---3--:R-:W-:Y:S02]  /*0b40*/  FMUL.FTZ R106, R19, R88 ;  /* 0x00000058136a7220 */ /* 0x008fe40000410000 */
[----:B------:R-:W-:-:S02]  /*0b50*/  FADD.FTZ R86, -R132, R86 ;  /* 0x0000005684567221 */ /* 0x000fc40000010100 */
[----:B------:R-:W-:Y:S02]  /*0b60*/  FMUL.FTZ R98, R101, R98 ;  /* 0x0000006265627220 */ /* 0x000fe40000410000 */
        /* <DEDUP_REMOVED lines=22> */
.L_x_1658:
[----:B0-----:R-:W-:Y:S05]  /*0cd0*/  BSYNC B1 ;  /* 0x0000000000017941 */ /* 0x001fea0003800000 */
.L_x_1657:
        /* <DEDUP_REMOVED lines=39> */
[----:B-1----:R-:W-:Y:S02]  /*0f50*/  FMUL.FTZ R126, R101, R134 ;  /* 0x00000086657e7220 */ /* 0x002fe40000410000 */
        /* <DEDUP_REMOVED lines=12> */
.L_x_1660:
[----:B----4-:R-:W-:Y:S05]  /*1020*/  BSYNC B1 ;  /* 0x0000000000017941 */ /* 0x010fea0003800000 */
.L_x_1659:
[----:B------:R-:W-:Y:S01]  /*1030*/  BSSY B1, `(.L_x_1661) ;  /* 0x0000033000017945 */ /* 0x000fe20003800000 */
[----:B------:R-:W-:Y:S05]  /*1040*/  @!P2 BRA `(.L_x_1662) ;  /* 0x000003100000a947 */ /* 0x000fea0003800000 */
[----:B------:R-:W-:Y:S01]  /*1050*/  LEA R84, P1, R137, c[0x0][0x188], 0x4 ;  /* 0x0000620089547a11 */ /* 0x000fe200078220ff */
[----:B------:R-:W-:Y:S01]  /*1060*/  IMAD.MOV.U32 R88, RZ, RZ, 0x10 ;  /* 0x00000010ff587424 */ /* 0x000fe200078e00ff */
[----:B------:R-:W-:-:S02]  /*1070*/  ISETP.NE.U32.AND P0, PT, RZ, c[0x0][0x250], PT ;  /* 0x00009400ff007a0c */ /* 0x000fc40003f05070 */
[C---:B------:R-:W-:Y:S01]  /*1080*/  LEA.HI.X R85, R137.reuse, c[0x0][0x18c], RZ, 0x4, P1 ;  /* 0x0000630089557a11 */ /* 0x040fe200008f24ff */
[C---:B------:R-:W-:Y:S01]  /*1090*/  IMAD.WIDE.U32 R88, R137.reuse, R88, c[0x0][0x208] ;  /* 0x0000820089587625 */ /* 0x040fe200078e0058 */
[----:B------:R-:W-:Y:S02]  /*10a0*/  ISETP.NE.AND.EX P0, PT, RZ, c[0x0][0x254], PT, P0 ;  /* 0x00009500ff007a0c */ /* 0x000fe40003f05300 */
[----:B------:R-:W-:Y:S02]  /*10b0*/  SHF.L.U32 R118, R137, 0x2, RZ ;  /* 0x0000000289767819 */ /* 0x000fe400000006ff */
[----:B------:R-:W2:Y:S01]  /*10c0*/  LDG.E.128 R84, [R84.64] ;  /* 0x0000000454547981 */ /* 0x000ea2000c1e1d00 */
[----:B------:R-:W-:Y:S02]  /*10d0*/  SHF.R.U32.HI R27, RZ, 0x1e, R137 ;  /* 0x0000001eff1b7819 */ /* 0x000fe40000011689 */
[----:B------:R-:W-:Y:S01]  /*10e0*/  IADD3 R130, P1, R118, c[0x0][0x190], RZ ;  /* 0x0000640076827a10 */ /* 0x000fe20007f3e0ff */
[----:B------:R-:W3:Y:S03]  /*10f0*/  LDG.E.128 R88, [R88.64] ;  /* 0x0000000458587981 */ /* 0x000ee6000c1e1d00 */
[----:B------:R-:W-:-:S02]  /*1100*/  IADD3.X R131, R27, c[0x0][0x194], RZ, P1, !PT ;  /* 0x000065001b837a10 */ /* 0x000fc40000ffe4ff */
[----:B------:R-:W-:-:S04]  /*1110*/  @P0 IADD3 R118, P1, R118, c[0x0][0x198], RZ ;  /* 0x0000660076760a10 */ /* 0x000fc80007f3e0ff */
        /* <DEDUP_REMOVED lines=8> */
[C---:B--2---:R-:W-:Y:S02]  /*11a0*/  FADD.FTZ R94, -R132.reuse, R84 ;  /* 0x00000054845e7221 */ /* 0x044fe40000010100 */
[C---:B------:R-:W-:Y:S02]  /*11b0*/  FADD.FTZ R102, -R132.reuse, R85 ;  /* 0x0000005584667221 */ /* 0x040fe40000010100 */
        /* <DEDUP_REMOVED lines=9> */
[----:B----4-:R-:W-:-:S02]  /*1250*/  FMUL.FTZ R128, R9, R90 ;  /* 0x0000005a09807220 */ /* 0x010fc40000410000 */
[----:B------:R-:W-:Y:S02]  /*1260*/  FADD.FTZ R85, R84, R115 ;  /* 0x0000007354557221 */ /* 0x000fe40000010000 */
[----:B------:R-:W-:Y:S02]  /*1270*/  FFMA.FTZ R136, R94, R115, R136 ;  /* 0x000000735e887223 */ /* 0x000fe40000010088 */
[----:B------:R-:W-:Y:S02]  /*1280*/  FMUL.FTZ R123, R8, R91 ;  /* 0x0000005b087b7220 */ /* 0x000fe40000410000 */
[----:B0-----:R-:W-:Y:S02]  /*1290*/  FMUL.FTZ R130, R101, R132 ;  /* 0x0000008465827220 */ /* 0x001fe40000410000 */
        /* <DEDUP_REMOVED lines=12> */
.L_x_1662:
[----:B-1----:R-:W-:Y:S05]  /*1360*/  BSYNC B1 ;  /* 0x0000000000017941 */ /* 0x002fea0003800000 */
.L_x_1661:
[----:B------:R-:W-:Y:S05]  /*1370*/  BRA.DIV ~URZ, `(.L_x_1663) ;  /* 0x00001a427f007947 */ /* 0x000fea000b800000 */
[----:B------:R0:W1:Y:S02]  /*1380*/  SHFL.BFLY PT, R86, R133, 0x1, 0x1f ;  /* 0x0c201f0085567f89 */ /* 0x00006400000e0000 */
.L_x_1674:
        /* <DEDUP_REMOVED lines=18> */
.L_x_1675:
        /* <DEDUP_REMOVED lines=15> */
[----:B------:R-:W-:Y:S01]  /*15a0*/  FADD.FTZ R86, R103, -R86 ;  /* 0x8000005667567221 */ /* 0x000fe20000010000 */
[----:B------:R-:W-:Y:S01]  /*15b0*/  HFMA2.MMA R134, -RZ, RZ, 0, 9.5367431640625e-07 ;  /* 0x00000010ff867435 */ /* 0x000fe200000001ff */
[----:B-----5:R-:W-:Y:S01]  /*15c0*/  FMUL.FTZ R87, R101, R84 ;  /* 0x0000005465577220 */ /* 0x020fe20000410000 */
[----:B------:R-:W-:Y:S01]  /*15d0*/  ISETP.NE.AND.EX P0, PT, RZ, c[0x0][0x254], PT, P0 ;  /* 0x00009500ff007a0c */ /* 0x000fe20003f05300 */
[----:B------:R-:W-:-:S02]  /*15e0*/  FFMA.FTZ R89, R114, R125, R132 ;  /* 0x0000007d72597223 */ /* 0x000fc40000010084 */
[----:B------:R-:W-:Y:S02]  /*15f0*/  FFMA.FTZ R85, R105, R125, R132 ;  /* 0x0000007d69557223 */ /* 0x000fe40000010084 */
[----:B0-----:R-:W-:Y:S02]  /*1600*/  FMUL.FTZ R88, R101, R86 ;  /* 0x0000005665587220 */ /* 0x001fe40000410000 */
[----:B------:R-:W-:Y:S02]  /*1610*/  @P6 FADD.FTZ R87, R60, R87 ;  /* 0x000000573c576221 */ /* 0x000fe40000010000 */
[----:B------:R-:W-:Y:S02]  /*1620*/  FADD.FTZ R90, R112, -R89 ;  /* 0x80000059705a7221 */ /* 0x000fe40000010000 */
[----:B------:R-:W-:Y:S02]  /*1630*/  FADD.FTZ R84, R110, -R85 ;  /* 0x800000556e547221 */ /* 0x000fe40000010000 */
[----:B------:R-:W-:-:S02]  /*1640*/  FMUL.FTZ R118, R87, c[0x0][0x1e8] ;  /* 0x00007a0057767a20 */ /* 0x000fc40000410000 */
[----:B------:R-:W-:Y:S02]  /*1650*/  @P6 FADD.FTZ R88, R61, R88 ;  /* 0x000000583d586221 */ /* 0x000fe40000010000 */
[C---:B------:R-:W-:Y:S01]  /*1660*/  FMUL.FTZ R90, R101.reuse, R90 ;  /* 0x0000005a655a7220 */ /* 0x040fe20000410000 */
        /* <DEDUP_REMOVED lines=25> */
[----:B------:R-:W-:Y:S02]  /*1800*/  LOP3.LUT P1, RZ, R5, 0xff0000, RZ, 0xc0, !PT ;  /* 0x00ff000005ff7812 */ /* 0x000fe4000782c0ff */
[----:B------:R-:W-:Y:S02]  /*1810*/  SEL R80, R87, R80, P0 ;  /* 0x0000005057507207 */ /* 0x000fe40000000000 */
[----:B------:R-:W-:Y:S02]  /*1820*/  SEL R86, R127, RZ, P1 ;  /* 0x000000ff7f567207 */ /* 0x000fe40000800000 */
[----:B------:R-:W-:Y:S02]  /*1830*/  LOP3.LUT P1, RZ, R5, 0xff000000, RZ, 0xc0, !PT ;  /* 0xff00000005ff7812 */ /* 0x000fe4000782c0ff */
[----:B------:R-:W-:Y:S01]  /*1840*/  SEL R81, R88, R81, P0 ;  /* 0x0000005158517207 */ /* 0x000fe20000000000 */
[----:B------:R-:W-:Y:S01]  /*1850*/  @P0 IMAD.WIDE.U32 R118, R7, R134, c[0x0][0x258] ;  /* 0x0000960007760625 */ /* 0x000fe200078e0086 */
[----:B------:R-:W-:-:S02]  /*1860*/  SEL R87, R129, RZ, P1 ;  /* 0x000000ff81577207 */ /* 0x000fc40000800000 */
[----:B------:R-:W-:Y:S02]  /*1870*/  @P6 LEA R88, P1, R7, c[0x0][0x250], 0x4 ;  /* 0x0000940007586a11 */ /* 0x000fe400078220ff */
[----:B------:R-:W-:Y:S02]  /*1880*/  SEL R82, R89, R82, P0 ;  /* 0x0000005259527207 */ /* 0x000fe40000000000 */
[----:B------:R-:W-:Y:S01]  /*1890*/  SEL R83, R90, R83, P0 ;  /* 0x000000535a537207 */ /* 0x000fe20000000000 */
[C---:B------:R-:W-:Y:S01]  /*18a0*/  IMAD.WIDE.U32 R90, R7.reuse, R134, c[0x0][0x248] ;  /* 0x00009200075a7625 */ /* 0x040fe200078e0086 */
[C---:B------:R-:W-:Y:S02]  /*18b0*/  @P6 LEA.HI.X R89, R7.reuse, c[0x0][0x254], RZ, 0x4, P1 ;  /* 0x0000950007596a11 */ /* 0x040fe400008f24ff */
[----:B------:R-:W-:Y:S01]  /*18c0*/  IADD3 R7, R7, 0x20, RZ ;  /* 0x0000002007077810 */ /* 0x000fe20007ffe0ff */
[----:B------:R0:W-:Y:S04]  /*18d0*/  @P0 STG.E.128 [R118.64], R80 ;  /* 0x0000005076000986 */ /* 0x0001e8000c101d04 */
[----:B------:R0:W-:Y:S04]  /*18e0*/  STG.E.128 [R90.64], R84 ;  /* 0x000000545a007986 */ /* 0x0001e8000c101d04 */
[----:B------:R0:W-:Y:S02]  /*18f0*/  @P6 STG.E.128 [R88.64], R76 ;  /* 0x0000004c58006986 */ /* 0x0001e4000c101d04 */
.L_x_1666:
[----:B------:R-:W-:Y:S05]  /*1900*/  BSYNC B1 ;  /* 0x0000000000017941 */ /* 0x000fea0003800000 */
.L_x_1665:
        /* <DEDUP_REMOVED lines=20> */
[C---:B------:R-:W-:Y:S01]  /*1a50*/  FMUL.FTZ R90, R101.reuse, R90 ;  /* 0x0000005a655a7220 */ /* 0x040fe20000410000 */
        /* <DEDUP_REMOVED lines=24> */
[----:B------:R-:W-:Y:S02]  /*1be0*/  SEL R85, R119, RZ, P1 ;  /* 0x000000ff77557207 */ /* 0x000fe40000800000 */
[----:B------:R-:W-:Y:S02]  /*1bf0*/  LOP3.LUT P1, RZ, R3, 0xff0000, RZ, 0xc0, !PT ;  /* 0x00ff000003ff7812 */ /* 0x000fe4000782c0ff */
[----:B------:R-:W-:Y:S01]  /*1c00*/  SEL R81, R88, R81, P0 ;  /* 0x0000005158517207 */ /* 0x000fe20000000000 */
[----:B------:R-:W-:Y:S01]  /*1c10*/  IMAD.MOV.U32 R88, RZ, RZ, 0x10 ;  /* 0x00000010ff587424 */ /* 0x000fe200078e00ff */
[----:B------:R-:W-:-:S02]  /*1c20*/  SEL R86, R127, RZ, P1 ;  /* 0x000000ff7f567207 */ /* 0x000fc40000800000 */
[----:B------:R-:W-:Y:S02]  /*1c30*/  LOP3.LUT P1, RZ, R3, 0xff000000, RZ, 0xc0, !PT ;  /* 0xff00000003ff7812 */ /* 0x000fe4000782c0ff */
[----:B------:R-:W-:Y:S02]  /*1c40*/  SEL R80, R87, R80, P0 ;  /* 0x0000005057507207 */ /* 0x000fe40000000000 */
[----:B------:R-:W-:Y:S02]  /*1c50*/  SEL R87, R129, RZ, P1 ;  /* 0x000000ff81577207 */ /* 0x000fe40000800000 */
[C---:B------:R-:W-:Y:S02]  /*1c60*/  @P6 LEA R118, P1, R7.reuse, c[0x0][0x250], 0x4 ;  /* 0x0000940007766a11 */ /* 0x040fe400078220ff */
        /* <DEDUP_REMOVED lines=9> */
.L_x_1668:
[----:B------:R-:W-:Y:S05]  /*1d00*/  BSYNC B1 ;  /* 0x0000000000017941 */ /* 0x000fea0003800000 */
.L_x_1667:
[----:B------:R-:W-:Y:S01]  /*1d10*/  BSSY B1, `(.L_x_1669) ;  /* 0x000003f000017945 */ /* 0x000fe20003800000 */
[----:B------:R-:W-:Y:S05]  /*1d20*/  @!P3 BRA `(.L_x_1670) ;  /* 0x000003d00000b947 */ /* 0x000fea0003800000 */
[----:B------:R-:W-:Y:S01]  /*1d30*/  ISETP.NE.U32.AND P6, PT, RZ, c[0x0][0x218], PT ;  /* 0x00008600ff007a0c */ /* 0x000fe20003fc5070 */
[-CC-:B0-----:R-:W-:Y:S01]  /*1d40*/  FFMA.FTZ R85, R95, R125.reuse, R132.reuse ;  /* 0x0000007d5f557223 */ /* 0x181fe20000010084 */
[----:B------:R-:W-:Y:S01]  /*1d50*/  LOP3.LUT P1, RZ, R2, 0xff, RZ, 0xc0, !PT ;  /* 0x000000ff02ff7812 */ /* 0x000fe2000782c0ff */
[-CC-:B------:R-:W-:Y:S01]  /*1d60*/  FFMA.FTZ R86, R96, R125.reuse, R132.reuse ;  /* 0x0000007d60567223 */ /* 0x180fe20000010084 */
[----:B------:R-:W-:Y:S01]  /*1d70*/  ISETP.NE.AND.EX P6, PT, RZ, c[0x0][0x21c], PT, P6 ;  /* 0x00008700ff007a0c */ /* 0x000fe20003fc5360 */
[----:B------:R-:W-:Y:S01]  /*1d80*/  FADD.FTZ R84, R104, -R85 ;  /* 0x8000005568547221 */ /* 0x000fe20000010000 */
[----:B------:R-:W-:Y:S01]  /*1d90*/  ISETP.NE.U32.AND P0, PT, RZ, c[0x0][0x250], PT ;  /* 0x00009400ff007a0c */ /* 0x000fe20003f05070 */
[----:B------:R-:W-:-:S02]  /*1da0*/  FFMA.FTZ R88, R126, R125, R132 ;  /* 0x0000007d7e587223 */ /* 0x000fc40000010084 */
[----:B-----5:R-:W-:Y:S01]  /*1db0*/  FMUL.FTZ R87, R101, R84 ;  /* 0x0000005465577220 */ /* 0x020fe20000410000 */
[----:B------:R-:W-:Y:S01]  /*1dc0*/  ISETP.NE.AND.EX P0, PT, RZ, c[0x0][0x254], PT, P0 ;  /* 0x00009500ff007a0c */ /* 0x000fe20003f05300 */
[----:B------:R-:W-:Y:S02]  /*1dd0*/  FADD.FTZ R86, R111, -R86 ;  /* 0x800000566f567221 */ /* 0x000fe40000010000 */
[----:B------:R-:W-:Y:S02]  /*1de0*/  FFMA.FTZ R85, R113, R125, R132 ;  /* 0x0000007d71557223 */ /* 0x000fe40000010084 */
[----:B------:R-:W-:Y:S02]  /*1df0*/  FADD.FTZ R90, R121, -R88 ;  /* 0x80000058795a7221 */ /* 0x000fe40000010000 */
[----:B------:R-:W-:Y:S02]  /*1e00*/  @P6 FADD.FTZ R87, R68, R87 ;  /* 0x0000005744576221 */ /* 0x000fe40000010000 */
[----:B------:R-:W-:-:S02]  /*1e10*/  FMUL.FTZ R88, R101, R86 ;  /* 0x0000005665587220 */ /* 0x000fc40000410000 */
        /* <DEDUP_REMOVED lines=28> */
[----:B------:R-:W-:Y:S02]  /*1fe0*/  SEL R85, R119, RZ, P1 ;  /* 0x000000ff77557207 */ /* 0x000fe40000800000 */
[----:B------:R-:W-:Y:S02]  /*1ff0*/  LOP3.LUT P1, RZ, R0, 0xff0000, RZ, 0xc0, !PT ;  /* 0x00ff000000ff7812 */ /* 0x000fe4000782c0ff */
[----:B------:R-:W-:-:S02]  /*2000*/  MOV R118, 0x10 ;  /* 0x0000001000767802 */ /* 0x000fc40000000f00 */
[----:B------:R-:W-:Y:S02]  /*2010*/  SEL R86, R127, RZ, P1 ;  /* 0x000000ff7f567207 */ /* 0x000fe40000800000 */
[----:B------:R-:W-:Y:S02]  /*2020*/  LOP3.LUT P1, RZ, R0, 0xff000000, RZ, 0xc0, !PT ;  /* 0xff00000000ff7812 */ /* 0x000fe4000782c0ff */
[----:B------:R-:W-:Y:S02]  /*2030*/  SEL R80, R87, R80, P0 ;  /* 0x0000005057507207 */ /* 0x000fe40000000000 */
[----:B------:R-:W-:Y:S02]  /*2040*/  SEL R81, R88, R81, P0 ;  /* 0x0000005158517207 */ /* 0x000fe40000000000 */
[----:B------:R-:W-:Y:S02]  /*2050*/  SEL R87, R129, RZ, P1 ;  /* 0x000000ff81577207 */ /* 0x000fe40000800000 */
[----:B------:R-:W-:-:S02]  /*2060*/  @P6 LEA R88, P1, R7, c[0x0][0x250], 0x4 ;  /* 0x0000940007586a11 */ /* 0x000fc400078220ff */
[----:B------:R-:W-:Y:S01]  /*2070*/  SEL R83, R90, R83, P0 ;  /* 0x000000535a537207 */ /* 0x000fe20000000000 */
[----:B------:R-:W-:Y:S01]  /*2080*/  @P0 IMAD.WIDE.U32 R90, R7, R118, c[0x0][0x258] ;  /* 0x00009600075a0625 */ /* 0x000fe200078e0076 */
[----:B------:R-:W-:Y:S02]  /*2090*/  SEL R82, R89, R82, P0 ;  /* 0x0000005259527207 */ /* 0x000fe40000000000 */
[C---:B------:R-:W-:Y:S01]  /*20a0*/  @P6 LEA.HI.X R89, R7.reuse, c[0x0][0x254], RZ, 0x4, P1 ;  /* 0x0000950007596a11 */ /* 0x040fe200008f24ff */
[C---:B------:R-:W-:Y:S01]  /*20b0*/  IMAD.WIDE.U32 R118, R7.reuse, R118, c[0x0][0x248] ;  /* 0x0000920007767625 */ /* 0x040fe200078e0076 */
[----:B------:R-:W-:Y:S01]  /*20c0*/  IADD3 R7, R7, 0x20, RZ ;  /* 0x0000002007077810 */ /* 0x000fe20007ffe0ff */
[----:B------:R0:W-:Y:S04]  /*20d0*/  @P0 STG.E.128 [R90.64], R80 ;  /* 0x000000505a000986 */ /* 0x0001e8000c101d04 */
[----:B------:R0:W-:Y:S04]  /*20e0*/  STG.E.128 [R118.64], R84 ;  /* 0x0000005476007986 */ /* 0x0001e8000c101d04 */
[----:B------:R0:W-:Y:S02]  /*20f0*/  @P6 STG.E.128 [R88.64], R76 ;  /* 0x0000004c58006986 */ /* 0x0001e4000c101d04 */
.L_x_1670:
[----:B------:R-:W-:Y:S05]  /*2100*/  BSYNC B1 ;  /* 0x0000000000017941 */ /* 0x000fea0003800000 */
.L_x_1669:
        /* <DEDUP_REMOVED lines=14> */
[----:B-----5:R-:W-:Y:S02]  /*21f0*/  FMUL.FTZ R87, R101, R84 ;  /* 0x0000005465577220 */ /* 0x020fe40000410000 */
[----:B------:R-:W-:Y:S02]  /*2200*/  FADD.FTZ R132, R123, -R132 ;  /* 0x800000847b847221 */ /* 0x000fe40000010000 */
[----:B------:R-:W-:-:S02]  /*2210*/  FMUL.FTZ R88, R101, R86 ;  /* 0x0000005665587220 */ /* 0x000fc40000410000 */
[----:B------:R-:W-:Y:S02]  /*2220*/  @P1 FADD.FTZ R87, R72, R87 ;  /* 0x0000005748571221 */ /* 0x000fe40000010000 */
[C---:B------:R-:W-:Y:S02]  /*2230*/  FMUL.FTZ R89, R101.reuse, R90 ;  /* 0x0000005a65597220 */ /* 0x040fe40000410000 */
        /* <DEDUP_REMOVED lines=9> */
[----:B------:R-:W-:Y:S01]  /*22d0*/  LOP3.LUT P6, RZ, R92, 0xff0000, RZ, 0xc0, !PT ;  /* 0x00ff00005cff7812 */ /* 0x000fe200078cc0ff */
        /* <DEDUP_REMOVED lines=11> */
[----:B------:R-:W-:Y:S01]  /*2390*/  SEL R84, R90, RZ, P6 ;  /* 0x000000ff5a547207 */ /* 0x000fe20003000000 */
[----:B------:R-:W-:Y:S01]  /*23a0*/  IMAD.MOV.U32 R90, RZ, RZ, 0x10 ;  /* 0x00000010ff5a7424 */ /* 0x000fe200078e00ff */
        /* <DEDUP_REMOVED lines=9> */
[----:B------:R-:W-:-:S02]  /*2440*/  SEL R81, R88, R81, P0 ;  /* 0x0000005158517207 */ /* 0x000fc40000000000 */
[----:B------:R-:W-:Y:S01]  /*2450*/  SEL R87, R119, RZ, P6 ;  /* 0x000000ff77577207 */ /* 0x000fe20003000000 */
[C---:B------:R-:W-:Y:S01]  /*2460*/  @P0 IMAD.WIDE.U32 R118, R7.reuse, R90, c[0x0][0x258] ;  /* 0x0000960007760625 */ /* 0x040fe200078e005a */
[----:B------:R-:W-:Y:S02]  /*2470*/  @P1 LEA R88, P6, R7, c[0x0][0x250], 0x4 ;  /* 0x0000940007581a11 */ /* 0x000fe400078c20ff */
[----:B------:R-:W-:Y:S01]  /*2480*/  SEL R82, R89, R82, P0 ;  /* 0x0000005259527207 */ /* 0x000fe20000000000 */
[C---:B------:R-:W-:Y:S01]  /*2490*/  IMAD.WIDE.U32 R90, R7.reuse, R90, c[0x0][0x248] ;  /* 0x00009200075a7625 */ /* 0x040fe200078e005a */
[----:B------:R-:W-:Y:S02]  /*24a0*/  SEL R83, R132, R83, P0 ;  /* 0x0000005384537207 */ /* 0x000fe40000000000 */
[----:B------:R-:W-:-:S03]  /*24b0*/  @P1 LEA.HI.X R89, R7, c[0x0][0x254], RZ, 0x4, P6 ;  /* 0x0000950007591a11 */ /* 0x000fc600030f24ff */
[----:B------:R0:W-:Y:S04]  /*24c0*/  @P0 STG.E.128 [R118.64], R80 ;  /* 0x0000005076000986 */ /* 0x0001e8000c101d04 */
[----:B------:R0:W-:Y:S04]  /*24d0*/  STG.E.128 [R90.64], R84 ;  /* 0x000000545a007986 */ /* 0x0001e8000c101d04 */
[----:B------:R0:W-:Y:S02]  /*24e0*/  @P1 STG.E.128 [R88.64], R76 ;  /* 0x0000004c58001986 */ /* 0x0001e4000c101d04 */
.L_x_1672:
[----:B------:R-:W-:Y:S05]  /*24f0*/  BSYNC B1 ;  /* 0x0000000000017941 */ /* 0x000fea0003800000 */
.L_x_1671:
[----:B0-----:R-:W-:-:S05]  /*2500*/  MOV R84, c[0x0][0x160] ;  /* 0x0000580000547a02 */ /* 0x001fca0000000f00 */
[----:B------:R-:W-:-:S05]  /*2510*/  IMAD R25, R84, 0x4, R25 ;  /* 0x0000000454197824 */ /* 0x000fca00078e0219 */
[----:B------:R-:W-:-:S13]  /*2520*/  ISETP.GE.AND P0, PT, R25, c[0x0][0x164], PT ;  /* 0x0000590019007a0c */ /* 0x000fda0003f06270 */
[----:B-----5:R-:W-:Y:S01]  /*2530*/  @P0 CALL.REL.NOINC `(.L_x_1654) ;  /* 0x0000001000000944 */ /* 0x020fe20003c00000 */
[----:B------:R-:W-:Y:S05]  /*2540*/  BRA `(.L_x_1673) ;  /* 0xffffdff000007947 */ /* 0x000fea000383ffff */
.L_x_1654:
[----:B0-----:R-:W-:Y:S05]  /*2550*/  BSYNC B0 ;  /* 0x0000000000007941 */ /* 0x001fea0003800000 */
.L_x_1653:
        /* <DEDUP_REMOVED lines=57> */
[----:B------:R0:W-:Y:S01]  /*28f0*/  STS.128 [R0.X16+0x400], R36 ;  /* 0x0004002400007388 */ /* 0x0001e2000000cc00 */
[----:B---3--:R-:W-:Y:S02]  /*2900*/  FADD.FTZ R17, R4, R17 ;  /* 0x0000001104117221 */ /* 0x008fe40000010000 */
[----:B------:R-:W-:Y:S01]  /*2910*/  @P3 IMAD.MOV.U32 R2, RZ, RZ, R14 ;  /* 0x000000ffff023224 */ /* 0x000fe200078e000e */
[----:B------:R-:W-:Y:S01]  /*2920*/  STS.128 [R0.X16+0x600], R40 ;  /* 0x0006002800007388 */ /* 0x000fe2000000cc00 */
[----:B------:R-:W-:Y:S02]  /*2930*/  @P3 IMAD.MOV.U32 R4, RZ, RZ, R12 ;  /* 0x000000ffff043224 */ /* 0x000fe400078e000c */
[----:B----4-:R-:W-:Y:S01]  /*2940*/  FADD.FTZ R13, R5, R16 ;  /* 0x00000010050d7221 */ /* 0x010fe20000010000 */
[----:B------:R-:W-:Y:S01]  /*2950*/  BAR.SYNC.DEFER_BLOCKING 0x0 ;  /* 0x0000000000007b1d */ /* 0x000fe20000010000 */
[----:B0-----:R-:W-:-:S02]  /*2960*/  IADD3.X R37, R8, c[0x0][0x22c], RZ, P4, !PT ;  /* 0x00008b0008257a10 */ /* 0x001fc400027fe4ff */
[----:B------:R-:W-:Y:S02]  /*2970*/  @P3 IADD3 R14, P4, R14, 0x200, RZ ;  /* 0x000002000e0e3810 */ /* 0x000fe40007f9e0ff */
[----:B------:R-:W-:-:S03]  /*2980*/  @P3 MOV R3, R37 ;  /* 0x0000002500033202 */ /* 0x000fc60000000f00 */
[----:B------:R-:W-:Y:S02]  /*2990*/  @P3 IMAD.X R37, RZ, RZ, R37, P4 ;  /* 0x000000ffff253224 */ /* 0x000fe400020e0625 */
        /* <DEDUP_REMOVED lines=28> */
[----:B------:R-:W-:Y:S01]  /*2b60*/  FADD.FTZ R0, RZ, R0 ;  /* 0x00000000ff007221 */ /* 0x000fe20000010000 */
[----:B------:R-:W-:Y:S01]  /*2b70*/  @P2 IADD3 R12, P5, R12, 0x200, RZ ;  /* 0x000002000c0c2810 */ /* 0x000fe20007fbe0ff */
[----:B------:R-:W-:Y:S01]  /*2b80*/  FADD.FTZ R19, R19, R22 ;  /* 0x0000001613137221 */ /* 0x000fe20000010000 */
[-C--:B------:R-:W-:Y:S02]  /*2b90*/  @P2 MOV R9, R21.reuse ;  /* 0x0000001500092202 */ /* 0x080fe40000000f00 */
[----:B------:R-:W-:Y:S01]  /*2ba0*/  @P2 IADD3.X R21, RZ, R21, RZ, P5, !PT ;  /* 0x00000015ff152210 */ /* 0x000fe20002ffe4ff */
[----:B------:R-:W-:Y:S02]  /*2bb0*/  FADD.FTZ R20, R20, R23 ;  /* 0x0000001714147221 */ /* 0x000fe40000010000 */
[----:B------:R-:W-:Y:S02]  /*2bc0*/  FADD.FTZ R31, R18, R31 ;  /* 0x0000001f121f7221 */ /* 0x000fe40000010000 */
[----:B------:R-:W-:Y:S01]  /*2bd0*/  FADD.FTZ R0, R0, R7 ;  /* 0x0000000700007221 */ /* 0x000fe20000010000 */
[----:B------:R-:W-:Y:S01]  /*2be0*/  @P2 MOV R7, R37 ;  /* 0x0000002500072202 */ /* 0x000fe20000000f00 */
[----:B------:R-:W-:Y:S01]  /*2bf0*/  @P2 IMAD.X R37, RZ, RZ, R37, P4 ;  /* 0x000000ffff252224 */ /* 0x000fe200020e0625 */
[----:B------:R2:W-:Y:S01]  /*2c00*/  @P3 STG.E [R2.64], R31 ;  /* 0x0000001f02003986 */ /* 0x0005e2000c101904 */
[----:B------:R-:W-:-:S03]  /*2c10*/  FADD.FTZ R19, R19, R24 ;  /* 0x0000001813137221 */ /* 0x000fc60000010000 */
[----:B------:R3:W-:Y:S01]  /*2c20*/  @P3 STG.E [R4.64], R15 ;  /* 0x0000000f04003986 */ /* 0x0007e2000c101904 */
[----:B0-----:R-:W-:Y:S02]  /*2c30*/  FADD.FTZ R20, R20, R27 ;  /* 0x0000001b14147221 */ /* 0x001fe40000010000 */
[----:B-1----:R-:W-:Y:S02]  /*2c40*/  FADD.FTZ R19, R19, R10 ;  /* 0x0000000a13137221 */ /* 0x002fe40000010000 */
[----:B--2---:R-:W-:Y:S01]  /*2c50*/  @P1 IMAD.MOV.U32 R2, RZ, RZ, R14 ;  /* 0x000000ffff021224 */ /* 0x004fe200078e000e */
[----:B------:R-:W-:Y:S01]  /*2c60*/  @P1 IADD3 R14, P3, R14, 0x200, RZ ;  /* 0x000002000e0e1810 */ /* 0x000fe20007f7e0ff */
[----:B------:R-:W-:Y:S01]  /*2c70*/  FADD.FTZ R33, R20, R33 ;  /* 0x0000002114217221 */ /* 0x000fe20000010000 */
[----:B------:R-:W-:Y:S01]  /*2c80*/  @P1 MOV R3, R37 ;  /* 0x0000002500031202 */ /* 0x000fe20000000f00 */
[----:B---3--:R-:W-:Y:S01]  /*2c90*/  @P1 IMAD.MOV.U32 R4, RZ, RZ, R12 ;  /* 0x000000ffff041224 */ /* 0x008fe200078e000c */
[----:B------:R-:W-:Y:S01]  /*2ca0*/  @P1 MOV R5, R21 ;  /* 0x0000001500051202 */ /* 0x000fe20000000f00 */
[----:B------:R-:W-:Y:S01]  /*2cb0*/  @P2 STG.E [R6.64], R19 ;  /* 0x0000001306002986 */ /* 0x000fe2000c101904 */
[----:B------:R-:W-:Y:S01]  /*2cc0*/  @P1 IADD3 R12, P4, R12, 0x200, RZ ;  /* 0x000002000c0c1810 */ /* 0x000fe20007f9e0ff */
[----:B------:R-:W-:-:S02]  /*2cd0*/  @P1 IMAD.X R37, RZ, RZ, R37, P3 ;  /* 0x000000ffff251224 */ /* 0x000fc400018e0625 */
[----:B------:R-:W-:Y:S01]  /*2ce0*/  @P2 STG.E [R8.64], R11 ;  /* 0x0000000b08002986 */ /* 0x000fe2000c101904 */
[----:B------:R-:W-:Y:S01]  /*2cf0*/  FADD.FTZ R0, R0, R29 ;  /* 0x0000001d00007221 */ /* 0x000fe20000010000 */
[----:B------:R-:W-:Y:S02]  /*2d00*/  @P1 IADD3.X R21, RZ, R21, RZ, P4, !PT ;  /* 0x00000015ff151210 */ /* 0x000fe400027fe4ff */
[----:B------:R0:W-:Y:S01]  /*2d10*/  @P1 STG.E [R2.64], R33 ;  /* 0x0000002102001986 */ /* 0x0001e2000c101904 */
[----:B----4-:R-:W-:-:S03]  /*2d20*/  FADD.FTZ R35, R0, R35 ;  /* 0x0000002300237221 */ /* 0x010fc60000010000 */
[----:B------:R1:W-:Y:S01]  /*2d30*/  @P1 STG.E [R4.64], R17 ;  /* 0x0000001104001986 */ /* 0x0003e2000c101904 */
[----:B0-----:R-:W-:Y:S01]  /*2d40*/  IMAD.MOV.U32 R2, RZ, RZ, R14 ;  /* 0x000000ffff027224 */ /* 0x001fe200078e000e */
[----:B------:R-:W-:Y:S01]  /*2d50*/  MOV R3, R37 ;  /* 0x0000002500037202 */ /* 0x000fe20000000f00 */
[----:B-1----:R-:W-:Y:S01]  /*2d60*/  IMAD.MOV.U32 R4, RZ, RZ, R12 ;  /* 0x000000ffff047224 */ /* 0x002fe200078e000c */
[----:B------:R-:W-:Y:S01]  /*2d70*/  MOV R5, R21 ;  /* 0x0000001500057202 */ /* 0x000fe20000000f00 */
[----:B------:R-:W-:Y:S06]  /*2d80*/  @!P0 EXIT ;  /* 0x000000000000894d */ /* 0x000fec0003800000 */
[----:B------:R-:W-:Y:S04]  /*2d90*/  STG.E [R2.64], R35 ;  /* 0x0000002302007986 */ /* 0x000fe8000c101904 */
[----:B------:R-:W-:Y:S01]  /*2da0*/  STG.E [R4.64], R13 ;  /* 0x0000000d04007986 */ /* 0x000fe2000c101904 */
[----:B------:R-:W-:Y:S05]  /*2db0*/  EXIT ;  /* 0x000000000000794d */ /* 0x000fea0003800000 */
.L_x_1663:
[----:B------:R-:W-:Y:S01]  /*2dc0*/  HFMA2.MMA R118, -RZ, RZ, 0, 5.9604644775390625e-08 ;  /* 0x00000001ff767435 */ /* 0x000fe200000001ff */
[----:B------:R-:W-:Y:S01]  /*2dd0*/  IMAD.MOV.U32 R87, RZ, RZ, R133 ;  /* 0x000000ffff577224 */ /* 0x000fe200078e0085 */
[----:B------:R-:W-:Y:S01]  /*2de0*/  MOV R132, 0xffffffff ;  /* 0xffffffff00847802 */ /* 0x000fe20000000f00 */
[----:B------:R-:W-:Y:S01]  /*2df0*/  IMAD.MOV.U32 R89, RZ, RZ, 0x1f ;  /* 0x0000001fff597424 */ /* 0x000fe200078e00ff */
[----:B------:R-:W-:-:S02]  /*2e00*/  MOV R84, 0x2e20 ;  /* 0x00002e2000547802 */ /* 0x000fc40000000f00 */
[----:B-----5:R-:W-:Y:S05]  /*2e10*/  CALL.REL.NOINC `($__internal_104_$__cuda_sm70_shflsync_bfly_p) ;  /* 0x0000046000007944 */ /* 0x020fea0003c00000 */
[----:B-1----:R-:W-:Y:S01]  /*2e20*/  IMAD.MOV.U32 R86, RZ, RZ, R87 ;  /* 0x000000ffff567224 */ /* 0x002fe200078e0057 */
[----:B0-----:R-:W-:Y:S05]  /*2e30*/  BRA `(.L_x_1674) ;  /* 0xffffe55000007947 */ /* 0x001fea000383ffff */
.L_x_1664:
[----:B------:R-:W-:Y:S01]  /*2e40*/  HFMA2.MMA R89, -RZ, RZ, 0, 1.847743988037109375e-06 ;  /* 0x0000001fff597435 */ /* 0x000fe200000001ff */
[----:B------:R-:W-:Y:S01]  /*2e50*/  MOV R87, R136 ;  /* 0x0000008800577202 */ /* 0x000fe20000000f00 */
[----:B------:R-:W-:Y:S01]  /*2e60*/  IMAD.MOV.U32 R118, RZ, RZ, 0x1 ;  /* 0x00000001ff767424 */ /* 0x000fe200078e00ff */
[----:B------:R-:W-:Y:S01]  /*2e70*/  MOV R84, 0x2ea0 ;  /* 0x00002ea000547802 */ /* 0x000fe20000000f00 */
[----:B------:R-:W-:-:S02]  /*2e80*/  IMAD.MOV.U32 R132, RZ, RZ, -0x1 ;  /* 0xffffffffff847424 */ /* 0x000fc400078e00ff */
[----:B01---5:R-:W-:Y:S05]  /*2e90*/  CALL.REL.NOINC `($__internal_104_$__cuda_sm70_shflsync_bfly_p) ;  /* 0x000003e000007944 */ /* 0x023fea0003c00000 */
[----:B------:R-:W-:Y:S01]  /*2ea0*/  FADD.FTZ R133, R86, R133 ;  /* 0x0000008556857221 */ /* 0x000fe20000010000 */
[----:B0-----:R-:W-:Y:S01]  /*2eb0*/  MOV R118, 0x2 ;  /* 0x0000000200767802 */ /* 0x001fe20000000f00 */
[----:B-1----:R-:W-:Y:S01]  /*2ec0*/  FADD.FTZ R136, R136, R87 ;  /* 0x0000005788887221 */ /* 0x002fe20000010000 */
[----:B------:R-:W-:Y:S01]  /*2ed0*/  MOV R132, 0xffffffff ;  /* 0xffffffff00847802 */ /* 0x000fe20000000f00 */
[----:B------:R-:W-:Y:S01]  /*2ee0*/  IMAD.MOV.U32 R89, RZ, RZ, 0x1f ;  /* 0x0000001fff597424 */ /* 0x000fe200078e00ff */
[----:B------:R-:W-:Y:S01]  /*2ef0*/  MOV R84, 0x2f20 ;  /* 0x00002f2000547802 */ /* 0x000fe20000000f00 */
[----:B------:R-:W-:-:S02]  /*2f00*/  IMAD.MOV.U32 R87, RZ, RZ, R133 ;  /* 0x000000ffff577224 */ /* 0x000fc400078e0085 */
[----:B------:R-:W-:Y:S05]  /*2f10*/  CALL.REL.NOINC `($__internal_104_$__cuda_sm70_shflsync_bfly_p) ;  /* 0x0000036000007944 */ /* 0x000fea0003c00000 */
[----:B0-----:R-:W-:Y:S01]  /*2f20*/  HFMA2.MMA R118, -RZ, RZ, 0, 1.1920928955078125e-07 ;  /* 0x00000002ff767435 */ /* 0x001fe200000001ff */
[----:B-1----:R-:W-:Y:S01]  /*2f30*/  MOV R86, R87 ;  /* 0x0000005700567202 */ /* 0x002fe20000000f00 */
[----:B------:R-:W-:Y:S01]  /*2f40*/  IMAD.MOV.U32 R87, RZ, RZ, R136 ;  /* 0x000000ffff577224 */ /* 0x000fe200078e0088 */
[----:B------:R-:W-:Y:S01]  /*2f50*/  MOV R132, 0xffffffff ;  /* 0xffffffff00847802 */ /* 0x000fe20000000f00 */
[----:B------:R-:W-:Y:S01]  /*2f60*/  IMAD.MOV.U32 R89, RZ, RZ, 0x1f ;  /* 0x0000001fff597424 */ /* 0x000fe200078e00ff */
[----:B------:R-:W-:-:S02]  /*2f70*/  MOV R84, 0x2f90 ;  /* 0x00002f9000547802 */ /* 0x000fc40000000f00 */
[----:B------:R-:W-:Y:S05]  /*2f80*/  CALL.REL.NOINC `($__internal_104_$__cuda_sm70_shflsync_bfly_p) ;  /* 0x000002f000007944 */ /* 0x000fea0003c00000 */
[----:B------:R-:W-:Y:S01]  /*2f90*/  FADD.FTZ R133, R86, R133 ;  /* 0x0000008556857221 */ /* 0x000fe20000010000 */
[----:B0-----:R-:W-:Y:S01]  /*2fa0*/  HFMA2.MMA R89, -RZ, RZ, 0, 1.847743988037109375e-06 ;  /* 0x0000001fff597435 */ /* 0x001fe200000001ff */
[----:B-1----:R-:W-:Y:S01]  /*2fb0*/  FADD.FTZ R136, R136, R87 ;  /* 0x0000005788887221 */ /* 0x002fe20000010000 */
[----:B------:R-:W-:Y:S01]  /*2fc0*/  MOV R84, 0x3010 ;  /* 0x0000301000547802 */ /* 0x000fe20000000f00 */
[----:B------:R-:W-:Y:S01]  /*2fd0*/  IMAD.MOV.U32 R118, RZ, RZ, 0x4 ;  /* 0x00000004ff767424 */ /* 0x000fe200078e00ff */
[----:B------:R-:W-:Y:S01]  /*2fe0*/  MOV R87, R133 ;  /* 0x0000008500577202 */ /* 0x000fe20000000f00 */
[----:B------:R-:W-:-:S02]  /*2ff0*/  IMAD.MOV.U32 R132, RZ, RZ, -0x1 ;  /* 0xffffffffff847424 */ /* 0x000fc400078e00ff */
[----:B------:R-:W-:Y:S05]  /*3000*/  CALL.REL.NOINC `($__internal_104_$__cuda_sm70_shflsync_bfly_p) ;  /* 0x0000027000007944 */ /* 0x000fea0003c00000 */
[----:B0-----:R-:W-:Y:S01]  /*3010*/  HFMA2.MMA R89, -RZ, RZ, 0, 1.847743988037109375e-06 ;  /* 0x0000001fff597435 */ /* 0x001fe200000001ff */
[----:B-1----:R-:W-:Y:S01]  /*3020*/  IMAD.MOV.U32 R86, RZ, RZ, R87 ;  /* 0x000000ffff567224 */ /* 0x002fe200078e0057 */
[----:B------:R-:W-:Y:S01]  /*3030*/  MOV R87, R136 ;  /* 0x0000008800577202 */ /* 0x000fe20000000f00 */
[----:B------:R-:W-:Y:S01]  /*3040*/  IMAD.MOV.U32 R118, RZ, RZ, 0x4 ;  /* 0x00000004ff767424 */ /* 0x000fe200078e00ff */
[----:B------:R-:W-:Y:S01]  /*3050*/  MOV R84, 0x3080 ;  /* 0x0000308000547802 */ /* 0x000fe20000000f00 */
[----:B------:R-:W-:-:S02]  /*3060*/  IMAD.MOV.U32 R132, RZ, RZ, -0x1 ;  /* 0xffffffffff847424 */ /* 0x000fc400078e00ff */
[----:B------:R-:W-:Y:S05]  /*3070*/  CALL.REL.NOINC `($__internal_104_$__cuda_sm70_shflsync_bfly_p) ;  /* 0x0000020000007944 */ /* 0x000fea0003c00000 */
[----:B------:R-:W-:Y:S01]  /*3080*/  FADD.FTZ R133, R86, R133 ;  /* 0x0000008556857221 */ /* 0x000fe20000010000 */
[----:B0-----:R-:W-:Y:S01]  /*3090*/  HFMA2.MMA R89, -RZ, RZ, 0, 1.847743988037109375e-06 ;  /* 0x0000001fff597435 */ /* 0x001fe200000001ff */
[----:B-1----:R-:W-:Y:S01]  /*30a0*/  FADD.FTZ R90, R136, R87 ;  /* 0x00000057885a7221 */ /* 0x002fe20000010000 */
[----:B------:R-:W-:Y:S01]  /*30b0*/  MOV R118, 0x8 ;  /* 0x0000000800767802 */ /* 0x000fe20000000f00 */
[----:B------:R-:W-:Y:S01]  /*30c0*/  IMAD.MOV.U32 R132, RZ, RZ, -0x1 ;  /* 0xffffffffff847424 */ /* 0x000fe200078e00ff */
[----:B------:R-:W-:-:S02]  /*30d0*/  MOV R87, R133 ;  /* 0x0000008500577202 */ /* 0x000fc40000000f00 */
[----:B------:R-:W-:Y:S02]  /*30e0*/  MOV R84, 0x3100 ;  /* 0x0000310000547802 */ /* 0x000fe40000000f00 */
[----:B------:R-:W-:Y:S05]  /*30f0*/  CALL.REL.NOINC `($__internal_104_$__cuda_sm70_shflsync_bfly_p) ;  /* 0x0000018000007944 */ /* 0x000fea0003c00000 */
[----:B0-----:R-:W-:Y:S01]  /*3100*/  HFMA2.MMA R118, -RZ, RZ, 0, 4.76837158203125e-07 ;  /* 0x00000008ff767435 */ /* 0x001fe200000001ff */
[----:B-1----:R-:W-:Y:S01]  /*3110*/  MOV R86, R87 ;  /* 0x0000005700567202 */ /* 0x002fe20000000f00 */
[----:B------:R-:W-:Y:S01]  /*3120*/  IMAD.MOV.U32 R87, RZ, RZ, R90 ;  /* 0x000000ffff577224 */ /* 0x000fe200078e005a */
[----:B------:R-:W-:Y:S01]  /*3130*/  MOV R89, 0x1f ;  /* 0x0000001f00597802 */ /* 0x000fe20000000f00 */
[----:B------:R-:W-:Y:S01]  /*3140*/  IMAD.MOV.U32 R132, RZ, RZ, -0x1 ;  /* 0xffffffffff847424 */ /* 0x000fe200078e00ff */
[----:B------:R-:W-:Y:S02]  /*3150*/  MOV R84, 0x3170 ;  /* 0x0000317000547802 */ /* 0x000fe40000000f00 */
[----:B------:R-:W-:Y:S05]  /*3160*/  CALL.REL.NOINC `($__internal_104_$__cuda_sm70_shflsync_bfly_p) ;  /* 0x0000011000007944 */ /* 0x000fea0003c00000 */
[----:B------:R-:W-:Y:S01]  /*3170*/  FADD.FTZ R88, R86, R133 ;  /* 0x0000008556587221 */ /* 0x000fe20000010000 */
[----:B0-----:R-:W-:Y:S01]  /*3180*/  HFMA2.MMA R118, -RZ, RZ, 0, 9.5367431640625e-07 ;  /* 0x00000010ff767435 */ /* 0x001fe200000001ff */
[----:B-1----:R-:W-:Y:S01]  /*3190*/  FADD.FTZ R90, R90, R87 ;  /* 0x000000575a5a7221 */ /* 0x002fe20000010000 */
[----:B------:R-:W-:Y:S01]  /*31a0*/  MOV R89, 0x1f ;  /* 0x0000001f00597802 */ /* 0x000fe20000000f00 */
[----:B------:R-:W-:Y:S01]  /*31b0*/  IMAD.MOV.U32 R132, RZ, RZ, -0x1 ;  /* 0xffffffffff847424 */ /* 0x000fe200078e00ff */
[----:B------:R-:W-:-:S02]  /*31c0*/  MOV R87, R88 ;  /* 0x0000005800577202 */ /* 0x000fc40000000f00 */
[----:B------:R-:W-:Y:S02]  /*31d0*/  MOV R84, 0x31f0 ;  /* 0x000031f000547802 */ /* 0x000fe40000000f00 */
[----:B------:R-:W-:Y:S05]  /*31e0*/  CALL.REL.NOINC `($__internal_104_$__cuda_sm70_shflsync_bfly_p) ;  /* 0x0000009000007944 */ /* 0x000fea0003c00000 */
[----:B0-----:R-:W-:Y:S01]  /*31f0*/  HFMA2.MMA R118, -RZ, RZ, 0, 9.5367431640625e-07 ;  /* 0x00000010ff767435 */ /* 0x001fe200000001ff */
[----:B-1----:R-:W-:Y:S01]  /*3200*/  MOV R91, R87 ;  /* 0x00000057005b7202 */ /* 0x002fe20000000f00 */
[----:B------:R-:W-:Y:S01]  /*3210*/  IMAD.MOV.U32 R87, RZ, RZ, R90 ;  /* 0x000000ffff577224 */ /* 0x000fe200078e005a */
[----:B------:R-:W-:Y:S01]  /*3220*/  MOV R89, 0x1f ;  /* 0x0000001f00597802 */ /* 0x000fe20000000f00 */
[----:B------:R-:W-:Y:S01]  /*3230*/  IMAD.MOV.U32 R132, RZ, RZ, -0x1 ;  /* 0xffffffffff847424 */ /* 0x000fe200078e00ff */
[----:B------:R-:W-:Y:S02]  /*3240*/  MOV R84, 0x3260 ;  /* 0x0000326000547802 */ /* 0x000fe40000000f00 */
[----:B------:R-:W-:Y:S05]  /*3250*/  CALL.REL.NOINC `($__internal_104_$__cuda_sm70_shflsync_bfly_p) ;  /* 0x0000002000007944 */ /* 0x000fea0003c00000 */
[----:B-1----:R-:W-:Y:S01]  /*3260*/  MOV R85, R87 ;  /* 0x0000005700557202 */ /* 0x002fe20000000f00 */
[----:B0-----:R-:W-:Y:S05]  /*3270*/  BRA `(.L_x_1675) ;  /* 0xffffe23000007947 */ /* 0x001fea000383ffff */
        .weak           $__internal_104_$__cuda_sm70_shflsync_bfly_p
        .type           $__internal_104_$__cuda_sm70_shflsync_bfly_p,@function
        .size           $__internal_104_$__cuda_sm70_shflsync_bfly_p,(.L_x_2050 - $__internal_104_$__cuda_sm70_shflsync_bfly_p)
$__internal_104_$__cuda_sm70_shflsync_bfly_p:
[----:B------:R-:W-:Y:S01]  /*3280*/  HFMA2.MMA R85, -RZ, RZ, 0, 0 ;  /* 0x00000000ff557435 */ /* 0x000fe200000001ff */
[----:B------:R-:W-:Y:S04]  /*3290*/  WARPSYNC R132 ;  /* 0x0000008400007348 */ /* 0x000fe80003800000 */
[----:B------:R0:W1:Y:S01]  /*32a0*/  SHFL.BFLY PT, R87, R87, R118, R89 ;  /* 0x0c00007657577389 */ /* 0x00006200000e0059 */
[----:B------:R-:W-:Y:S05]  /*32b0*/  RET.REL.NODEC R84 `(_ZN10layer_norm31ln_parallel_residual_bwd_kernelINS_13Kernel_traitsI6__halfffffjLj512ELj1ELj4ELj1ELj16ENS_18Kernel_traits_baseILj512ES2_ffffjLj128EEEEELb1ELb1ELb0EEEvNS_9BwdParamsE) ;  /* 0xffffcd4054007950 */ /* 0x000fea0003c3ffff */
.L_x_1676:
        /* <DEDUP_REMOVED lines=12> */
.L_x_2050:


//--------------------- .text._ZN10layer_norm22ln_bwd_finalize_kernelINS_22Kernel_traits_finalizeILj512E6__halfffffjLb0ELj1024ELj4ENS_18Kernel_traits_baseILj512ES2_ffffjLj1024EEEEELb0ELb1EEEvNS_9BwdParamsE --------------------------
	.section	.text._ZN10layer_norm22ln_bwd_finalize_kernelINS_22Kernel_traits_finalizeILj512E6__halfffffjLb0ELj1024ELj4ENS_18Kernel_traits_baseILj512ES2_ffffjLj1024EEEEELb0ELb1EEEvNS_9BwdParamsE,"ax",@progbits
	.sectioninfo	@"SHI_REGISTERS=32"
	.align	128
        .global         _ZN10layer_norm22ln_bwd_finalize_kernelINS_22Kernel_traits_finalizeILj512E6__halfffffjLb0ELj1024ELj4ENS_18Kernel_traits_baseILj512ES2_ffffjLj1024EEEEELb0ELb1EEEvNS_9BwdParamsE
        .type           _ZN10layer_norm22ln_bwd_finalize_kernelINS_22Kernel_traits_finalizeILj512E6__halfffffjLb0ELj1024ELj4ENS_18Kernel_traits_baseILj512ES2_ffffjLj1024EEEEELb0ELb1EEEvNS_9BwdParamsE,@function
        .size           _ZN10layer_norm22ln_bwd_finalize_kernelINS_22Kernel_traits_finalizeILj512E6__halfffffjLb0ELj1024ELj4ENS_18Kernel_traits_baseILj512ES2_ffffjLj1024EEEEELb0ELb1EEEvNS_9BwdParamsE,(.L_x_2051 - _ZN10layer_norm22ln_bwd_finalize_kernelINS_22Kernel_traits_finalizeILj512E6__halfffffjLb0ELj1024ELj4ENS_18Kernel_traits_baseILj512ES2_ffffjLj1024EEEEELb0ELb1EEEvNS_9BwdParamsE)
        .other          _ZN10layer_norm22ln_bwd_finalize_kernelINS_22Kernel_traits_finalizeILj512E6__halfffffjLb0ELj1024ELj4ENS_18Kernel_traits_baseILj512ES2_ffffjLj1024EEEEELb0ELb1EEEvNS_9BwdParamsE,@"STO_CUDA_ENTRY STV_DEFAULT"
_ZN10layer_norm22ln_bwd_finalize_kernelINS_22Kernel_traits_finalizeILj512E6__halfffffjLb0ELj1024ELj4ENS_18Kernel_traits_baseILj512ES2_ffffjLj1024EEEEELb0ELb1EEEvNS_9BwdParamsE:
.text._ZN10layer_norm22ln_bwd_finalize_kernelINS_22Kernel_traits_finalizeILj512E6__halfffffjLb0ELj1024ELj4ENS_18Kernel_traits_baseILj512ES2_ffffjLj1024EEEEELb0ELb1EEEvNS_9BwdParamsE:
        /* <DEDUP_REMOVED lines=19> */
.L_x_1689:
        /* <DEDUP_REMOVED lines=27> */
.L_x_1681:
        /* <DEDUP_REMOVED lines=35> */
.L_x_1680:
[----:B------:R-:W-:Y:S05]  /*0510*/  BSYNC B1 ;  /* 0x0000000000017941 */ /* 0x000fea0003800000 */
.L_x_1679:
        /* <DEDUP_REMOVED lines=23> */
.L_x_1683:
[----:B------:R-:W-:Y:S05]  /*0690*/  BSYNC B1 ;  /* 0x0000000000017941 */ /* 0x000fea0003800000 */
.L_x_1682:
        /* <DEDUP_REMOVED lines=10> */
.L_x_1678:
[----:B------:R-:W-:Y:S05]  /*0740*/  BSYNC B0 ;  /* 0x0000000000007941 */ /* 0x000fea0003800000 */
.L_x_1677:
        /* <DEDUP_REMOVED lines=11> */
.L_x_1690:
        /* <DEDUP_REMOVED lines=18> */
.L_x_1691:
[----:B------:R-:W-:Y:S01]  /*0920*/  @!P1 SHF.R.U32.HI R2, RZ, 0x3, R0 ;  /* 0x00000003ff029819 */ /* 0x000fe20000011600 */
[----:B---3--:R-:W-:Y:S02]  /*0930*/  FADD.FTZ R5, R5, R10 ;  /* 0x0000000a05057221 */ /* 0x008fe40000010000 */
[----:B--2---:R-:W-:Y:S01]  /*0940*/  FADD.FTZ R7, R7, R4 ;  /* 0x0000000407077221 */ /* 0x004fe20000010000 */
[----:B------:R-:W-:-:S05]  /*0950*/  @!P1 LOP3.LUT R2, R2, 0x1ffffffc, RZ, 0xc0, !PT ;  /* 0x1ffffffc02029812 */ /* 0x000fca00078ec0ff */
[----:B------:R2:W-:Y:S04]  /*0960*/  @!P1 STS [R2+0x2000], R5 ;  /* 0x0020000502009388 */ /* 0x0005e80000000800 */
[----:B------:R2:W-:Y:S02]  /*0970*/  @!P1 STS [R2+0x2080], R7 ;  /* 0x0020800702009388 */ /* 0x0005e40000000800 */
.L_x_1684:
        /* <DEDUP_REMOVED lines=13> */
.L_x_1688:
[----:B------:R-:W-:Y:S05]  /*0a50*/  BSYNC B0 ;  /* 0x0000000000007941 */ /* 0x000fea0003800000 */
.L_x_1687:
[C---:B------:R-:W-:Y:S02]  /*0a60*/  ISETP.GT.U32.AND P1, PT, R18.reuse, -0x201, PT ;  /* 0xfffffdff1200780c */ /* 0x040fe40003f24070 */
[----:B------:R-:W-:Y:S02]  /*0a70*/  IADD3 R18, R18, 0x200, RZ ;  /* 0x0000020012127810 */ /* 0x000fe40007ffe0ff */
[----:B------:R-:W-:-:S09]  /*0a80*/  IADD3 R19, R19, 0x100, RZ ;  /* 0x0000010013137810 */ /* 0x000fd20007ffe0ff */
[----:B012---:R-:W-:Y:S05]  /*0a90*/  @P1 BRA `(.L_x_1689) ;  /* 0xfffff69000001947 */ /* 0x007fea000383ffff */
[----:B------:R-:W-:Y:S05]  /*0aa0*/  EXIT ;  /* 0x000000000000794d */ /* 0x000fea0003800000 */
.L_x_1685:
[----:B--2---:R-:W-:Y:S01]  /*0ab0*/  IMAD.MOV.U32 R10, RZ, RZ, R4 ;  /* 0x000000ffff0a7224 */ /* 0x004fe200078e0004 */
[----:B------:R-:W-:Y:S01]  /*0ac0*/  MOV R9, 0x1 ;  /* 0x0000000100097802 */ /* 0x000fe20000000f00 */
[----:B------:R-:W-:Y:S01]  /*0ad0*/  IMAD.MOV.U32 R6, RZ, RZ, 0x1f ;  /* 0x0000001fff067424 */ /* 0x000fe200078e00ff */
[----:B------:R-:W-:Y:S02]  /*0ae0*/  MOV R11, 0xffffffff ;  /* 0xffffffff000b7802 */ /* 0x000fe40000000f00 */
[----:B------:R-:W-:Y:S02]  /*0af0*/  MOV R2, 0xb10 ;  /* 0x00000b1000027802 */ /* 0x000fe40000000f00 */
[----:B01----:R-:W-:Y:S05]  /*0b00*/  CALL.REL.NOINC `($__internal_105_$__cuda_sm70_shflsync_bfly_p) ;  /* 0x000003c000007944 */ /* 0x003fea0003c00000 */
[----:B-1----:R-:W-:Y:S01]  /*0b10*/  IMAD.MOV.U32 R3, RZ, RZ, R6 ;  /* 0x000000ffff037224 */ /* 0x002fe200078e0006 */
[----:B0-----:R-:W-:Y:S05]  /*0b20*/  BRA `(.L_x_1690) ;  /* 0xfffffcd000007947 */ /* 0x001fea000383ffff */
.L_x_1686:
[----:B------:R-:W-:Y:S01]  /*0b30*/  HFMA2.MMA R6, -RZ, RZ, 0, 1.847743988037109375e-06 ;  /* 0x0000001fff067435 */ /* 0x000fe200000001ff */
[----:B------:R-:W-:Y:S01]  /*0b40*/  MOV R10, R13 ;  /* 0x0000000d000a7202 */ /* 0x000fe20000000f00 */
[----:B------:R-:W-:Y:S01]  /*0b50*/  IMAD.MOV.U32 R9, RZ, RZ, 0x2 ;  /* 0x00000002ff097424 */ /* 0x000fe200078e00ff */
[----:B------:R-:W-:Y:S01]  /*0b60*/  MOV R2, 0xb90 ;  /* 0x00000b9000027802 */ /* 0x000fe20000000f00 */
[----:B------:R-:W-:-:S02]  /*0b70*/  IMAD.MOV.U32 R11, RZ, RZ, -0x1 ;  /* 0xffffffffff0b7424 */ /* 0x000fc400078e00ff */
[----:B012---:R-:W-:Y:S05]  /*0b80*/  CALL.REL.NOINC `($__internal_105_$__cuda_sm70_shflsync_bfly_p) ;  /* 0x0000034000007944 */ /* 0x007fea0003c00000 */
[----:B01----:R-:W-:Y:S01]  /*0b90*/  FADD.FTZ R10, R13, R6 ;  /* 0x000000060d0a7221 */ /* 0x003fe20000010000 */
[----:B------:R-:W-:Y:S01]  /*0ba0*/  HFMA2.MMA R6, -RZ, RZ, 0, 1.847743988037109375e-06 ;  /* 0x0000001fff067435 */ /* 0x000fe200000001ff */
[----:B------:R-:W-:Y:S01]  /*0bb0*/  MOV R9, 0x4 ;  /* 0x0000000400097802 */ /* 0x000fe20000000f00 */
[----:B------:R-:W-:Y:S01]  /*0bc0*/  IMAD.MOV.U32 R11, RZ, RZ, -0x1 ;  /* 0xffffffffff0b7424 */ /* 0x000fe200078e00ff */
[----:B------:R-:W-:-:S03]  /*0bd0*/  MOV R2, 0xbf0 ;  /* 0x00000bf000027802 */ /* 0x000fc60000000f00 */
[----:B------:R-:W-:Y:S05]  /*0be0*/  CALL.REL.NOINC `($__internal_105_$__cuda_sm70_shflsync_bfly_p) ;  /* 0x000002e000007944 */ /* 0x000fea0003c00000 */
[----:B01----:R-:W-:Y:S01]  /*0bf0*/  FADD.FTZ R10, R10, R6 ;  /* 0x000000060a0a7221 */ /* 0x003fe20000010000 */
[----:B------:R-:W-:Y:S01]  /*0c00*/  HFMA2.MMA R6, -RZ, RZ, 0, 1.847743988037109375e-06 ;  /* 0x0000001fff067435 */ /* 0x000fe200000001ff */
[----:B------:R-:W-:Y:S01]  /*0c10*/  MOV R9, 0x8 ;  /* 0x0000000800097802 */ /* 0x000fe20000000f00 */
[----:B------:R-:W-:Y:S01]  /*0c20*/  IMAD.MOV.U32 R11, RZ, RZ, -0x1 ;  /* 0xffffffffff0b7424 */ /* 0x000fe200078e00ff */
[----:B------:R-:W-:-:S03]  /*0c30*/  MOV R2, 0xc50 ;  /* 0x00000c5000027802 */ /* 0x000fc60000000f00 */
[----:B------:R-:W-:Y:S05]  /*0c40*/  CALL.REL.NOINC `($__internal_105_$__cuda_sm70_shflsync_bfly_p) ;  /* 0x0000028000007944 */ /* 0x000fea0003c00000 */
[----:B-1----:R-:W-:Y:S01]  /*0c50*/  FADD.FTZ R4, R10, R6 ;  /* 0x000000060a047221 */ /* 0x002fe20000010000 */
[----:B------:R-:W-:Y:S01]  /*0c60*/  HFMA2.MMA R6, -RZ, RZ, 0, 1.847743988037109375e-06 ;  /* 0x0000001fff067435 */ /* 0x000fe200000001ff */
[----:B0-----:R-:W-:Y:S01]  /*0c70*/  MOV R9, 0x10 ;  /* 0x0000001000097802 */ /* 0x001fe20000000f00 */
[----:B------:R-:W-:Y:S01]  /*0c80*/  IMAD.MOV.U32 R11, RZ, RZ, -0x1 ;  /* 0xffffffffff0b7424 */ /* 0x000fe200078e00ff */
[----:B------:R-:W-:-:S02]  /*0c90*/  MOV R2, 0xcc0 ;  /* 0x00000cc000027802 */ /* 0x000fc40000000f00 */
[----:B------:R-:W-:Y:S02]  /*0ca0*/  MOV R10, R4 ;  /* 0x00000004000a7202 */ /* 0x000fe40000000f00 */
[----:B------:R-:W-:Y:S05]  /*0cb0*/  CALL.REL.NOINC `($__internal_105_$__cuda_sm70_shflsync_bfly_p) ;  /* 0x0000021000007944 */ /* 0x000fea0003c00000 */
[----:B0-----:R-:W-:Y:S01]  /*0cc0*/  HFMA2.MMA R9, -RZ, RZ, 0, 5.9604644775390625e-08 ;  /* 0x00000001ff097435 */ /* 0x001fe200000001ff */
[----:B-1----:R-:W-:Y:S01]  /*0cd0*/  MOV R7, R6 ;  /* 0x0000000600077202 */ /* 0x002fe20000000f00 */
[----:B------:R-:W-:Y:S01]  /*0ce0*/  IMAD.MOV.U32 R10, RZ, RZ, R5 ;  /* 0x000000ffff0a7224 */ /* 0x000fe200078e0005 */
[----:B------:R-:W-:Y:S01]  /*0cf0*/  MOV R6, 0x1f ;  /* 0x0000001f00067802 */ /* 0x000fe20000000f00 */
[----:B------:R-:W-:Y:S01]  /*0d00*/  IMAD.MOV.U32 R11, RZ, RZ, -0x1 ;  /* 0xffffffffff0b7424 */ /* 0x000fe200078e00ff */
[----:B------:R-:W-:Y:S02]  /*0d10*/  MOV R2, 0xd30 ;  /* 0x00000d3000027802 */ /* 0x000fe40000000f00 */
[----:B------:R-:W-:Y:S05]  /*0d20*/  CALL.REL.NOINC `($__internal_105_$__cuda_sm70_shflsync_bfly_p) ;  /* 0x000001a000007944 */ /* 0x000fea0003c00000 */
[----:B0-----:R-:W-:Y:S01]  /*0d30*/  HFMA2.MMA R9, -RZ, RZ, 0, 1.1920928955078125e-07 ;  /* 0x00000002ff097435 */ /* 0x001fe200000001ff */
[----:B-1----:R-:W-:Y:S01]  /*0d40*/  FADD.FTZ R10, R5, R6 ;  /* 0x00000006050a7221 */ /* 0x002fe20000010000 */
[----:B------:R-:W-:Y:S01]  /*0d50*/  MOV R6, 0x1f ;  /* 0x0000001f00067802 */ /* 0x000fe20000000f00 */
[----:B------:R-:W-:Y:S01]  /*0d60*/  IMAD.MOV.U32 R11, RZ, RZ, -0x1 ;  /* 0xffffffffff0b7424 */ /* 0x000fe200078e00ff */
[----:B------:R-:W-:Y:S02]  /*0d70*/  MOV R2, 0xd90 ;  /* 0x00000d9000027802 */ /* 0x000fe40000000f00 */
[----:B------:R-:W-:Y:S05]  /*0d80*/  CALL.REL.NOINC `($__internal_105_$__cuda_sm70_shflsync_bfly_p) ;  /* 0x0000014000007944 */ /* 0x000fea0003c00000 */
[----:B0-----:R-:W-:Y:S01]  /*0d90*/  HFMA2.MMA R9, -RZ, RZ, 0, 2.384185791015625e-07 ;  /* 0x00000004ff097435 */ /* 0x001fe200000001ff */
[----:B-1----:R-:W-:Y:S01]  /*0da0*/  FADD.FTZ R10, R10, R6 ;  /* 0x000000060a0a7221 */ /* 0x002fe20000010000 */
[----:B------:R-:W-:Y:S01]  /*0db0*/  MOV R6, 0x1f ;  /* 0x0000001f00067802 */ /* 0x000fe20000000f00 */
[----:B------:R-:W-:Y:S01]  /*0dc0*/  IMAD.MOV.U32 R11, RZ, RZ, -0x1 ;  /* 0xffffffffff0b7424 */ /* 0x000fe200078e00ff */
[----:B------:R-:W-:-:S02]  /*0dd0*/  MOV R2, 0xdf0 ;  /* 0x00000df000027802 */ /* 0x000fc40000000f00 */
[----:B------:R-:W-:Y:S05]  /*0de0*/  CALL.REL.NOINC `($__internal_105_$__cuda_sm70_shflsync_bfly_p) ;  /* 0x000000e000007944 */ /* 0x000fea0003c00000 */
[----:B0-----:R-:W-:Y:S01]  /*0df0*/  HFMA2.MMA R9, -RZ, RZ, 0, 4.76837158203125e-07 ;  /* 0x00000008ff097435 */ /* 0x001fe200000001ff */
[----:B-1----:R-:W-:Y:S01]  /*0e00*/  FADD.FTZ R10, R10, R6 ;  /* 0x000000060a0a7221 */ /* 0x002fe20000010000 */
[----:B------:R-:W-:Y:S01]  /*0e10*/  MOV R6, 0x1f ;  /* 0x0000001f00067802 */ /* 0x000fe20000000f00 */
[----:B------:R-:W-:Y:S01]  /*0e20*/  IMAD.MOV.U32 R11, RZ, RZ, -0x1 ;  /* 0xffffffffff0b7424 */ /* 0x000fe200078e00ff */
[----:B------:R-:W-:-:S02]  /*0e30*/  MOV R2, 0xe50 ;  /* 0x00000e5000027802 */ /* 0x000fc40000000f00 */
[----:B------:R-:W-:Y:S05]  /*0e40*/  CALL.REL.NOINC `($__internal_105_$__cuda_sm70_shflsync_bfly_p) ;  /* 0x0000008000007944 */ /* 0x000fea0003c00000 */
[----:B0-----:R-:W-:Y:S01]  /*0e50*/  HFMA2.MMA R9, -RZ, RZ, 0, 9.5367431640625e-07 ;  /* 0x00000010ff097435 */ /* 0x001fe200000001ff */
[----:B-1----:R-:W-:Y:S01]  /*0e60*/  FADD.FTZ R10, R10, R6 ;  /* 0x000000060a0a7221 */ /* 0x002fe20000010000 */
[----:B------:R-:W-:Y:S01]  /*0e70*/  MOV R6, 0x1f ;  /* 0x0000001f00067802 */ /* 0x000fe20000000f00 */
[----:B------:R-:W-:Y:S01]  /*0e80*/  IMAD.MOV.U32 R11, RZ, RZ, -0x1 ;  /* 0xffffffffff0b7424 */ /* 0x000fe200078e00ff */
[----:B------:R-:W-:-:S02]  /*0e90*/  MOV R2, 0xeb0 ;  /* 0x00000eb000027802 */ /* 0x000fc40000000f00 */
[----:B------:R-:W-:Y:S05]  /*0ea0*/  CALL.REL.NOINC `($__internal_105_$__cuda_sm70_shflsync_bfly_p) ;  /* 0x0000002000007944 */ /* 0x000fea0003c00000 */
[----:B-1----:R-:W-:Y:S01]  /*0eb0*/  MOV R5, R6 ;  /* 0x0000000600057202 */ /* 0x002fe20000000f00 */
[----:B0-----:R-:W-:Y:S05]  /*0ec0*/  BRA `(.L_x_1691) ;  /* 0xfffffa5000007947 */ /* 0x001fea000383ffff */
        .weak           $__internal_105_$__cuda_sm70_shflsync_bfly_p
        .type           $__internal_105_$__cuda_sm70_shflsync_bfly_p,@function
        .size           $__internal_105_$__cuda_sm70_shflsync_bfly_p,(.L_x_2051 - $__internal_105_$__cuda_sm70_shflsync_bfly_p)
$__internal_105_$__cuda_sm70_shflsync_bfly_p:
[----:B------:R-:W-:Y:S01]  /*0ed0*/  HFMA2.MMA R3, -RZ, RZ, 0, 0 ;  /* 0x00000000ff037435 */ /* 0x000fe200000001ff */
[----:B------:R-:W-:Y:S04]  /*0ee0*/  WARPSYNC R11 ;  /* 0x0000000b00007348 */ /* 0x000fe80003800000 */
[----:B------:R0:W1:Y:S01]  /*0ef0*/  SHFL.BFLY PT, R6, R10, R9, R6 ;  /* 0x0c0000090a067389 */ /* 0x00006200000e0006 */
[----:B------:R-:W-:Y:S05]  /*0f00*/  RET.REL.NODEC R2 `(_ZN10layer_norm22ln_bwd_finalize_kernelINS_22Kernel_traits_finalizeILj512E6__halfffffjLb0ELj1024ELj4ENS_18Kernel_traits_baseILj512ES2_ffffjLj1024EEEEELb0ELb1EEEvNS_9BwdParamsE) ;  /* 0xfffff0f002007950 */ /* 0x000fea0003c3ffff */
.L_x_1692:
        /* <DEDUP_REMOVED lines=15> */
.L_x_2051:


//--------------------- .text._ZN10layer_norm40ln_parallel_residual_bwd_finalize_kernelINS_22Kernel_traits_finalizeILj512E6__halfffffjLb0ELj1024ELj4ENS_18Kernel_traits_baseILj512ES2_ffffjLj1024EEEEELb1EEEvNS_9BwdParamsE --------------------------
	.section	.text._ZN10layer_norm40ln_parallel_residual_bwd_finalize_kernelINS_22Kernel_traits_finalizeILj512E6__halfffffjLb0ELj1024ELj4ENS_18Kernel_traits_baseILj512ES2_ffffjLj1024EEEEELb1EEEvNS_9BwdParamsE,"ax",@progbits
	.sectioninfo	@"SHI_REGISTERS=32"
	.align	128
        .global         _ZN10layer_norm40ln_parallel_residual_bwd_finalize_kernelINS_22Kernel_traits_finalizeILj512E6__halfffffjLb0ELj1024ELj4ENS_18Kernel_traits_baseILj512ES2_ffffjLj1024EEEEELb1EEEvNS_9BwdParamsE
        .type           _ZN10layer_norm40ln_parallel_residual_bwd_finalize_kernelINS_22Kernel_traits_finalizeILj512E6__halfffffjLb0ELj1024ELj4ENS_18Kernel_traits_baseILj512ES2_ffffjLj1024EEEEELb1EEEvNS_9BwdParamsE,@function
        .size           _ZN10layer_norm40ln_parallel_residual_bwd_finalize_kernelINS_22Kernel_traits_finalizeILj512E6__halfffffjLb0ELj1024ELj4ENS_18Kernel_traits_baseILj512ES2_ffffjLj1024EEEEELb1EEEvNS_9BwdParamsE,(.L_x_2052 - _ZN10layer_norm40ln_parallel_residual_bwd_finalize_kernelINS_22Kernel_traits_finalizeILj512E6__halfffffjLb0ELj1024ELj4ENS_18Kernel_traits_baseILj512ES2_ffffjLj1024EEEEELb1EEEvNS_9BwdParamsE)
        .other          _ZN10layer_norm40ln_parallel_residual_bwd_finalize_kernelINS_22Kernel_traits_finalizeILj512E6__halfffffjLb0ELj1024ELj4ENS_18Kernel_traits_baseILj512ES2_ffffjLj1024EEEEELb1EEEvNS_9BwdParamsE,@"STO_CUDA_ENTRY STV_DEFAULT"
_ZN10layer_norm40ln_parallel_residual_bwd_finalize_kernelINS_22Kernel_traits_finalizeILj512E6__halfffffjLb0ELj1024ELj4ENS_18Kernel_traits_baseILj512ES2_ffffjLj1024EEEEELb1EEEvNS_9BwdParamsE:
.text._ZN10layer_norm40ln_parallel_residual_bwd_finalize_kernelINS_22Kernel_traits_finalizeILj512E6__halfffffjLb0ELj1024ELj4ENS_18Kernel_traits_baseILj512ES2_ffffjLj1024EEEEELb1EEEvNS_9BwdParamsE:
        /* <DEDUP_REMOVED lines=19> */
.L_x_1706:
        /* <DEDUP_REMOVED lines=37> */
.L_x_1697:
        /* <DEDUP_REMOVED lines=59> */
.L_x_1696:
[----:B------:R-:W-:Y:S05]  /*0730*/  BSYNC B1 ;  /* 0x0000000000017941 */ /* 0x000fea0003800000 */
.L_x_1695:
        /* <DEDUP_REMOVED lines=35> */
.L_x_1699:
[----:B------:R-:W-:Y:S05]  /*0970*/  BSYNC B1 ;  /* 0x0000000000017941 */ /* 0x000fea0003800000 */
.L_x_1698:
        /* <DEDUP_REMOVED lines=16> */
.L_x_1694:
[----:B------:R-:W-:Y:S05]  /*0a80*/  BSYNC B0 ;  /* 0x0000000000007941 */ /* 0x000fea0003800000 */
.L_x_1693:
        /* <DEDUP_REMOVED lines=14> */
.L_x_1707:
        /* <DEDUP_REMOVED lines=36> */
.L_x_1708:
        /* <DEDUP_REMOVED lines=11> */
.L_x_1700:
        /* <DEDUP_REMOVED lines=23> */
.L_x_1704:
[----:B------:R-:W-:Y:S05]  /*0fd0*/  BSYNC B0 ;  /* 0x0000000000007941 */ /* 0x000fea0003800000 */
.L_x_1703:
[C---:B------:R-:W-:Y:S02]  /*0fe0*/  ISETP.GT.U32.AND P1, PT, R4.reuse, -0x201, PT ;  /* 0xfffffdff0400780c */ /* 0x040fe40003f24070 */
[----:B------:R-:W-:-:S02]  /*0ff0*/  IADD3 R4, R4, 0x200, RZ ;  /* 0x0000020004047810 */ /* 0x000fc40007ffe0ff */
[----:B------:R-:W-:-:S09]  /*1000*/  IADD3 R5, R5, 0x100, RZ ;  /* 0x0000010005057810 */ /* 0x000fd20007ffe0ff */
[----:B0-----:R-:W-:Y:S01]  /*1010*/  @!P1 CALL.REL.NOINC `(.L_x_1705) ;  /* 0x0000001000009944 */ /* 0x001fe20003c00000 */
[----:B------:R-:W-:Y:S05]  /*1020*/  BRA `(.L_x_1706) ;  /* 0xfffff10000007947 */ /* 0x000fea000383ffff */
.L_x_1705:
[----:B------:R-:W-:Y:S05]  /*1030*/  EXIT ;  /* 0x000000000000794d */ /* 0x000fea0003800000 */
.L_x_1701:
[----:B------:R-:W-:Y:S01]  /*1040*/  HFMA2.MMA R17, -RZ, RZ, 0, 1.847743988037109375e-06 ;  /* 0x0000001fff117435 */ /* 0x000fe200000001ff */
[----:B----4-:R-:W-:Y:S01]  /*1050*/  MOV R19, R12 ;  /* 0x0000000c00137202 */ /* 0x010fe20000000f00 */
[----:B------:R-:W-:Y:S01]  /*1060*/  IMAD.MOV.U32 R16, RZ, RZ, 0x1 ;  /* 0x00000001ff107424 */ /* 0x000fe200078e00ff */
[----:B------:R-:W-:Y:S02]  /*1070*/  MOV R14, 0xffffffff ;  /* 0xffffffff000e7802 */ /* 0x000fe40000000f00 */
[----:B------:R-:W-:Y:S02]  /*1080*/  MOV R8, 0x10a0 ;  /* 0x000010a000087802 */ /* 0x000fe40000000f00 */
[----:B0123--:R-:W-:Y:S05]  /*1090*/  CALL.REL.NOINC `($__internal_106_$__cuda_sm70_shflsync_bfly_p) ;  /* 0x000007b000007944 */ /* 0x00ffea0003c00000 */
[----:B01----:R-:W-:Y:S05]  /*10a0*/  BRA `(.L_x_1707) ;  /* 0xfffffac000007947 */ /* 0x003fea000383ffff */
.L_x_1702:
[----:B------:R-:W-:Y:S01]  /*10b0*/  HFMA2.MMA R17, -RZ, RZ, 0, 1.847743988037109375e-06 ;  /* 0x0000001fff117435 */ /* 0x000fe200000001ff */
[----:B------:R-:W-:Y:S01]  /*10c0*/  MOV R19, R12 ;  /* 0x0000000c00137202 */ /* 0x000fe20000000f00 */
[----:B------:R-:W-:Y:S01]  /*10d0*/  IMAD.MOV.U32 R16, RZ, RZ, 0x2 ;  /* 0x00000002ff107424 */ /* 0x000fe200078e00ff */
[----:B------:R-:W-:Y:S02]  /*10e0*/  MOV R14, 0xffffffff ;  /* 0xffffffff000e7802 */ /* 0x000fe40000000f00 */
[----:B------:R-:W-:-:S02]  /*10f0*/  MOV R8, 0x1110 ;  /* 0x0000111000087802 */ /* 0x000fc40000000f00 */
[----:B-123--:R-:W-:Y:S05]  /*1100*/  CALL.REL.NOINC `($__internal_106_$__cuda_sm70_shflsync_bfly_p) ;  /* 0x0000074000007944 */ /* 0x00efea0003c00000 */
[----:B0-----:R-:W-:Y:S01]  /*1110*/  HFMA2.MMA R16, -RZ, RZ, 0, 2.384185791015625e-07 ;  /* 0x00000004ff107435 */ /* 0x001fe200000001ff */
[----:B-1----:R-:W-:Y:S01]  /*1120*/  FADD.FTZ R19, R12, R14 ;  /* 0x0000000e0c137221 */ /* 0x002fe20000010000 */
[----:B------:R-:W-:Y:S01]  /*1130*/  MOV R14, 0xffffffff ;  /* 0xffffffff000e7802 */ /* 0x000fe20000000f00 */
[----:B------:R-:W-:Y:S01]  /*1140*/  IMAD.MOV.U32 R17, RZ, RZ, 0x1f ;  /* 0x0000001fff117424 */ /* 0x000fe200078e00ff */
[----:B------:R-:W-:-:S02]  /*1150*/  MOV R8, 0x1170 ;  /* 0x0000117000087802 */ /* 0x000fc40000000f00 */
[----:B------:R-:W-:Y:S05]  /*1160*/  CALL.REL.NOINC `($__internal_106_$__cuda_sm70_shflsync_bfly_p) ;  /* 0x000006e000007944 */ /* 0x000fea0003c00000 */
[----:B0-----:R-:W-:Y:S01]  /*1170*/  HFMA2.MMA R16, -RZ, RZ, 0, 4.76837158203125e-07 ;  /* 0x00000008ff107435 */ /* 0x001fe200000001ff */
[----:B-1----:R-:W-:Y:S01]  /*1180*/  FADD.FTZ R19, R19, R14 ;  /* 0x0000000e13137221 */ /* 0x002fe20000010000 */
[----:B------:R-:W-:Y:S01]  /*1190*/  MOV R17, 0x1f ;  /* 0x0000001f00117802 */ /* 0x000fe20000000f00 */
[----:B------:R-:W-:Y:S01]  /*11a0*/  IMAD.MOV.U32 R14, RZ, RZ, -0x1 ;  /* 0xffffffffff0e7424 */ /* 0x000fe200078e00ff */
[----:B------:R-:W-:-:S02]  /*11b0*/  MOV R8, 0x11d0 ;  /* 0x000011d000087802 */ /* 0x000fc40000000f00 */
[----:B------:R-:W-:Y:S05]  /*11c0*/  CALL.REL.NOINC `($__internal_106_$__cuda_sm70_shflsync_bfly_p) ;  /* 0x0000068000007944 */ /* 0x000fea0003c00000 */
[----:B-1----:R-:W-:Y:S01]  /*11d0*/  FADD.FTZ R12, R19, R14 ;  /* 0x0000000e130c7221 */ /* 0x002fe20000010000 */
[----:B0-----:R-:W-:Y:S01]  /*11e0*/  HFMA2.MMA R16, -RZ, RZ, 0, 9.5367431640625e-07 ;  /* 0x00000010ff107435 */ /* 0x001fe200000001ff */
[----:B------:R-:W-:-:S02]  /*11f0*/  MOV R17, 0x1f ;  /* 0x0000001f00117802 */ /* 0x000fc40000000f00 */
[----:B------:R-:W-:Y:S01]  /*1200*/  MOV R14, 0xffffffff ;  /* 0xffffffff000e7802 */ /* 0x000fe20000000f00 */
[----:B------:R-:W-:Y:S01]  /*1210*/  IMAD.MOV.U32 R19, RZ, RZ, R12 ;  /* 0x000000ffff137224 */ /* 0x000fe200078e000c */
[----:B------:R-:W-:Y:S02]  /*1220*/  MOV R8, 0x1240 ;  /* 0x0000124000087802 */ /* 0x000fe40000000f00 */
[----:B------:R-:W-:Y:S05]  /*1230*/  CALL.REL.NOINC `($__internal_106_$__cuda_sm70_shflsync_bfly_p) ;  /* 0x0000061000007944 */ /* 0x000fea0003c00000 */
[----:B0-----:R-:W-:Y:S01]  /*1240*/  HFMA2.MMA R16, -RZ, RZ, 0, 5.9604644775390625e-08 ;  /* 0x00000001ff107435 */ /* 0x001fe200000001ff */
[----:B-1----:R-:W-:Y:S01]  /*1250*/  MOV R15, R14 ;  /* 0x0000000e000f7202 */ /* 0x002fe20000000f00 */
[----:B------:R-:W-:Y:S01]  /*1260*/  IMAD.MOV.U32 R17, RZ, RZ, 0x1f ;  /* 0x0000001fff117424 */ /* 0x000fe200078e00ff */
[----:B------:R-:W-:Y:S02]  /*1270*/  MOV R19, R13 ;  /* 0x0000000d00137202 */ /* 0x000fe40000000f00 */
[----:B------:R-:W-:Y:S02]  /*1280*/  MOV R14, 0xffffffff ;  /* 0xffffffff000e7802 */ /* 0x000fe40000000f00 */
[----:B------:R-:W-:Y:S02]  /*1290*/  MOV R8, 0x12b0 ;  /* 0x000012b000087802 */ /* 0x000fe40000000f00 */
[----:B------:R-:W-:Y:S05]  /*12a0*/  CALL.REL.NOINC `($__internal_106_$__cuda_sm70_shflsync_bfly_p) ;  /* 0x000005a000007944 */ /* 0x000fea0003c00000 */
[----:B0-----:R-:W-:Y:S01]  /*12b0*/  HFMA2.MMA R16, -RZ, RZ, 0, 1.1920928955078125e-07 ;  /* 0x00000002ff107435 */ /* 0x001fe200000001ff */
[----:B-1----:R-:W-:Y:S01]  /*12c0*/  FADD.FTZ R19, R13, R14 ;  /* 0x0000000e0d137221 */ /* 0x002fe20000010000 */
[----:B------:R-:W-:Y:S01]  /*12d0*/  MOV R17, 0x1f ;  /* 0x0000001f00117802 */ /* 0x000fe20000000f00 */
[----:B------:R-:W-:Y:S01]  /*12e0*/  IMAD.MOV.U32 R14, RZ, RZ, -0x1 ;  /* 0xffffffffff0e7424 */ /* 0x000fe200078e00ff */
[----:B------:R-:W-:-:S02]  /*12f0*/  MOV R8, 0x1310 ;  /* 0x0000131000087802 */ /* 0x000fc40000000f00 */
[----:B------:R-:W-:Y:S05]  /*1300*/  CALL.REL.NOINC `($__internal_106_$__cuda_sm70_shflsync_bfly_p) ;  /* 0x0000054000007944 */ /* 0x000fea0003c00000 */
[----:B0-----:R-:W-:Y:S01]  /*1310*/  HFMA2.MMA R16, -RZ, RZ, 0, 2.384185791015625e-07 ;  /* 0x00000004ff107435 */ /* 0x001fe200000001ff */
[----:B-1----:R-:W-:Y:S01]  /*1320*/  FADD.FTZ R19, R19, R14 ;  /* 0x0000000e13137221 */ /* 0x002fe20000010000 */
[----:B------:R-:W-:-:S02]  /*1330*/  MOV R17, 0x1f ;  /* 0x0000001f00117802 */ /* 0x000fc40000000f00 */
[----:B------:R-:W-:Y:S02]  /*1340*/  MOV R14, 0xffffffff ;  /* 0xffffffff000e7802 */ /* 0x000fe40000000f00 */
[----:B------:R-:W-:Y:S02]  /*1350*/  MOV R8, 0x1370 ;  /* 0x0000137000087802 */ /* 0x000fe40000000f00 */
[----:B------:R-:W-:Y:S05]  /*1360*/  CALL.REL.NOINC `($__internal_106_$__cuda_sm70_shflsync_bfly_p) ;  /* 0x000004e000007944 */ /* 0x000fea0003c00000 */
[----:B0-----:R-:W-:Y:S01]  /*1370*/  HFMA2.MMA R17, -RZ, RZ, 0, 1.847743988037109375e-06 ;  /* 0x0000001fff117435 */ /* 0x001fe200000001ff */
[----:B-1----:R-:W-:Y:S01]  /*1380*/  FADD.FTZ R19, R19, R14 ;  /* 0x0000000e13137221 */ /* 0x002fe20000010000 */
[----:B------:R-:W-:Y:S01]  /*1390*/  MOV R14, 0xffffffff ;  /* 0xffffffff000e7802 */ /* 0x000fe20000000f00 */
[----:B------:R-:W-:Y:S01]  /*13a0*/  IMAD.MOV.U32 R16, RZ, RZ, 0x8 ;  /* 0x00000008ff107424 */ /* 0x000fe200078e00ff */
[----:B------:R-:W-:Y:S02]  /*13b0*/  MOV R8, 0x13d0 ;  /* 0x000013d000087802 */ /* 0x000fe40000000f00 */
[----:B------:R-:W-:Y:S05]  /*13c0*/  CALL.REL.NOINC `($__internal_106_$__cuda_sm70_shflsync_bfly_p) ;  /* 0x0000048000007944 */ /* 0x000fea0003c00000 */
[----:B-1----:R-:W-:Y:S01]  /*13d0*/  FADD.FTZ R13, R19, R14 ;  /* 0x0000000e130d7221 */ /* 0x002fe20000010000 */
[----:B0-----:R-:W-:Y:S01]  /*13e0*/  HFMA2.MMA R16, -RZ, RZ, 0, 9.5367431640625e-07 ;  /* 0x00000010ff107435 */ /* 0x001fe200000001ff */
[----:B------:R-:W-:Y:S01]  /*13f0*/  IMAD.MOV.U32 R17, RZ, RZ, 0x1f ;  /* 0x0000001fff117424 */ /* 0x000fe200078e00ff */
[----:B------:R-:W-:Y:S02]  /*1400*/  MOV R14, 0xffffffff ;  /* 0xffffffff000e7802 */ /* 0x000fe40000000f00 */
[----:B------:R-:W-:-:S02]  /*1410*/  MOV R19, R13 ;  /* 0x0000000d00137202 */ /* 0x000fc40000000f00 */
[----:B------:R-:W-:Y:S02]  /*1420*/  MOV R8, 0x1440 ;  /* 0x0000144000087802 */ /* 0x000fe40000000f00 */
[----:B------:R-:W-:Y:S05]  /*1430*/  CALL.REL.NOINC `($__internal_106_$__cuda_sm70_shflsync_bfly_p) ;  /* 0x0000041000007944 */ /* 0x000fea0003c00000 */
[----:B0-----:R-:W-:Y:S01]  /*1440*/  HFMA2.MMA R16, -RZ, RZ, 0, 5.9604644775390625e-08 ;  /* 0x00000001ff107435 */ /* 0x001fe200000001ff */
[----:B-1----:R-:W-:Y:S01]  /*1450*/  MOV R18, R14 ;  /* 0x0000000e00127202 */ /* 0x002fe20000000f00 */
[----:B------:R-:W-:Y:S01]  /*1460*/  IMAD.MOV.U32 R19, RZ, RZ, R11 ;  /* 0x000000ffff137224 */ /* 0x000fe200078e000b */
[----:B------:R-:W-:Y:S02]  /*1470*/  MOV R17, 0x1f ;  /* 0x0000001f00117802 */ /* 0x000fe40000000f00 */
[----:B------:R-:W-:Y:S02]  /*1480*/  MOV R14, 0xffffffff ;  /* 0xffffffff000e7802 */ /* 0x000fe40000000f00 */
[----:B------:R-:W-:Y:S02]  /*1490*/  MOV R8, 0x14b0 ;  /* 0x000014b000087802 */ /* 0x000fe40000000f00 */
[----:B------:R-:W-:Y:S05]  /*14a0*/  CALL.REL.NOINC `($__internal_106_$__cuda_sm70_shflsync_bfly_p) ;  /* 0x000003a000007944 */ /* 0x000fea0003c00000 */
[----:B0-----:R-:W-:Y:S01]  /*14b0*/  HFMA2.MMA R17, -RZ, RZ, 0, 1.847743988037109375e-06 ;  /* 0x0000001fff117435 */ /* 0x001fe200000001ff */
[----:B-1----:R-:W-:Y:S01]  /*14c0*/  FADD.FTZ R19, R11, R14 ;  /* 0x0000000e0b137221 */ /* 0x002fe20000010000 */
[----:B------:R-:W-:Y:S01]  /*14d0*/  MOV R14, 0xffffffff ;  /* 0xffffffff000e7802 */ /* 0x000fe20000000f00 */
[----:B------:R-:W-:Y:S01]  /*14e0*/  IMAD.MOV.U32 R16, RZ, RZ, 0x2 ;  /* 0x00000002ff107424 */ /* 0x000fe200078e00ff */
[----:B------:R-:W-:-:S02]  /*14f0*/  MOV R8, 0x1510 ;  /* 0x0000151000087802 */ /* 0x000fc40000000f00 */
[----:B------:R-:W-:Y:S05]  /*1500*/  CALL.REL.NOINC `($__internal_106_$__cuda_sm70_shflsync_bfly_p) ;  /* 0x0000034000007944 */ /* 0x000fea0003c00000 */
        /* <DEDUP_REMOVED lines=44> */
[----:B0-----:R-:W-:Y:S01]  /*17d0*/  HFMA2.MMA R16, -RZ, RZ, 0, 9.5367431640625e-07 ;  /* 0x00000010ff107435 */ /* 0x001fe200000001ff */
[----:B-1----:R-:W-:Y:S01]  /*17e0*/  FADD.FTZ R19, R19, R14 ;  /* 0x0000000e13137221 */ /* 0x002fe20000010000 */
[----:B------:R-:W-:Y:S01]  /*17f0*/  MOV R14, 0xffffffff ;  /* 0xffffffff000e7802 */ /* 0x000fe20000000f00 */
[----:B------:R-:W-:Y:S01]  /*1800*/  IMAD.MOV.U32 R17, RZ, RZ, 0x1f ;  /* 0x0000001fff117424 */ /* 0x000fe200078e00ff */
[----:B------:R-:W-:-:S02]  /*1810*/  MOV R8, 0x1830 ;  /* 0x0000183000087802 */ /* 0x000fc40000000f00 */
[----:B------:R-:W-:Y:S05]  /*1820*/  CALL.REL.NOINC `($__internal_106_$__cuda_sm70_shflsync_bfly_p) ;  /* 0x0000002000007944 */ /* 0x000fea0003c00000 */
[----:B-1----:R-:W-:Y:S01]  /*1830*/  MOV R8, R14 ;  /* 0x0000000e00087202 */ /* 0x002fe20000000f00 */
[----:B0-----:R-:W-:Y:S05]  /*1840*/  BRA `(.L_x_1708) ;  /* 0xfffff56000007947 */ /* 0x001fea000383ffff */
        .weak           $__internal_106_$__cuda_sm70_shflsync_bfly_p
        .type           $__internal_106_$__cuda_sm70_shflsync_bfly_p,@function
        .size           $__internal_106_$__cuda_sm70_shflsync_bfly_p,(.L_x_2052 - $__internal_106_$__cuda_sm70_shflsync_bfly_p)
$__internal_106_$__cuda_sm70_shflsync_bfly_p:
[----:B------:R-:W-:Y:S01]  /*1850*/  HFMA2.MMA R9, -RZ, RZ, 0, 0 ;  /* 0x00000000ff097435 */ /* 0x000fe200000001ff */
[----:B------:R-:W-:Y:S04]  /*1860*/  WARPSYNC R14 ;  /* 0x0000000e00007348 */ /* 0x000fe80003800000 */
[----:B------:R0:W1:Y:S01]  /*1870*/  SHFL.BFLY PT, R14, R19, R16, R17 ;  /* 0x0c000010130e7389 */ /* 0x00006200000e0011 */
[----:B------:R-:W-:Y:S05]  /*1880*/  RET.REL.NODEC R8 `(_ZN10layer_norm40ln_parallel_residual_bwd_finalize_kernelINS_22Kernel_traits_finalizeILj512E6__halfffffjLb0ELj1024ELj4ENS_18Kernel_traits_baseILj512ES2_ffffjLj1024EEEEELb1EEEvNS_9BwdParamsE) ;  /* 0xffffe77008007950 */ /* 0x000fea0003c3ffff */
.L_x_1709:
        /* <DEDUP_REMOVED lines=15> */
.L_x_2052:


//--------------------- .text._ZN10layer_norm31ln_parallel_residual_bwd_kernelINS_13Kernel_traitsI6__halfffffjLj512ELj1ELj4ELj1ELj16ENS_18Kernel_traits_baseILj512ES2_ffffjLj128EEEEELb1ELb1ELb1EEEvNS_9BwdParamsE --------------------------
	.section	.text._ZN10layer_norm31ln_parallel_residual_bwd_kernelINS_13Kernel_traitsI6__halfffffjLj512ELj1ELj4ELj1ELj16ENS_18Kernel_traits_baseILj512ES2_ffffjLj128EEEEELb1ELb1ELb1EEEvNS_9BwdParamsE,"ax",@progbits
	.sectioninfo	@"SHI_REGISTERS=142"
	.align	128
        .global         _ZN10layer_norm31ln_parallel_residual_bwd_kernelINS_13Kernel_traitsI6__halfffffjLj512ELj1ELj4ELj1ELj16ENS_18Kernel_traits_baseILj512ES2_ffffjLj128EEEEELb1ELb1ELb1EEEvNS_9BwdParamsE
        .type           _ZN10layer_norm31ln_parallel_residual_bwd_kernelINS_13Kernel_traitsI6__halfffffjLj512ELj1ELj4ELj1ELj16ENS_18Kernel_traits_baseILj512ES2_ffffjLj128EEEEELb1ELb1ELb1EEEvNS_9BwdParamsE,@function
        .size           _ZN10layer_norm31ln_parallel_residual_bwd_kernelINS_13Kernel_traitsI6__halfffffjLj512ELj1ELj4ELj1ELj16ENS_18Kernel_traits_baseILj512ES2_ffffjLj128EEEEELb1ELb1ELb1EEEvNS_9BwdParamsE,(.L_x_2053 - _ZN10layer_norm31ln_parallel_residual_bwd_kernelINS_13Kernel_traitsI6__halfffffjLj512ELj1ELj4ELj1ELj16ENS_18Kernel_traits_baseILj512ES2_ffffjLj128EEEEELb1ELb1ELb1EEEvNS_9BwdParamsE)
        .other          _ZN10layer_norm31ln_parallel_residual_bwd_kernelINS_13Kernel_traitsI6__halfffffjLj512ELj1ELj4ELj1ELj16ENS_18Kernel_traits_baseILj512ES2_ffffjLj128EEEEELb1ELb1ELb1EEEvNS_9BwdParamsE,@"STO_CUDA_ENTRY STV_DEFAULT"
_ZN10layer_norm31ln_parallel_residual_bwd_kernelINS_13Kernel_traitsI6__halfffffjLj512ELj1ELj4ELj1ELj16ENS_18Kernel_traits_baseILj512ES2_ffffjLj128EEEEELb1ELb1ELb1EEEvNS_9BwdParamsE:
.text._ZN10layer_norm31ln_parallel_residual_bwd_kernelINS_13Kernel_traitsI6__halfffffjLj512ELj1ELj4ELj1ELj16ENS_18Kernel_traits_baseILj512ES2_ffffjLj128EEEEELb1ELb1ELb1EEEvNS_9BwdParamsE:
        /* <DEDUP_REMOVED lines=26> */
.L_x_1711:
[----:B------:R-:W-:-:S04]  /*01a0*/  SHF.L.U32 R3, R0, 0x3, RZ ;  /* 0x0000000300037819 */ /* 0x000fc800000006ff */
[----:B------:R-:W-:-:S04]  /*01b0*/  LOP3.LUT R3, R3, 0xf8, RZ, 0xc0, !PT ;  /* 0x000000f803037812 */ /* 0x000fc800078ec0ff */
[----:B------:R-:W-:-:S04]  /*01c0*/  IADD3 R8, P0, R3, c[0x0][0x1b0], RZ ;  /* 0x00006c0003087a10 */ /* 0x000fc80007f1e0ff */
[----:B------:R-:W-:-:S05]  /*01d0*/  IADD3.X R9, RZ, c[0x0][0x1b4], RZ, P0, !PT ;  /* 0x00006d00ff097a10 */ /* 0x000fca00007fe4ff */
[----:B------:R-:W2:Y:S04]  /*01e0*/  LDG.E.64 R10, [R8.64+0x200] ;  /* 0x00020004080a7981 */ /* 0x000ea8000c1e1b00 */
[----:B------:R0:W3:Y:S04]  /*01f0*/  LDG.E.64 R4, [R8.64] ;  /* 0x0000000408047981 */ /* 0x0000e8000c1e1b00 */
[----:B------:R0:W4:Y:S04]  /*0200*/  LDG.E.64 R6, [R8.64+0x100] ;  /* 0x0001000408067981 */ /* 0x000128000c1e1b00 */
[----:B------:R0:W5:Y:S01]  /*0210*/  LDG.E.64 R12, [R8.64+0x300] ;  /* 0x00030004080c7981 */ /* 0x000162000c1e1b00 */
        /* <DEDUP_REMOVED lines=17> */
[--C-:B--2---:R-:W-:Y:S01]  /*0330*/  SHF.R.U64 R26, R10, 0x10, R11.reuse ;  /* 0x000000100a1a7819 */ /* 0x104fe2000000120b */
[----:B0-----:R-:W-:Y:S01]  /*0340*/  HADD2.F32 R8, -RZ, R11.H0_H0 ;  /* 0x2000000bff087230 */ /* 0x001fe20000004100 */
[----:B------:R-:W-:Y:S02]  /*0350*/  SHF.R.U32.HI R84, RZ, 0x10, R11 ;  /* 0x00000010ff547819 */ /* 0x000fe4000001160b */
[----:B------:R-:W0:Y:S01]  /*0360*/  LDC.U8 R11, c[0x0][0x1f0] ;  /* 0x00007c00ff0b7b82 */ /* 0x000e220000000000 */
[--C-:B---3--:R-:W-:Y:S01]  /*0370*/  SHF.R.U64 R22, R4, 0x10, R5.reuse ;  /* 0x0000001004167819 */ /* 0x108fe20000001205 */
[----:B------:R-:W-:Y:S01]  /*0380*/  HADD2.F32 R3, -RZ, R4.H0_H0 ;  /* 0x20000004ff037230 */ /* 0x000fe20000004100 */
[----:B------:R-:W-:Y:S01]  /*0390*/  SHF.R.U32.HI R23, RZ, 0x10, R5 ;  /* 0x00000010ff177819 */ /* 0x000fe20000011605 */
[----:B------:R-:W-:Y:S01]  /*03a0*/  HADD2.F32 R4, -RZ, R5.H0_H0 ;  /* 0x20000005ff047230 */ /* 0x000fe20000004100 */
[--C-:B----4-:R-:W-:Y:S01]  /*03b0*/  SHF.R.U64 R24, R6, 0x10, R7.reuse ;  /* 0x0000001006187819 */ /* 0x110fe20000001207 */
[----:B------:R-:W-:Y:S01]  /*03c0*/  HADD2.F32 R5, -RZ, R6.H0_H0 ;  /* 0x20000006ff057230 */ /* 0x000fe20000004100 */
[----:B------:R-:W-:-:S02]  /*03d0*/  SHF.R.U32.HI R25, RZ, 0x10, R7 ;  /* 0x00000010ff197819 */ /* 0x000fc40000011607 */
[--C-:B-----5:R-:W-:Y:S02]  /*03e0*/  SHF.R.U64 R86, R12, 0x10, R13.reuse ;  /* 0x000000100c567819 */ /* 0x120fe4000000120d */
[----:B------:R-:W-:Y:S01]  /*03f0*/  SHF.R.U32.HI R88, RZ, 0x10, R13 ;  /* 0x00000010ff587819 */ /* 0x000fe2000001160d */
[----:B------:R-:W-:Y:S02]  /*0400*/  HADD2.F32 R6, -RZ, R7.H0_H0 ;  /* 0x20000007ff067230 */ /* 0x000fe40000004100 */
[----:B------:R-:W-:Y:S02]  /*0410*/  HADD2.F32 R7, -RZ, R10.H0_H0 ;  /* 0x2000000aff077230 */ /* 0x000fe40000004100 */
[----:B------:R-:W-:Y:S02]  /*0420*/  HADD2.F32 R9, -RZ, R12.H0_H0 ;  /* 0x2000000cff097230 */ /* 0x000fe40000004100 */
[----:B------:R-:W-:Y:S01]  /*0430*/  HADD2.F32 R10, -RZ, R13.H0_H0 ;  /* 0x2000000dff0a7230 */ /* 0x000fe20000004100 */
        /* <DEDUP_REMOVED lines=8> */
[----:B0-----:R-:W-:Y:S02]  /*04c0*/  HADD2.F32 R88, -RZ, R88.H0_H0 ;  /* 0x20000058ff587230 */ /* 0x001fe40000004100 */
.L_x_1718:
[----:B------:R-:W-:Y:S01]  /*04d0*/  IMAD R27, R2, c[0x0][0x168], RZ ;  /* 0x00005a00021b7a24 */ /* 0x000fe200078e02ff */
[----:B------:R-:W-:Y:S02]  /*04e0*/  MOV R128, 0x4 ;  /* 0x0000000400807802 */ /* 0x000fe40000000f00 */
[----:B------:R-:W-:Y:S02]  /*04f0*/  LOP3.LUT R135, R0, 0x1f, RZ, 0xc0, !PT ;  /* 0x0000001f00877812 */ /* 0x000fe400078ec0ff */
[----:B------:R-:W-:Y:S01]  /*0500*/  SHF.R.S32.HI R52, RZ, 0x1f, R27 ;  /* 0x0000001fff347819 */ /* 0x000fe2000001141b */
[-C--:B------:R-:W-:Y:S01]  /*0510*/  IMAD.WIDE R64, R2, R128.reuse, c[0x0][0x1a0] ;  /* 0x0000680002407625 */ /* 0x080fe200078e0280 */
[----:B------:R-:W-:Y:S02]  /*0520*/  MOV R138, 0x10 ;  /* 0x00000010008a7802 */ /* 0x000fe40000000f00 */
        /* <DEDUP_REMOVED lines=9> */
[----:B------:R-:W-:Y:S02]  /*05c0*/  IMAD.WIDE.U32 R60, R134, R138, c[0x0][0x188] ;  /* 0x00006200863c7625 */ /* 0x000fe400078e008a */
[----:B------:R-:W3:Y:S01]  /*05d0*/  LDG.E.128 R56, [R56.64] ;  /* 0x0000000438387981 */ /* 0x000ee2000c1e1d00 */
[----:B------:R-:W-:-:S03]  /*05e0*/  IADD3 R125, R135, 0x40, RZ ;  /* 0x00000040877d7810 */ /* 0x000fc60007ffe0ff */
[----:B------:R-:W3:Y:S01]  /*05f0*/  LDG.E.128 R60, [R60.64] ;  /* 0x000000043c3c7981 */ /* 0x000ee2000c1e1d00 */
[----:B------:R-:W-:-:S04]  /*0600*/  IMAD.WIDE.U32 R66, R134, R138, c[0x0][0x208] ;  /* 0x0000820086427625 */ /* 0x000fc800078e008a */
[CC--:B------:R-:W-:Y:S02]  /*0610*/  IMAD.WIDE.U32 R68, R125.reuse, R138.reuse, c[0x0][0x188] ;  /* 0x000062007d447625 */ /* 0x0c0fe400078e008a */
[----:B0-----:R-:W3:Y:S04]  /*0620*/  LDG.E.128 R64, [R66.64] ;  /* 0x0000000442407981 */ /* 0x001ee8000c1e1d00 */
[----:B------:R-:W3:Y:S01]  /*0630*/  LDG.E.128 R68, [R68.64] ;  /* 0x0000000444447981 */ /* 0x000ee2000c1e1d00 */
[----:B------:R-:W-:Y:S01]  /*0640*/  IMAD.WIDE.U32 R72, R125, R138, c[0x0][0x208] ;  /* 0x000082007d487625 */ /* 0x000fe200078e008a */
[----:B------:R-:W-:-:S05]  /*0650*/  IADD3 R27, R135, 0x60, RZ ;  /* 0x00000060871b7810 */ /* 0x000fca0007ffe0ff */
[----:B------:R-:W3:Y:S01]  /*0660*/  LDG.E.128 R72, [R72.64] ;  /* 0x0000000448487981 */ /* 0x000ee2000c1e1d00 */
[----:B------:R-:W-:Y:S01]  /*0670*/  IMAD.WIDE.U32 R76, R27, R138, c[0x0][0x188] ;  /* 0x000062001b4c7625 */ /* 0x000fe200078e008a */
[----:B------:R-:W-:-:S03]  /*0680*/  ISETP.NE.U32.AND P0, PT, RZ, c[0x0][0x250], PT ;  /* 0x00009400ff007a0c */ /* 0x000fc60003f05070 */
[----:B------:R-:W-:Y:S02]  /*0690*/  IMAD.WIDE.U32 R80, R27, R138, c[0x0][0x208] ;  /* 0x000082001b507625 */ /* 0x000fe400078e008a */
[----:B------:R-:W3:Y:S01]  /*06a0*/  LDG.E.128 R76, [R76.64] ;  /* 0x000000044c4c7981 */ /* 0x000ee2000c1e1d00 */
[----:B------:R-:W-:-:S03]  /*06b0*/  ISETP.NE.AND.EX P0, PT, RZ, c[0x0][0x254], PT, P0 ;  /* 0x00009500ff007a0c */ /* 0x000fc60003f05300 */
[----:B------:R-:W3:Y:S10]  /*06c0*/  LDG.E.128 R80, [R80.64] ;  /* 0x0000000450507981 */ /* 0x000ef4000c1e1d00 */
[----:B------:R-:W-:-:S05]  /*06d0*/  @P0 IMAD.WIDE.U32 R122, R135, R128, c[0x0][0x198] ;  /* 0x00006600877a0625 */ /* 0x000fca00078e0080 */
[----:B------:R0:W5:Y:S02]  /*06e0*/  @P0 LDG.E R85, [R122.64] ;  /* 0x000000047a550981 */ /* 0x000164000c1e1900 */
[----:B0-----:R-:W-:-:S06]  /*06f0*/  IMAD.WIDE.U32 R122, R27, R128, c[0x0][0x190] ;  /* 0x000064001b7a7625 */ /* 0x001fcc00078e0080 */
[----:B------:R0:W5:Y:S01]  /*0700*/  LDG.E R122, [R122.64] ;  /* 0x000000047a7a7981 */ /* 0x000162000c1e1900 */
[----:B------:R-:W-:-:S04]  /*0710*/  ISETP.NE.U32.AND P1, PT, RZ, c[0x0][0x218], PT ;  /* 0x00008600ff007a0c */ /* 0x000fc80003f25070 */
[----:B------:R-:W-:Y:S01]  /*0720*/  ISETP.NE.AND.EX P1, PT, RZ, c[0x0][0x21c], PT, P1 ;  /* 0x00008700ff007a0c */ /* 0x000fe20003f25310 */
[----:B------:R-:W-:-:S04]  /*0730*/  IMAD.WIDE.U32 R126, R135, R128, c[0x0][0x190] ;  /* 0x00006400877e7625 */ /* 0x000fc800078e0080 */
[CC--:B------:R-:W-:Y:S01]  /*0740*/  @P0 IMAD.WIDE.U32 R108, R134.reuse, R128.reuse, c[0x0][0x198] ;  /* 0x00006600866c0625 */ /* 0x0c0fe200078e0080 */
[----:B-1----:R1:W5:Y:S03]  /*0750*/  LDG.E R137, [R126.64] ;  /* 0x000000047e897981 */ /* 0x002366000c1e1900 */
[-C--:B------:R-:W-:Y:S01]  /*0760*/  @P0 IMAD.WIDE.U32 R110, R125, R128.reuse, c[0x0][0x198] ;  /* 0x000066007d6e0625 */ /* 0x080fe200078e0080 */
[----:B------:R0:W5:Y:S03]  /*0770*/  @P0 LDG.E R87, [R108.64] ;  /* 0x000000046c570981 */ /* 0x000166000c1e1900 */
[-C--:B------:R-:W-:Y:S01]  /*0780*/  @P0 IMAD.WIDE.U32 R112, R27, R128.reuse, c[0x0][0x198] ;  /* 0x000066001b700625 */ /* 0x080fe200078e0080 */
[----:B------:R2:W5:Y:S03]  /*0790*/  @P0 LDG.E R89, [R110.64] ;  /* 0x000000046e590981 */ /* 0x000566000c1e1900 */
[-C--:B------:R-:W-:Y:S01]  /*07a0*/  IMAD.WIDE.U32 R114, R134, R128.reuse, c[0x0][0x190] ;  /* 0x0000640086727625 */ /* 0x080fe200078e0080 */
[----:B------:R0:W5:Y:S03]  /*07b0*/  @P0 LDG.E R90, [R112.64] ;  /* 0x00000004705a0981 */ /* 0x000166000c1e1900 */
[----:B------:R-:W-:-:S02]  /*07c0*/  IMAD.WIDE.U32 R116, R125, R128, c[0x0][0x190] ;  /* 0x000064007d747625 */ /* 0x000fc400078e0080 */
[----:B------:R0:W5:Y:S02]  /*07d0*/  LDG.E R114, [R114.64] ;  /* 0x0000000472727981 */ /* 0x000164000c1e1900 */
[----:B------:R-:W-:Y:S02]  /*07e0*/  @P1 IMAD.WIDE.U32 R132, R135, R138, c[0x0][0x218] ;  /* 0x0000860087841625 */ /* 0x000fe400078e008a */
[----:B------:R0:W5:Y:S02]  /*07f0*/  LDG.E R116, [R116.64] ;  /* 0x0000000474747981 */ /* 0x000164000c1e1900 */
[C---:B------:R-:W-:Y:S02]  /*0800*/  @P1 IMAD.WIDE.U32 R130, R138.reuse, R134, c[0x0][0x218] ;  /* 0x000086008a821625 */ /* 0x040fe400078e0086 */
[----:B------:R0:W5:Y:S02]  /*0810*/  @P1 LDG.E.128 R28, [R132.64] ;  /* 0x00000004841c1981 */ /* 0x000164000c1e1d00 */
[----:B------:R-:W-:-:S02]  /*0820*/  @P1 IMAD.WIDE.U32 R128, R138, R125, c[0x0][0x218] ;  /* 0x000086008a801625 */ /* 0x000fc400078e007d */
[----:B------:R0:W5:Y:S02]  /*0830*/  @P1 LDG.E.128 R32, [R130.64] ;  /* 0x0000000482201981 */ /* 0x000164000c1e1d00 */
[----:B-1----:R-:W-:Y:S02]  /*0840*/  @P1 IMAD.WIDE.U32 R126, R138, R27, c[0x0][0x218] ;  /* 0x000086008a7e1625 */ /* 0x002fe400078e001b */
[----:B------:R1:W5:Y:S04]  /*0850*/  @P1 LDG.E.128 R36, [R128.64] ;  /* 0x0000000480241981 */ /* 0x000368000c1e1d00 */
[----:B------:R0:W5:Y:S01]  /*0860*/  @P1 LDG.E.128 R40, [R126.64] ;  /* 0x000000047e281981 */ /* 0x000162000c1e1d00 */
[----:B------:R-:W-:-:S04]  /*0870*/  ISETP.NE.AND P1, PT, R11, RZ, PT ;  /* 0x000000ff0b00720c */ /* 0x000fc80003f25270 */
[----:B--2---:R-:W-:-:S05]  /*0880*/  FSEL R110, R139, RZ, !P1 ;  /* 0x000000ff8b6e7208 */ /* 0x004fca0004800000 */
[C---:B----4-:R-:W-:Y:S02]  /*0890*/  FADD.FTZ R53, -R110.reuse, R53 ;  /* 0x000000356e357221 */ /* 0x050fe40000010100 */
[C---:B0-----:R-:W-:Y:S02]  /*08a0*/  FADD.FTZ R109, -R110.reuse, R52 ;  /* 0x000000346e6d7221 */ /* 0x041fe40000010100 */
[----:B------:R-:W-:Y:S02]  /*08b0*/  FADD.FTZ R113, -R110, R55 ;  /* 0x000000376e717221 */ /* 0x000fe40000010100 */
[----:B---3--:R-:W-:Y:S02]  /*08c0*/  FMUL.FTZ R55, R136, R53 ;  /* 0x0000003588377220 */ /* 0x008fe40000410000 */
[----:B------:R-:W-:Y:S02]  /*08d0*/  FADD.FTZ R111, -R110, R54 ;  /* 0x000000366e6f7221 */ /* 0x000fe40000010100 */
        /* <DEDUP_REMOVED lines=8> */
[----:B------:R-:W-:Y:S02]  /*0960*/  FMUL.FTZ R56, R136, R111 ;  /* 0x0000006f88387220 */ /* 0x000fe40000410000 */
[----:B------:R-:W-:Y:S02]  /*0970*/  FADD.FTZ R53, -R110, R60 ;  /* 0x0000003c6e357221 */ /* 0x000fe40000010100 */
[C---:B------:R-:W-:Y:S02]  /*0980*/  FADD.FTZ R96, R59.reuse, R96 ;  /* 0x000000603b607221 */ /* 0x040fe40000010000 */
[----:B------:R-:W-:Y:S02]  /*0990*/  FFMA.FTZ R20, R59, R57, R20 ;  /* 0x000000393b147223 */ /* 0x000fe40000010014 */
[----:B------:R-:W-:-:S02]  /*09a0*/  FMUL.FTZ R60, R23, R59 ;  /* 0x0000003b173c7220 */ /* 0x000fc40000410000 */
[----:B------:R-:W-:Y:S02]  /*09b0*/  FADD.FTZ R59, -R110, R61 ;  /* 0x0000003d6e3b7221 */ /* 0x000fe40000010100 */
[C---:B------:R-:W-:Y:S02]  /*09c0*/  FADD.FTZ R93, R58.reuse, R93 ;  /* 0x0000005d3a5d7221 */ /* 0x040fe40000010000 */
[----:B------:R-:W-:Y:S02]  /*09d0*/  FFMA.FTZ R95, R58, R56, R95 ;  /* 0x000000383a5f7223 */ /* 0x000fe4000001005f */
[----:B------:R-:W-:Y:S02]  /*09e0*/  FMUL.FTZ R111, R4, R58 ;  /* 0x0000003a046f7220 */ /* 0x000fe40000410000 */
[C---:B------:R-:W-:Y:S02]  /*09f0*/  FMUL.FTZ R58, R136.reuse, R53 ;  /* 0x00000035883a7220 */ /* 0x040fe40000410000 */
[----:B------:R-:W-:-:S02]  /*0a00*/  FMUL.FTZ R59, R136, R59 ;  /* 0x0000003b883b7220 */ /* 0x000fc40000410000 */
[----:B------:R-:W-:Y:S02]  /*0a10*/  FADD.FTZ R53, RZ, R109 ;  /* 0x0000006dff357221 */ /* 0x000fe40000010000 */
[C---:B------:R-:W-:Y:S02]  /*0a20*/  FADD.FTZ R18, R64.reuse, R18 ;  /* 0x0000001240127221 */ /* 0x040fe40000010000 */
[----:B------:R-:W-:Y:S02]  /*0a30*/  FFMA.FTZ R97, R64, R58, R97 ;  /* 0x0000003a40617223 */ /* 0x000fe40000010061 */
[----:B------:R-:W-:Y:S02]  /*0a40*/  FMUL.FTZ R61, R5, R64 ;  /* 0x00000040053d7220 */ /* 0x000fe40000410000 */
[----:B------:R-:W-:Y:S02]  /*0a50*/  FFMA.FTZ R52, R54, R109, RZ ;  /* 0x0000006d36347223 */ /* 0x000fe400000100ff */
[----:B------:R-:W-:-:S02]  /*0a60*/  FADD.FTZ R98, R65, R98 ;  /* 0x0000006241627221 */ /* 0x000fc40000010000 */
[----:B------:R-:W-:Y:S02]  /*0a70*/  FFMA.FTZ R100, R65, R59, R100 ;  /* 0x0000003b41647223 */ /* 0x000fe40000010064 */
[----:B------:R-:W-:Y:S02]  /*0a80*/  FMUL.FTZ R64, R24, R65 ;  /* 0x0000004118407220 */ /* 0x000fe40000410000 */
[C---:B------:R-:W-:Y:S02]  /*0a90*/  FADD.FTZ R65, -R110.reuse, R68 ;  /* 0x000000446e417221 */ /* 0x040fe40000010100 */
[----:B------:R-:W-:Y:S02]  /*0aa0*/  FADD.FTZ R68, R53, R108 ;  /* 0x0000006c35447221 */ /* 0x000fe40000010000 */
[----:B------:R-:W-:Y:S02]  /*0ab0*/  FFMA.FTZ R52, R55, R108, R52 ;  /* 0x0000006c37347223 */ /* 0x000fe40000010034 */
[----:B------:R-:W-:-:S02]  /*0ac0*/  FADD.FTZ R113, -R110, R62 ;  /* 0x0000003e6e717221 */ /* 0x000fc40000010100 */
[----:B------:R-:W-:Y:S02]  /*0ad0*/  FADD.FTZ R53, R68, R111 ;  /* 0x0000006f44357221 */ /* 0x000fe40000010000 */
[----:B------:R-:W-:Y:S02]  /*0ae0*/  FFMA.FTZ R52, R56, R111, R52 ;  /* 0x0000006f38347223 */ /* 0x000fe40000010034 */
[----:B------:R-:W-:Y:S02]  /*0af0*/  FMUL.FTZ R62, R136, R113 ;  /* 0x00000071883e7220 */ /* 0x000fe40000410000 */
[----:B------:R-:W-:Y:S02]  /*0b00*/  FADD.FTZ R113, -R110, R70 ;  /* 0x000000466e717221 */ /* 0x000fe40000010100 */
        /* <DEDUP_REMOVED lines=9> */
[C---:B------:R-:W-:Y:S02]  /*0ba0*/  FADD.FTZ R102, R67.reuse, R102 ;  /* 0x0000006643667221 */ /* 0x040fe40000010000 */
[----:B------:R-:W-:Y:S02]  /*0bb0*/  FFMA.FTZ R19, R67, R112, R19 ;  /* 0x0000007043137223 */ /* 0x000fe40000010013 */
[----:B------:R-:W-:Y:S02]  /*0bc0*/  FMUL.FTZ R65, R136, R65 ;  /* 0x0000004188417220 */ /* 0x000fe40000410000 */
[----:B------:R-:W-:Y:S02]  /*0bd0*/  FMUL.FTZ R67, R25, R67 ;  /* 0x0000004319437220 */ /* 0x000fe40000410000 */
[----:B------:R-:W-:-:S02]  /*0be0*/  FADD.FTZ R69, -R110, R69 ;  /* 0x000000456e457221 */ /* 0x000fc40000010100 */
[----:B------:R-:W-:Y:S02]  /*0bf0*/  FADD.FTZ R70, R70, R63 ;  /* 0x0000003f46467221 */ /* 0x000fe40000010000 */
[----:B------:R-:W-:Y:S02]  /*0c00*/  FFMA.FTZ R52, R62, R63, R52 ;  /* 0x0000003f3e347223 */ /* 0x000fe40000010034 */
[C---:B------:R-:W-:Y:S02]  /*0c10*/  FADD.FTZ R99, R66.reuse, R99 ;  /* 0x0000006342637221 */ /* 0x040fe40000010000 */
[----:B------:R-:W-:Y:S02]  /*0c20*/  FFMA.FTZ R101, R66, R62, R101 ;  /* 0x0000003e42657223 */ /* 0x000fe40000010065 */
[C---:B------:R-:W-:Y:S02]  /*0c30*/  FADD.FTZ R105, R72.reuse, R105 ;  /* 0x0000006948697221 */ /* 0x040fe40000010000 */
[----:B------:R-:W-:-:S02]  /*0c40*/  FFMA.FTZ R17, R72, R65, R17 ;  /* 0x0000004148117223 */ /* 0x000fc40000010011 */
[----:B------:R-:W-:Y:S02]  /*0c50*/  FMUL.FTZ R72, R7, R72 ;  /* 0x0000004807487220 */ /* 0x000fe40000410000 */
[----:B------:R-:W-:Y:S02]  /*0c60*/  FMUL.FTZ R66, R136, R69 ;  /* 0x0000004588427220 */ /* 0x000fe40000410000 */
[----:B------:R-:W-:Y:S02]  /*0c70*/  FADD.FTZ R53, R70, R67 ;  /* 0x0000004346357221 */ /* 0x000fe40000010000 */
[----:B------:R-:W-:Y:S02]  /*0c80*/  FFMA.FTZ R70, R112, R67, R52 ;  /* 0x0000004370467223 */ /* 0x000fe40000010034 */
[----:B------:R-:W-:Y:S02]  /*0c90*/  FADD.FTZ R71, -R110, R71 ;  /* 0x000000476e477221 */ /* 0x000fe40000010100 */
[----:B------:R-:W-:-:S02]  /*0ca0*/  FADD.FTZ R104, R73, R104 ;  /* 0x0000006849687221 */ /* 0x000fc40000010000 */
[----:B------:R-:W-:Y:S02]  /*0cb0*/  FFMA.FTZ R15, R73, R66, R15 ;  /* 0x00000042490f7223 */ /* 0x000fe4000001000f */
[----:B------:R-:W-:Y:S02]  /*0cc0*/  FMUL.FTZ R69, R136, R113 ;  /* 0x0000007188457220 */ /* 0x000fe40000410000 */
[----:B------:R-:W-:Y:S02]  /*0cd0*/  FADD.FTZ R52, R53, R72 ;  /* 0x0000004835347221 */ /* 0x000fe40000010000 */
[----:B------:R-:W-:Y:S02]  /*0ce0*/  FMUL.FTZ R73, R26, R73 ;  /* 0x000000491a497220 */ /* 0x000fe40000410000 */
[----:B------:R-:W-:Y:S02]  /*0cf0*/  FFMA.FTZ R53, R65, R72, R70 ;  /* 0x0000004841357223 */ /* 0x000fe40000010046 */
[----:B------:R-:W-:-:S02]  /*0d00*/  FMUL.FTZ R68, R136, R71 ;  /* 0x0000004788447220 */ /* 0x000fc40000410000 */
[C---:B------:R-:W-:Y:S02]  /*0d10*/  FADD.FTZ R103, R74.reuse, R103 ;  /* 0x000000674a677221 */ /* 0x040fe40000010000 */
[----:B------:R-:W-:Y:S02]  /*0d20*/  FFMA.FTZ R16, R74, R69, R16 ;  /* 0x000000454a107223 */ /* 0x000fe40000010010 */
[C---:B------:R-:W-:Y:S02]  /*0d30*/  FADD.FTZ R71, -R110.reuse, R76 ;  /* 0x0000004c6e477221 */ /* 0x040fe40000010100 */
[----:B------:R-:W-:Y:S02]  /*0d40*/  FADD.FTZ R113, -R110, R77 ;  /* 0x0000004d6e717221 */ /* 0x000fe40000010100 */
        /* <DEDUP_REMOVED lines=9> */
[C---:B------:R-:W-:Y:S02]  /*0de0*/  FADD.FTZ R115, -R110.reuse, R78 ;  /* 0x0000004e6e737221 */ /* 0x040fe40000010100 */
[----:B------:R-:W-:Y:S02]  /*0df0*/  FADD.FTZ R117, -R110, R79 ;  /* 0x0000004f6e757221 */ /* 0x000fe40000010100 */
        /* <DEDUP_REMOVED lines=21> */
[C---:B------:R-:W-:Y:S02]  /*0f50*/  FADD.FTZ R124, R83.reuse, R124 ;  /* 0x0000007c537c7221 */ /* 0x040fe40000010000 */
[----:B------:R-:W-:Y:S02]  /*0f60*/  FFMA.FTZ R13, R83, R78, R13 ;  /* 0x0000004e530d7223 */ /* 0x000fe4000001000d */
[----:B-1----:R-:W-:Y:S02]  /*0f70*/  FADD.FTZ R128, R79, R70 ;  /* 0x000000464f807221 */ /* 0x002fe40000010000 */
[----:B------:R-:W-:Y:S01]  /*0f80*/  FFMA.FTZ R83, R78, R70, R53 ;  /* 0x000000464e537223 */ /* 0x000fe20000010035 */
[----:B------:R-:W-:Y:S05]  /*0f90*/  BRA.DIV ~URZ, `(.L_x_1714) ;  /* 0x000017527f007947 */ /* 0x000fea000b800000 */
[----:B------:R0:W1:Y:S02]  /*0fa0*/  SHFL.BFLY PT, R79, R128, 0x1, 0x1f ;  /* 0x0c201f00804f7f89 */ /* 0x00006400000e0000 */
.L_x_1719:
        /* <DEDUP_REMOVED lines=18> */
.L_x_1720:
        /* <DEDUP_REMOVED lines=35> */
.L_x_1716:
[-C--:B------:R-:W-:Y:S01]  /*1300*/  FFMA.FTZ R58, R58, R123.reuse, R110 ;  /* 0x0000007b3a3a7223 */ /* 0x080fe2000001006e */
[----:B------:R-:W-:Y:S01]  /*1310*/  LOP3.LUT P6, RZ, R137, 0xff, RZ, 0xc0, !PT ;  /* 0x000000ff89ff7812 */ /* 0x000fe200078cc0ff */
[----:B------:R-:W-:Y:S01]  /*1320*/  FMUL.FTZ R109, R109, c[0x0][0x1e8] ;  /* 0x00007a006d6d7a20 */ /* 0x000fe20000410000 */
[----:B------:R-:W-:Y:S01]  /*1330*/  LOP3.LUT P2, RZ, R137, 0xff00, RZ, 0xc0, !PT ;  /* 0x0000ff0089ff7812 */ /* 0x000fe2000784c0ff */
[----:B------:R-:W-:Y:S01]  /*1340*/  FADD.FTZ R61, R61, -R58 ;  /* 0x8000003a3d3d7221 */ /* 0x000fe20000010000 */
[----:B------:R-:W-:Y:S01]  /*1350*/  LOP3.LUT P5, RZ, R137, 0xff0000, RZ, 0xc0, !PT ;  /* 0x00ff000089ff7812 */ /* 0x000fe200078ac0ff */
[----:B------:R-:W-:Y:S01]  /*1360*/  FMUL.FTZ R60, R60, c[0x0][0x1e8] ;  /* 0x00007a003c3c7a20 */ /* 0x000fe20000410000 */
[----:B------:R-:W-:Y:S01]  /*1370*/  MOV R138, 0x10 ;  /* 0x00000010008a7802 */ /* 0x000fe20000000f00 */
[-CC-:B------:R-:W-:Y:S02]  /*1380*/  FFMA.FTZ R62, R62, R123.reuse, R110.reuse ;  /* 0x0000007b3e3e7223 */ /* 0x180fe4000001006e */
[-CC-:B------:R-:W-:Y:S01]  /*1390*/  FFMA.FTZ R128, R76, R123.reuse, R110.reuse ;  /* 0x0000007b4c807223 */ /* 0x180fe2000001006e */
[----:B------:R-:W-:Y:S01]  /*13a0*/  SEL R76, R109, RZ, P6 ;  /* 0x000000ff6d4c7207 */ /* 0x000fe20003000000 */
[----:B------:R-:W-:Y:S01]  /*13b0*/  FMUL.FTZ R108, R108, c[0x0][0x1e8] ;  /* 0x00007a006c6c7a20 */ /* 0x000fe20000410000 */
[----:B------:R-:W-:Y:S01]  /*13c0*/  LOP3.LUT P6, RZ, R137, 0xff000000, RZ, 0xc0, !PT ;  /* 0xff00000089ff7812 */ /* 0x000fe200078cc0ff */
[----:B------:R-:W-:-:S02]  /*13d0*/  FFMA.FTZ R112, R112, R123, R110 ;  /* 0x0000007b70707223 */ /* 0x000fc4000001006e */
[--C-:B------:R-:W-:Y:S01]  /*13e0*/  FFMA.FTZ R117, R77, R123, R110.reuse ;  /* 0x0000007b4d757223 */ /* 0x100fe2000001006e */
[----:B------:R-:W-:Y:S01]  /*13f0*/  SEL R77, R60, RZ, P2 ;  /* 0x000000ff3c4d7207 */ /* 0x000fe20001000000 */
[----:B------:R-:W-:Y:S01]  /*1400*/  FMUL.FTZ R61, R136, R61 ;  /* 0x0000003d883d7220 */ /* 0x000fe20000410000 */
[----:B------:R-:W-:Y:S01]  /*1410*/  LOP3.LUT P2, RZ, R85, 0xff000000, RZ, 0xc0, !PT ;  /* 0xff00000055ff7812 */ /* 0x000fe2000784c0ff */
[-CC-:B------:R-:W-:Y:S01]  /*1420*/  FFMA.FTZ R59, R59, R123.reuse, R110.reuse ;  /* 0x0000007b3b3b7223 */ /* 0x180fe2000001006e */
[----:B------:R-:W-:Y:S01]  /*1430*/  SEL R79, R108, RZ, P6 ;  /* 0x000000ff6c4f7207 */ /* 0x000fe20003000000 */
[----:B-1----:R-:W-:Y:S01]  /*1440*/  FFMA.FTZ R57, R69, R123, R110 ;  /* 0x0000007b45397223 */ /* 0x002fe2000001006e */
[----:B------:R-:W-:Y:S01]  /*1450*/  LOP3.LUT P6, RZ, R85, 0xff0000, RZ, 0xc0, !PT ;  /* 0x00ff000055ff7812 */ /* 0x000fe200078cc0ff */
[----:B------:R-:W-:Y:S02]  /*1460*/  FADD.FTZ R63, R63, -R62 ;  /* 0x8000003e3f3f7221 */ /* 0x000fe40000010000 */
[----:B------:R-:W-:-:S02]  /*1470*/  FMUL.FTZ R69, R111, c[0x0][0x1e8] ;  /* 0x00007a006f457a20 */ /* 0x000fc40000410000 */
[----:B------:R-:W-:Y:S02]  /*1480*/  FADD.FTZ R67, R67, -R112 ;  /* 0x8000007043437221 */ /* 0x000fe40000010000 */
[-CC-:B------:R-:W-:Y:S02]  /*1490*/  FFMA.FTZ R65, R65, R123.reuse, R110.reuse ;  /* 0x0000007b41417223 */ /* 0x180fe4000001006e */
[-CC-:B------:R-:W-:Y:S02]  /*14a0*/  FFMA.FTZ R66, R66, R123.reuse, R110.reuse ;  /* 0x0000007b42427223 */ /* 0x180fe4000001006e */
[-CC-:B------:R-:W-:Y:S02]  /*14b0*/  FFMA.FTZ R126, R68, R123.reuse, R110.reuse ;  /* 0x0000007b447e7223 */ /* 0x180fe4000001006e */
[----:B0-----:R-:W-:Y:S02]  /*14c0*/  FFMA.FTZ R83, R71, R123, R110 ;  /* 0x0000007b47537223 */ /* 0x001fe4000001006e */
[----:B------:R-:W-:-:S02]  /*14d0*/  @P4 FADD.FTZ R61, R32, R61 ;  /* 0x0000003d203d4221 */ /* 0x000fc40000010000 */
[----:B------:R-:W-:Y:S01]  /*14e0*/  FFMA.FTZ R123, R78, R123, R110 ;  /* 0x0000007b4e7b7223 */ /* 0x000fe2000001006e */
[----:B------:R-:W-:Y:S01]  /*14f0*/  SEL R110, R108, RZ, P2 ;  /* 0x000000ff6c6e7207 */ /* 0x000fe20001000000 */
[----:B------:R-:W-:Y:S01]  /*1500*/  FADD.FTZ R59, R64, -R59 ;  /* 0x8000003b403b7221 */ /* 0x000fe20000010000 */
[C---:B------:R-:W-:Y:S01]  /*1510*/  SEL R78, R69.reuse, RZ, P5 ;  /* 0x000000ff454e7207 */ /* 0x040fe20002800000 */
[C---:B------:R-:W-:Y:S01]  /*1520*/  FMUL.FTZ R63, R136.reuse, R63 ;  /* 0x0000003f883f7220 */ /* 0x040fe20000410000 */
[----:B------:R-:W-:Y:S01]  /*1530*/  SEL R69, R69, RZ, P6 ;  /* 0x000000ff45457207 */ /* 0x000fe20003000000 */
[C---:B------:R-:W-:Y:S01]  /*1540*/  FMUL.FTZ R108, R136.reuse, R67 ;  /* 0x00000043886c7220 */ /* 0x040fe20000410000 */
[----:B------:R-:W-:Y:S01]  /*1550*/  LOP3.LUT P5, RZ, R85, 0xff00, RZ, 0xc0, !PT ;  /* 0x0000ff0055ff7812 */ /* 0x000fe200078ac0ff */
[----:B------:R-:W-:Y:S01]  /*1560*/  FMUL.FTZ R113, R61, c[0x0][0x1e8] ;  /* 0x00007a003d717a20 */ /* 0x000fe20000410000 */
[----:B------:R-:W-:Y:S01]  /*1570*/  LOP3.LUT P2, RZ, R85, 0xff, RZ, 0xc0, !PT ;  /* 0x000000ff55ff7812 */ /* 0x000fe2000784c0ff */
[----:B------:R-:W-:Y:S01]  /*1580*/  FMUL.FTZ R62, R136, R59 ;  /* 0x0000003b883e7220 */ /* 0x000fe20000410000 */
[----:B------:R-:W-:Y:S01]  /*1590*/  LOP3.LUT P6, RZ, R114, 0xff, RZ, 0xc0, !PT ;  /* 0x000000ff72ff7812 */ /* 0x000fe200078cc0ff */
[----:B------:R-:W-:Y:S01]  /*15a0*/  @P4 FADD.FTZ R63, R34, R63 ;  /* 0x0000003f223f4221 */ /* 0x000fe20000010000 */
[----:B------:R-:W-:Y:S01]  /*15b0*/  SEL R68, R60, RZ, P5 ;  /* 0x000000ff3c447207 */ /* 0x000fe20002800000 */
[----:B------:R-:W-:Y:S01]  /*15c0*/  @P4 FADD.FTZ R108, R35, R108 ;  /* 0x0000006c236c4221 */ /* 0x000fe20000010000 */
[----:B------:R-:W-:Y:S01]  /*15d0*/  SEL R111, R109, RZ, P2 ;  /* 0x000000ff6d6f7207 */ /* 0x000fe20001000000 */
[----:B------:R-:W-:Y:S01]  /*15e0*/  FADD.FTZ R73, R73, -R66 ;  /* 0x8000004249497221 */ /* 0x000fe20000010000 */
[----:B------:R-:W-:Y:S01]  /*15f0*/  SEL R52, R113, RZ, P6 ;  /* 0x000000ff71347207 */ /* 0x000fe20003000000 */
[----:B------:R-:W-:Y:S01]  /*1600*/  @P4 FADD.FTZ R62, R33, R62 ;  /* 0x0000003e213e4221 */ /* 0x000fe20000010000 */
[----:B------:R-:W-:Y:S01]  /*1610*/  LOP3.LUT P5, RZ, R114, 0xff00, RZ, 0xc0, !PT ;  /* 0x0000ff0072ff7812 */ /* 0x000fe200078ac0ff */
[----:B------:R-:W-:Y:S01]  /*1620*/  FADD.FTZ R65, R72, -R65 ;  /* 0x8000004148417221 */ /* 0x000fe20000010000 */
[C---:B------:R-:W-:Y:S01]  /*1630*/  LOP3.LUT P2, RZ, R114.reuse, 0xff0000, RZ, 0xc0, !PT ;  /* 0x00ff000072ff7812 */ /* 0x040fe2000784c0ff */
[----:B------:R-:W-:Y:S01]  /*1640*/  FMUL.FTZ R115, R63, c[0x0][0x1e8] ;  /* 0x00007a003f737a20 */ /* 0x000fe20000410000 */
[----:B------:R-:W-:Y:S01]  /*1650*/  LOP3.LUT P6, RZ, R114, 0xff000000, RZ, 0xc0, !PT ;  /* 0xff00000072ff7812 */ /* 0x000fe200078cc0ff */
[----:B------:R-:W-:Y:S01]  /*1660*/  FMUL.FTZ R114, R108, c[0x0][0x1e8] ;  /* 0x00007a006c727a20 */ /* 0x000fe20000410000 */
[-C--:B------:R-:W-:Y:S01]  /*1670*/  @P1 SEL R60, R61, R44.reuse, P3 ;  /* 0x0000002c3d3c1207 */ /* 0x080fe20001800000 */
[----:B------:R-:W-:Y:S01]  /*1680*/  FMUL.FTZ R66, R136, R73 ;  /* 0x0000004988427220 */ /* 0x000fe20000410000 */
[----:B------:R-:W-:Y:S01]  /*1690*/  SEL R54, R115, RZ, P2 ;  /* 0x000000ff73367207 */ /* 0x000fe20001000000 */
[----:B------:R-:W-:Y:S01]  /*16a0*/  FMUL.FTZ R112, R62, c[0x0][0x1e8] ;  /* 0x00007a003e707a20 */ /* 0x000fe20000410000 */
[----:B------:R-:W-:Y:S01]  /*16b0*/  LOP3.LUT P2, RZ, R87, 0xff00, RZ, 0xc0, !PT ;  /* 0x0000ff0057ff7812 */ /* 0x000fe2000784c0ff */
[----:B------:R-:W-:Y:S01]  /*16c0*/  FMUL.FTZ R65, R136, R65 ;  /* 0x0000004188417220 */ /* 0x000fe20000410000 */
[----:B------:R-:W-:Y:S01]  /*16d0*/  SEL R55, R114, RZ, P6 ;  /* 0x000000ff72377207 */ /* 0x000fe20003000000 */
[----:B------:R-:W-:Y:S01]  /*16e0*/  FADD.FTZ R75, R75, -R126 ;  /* 0x8000007e4b4b7221 */ /* 0x000fe20000010000 */
[----:B------:R-:W-:Y:S01]  /*16f0*/  LOP3.LUT P6, RZ, R87, 0xff0000, RZ, 0xc0, !PT ;  /* 0x00ff000057ff7812 */ /* 0x000fe200078cc0ff */
[----:B------:R-:W-:Y:S01]  /*1700*/  @P4 FADD.FTZ R66, R37, R66 ;  /* 0x0000004225424221 */ /* 0x000fe20000010000 */
[----:B------:R-:W-:Y:S01]  /*1710*/  SEL R53, R112, RZ, P5 ;  /* 0x000000ff70357207 */ /* 0x000fe20002800000 */
[----:B------:R-:W-:Y:S01]  /*1720*/  @P4 FADD.FTZ R65, R36, R65 ;  /* 0x0000004124414221 */ /* 0x000fe20000010000 */
[----:B------:R-:W-:Y:S01]  /*1730*/  SEL R112, R112, RZ, P2 ;  /* 0x000000ff70707207 */ /* 0x000fe20001000000 */
[----:B------:R-:W-:Y:S01]  /*1740*/  FADD.FTZ R81, R81, -R128 ;  /* 0x8000008051517221 */ /* 0x000fe20000010000 */
[----:B------:R-:W-:Y:S01]  /*1750*/  LOP3.LUT P5, RZ, R87, 0xff000000, RZ, 0xc0, !PT ;  /* 0xff00000057ff7812 */ /* 0x000fe200078ac0ff */
[----:B------:R-:W-:Y:S01]  /*1760*/  FADD.FTZ R123, R70, -R123 ;  /* 0x8000007b467b7221 */ /* 0x000fe20000010000 */
[----:B------:R-:W-:Y:S01]  /*1770*/  LOP3.LUT P2, RZ, R116, 0xff00, RZ, 0xc0, !PT ;  /* 0x0000ff0074ff7812 */ /* 0x000fe2000784c0ff */
[----:B------:R-:W-:Y:S01]  /*1780*/  FMUL.FTZ R70, R136, R75 ;  /* 0x0000004b88467220 */ /* 0x000fe20000410000 */
[----:B------:R-:W-:Y:S01]  /*1790*/  SEL R115, R115, RZ, P6 ;  /* 0x000000ff73737207 */ /* 0x000fe20003000000 */
[----:B------:R-:W-:Y:S01]  /*17a0*/  FADD.FTZ R57, R74, -R57 ;  /* 0x800000394a397221 */ /* 0x000fe20000010000 */
[----:B------:R-:W-:Y:S01]  /*17b0*/  LOP3.LUT P6, RZ, R116, 0xff, RZ, 0xc0, !PT ;  /* 0x000000ff74ff7812 */ /* 0x000fe200078cc0ff */
[----:B------:R-:W-:Y:S01]  /*17c0*/  FADD.FTZ R83, R80, -R83 ;  /* 0x8000005350537221 */ /* 0x000fe20000010000 */
[----:B------:R-:W-:Y:S01]  /*17d0*/  SEL R114, R114, RZ, P5 ;  /* 0x000000ff72727207 */ /* 0x000fe20002800000 */
[----:B------:R-:W-:Y:S01]  /*17e0*/  FMUL.FTZ R72, R66, c[0x0][0x1e8] ;  /* 0x00007a0042487a20 */ /* 0x000fe20000410000 */
[----:B------:R-:W-:Y:S01]  /*17f0*/  LOP3.LUT P5, RZ, R87, 0xff, RZ, 0xc0, !PT ;  /* 0x000000ff57ff7812 */ /* 0x000fe200078ac0ff */
[C---:B------:R-:W-:Y:S01]  /*1800*/  FMUL.FTZ R71, R65.reuse, c[0x0][0x1e8] ;  /* 0x00007a0041477a20 */ /* 0x040fe20000410000 */
[----:B------:R-:W-:Y:S01]  /*1810*/  @P1 SEL R64, R65, R44, P3 ;  /* 0x0000002c41401207 */ /* 0x000fe20001800000 */
[C---:B------:R-:W-:Y:S01]  /*1820*/  FMUL.FTZ R80, R136.reuse, R81 ;  /* 0x0000005188507220 */ /* 0x040fe20000410000 */
[----:B------:R-:W-:Y:S01]  /*1830*/  SEL R113, R113, RZ, P5 ;  /* 0x000000ff71717207 */ /* 0x000fe20002800000 */
[----:B------:R-:W-:Y:S01]  /*1840*/  @P4 FADD.FTZ R70, R39, R70 ;  /* 0x0000004627464221 */ /* 0x000fe20000010000 */
[----:B------:R-:W-:Y:S01]  /*1850*/  SEL R56, R71, RZ, P6 ;  /* 0x000000ff47387207 */ /* 0x000fe20003000000 */
[----:B------:R-:W-:Y:S01]  /*1860*/  FMUL.FTZ R67, R136, R57 ;  /* 0x0000003988437220 */ /* 0x000fe20000410000 */
[----:B------:R-:W-:Y:S01]  /*1870*/  SEL R57, R72, RZ, P2 ;  /* 0x000000ff48397207 */ /* 0x000fe20001000000 */
[----:B------:R-:W-:Y:S01]  /*1880*/  FMUL.FTZ R83, R136, R83 ;  /* 0x0000005388537220 */ /* 0x000fe20000410000 */
[----:B------:R-:W-:Y:S01]  /*1890*/  LOP3.LUT P2, RZ, R89, 0xff, RZ, 0xc0, !PT ;  /* 0x000000ff59ff7812 */ /* 0x000fe2000784c0ff */
[----:B------:R-:W-:Y:S01]  /*18a0*/  FADD.FTZ R117, R82, -R117 ;  /* 0x8000007552757221 */ /* 0x000fe20000010000 */
[----:B------:R-:W-:Y:S01]  /*18b0*/  LOP3.LUT P6, RZ, R116, 0xff000000, RZ, 0xc0, !PT ;  /* 0xff00000074ff7812 */ /* 0x000fe200078cc0ff */
[----:B------:R-:W-:Y:S01]  /*18c0*/  @P4 FADD.FTZ R80, R41, R80 ;  /* 0x0000005029504221 */ /* 0x000fe20000010000 */
[----:B------:R-:W-:Y:S01]  /*18d0*/  SEL R127, R71, RZ, P2 ;  /* 0x000000ff477f7207 */ /* 0x000fe20001000000 */
[----:B------:R-:W-:Y:S01]  /*18e0*/  FMUL.FTZ R74, R70, c[0x0][0x1e8] ;  /* 0x00007a00464a7a20 */ /* 0x000fe20000410000 */
[----:B------:R-:W-:Y:S01]  /*18f0*/  LOP3.LUT P5, RZ, R116, 0xff0000, RZ, 0xc0, !PT ;  /* 0x00ff000074ff7812 */ /* 0x000fe200078ac0ff */
[----:B------:R-:W-:Y:S01]  /*1900*/  @P4 FADD.FTZ R67, R38, R67 ;  /* 0x0000004326434221 */ /* 0x000fe20000010000 */
[----:B------:R-:W-:Y:S01]  /*1910*/  LOP3.LUT P2, RZ, R90, 0xff00, RZ, 0xc0, !PT ;  /* 0x0000ff005aff7812 */ /* 0x000fe2000784c0ff */
[----:B------:R-:W-:Y:S01]  /*1920*/  @P4 FADD.FTZ R83, R40, R83 ;  /* 0x0000005328534221 */ /* 0x000fe20000010000 */
[----:B------:R-:W-:Y:S01]  /*1930*/  SEL R59, R74, RZ, P6 ;  /* 0x000000ff4a3b7207 */ /* 0x000fe20003000000 */
[----:B------:R-:W-:Y:S01]  /*1940*/  FMUL.FTZ R75, R136, R117 ;  /* 0x00000075884b7220 */ /* 0x000fe20000410000 */
[----:B------:R-:W-:Y:S01]  /*1950*/  LOP3.LUT P6, RZ, R90, 0xff, RZ, 0xc0, !PT ;  /* 0x000000ff5aff7812 */ /* 0x000fe200078cc0ff */
[----:B------:R-:W-:Y:S01]  /*1960*/  FMUL.FTZ R117, R80, c[0x0][0x1e8] ;  /* 0x00007a0050757a20 */ /* 0x000fe20000410000 */
[----:B------:R-:W-:Y:S01]  /*1970*/  @P1 SEL R65, R66, R45, P3 ;  /* 0x0000002d42411207 */ /* 0x000fe20001800000 */
[C---:B------:R-:W-:Y:S01]  /*1980*/  FMUL.FTZ R73, R67.reuse, c[0x0][0x1e8] ;  /* 0x00007a0043497a20 */ /* 0x040fe20000410000 */
[----:B------:R-:W-:Y:S01]  /*1990*/  @P1 SEL R66, R67, R46, P3 ;  /* 0x0000002e43421207 */ /* 0x000fe20001800000 */
[----:B------:R-:W-:Y:S01]  /*19a0*/  FMUL.FTZ R116, R83, c[0x0][0x1e8] ;  /* 0x00007a0053747a20 */ /* 0x000fe20000410000 */
[----:B------:R-:W-:Y:S01]  /*19b0*/  SEL R130, R117, RZ, P2 ;  /* 0x000000ff75827207 */ /* 0x000fe20001000000 */
[----:B------:R-:W-:Y:S01]  /*19c0*/  FMUL.FTZ R136, R136, R123 ;  /* 0x0000007b88887220 */ /* 0x000fe20000410000 */
[----:B------:R-:W-:Y:S01]  /*19d0*/  ISETP.NE.U32.AND P2, PT, RZ, c[0x0][0x250], PT ;  /* 0x00009400ff007a0c */ /* 0x000fe20003f45070 */
[----:B------:R-:W-:Y:S01]  /*19e0*/  @P4 FADD.FTZ R75, R42, R75 ;  /* 0x0000004b2a4b4221 */ /* 0x000fe20000010000 */
[----:B------:R-:W-:Y:S01]  /*19f0*/  SEL R58, R73, RZ, P5 ;  /* 0x000000ff493a7207 */ /* 0x000fe20002800000 */
[----:B------:R-:W-:Y:S01]  /*1a00*/  @P4 FADD.FTZ R136, R43, R136 ;  /* 0x000000882b884221 */ /* 0x000fe20000010000 */
[----:B------:R-:W-:Y:S01]  /*1a10*/  SEL R129, R116, RZ, P6 ;  /* 0x000000ff74817207 */ /* 0x000fe20003000000 */
[----:B------:R-:W-:Y:S01]  /*1a20*/  FMUL.FTZ R131, R75, c[0x0][0x1e8] ;  /* 0x00007a004b837a20 */ /* 0x000fe20000410000 */
[----:B------:R-:W-:-:S02]  /*1a30*/  LOP3.LUT P5, RZ, R89, 0xff00, RZ, 0xc0, !PT ;  /* 0x0000ff0059ff7812 */ /* 0x000fc400078ac0ff */
[----:B------:R-:W-:Y:S02]  /*1a40*/  LOP3.LUT P6, RZ, R89, 0xff0000, RZ, 0xc0, !PT ;  /* 0x00ff000059ff7812 */ /* 0x000fe400078cc0ff */
[----:B------:R-:W-:Y:S02]  /*1a50*/  ISETP.NE.AND.EX P2, PT, RZ, c[0x0][0x254], PT, P2 ;  /* 0x00009500ff007a0c */ /* 0x000fe40003f45320 */
[----:B------:R-:W-:Y:S02]  /*1a60*/  SEL R128, R72, RZ, P5 ;  /* 0x000000ff48807207 */ /* 0x000fe40002800000 */
[----:B------:R-:W-:Y:S01]  /*1a70*/  SEL R123, R73, RZ, P6 ;  /* 0x000000ff497b7207 */ /* 0x000fe20003000000 */
[----:B------:R-:W-:Y:S01]  /*1a80*/  IMAD.WIDE.U32 R72, R135, R138, c[0x0][0x248] ;  /* 0x0000920087487625 */ /* 0x000fe200078e008a */
[----:B------:R-:W-:Y:S02]  /*1a90*/  @P1 SEL R61, R62, R45, P3 ;  /* 0x0000002d3e3d1207 */ /* 0x000fe40001800000 */
[----:B------:R-:W-:-:S02]  /*1aa0*/  @P1 SEL R67, R70, R47, P3 ;  /* 0x0000002f46431207 */ /* 0x000fc40001800000 */
[----:B------:R-:W-:Y:S01]  /*1ab0*/  @P1 SEL R62, R63, R46, P3 ;  /* 0x0000002e3f3e1207 */ /* 0x000fe20001800000 */
[----:B------:R0:W-:Y:S01]  /*1ac0*/  STG.E.128 [R72.64], R76 ;  /* 0x0000004c48007986 */ /* 0x0001e2000c101d04 */
[----:B------:R-:W-:Y:S02]  /*1ad0*/  LOP3.LUT P4, RZ, R89, 0xff000000, RZ, 0xc0, !PT ;  /* 0xff00000059ff7812 */ /* 0x000fe4000788c0ff */
[----:B------:R-:W-:Y:S02]  /*1ae0*/  SEL R70, R69, R50, P2 ;  /* 0x0000003245467207 */ /* 0x000fe40001000000 */
[----:B------:R-:W-:Y:S01]  /*1af0*/  @P1 SEL R63, R108, R47, P3 ;  /* 0x0000002f6c3f1207 */ /* 0x000fe20001800000 */
[----:B------:R-:W-:Y:S01]  /*1b00*/  @P0 IMAD.WIDE.U32 R108, R135, R138, c[0x0][0x250] ;  /* 0x00009400876c0625 */ /* 0x000fe200078e008a */
[----:B------:R-:W-:Y:S02]  /*1b10*/  SEL R69, R68, R49, P2 ;  /* 0x0000003144457207 */ /* 0x000fe40001000000 */
[----:B------:R-:W-:Y:S01]  /*1b20*/  SEL R44, R83, R44, P3 ;  /* 0x0000002c532c7207 */ /* 0x000fe20001800000 */
[----:B------:R-:W-:Y:S01]  /*1b30*/  @P1 IMAD.WIDE.U32 R82, R134, R138, c[0x0][0x258] ;  /* 0x0000960086521625 */ /* 0x000fe200078e008a */
[----:B------:R-:W-:-:S02]  /*1b40*/  SEL R71, R110, R51, P2 ;  /* 0x000000336e477207 */ /* 0x000fc40001000000 */
[----:B------:R-:W-:Y:S01]  /*1b50*/  SEL R68, R111, R48, P2 ;  /* 0x000000306f447207 */ /* 0x000fe20001000000 */
[----:B------:R-:W-:Y:S01]  /*1b60*/  @P1 IMAD.WIDE.U32 R110, R125, R138, c[0x0][0x258] ;  /* 0x000096007d6e1625 */ /* 0x000fe200078e008a */
[----:B------:R-:W-:Y:S02]  /*1b70*/  SEL R45, R80, R45, P3 ;  /* 0x0000002d502d7207 */ /* 0x000fe40001800000 */
[C---:B------:R-:W-:Y:S01]  /*1b80*/  SEL R47, R136.reuse, R47, P3 ;  /* 0x0000002f882f7207 */ /* 0x040fe20001800000 */
[----:B------:R-:W-:Y:S01]  /*1b90*/  FMUL.FTZ R136, R136, c[0x0][0x1e8] ;  /* 0x00007a0088887a20 */ /* 0x000fe20000410000 */
[----:B------:R-:W-:Y:S01]  /*1ba0*/  SEL R46, R75, R46, P3 ;  /* 0x0000002e4b2e7207 */ /* 0x000fe20001800000 */
[-C--:B------:R-:W-:Y:S01]  /*1bb0*/  IMAD.WIDE.U32 R80, R134, R138.reuse, c[0x0][0x248] ;  /* 0x0000920086507625 */ /* 0x080fe200078e008a */
[----:B------:R-:W-:Y:S01]  /*1bc0*/  SEL R126, R74, RZ, P4 ;  /* 0x000000ff4a7e7207 */ /* 0x000fe20002000000 */
[----:B------:R1:W-:Y:S01]  /*1bd0*/  @P0 STG.E.128 [R108.64], R68 ;  /* 0x000000446c000986 */ /* 0x0003e2000c101d04 */
[----:B------:R-:W-:Y:S01]  /*1be0*/  LOP3.LUT P5, RZ, R90, 0xff0000, RZ, 0xc0, !PT ;  /* 0x00ff00005aff7812 */ /* 0x000fe200078ac0ff */
[----:B------:R-:W-:Y:S01]  /*1bf0*/  @P0 IMAD.WIDE.U32 R134, R134, R138, c[0x0][0x250] ;  /* 0x0000940086860625 */ /* 0x000fe200078e008a */
[----:B------:R-:W-:Y:S01]  /*1c00*/  LOP3.LUT P3, RZ, R90, 0xff000000, RZ, 0xc0, !PT ;  /* 0xff0000005aff7812 */ /* 0x000fe2000786c0ff */
[----:B------:R2:W-:Y:S01]  /*1c10*/  @P1 STG.E.128 [R82.64], R60 ;  /* 0x0000003c52001986 */ /* 0x0005e2000c101d04 */
[----:B------:R-:W-:-:S02]  /*1c20*/  SEL R75, R114, R51, P2 ;  /* 0x00000033724b7207 */ /* 0x000fc40001000000 */
[----:B------:R-:W-:Y:S01]  /*1c30*/  SEL R74, R115, R50, P2 ;  /* 0x00000032734a7207 */ /* 0x000fe20001000000 */
[----:B------:R3:W-:Y:S01]  /*1c40*/  STG.E.128 [R80.64], R52 ;  /* 0x0000003450007986 */ /* 0x0007e2000c101d04 */
[----:B0-----:R-:W-:Y:S02]  /*1c50*/  SEL R73, R112, R49, P2 ;  /* 0x0000003170497207 */ /* 0x001fe40001000000 */
[----:B------:R-:W-:Y:S02]  /*1c60*/  SEL R72, R113, R48, P2 ;  /* 0x0000003071487207 */ /* 0x000fe40001000000 */
[----:B------:R-:W-:Y:S02]  /*1c70*/  SEL R133, R131, RZ, P5 ;  /* 0x000000ff83857207 */ /* 0x000fe40002800000 */
[----:B------:R-:W-:Y:S01]  /*1c80*/  SEL R132, R136, RZ, P3 ;  /* 0x000000ff88847207 */ /* 0x000fe20001800000 */
[----:B------:R-:W-:Y:S01]  /*1c90*/  @P0 STG.E.128 [R134.64], R72 ;  /* 0x0000004886000986 */ /* 0x000fe2000c101d04 */
[C---:B------:R-:W-:Y:S01]  /*1ca0*/  LOP3.LUT P6, RZ, R122.reuse, 0xff, RZ, 0xc0, !PT ;  /* 0x000000ff7aff7812 */ /* 0x040fe200078cc0ff */
[-C--:B-1----:R-:W-:Y:S01]  /*1cb0*/  @P0 IMAD.WIDE.U32 R68, R27, R138.reuse, c[0x0][0x250] ;  /* 0x000094001b440625 */ /* 0x082fe200078e008a */
[C---:B------:R-:W-:Y:S01]  /*1cc0*/  LOP3.LUT P5, RZ, R122.reuse, 0xff00, RZ, 0xc0, !PT ;  /* 0x0000ff007aff7812 */ /* 0x040fe200078ac0ff */
[----:B------:R0:W-:Y:S01]  /*1cd0*/  @P1 STG.E.128 [R110.64], R64 ;  /* 0x000000406e001986 */ /* 0x0001e2000c101d04 */
[C---:B------:R-:W-:Y:S01]  /*1ce0*/  LOP3.LUT P4, RZ, R122.reuse, 0xff0000, RZ, 0xc0, !PT ;  /* 0x00ff00007aff7812 */ /* 0x040fe2000788c0ff */
[----:B--2---:R-:W-:Y:S01]  /*1cf0*/  IMAD.WIDE.U32 R60, R125, R138, c[0x0][0x248] ;  /* 0x000092007d3c7625 */ /* 0x004fe200078e008a */
[----:B------:R-:W-:-:S02]  /*1d00*/  LOP3.LUT P3, RZ, R122, 0xff000000, RZ, 0xc0, !PT ;  /* 0xff0000007aff7812 */ /* 0x000fc4000786c0ff */
[----:B------:R-:W-:Y:S01]  /*1d10*/  SEL R76, R127, R48, P2 ;  /* 0x000000307f4c7207 */ /* 0x000fe20001000000 */
[----:B------:R-:W-:Y:S01]  /*1d20*/  @P0 IMAD.WIDE.U32 R62, R125, R138, c[0x0][0x250] ;  /* 0x000094007d3e0625 */ /* 0x000fe200078e008a */
[----:B------:R-:W-:Y:S01]  /*1d30*/  SEL R77, R128, R49, P2 ;  /* 0x00000031804d7207 */ /* 0x000fe20001000000 */
[----:B------:R1:W-:Y:S01]  /*1d40*/  STG.E.128 [R60.64], R56 ;  /* 0x000000383c007986 */ /* 0x0003e2000c101d04 */
[----:B------:R-:W-:Y:S02]  /*1d50*/  SEL R78, R123, R50, P2 ;  /* 0x000000327b4e7207 */ /* 0x000fe40001000000 */
[----:B------:R-:W-:Y:S02]  /*1d60*/  SEL R79, R126, R51, P2 ;  /* 0x000000337e4f7207 */ /* 0x000fe40001000000 */
[----:B---3--:R-:W-:Y:S02]  /*1d70*/  SEL R52, R116, RZ, P6 ;  /* 0x000000ff74347207 */ /* 0x008fe40003000000 */
[----:B------:R-:W-:Y:S01]  /*1d80*/  SEL R53, R117, RZ, P5 ;  /* 0x000000ff75357207 */ /* 0x000fe20002800000 */
[----:B------:R1:W-:Y:S01]  /*1d90*/  @P0 STG.E.128 [R62.64], R76 ;  /* 0x0000004c3e000986 */ /* 0x0003e2000c101d04 */
[----:B------:R-:W-:Y:S01]  /*1da0*/  SEL R54, R131, RZ, P4 ;  /* 0x000000ff83367207 */ /* 0x000fe20002000000 */
[----:B0-----:R-:W-:Y:S01]  /*1db0*/  @P1 IMAD.WIDE.U32 R64, R27, R138, c[0x0][0x258] ;  /* 0x000096001b401625 */ /* 0x001fe200078e008a */
[----:B------:R-:W-:-:S02]  /*1dc0*/  SEL R55, R136, RZ, P3 ;  /* 0x000000ff88377207 */ /* 0x000fc40001800000 */
[----:B------:R-:W-:Y:S01]  /*1dd0*/  SEL R48, R129, R48, P2 ;  /* 0x0000003081307207 */ /* 0x000fe20001000000 */
[----:B------:R-:W-:Y:S01]  /*1de0*/  IMAD.WIDE.U32 R66, R27, R138, c[0x0][0x248] ;  /* 0x000092001b427625 */ /* 0x000fe200078e008a */
[----:B------:R-:W-:Y:S01]  /*1df0*/  MOV R27, c[0x0][0x160] ;  /* 0x00005800001b7a02 */ /* 0x000fe20000000f00 */
[----:B------:R1:W-:Y:S01]  /*1e00*/  @P1 STG.E.128 [R64.64], R44 ;  /* 0x0000002c40001986 */ /* 0x0003e2000c101d04 */
[----:B------:R-:W-:Y:S02]  /*1e10*/  SEL R49, R130, R49, P2 ;  /* 0x0000003182317207 */ /* 0x000fe40001000000 */
[----:B------:R-:W-:Y:S01]  /*1e20*/  SEL R50, R133, R50, P2 ;  /* 0x0000003285327207 */ /* 0x000fe20001000000 */
[----:B------:R1:W-:Y:S01]  /*1e30*/  STG.E.128 [R66.64], R52 ;  /* 0x0000003442007986 */ /* 0x0003e2000c101d04 */
[----:B------:R-:W-:Y:S02]  /*1e40*/  SEL R51, R132, R51, P2 ;  /* 0x0000003384337207 */ /* 0x000fe40001000000 */
[----:B------:R-:W-:-:S03]  /*1e50*/  LEA R2, R27, R2, 0x2 ;  /* 0x000000021b027211 */ /* 0x000fc600078e10ff */
[----:B------:R1:W-:Y:S01]  /*1e60*/  @P0 STG.E.128 [R68.64], R48 ;  /* 0x0000003044000986 */ /* 0x0003e2000c101d04 */
[----:B------:R-:W-:-:S13]  /*1e70*/  ISETP.GE.AND P0, PT, R2, c[0x0][0x164], PT ;  /* 0x0000590002007a0c */ /* 0x000fda0003f06270 */
[----:B-1----:R-:W-:Y:S01]  /*1e80*/  @P0 CALL.REL.NOINC `(.L_x_1717) ;  /* 0x0000001000000944 */ /* 0x002fe20003c00000 */
[----:B------:R-:W-:Y:S05]  /*1e90*/  BRA `(.L_x_1718) ;  /* 0xffffe63000007947 */ /* 0x000fea000383ffff */
.L_x_1717:
[----:B------:R-:W-:Y:S05]  /*1ea0*/  BSYNC B1 ;  /* 0x0000000000017941 */ /* 0x000fea0003800000 */
.L_x_1713:
        /* <DEDUP_REMOVED lines=32> */
.L_x_1712:
[----:B------:R-:W-:Y:S05]  /*20b0*/  BSYNC B0 ;  /* 0x0000000000007941 */ /* 0x000fea0003800000 */
.L_x_1710:
        /* <DEDUP_REMOVED lines=9> */
[----:B------:R-:W-:Y:S01]  /*2150*/  STS.128 [R2.X16+0x600], R36 ;  /* 0x0006002402007388 */ /* 0x000fe2000000cc00 */
[----:B0-----:R-:W-:-:S03]  /*2160*/  IMAD R41, R41, c[0x0][0x168], RZ ;  /* 0x00005a0029297a24 */ /* 0x001fc600078e02ff */
        /* <DEDUP_REMOVED lines=30> */
[----:B------:R0:W-:Y:S04]  /*2350*/  STS.128 [R2.X16], R4 ;  /* 0x0000000402007388 */ /* 0x0001e8000000cc00 */
[----:B------:R-:W-:Y:S01]  /*2360*/  STS.128 [R2.X16+0x200], R8 ;  /* 0x0002000802007388 */ /* 0x000fe2000000cc00 */
[----:B-1----:R-:W-:-:S03]  /*2370*/  FADD.FTZ R31, R12, R31 ;  /* 0x0000001f0c1f7221 */ /* 0x002fc60000010000 */
[----:B------:R-:W-:Y:S01]  /*2380*/  STS.128 [R2.X16+0x400], R20 ;  /* 0x0004001402007388 */ /* 0x000fe2000000cc00 */
[----:B--2---:R-:W-:-:S03]  /*2390*/  FADD.FTZ R13, R13, R32 ;  /* 0x000000200d0d7221 */ /* 0x004fc60000010000 */
[----:B------:R1:W-:Y:S01]  /*23a0*/  STS.128 [R2.X16+0x600], R16 ;  /* 0x0006001002007388 */ /* 0x0003e2000000cc00 */
        /* <DEDUP_REMOVED lines=31> */
[----:B------:R-:W-:Y:S01]  /*25a0*/  IADD3 R2, P0, R0, c[0x0][0x228], RZ ;  /* 0x00008a0000027a10 */ /* 0x000fe20007f1e0ff */
[----:B------:R-:W-:Y:S01]  /*25b0*/  FADD.FTZ R9, R34, R9 ;  /* 0x0000000922097221 */ /* 0x000fe20000010000 */
[----:B------:R-:W-:Y:S01]  /*25c0*/  IADD3 R4, P1, R0, c[0x0][0x220], RZ ;  /* 0x0000880000047a10 */ /* 0x000fe20007f3e0ff */
[----:B------:R-:W-:Y:S01]  /*25d0*/  FADD.FTZ R6, R35, R6 ;  /* 0x0000000623067221 */ /* 0x000fe20000010000 */
[C---:B------:R-:W-:Y:S01]  /*25e0*/  IADD3.X R3, R12.reuse, c[0x0][0x22c], RZ, P0, !PT ;  /* 0x00008b000c037a10 */ /* 0x040fe200007fe4ff */
        /* <DEDUP_REMOVED lines=16> */
.L_x_1714:
[----:B------:R-:W-:Y:S01]  /*26f0*/  HFMA2.MMA R115, -RZ, RZ, 0, 5.9604644775390625e-08 ;  /* 0x00000001ff737435 */ /* 0x000fe200000001ff */
[----:B------:R-:W-:-:S02]  /*2700*/  MOV R110, R128 ;  /* 0x00000080006e7202 */ /* 0x000fc40000000f00 */
[----:B------:R-:W-:Y:S02]  /*2710*/  MOV R117, 0x1f ;  /* 0x0000001f00757802 */ /* 0x000fe40000000f00 */
[----:B------:R-:W-:Y:S02]  /*2720*/  MOV R126, 0xffffffff ;  /* 0xffffffff007e7802 */ /* 0x000fe40000000f00 */
[----:B------:R-:W-:Y:S02]  /*2730*/  MOV R52, 0x2750 ;  /* 0x0000275000347802 */ /* 0x000fe40000000f00 */
[----:B-----5:R-:W-:Y:S05]  /*2740*/  CALL.REL.NOINC `($__internal_107_$__cuda_sm70_shflsync_bfly_p) ;  /* 0x0000046000007944 */ /* 0x020fea0003c00000 */
[----:B-1----:R-:W-:Y:S01]  /*2750*/  MOV R79, R110 ;  /* 0x0000006e004f7202 */ /* 0x002fe20000000f00 */
[----:B0-----:R-:W-:Y:S05]  /*2760*/  BRA `(.L_x_1719) ;  /* 0xffffe84000007947 */ /* 0x001fea000383ffff */
.L_x_1715:
[----:B------:R-:W-:Y:S01]  /*2770*/  HFMA2.MMA R115, -RZ, RZ, 0, 5.9604644775390625e-08 ;  /* 0x00000001ff737435 */ /* 0x000fe200000001ff */
[----:B------:R-:W-:Y:S02]  /*2780*/  MOV R110, R83 ;  /* 0x00000053006e7202 */ /* 0x000fe40000000f00 */
[----:B------:R-:W-:Y:S02]  /*2790*/  MOV R117, 0x1f ;  /* 0x0000001f00757802 */ /* 0x000fe40000000f00 */
[----:B------:R-:W-:-:S02]  /*27a0*/  MOV R126, 0xffffffff ;  /* 0xffffffff007e7802 */ /* 0x000fc40000000f00 */
[----:B------:R-:W-:Y:S02]  /*27b0*/  MOV R52, 0x27d0 ;  /* 0x000027d000347802 */ /* 0x000fe40000000f00 */
[----:B01---5:R-:W-:Y:S05]  /*27c0*/  CALL.REL.NOINC `($__internal_107_$__cuda_sm70_shflsync_bfly_p) ;  /* 0x000003e000007944 */ /* 0x023fea0003c00000 */
[----:B------:R-:W-:Y:S01]  /*27d0*/  FADD.FTZ R128, R128, R79 ;  /* 0x0000004f80807221 */ /* 0x000fe20000010000 */
[----:B0-----:R-:W-:Y:S01]  /*27e0*/  HFMA2.MMA R115, -RZ, RZ, 0, 1.1920928955078125e-07 ;  /* 0x00000002ff737435 */ /* 0x001fe200000001ff */
[----:B-1----:R-:W-:Y:S01]  /*27f0*/  FADD.FTZ R83, R83, R110 ;  /* 0x0000006e53537221 */ /* 0x002fe20000010000 */
[----:B------:R-:W-:Y:S02]  /*2800*/  MOV R117, 0x1f ;  /* 0x0000001f00757802 */ /* 0x000fe40000000f00 */
[----:B------:R-:W-:Y:S02]  /*2810*/  MOV R126, 0xffffffff ;  /* 0xffffffff007e7802 */ /* 0x000fe40000000f00 */
[----:B------:R-:W-:Y:S02]  /*2820*/  MOV R110, R128 ;  /* 0x00000080006e7202 */ /* 0x000fe40000000f00 */
[----:B------:R-:W-:Y:S02]  /*2830*/  MOV R52, 0x2850 ;  /* 0x0000285000347802 */ /* 0x000fe40000000f00 */
[----:B------:R-:W-:Y:S05]  /*2840*/  CALL.REL.NOINC `($__internal_107_$__cuda_sm70_shflsync_bfly_p) ;  /* 0x0000036000007944 */ /* 0x000fea0003c00000 */
[----:B0-----:R-:W-:Y:S01]  /*2850*/  HFMA2.MMA R115, -RZ, RZ, 0, 1.1920928955078125e-07 ;  /* 0x00000002ff737435 */ /* 0x001fe200000001ff */
[----:B-1----:R-:W-:-:S02]  /*2860*/  MOV R79, R110 ;  /* 0x0000006e004f7202 */ /* 0x002fc40000000f00 */
[----:B------:R-:W-:Y:S02]  /*2870*/  MOV R110, R83 ;  /* 0x00000053006e7202 */ /* 0x000fe40000000f00 */
[----:B------:R-:W-:Y:S02]  /*2880*/  MOV R117, 0x1f ;  /* 0x0000001f00757802 */ /* 0x000fe40000000f00 */
[----:B------:R-:W-:Y:S02]  /*2890*/  MOV R126, 0xffffffff ;  /* 0xffffffff007e7802 */ /* 0x000fe40000000f00 */
[----:B------:R-:W-:Y:S02]  /*28a0*/  MOV R52, 0x28c0 ;  /* 0x000028c000347802 */ /* 0x000fe40000000f00 */
[----:B------:R-:W-:Y:S05]  /*28b0*/  CALL.REL.NOINC `($__internal_107_$__cuda_sm70_shflsync_bfly_p) ;  /* 0x000002f000007944 */ /* 0x000fea0003c00000 */
[----:B------:R-:W-:Y:S01]  /*28c0*/  FADD.FTZ R128, R79, R128 ;  /* 0x000000804f807221 */ /* 0x000fe20000010000 */
[----:B0-----:R-:W-:Y:S01]  /*28d0*/  HFMA2.MMA R115, -RZ, RZ, 0, 2.384185791015625e-07 ;  /* 0x00000004ff737435 */ /* 0x001fe200000001ff */
[----:B-1----:R-:W-:Y:S01]  /*28e0*/  FADD.FTZ R83, R83, R110 ;  /* 0x0000006e53537221 */ /* 0x002fe20000010000 */
[----:B------:R-:W-:Y:S02]  /*28f0*/  MOV R117, 0x1f ;  /* 0x0000001f00757802 */ /* 0x000fe40000000f00 */
[----:B------:R-:W-:-:S02]  /*2900*/  MOV R126, 0xffffffff ;  /* 0xffffffff007e7802 */ /* 0x000fc40000000f00 */
[----:B------:R-:W-:Y:S02]  /*2910*/  MOV R110, R128 ;  /* 0x00000080006e7202 */ /* 0x000fe40000000f00 */
[----:B------:R-:W-:Y:S02]  /*2920*/  MOV R52, 0x2940 ;  /* 0x0000294000347802 */ /* 0x000fe40000000f00 */
[----:B------:R-:W-:Y:S05]  /*2930*/  CALL.REL.NOINC `($__internal_107_$__cuda_sm70_shflsync_bfly_p) ;  /* 0x0000027000007944 */ /* 0x000fea0003c00000 */
[----:B0-----:R-:W-:Y:S01]  /*2940*/  HFMA2.MMA R115, -RZ, RZ, 0, 2.384185791015625e-07 ;  /* 0x00000004ff737435 */ /* 0x001fe200000001ff */
[----:B-1----:R-:W-:Y:S02]  /*2950*/  MOV R79, R110 ;  /* 0x0000006e004f7202 */ /* 0x002fe40000000f00 */
[----:B------:R-:W-:Y:S02]  /*2960*/  MOV R110, R83 ;  /* 0x00000053006e7202 */ /* 0x000fe40000000f00 */
[----:B------:R-:W-:Y:S02]  /*2970*/  MOV R117, 0x1f ;  /* 0x0000001f00757802 */ /* 0x000fe40000000f00 */
[----:B------:R-:W-:Y:S02]  /*2980*/  MOV R126, 0xffffffff ;  /* 0xffffffff007e7802 */ /* 0x000fe40000000f00 */
[----:B------:R-:W-:-:S02]  /*2990*/  MOV R52, 0x29b0 ;  /* 0x000029b000347802 */ /* 0x000fc40000000f00 */
[----:B------:R-:W-:Y:S05]  /*29a0*/  CALL.REL.NOINC `($__internal_107_$__cuda_sm70_shflsync_bfly_p) ;  /* 0x0000020000007944 */ /* 0x000fea0003c00000 */
[----:B------:R-:W-:Y:S01]  /*29b0*/  FADD.FTZ R128, R79, R128 ;  /* 0x000000804f807221 */ /* 0x000fe20000010000 */
[----:B0-----:R-:W-:Y:S01]  /*29c0*/  HFMA2.MMA R115, -RZ, RZ, 0, 4.76837158203125e-07 ;  /* 0x00000008ff737435 */ /* 0x001fe200000001ff */
[----:B-1----:R-:W-:Y:S01]  /*29d0*/  FADD.FTZ R113, R83, R110 ;  /* 0x0000006e53717221 */ /* 0x002fe20000010000 */
[----:B------:R-:W-:-:S02]  /*29e0*/  MOV R117, 0x1f ;  /* 0x0000001f00757802 */ /* 0x000fc40000000f00 */
[----:B------:R-:W-:Y:S02]  /*29f0*/  MOV R126, 0xffffffff ;  /* 0xffffffff007e7802 */ /* 0x000fe40000000f00 */
[----:B------:R-:W-:Y:S02]  /*2a00*/  MOV R110, R128 ;  /* 0x00000080006e7202 */ /* 0x000fe40000000f00 */
[----:B------:R-:W-:Y:S02]  /*2a10*/  MOV R52, 0x2a30 ;  /* 0x00002a3000347802 */ /* 0x000fe40000000f00 */
[----:B------:R-:W-:Y:S05]  /*2a20*/  CALL.REL.NOINC `($__internal_107_$__cuda_sm70_shflsync_bfly_p) ;  /* 0x0000018000007944 */ /* 0x000fea0003c00000 */
[----:B0-----:R-:W-:Y:S01]  /*2a30*/  HFMA2.MMA R115, -RZ, RZ, 0, 4.76837158203125e-07 ;  /* 0x00000008ff737435 */ /* 0x001fe200000001ff */
[----:B-1----:R-:W-:Y:S02]  /*2a40*/  MOV R79, R110 ;  /* 0x0000006e004f7202 */ /* 0x002fe40000000f00 */
[----:B------:R-:W-:Y:S02]  /*2a50*/  MOV R110, R113 ;  /* 0x00000071006e7202 */ /* 0x000fe40000000f00 */
[----:B------:R-:W-:Y:S02]  /*2a60*/  MOV R117, 0x1f ;  /* 0x0000001f00757802 */ /* 0x000fe40000000f00 */
[----:B------:R-:W-:-:S02]  /*2a70*/  MOV R126, 0xffffffff ;  /* 0xffffffff007e7802 */ /* 0x000fc40000000f00 */
[----:B------:R-:W-:Y:S02]  /*2a80*/  MOV R52, 0x2aa0 ;  /* 0x00002aa000347802 */ /* 0x000fe40000000f00 */
[----:B------:R-:W-:Y:S05]  /*2a90*/  CALL.REL.NOINC `($__internal_107_$__cuda_sm70_shflsync_bfly_p) ;  /* 0x0000011000007944 */ /* 0x000fea0003c00000 */
[----:B------:R-:W-:Y:S01]  /*2aa0*/  FADD.FTZ R83, R79, R128 ;  /* 0x000000804f537221 */ /* 0x000fe20000010000 */
[----:B0-----:R-:W-:Y:S01]  /*2ab0*/  HFMA2.MMA R115, -RZ, RZ, 0, 9.5367431640625e-07 ;  /* 0x00000010ff737435 */ /* 0x001fe200000001ff */
[----:B-1----:R-:W-:Y:S01]  /*2ac0*/  FADD.FTZ R113, R113, R110 ;  /* 0x0000006e71717221 */ /* 0x002fe20000010000 */
[----:B------:R-:W-:Y:S02]  /*2ad0*/  MOV R117, 0x1f ;  /* 0x0000001f00757802 */ /* 0x000fe40000000f00 */
[----:B------:R-:W-:Y:S02]  /*2ae0*/  MOV R126, 0xffffffff ;  /* 0xffffffff007e7802 */ /* 0x000fe40000000f00 */
[----:B------:R-:W-:Y:S02]  /*2af0*/  MOV R110, R83 ;  /* 0x00000053006e7202 */ /* 0x000fe40000000f00 */
[----:B------:R-:W-:Y:S02]  /*2b00*/  MOV R52, 0x2b20 ;  /* 0x00002b2000347802 */ /* 0x000fe40000000f00 */
[----:B------:R-:W-:Y:S05]  /*2b10*/  CALL.REL.NOINC `($__internal_107_$__cuda_sm70_shflsync_bfly_p) ;  /* 0x0000009000007944 */ /* 0x000fea0003c00000 */
[----:B0-----:R-:W-:Y:S01]  /*2b20*/  HFMA2.MMA R115, -RZ, RZ, 0, 9.5367431640625e-07 ;  /* 0x00000010ff737435 */ /* 0x001fe200000001ff */
[----:B-1----:R-:W-:-:S02]  /*2b30*/  MOV R128, R110 ;  /* 0x0000006e00807202 */ /* 0x002fc40000000f00 */
[----:B------:R-:W-:Y:S02]  /*2b40*/  MOV R110, R113 ;  /* 0x00000071006e7202 */ /* 0x000fe40000000f00 */
[----:B------:R-:W-:Y:S02]  /*2b50*/  MOV R117, 0x1f ;  /* 0x0000001f00757802 */ /* 0x000fe40000000f00 */
[----:B------:R-:W-:Y:S02]  /*2b60*/  MOV R126, 0xffffffff ;  /* 0xffffffff007e7802 */ /* 0x000fe40000000f00 */
[----:B------:R-:W-:Y:S02]  /*2b70*/  MOV R52, 0x2b90 ;  /* 0x00002b9000347802 */ /* 0x000fe40000000f00 */
[----:B------:R-:W-:Y:S05]  /*2b80*/  CALL.REL.NOINC `($__internal_107_$__cuda_sm70_shflsync_bfly_p) ;  /* 0x0000002000007944 */ /* 0x000fea0003c00000 */
[----:B-1----:R-:W-:Y:S01]  /*2b90*/  MOV R52, R110 ;  /* 0x0000006e00347202 */ /* 0x002fe20000000f00 */
[----:B0-----:R-:W-:Y:S05]  /*2ba0*/  BRA `(.L_x_1720) ;  /* 0xffffe52000007947 */ /* 0x001fea000383ffff */
        .weak           $__internal_107_$__cuda_sm70_shflsync_bfly_p
        .type           $__internal_107_$__cuda_sm70_shflsync_bfly_p,@function
        .size           $__internal_107_$__cuda_sm70_shflsync_bfly_p,(.L_x_2053 - $__internal_107_$__cuda_sm70_shflsync_bfly_p)
$__internal_107_$__cuda_sm70_shflsync_bfly_p:
[----:B------:R-:W-:Y:S01]  /*2bb0*/  HFMA2.MMA R53, -RZ, RZ, 0, 0 ;  /* 0x00000000ff357435 */ /* 0x000fe200000001ff */
[----:B------:R-:W-:Y:S04]  /*2bc0*/  WARPSYNC R126 ;  /* 0x0000007e00007348 */ /* 0x000fe80003800000 */
[----:B------:R0:W1:Y:S01]  /*2bd0*/  SHFL.BFLY PT, R110, R110, R115, R117 ;  /* 0x0c0000736e6e7389 */ /* 0x00006200000e0075 */
[----:B------:R-:W-:Y:S05]  /*2be0*/  RET.REL.NODEC R52 `(_ZN10layer_norm31ln_parallel_residual_bwd_kernelINS_13Kernel_traitsI6__halfffffjLj512ELj1ELj4ELj1ELj16ENS_18Kernel_traits_baseILj512ES2_ffffjLj128EEEEELb1ELb1ELb1EEEvNS_9BwdParamsE) ;  /* 0xffffd41034007950 */ /* 0x000fea0003c3ffff */
.L_x_1721:
        /* <DEDUP_REMOVED lines=9> */
.L_x_2053:


//--------------------- .text._ZN10layer_norm31ln_parallel_residual_bwd_kernelINS_13Kernel_traitsIfffffjLj512ELj1ELj4ELj1ELj16ENS_18Kernel_traits_baseILj512EfffffjLj128EEEEELb0ELb0ELb0EEEvNS_9BwdParamsE --------------------------
	.section	.text._ZN10layer_norm31ln_parallel_residual_bwd_kernelINS_13Kernel_traitsIfffffjLj512ELj1ELj4ELj1ELj16ENS_18Kernel_traits_baseILj512EfffffjLj128EEEEELb0ELb0ELb0EEEvNS_9BwdParamsE,"ax",@progbits
	.sectioninfo	@"SHI_REGISTERS=176"
	.align	128
        .global         _ZN10layer_norm31ln_parallel_residual_bwd_kernelINS_13Kernel_traitsIfffffjLj512ELj1ELj4ELj1ELj16ENS_18Kernel_traits_baseILj512EfffffjLj128EEEEELb0ELb0ELb0EEEvNS_9BwdParamsE
        .type           _ZN10layer_norm31ln_parallel_residual_bwd_kernelINS_13Kernel_traitsIfffffjLj512ELj1ELj4ELj1ELj16ENS_18Kernel_traits_baseILj512EfffffjLj128EEEEELb0ELb0ELb0EEEvNS_9BwdParamsE,@function
        .size           _ZN10layer_norm31ln_parallel_residual_bwd_kernelINS_13Kernel_traitsIfffffjLj512ELj1ELj4ELj1ELj16ENS_18Kernel_traits_baseILj512EfffffjLj128EEEEELb0ELb0ELb0EEEvNS_9BwdParamsE,(.L_x_2054 - _ZN10layer_norm31ln_parallel_residual_bwd_kernelINS_13Kernel_traitsIfffffjLj512ELj1ELj4ELj1ELj16ENS_18Kernel_traits_baseILj512EfffffjLj128EEEEELb0ELb0ELb0EEEvNS_9BwdParamsE)
        .other          _ZN10layer_norm31ln_parallel_residual_bwd_kernelINS_13Kernel_traitsIfffffjLj512ELj1ELj4ELj1ELj16ENS_18Kernel_traits_baseILj512EfffffjLj128EEEEELb0ELb0ELb0EEEvNS_9BwdParamsE,@"STO_CUDA_ENTRY STV_DEFAULT"
_ZN10layer_norm31ln_parallel_residual_bwd_kernelINS_13Kernel_traitsIfffffjLj512ELj1ELj4ELj1ELj16ENS_18Kernel_traits_baseILj512EfffffjLj128EEEEELb0ELb0ELb0EEEvNS_9BwdParamsE:
.text._ZN10layer_norm31ln_parallel_residual_bwd_kernelINS_13Kernel_traitsIfffffjLj512ELj1ELj4ELj1ELj16ENS_18Kernel_traits_baseILj512EfffffjLj128EEEEELb0ELb0ELb0EEEvNS_9BwdParamsE:
        /* <DEDUP_REMOVED lines=20> */
[----:B------:R-:W0:Y:S04]  /*0140*/  S2R R19, SR_CTAID.X ;  /* 0x0000000000137919 */ /* 0x000e280000002500 */
[CC--:B------:R-:W-:Y:S01]  /*0150*/  @P4 IMAD.WIDE.U32 R10, R8.reuse, R13.reuse, c[0x0][0x1b0] ;  /* 0x00006c00080a4625 */ /* 0x0c0fe200078e000d */
[----:B------:R1:W5:Y:S03]  /*0160*/  @P3 LDG.E.128 R104, [R4.64] ;  /* 0x0000000404683981 */ /* 0x000366000c1e1d00 */
[C---:B------:R-:W-:Y:S01]  /*0170*/  @P4 IMAD.WIDE.U32 R12, R8.reuse, R13, c[0x0][0x1b8] ;  /* 0x00006e00080c4625 */ /* 0x040fe200078e000d */
[----:B------:R-:W-:Y:S01]  /*0180*/  @P4 IADD3 R8, R8, 0x20, RZ ;  /* 0x0000002008084810 */ /* 0x000fe20007ffe0ff */
[----:B------:R1:W5:Y:S04]  /*0190*/  @P4 LDG.E.128 R100, [R10.64] ;  /* 0x000000040a644981 */ /* 0x000368000c1e1d00 */
[CC--:B------:R-:W-:Y:S01]  /*01a0*/  @P5 IMAD.WIDE.U32 R14, R8.reuse, R17.reuse, c[0x0][0x1b0] ;  /* 0x00006c00080e5625 */ /* 0x0c0fe200078e0011 */
[----:B------:R1:W5:Y:S03]  /*01b0*/  @P4 LDG.E.128 R96, [R12.64] ;  /* 0x000000040c604981 */ /* 0x000366000c1e1d00 */
[C---:B------:R-:W-:Y:S01]  /*01c0*/  @P5 IMAD.WIDE.U32 R16, R8.reuse, R17, c[0x0][0x1b8] ;  /* 0x00006e0008105625 */ /* 0x040fe200078e0011 */
[----:B------:R-:W-:Y:S01]  /*01d0*/  @P5 IADD3 R8, R8, 0x20, RZ ;  /* 0x0000002008085810 */ /* 0x000fe20007ffe0ff */
[----:B------:R1:W5:Y:S04]  /*01e0*/  @P5 LDG.E.128 R92, [R14.64] ;  /* 0x000000040e5c5981 */ /* 0x000368000c1e1d00 */
[CC--:B------:R-:W-:Y:S01]  /*01f0*/  @P6 IMAD.WIDE.U32 R6, R8.reuse, R9.reuse, c[0x0][0x1b0] ;  /* 0x00006c0008066625 */ /* 0x0c0fe200078e0009 */
[----:B------:R2:W5:Y:S03]  /*0200*/  @P3 LDG.E.128 R108, [R2.64] ;  /* 0x00000004026c3981 */ /* 0x000566000c1e1d00 */
[----:B------:R-:W-:Y:S01]  /*0210*/  @P6 IMAD.WIDE.U32 R8, R8, R9, c[0x0][0x1b8] ;  /* 0x00006e0008086625 */ /* 0x000fe200078e0009 */
[----:B------:R1:W5:Y:S04]  /*0220*/  @P6 LDG.E.128 R84, [R6.64] ;  /* 0x0000000406546981 */ /* 0x000368000c1e1d00 */
[----:B------:R1:W5:Y:S01]  /*0230*/  @P6 LDG.E.128 R80, [R8.64] ;  /* 0x0000000408506981 */ /* 0x000362000c1e1d00 */
[----:B--2---:R-:W-:Y:S01]  /*0240*/  SHF.R.U32.HI R2, RZ, 0x5, R0 ;  /* 0x00000005ff027819 */ /* 0x004fe20000011600 */
[----:B------:R-:W-:Y:S02]  /*0250*/  BSSY B0, `(.L_x_1722) ;  /* 0x00001e5000007945 */ /* 0x000fe40003800000 */
        /* <DEDUP_REMOVED lines=37> */
[----:B------:R-:W-:-:S07]  /*04b0*/  HFMA2.MMA R77, -RZ, RZ, 0, 0 ;  /* 0x00000000ff4d7435 */ /* 0x000fce00000001ff */
.L_x_1742:
        /* <DEDUP_REMOVED lines=34> */
[----:B----4-:R-:W-:-:S02]  /*06e0*/  FADD.FTZ R60, R60, R128 ;  /* 0x000000803c3c7221 */ /* 0x010fc40000010000 */
[----:B------:R-:W-:Y:S02]  /*06f0*/  FFMA.FTZ R144, R108, R128, R133 ;  /* 0x000000806c907223 */ /* 0x000fe40000010085 */
[----:B------:R-:W-:Y:S02]  /*0700*/  FFMA.FTZ R76, R128, R145, R76 ;  /* 0x00000091804c7223 */ /* 0x000fe4000001004c */
[----:B------:R-:W-:Y:S02]  /*0710*/  FMUL.FTZ R132, R105, R125 ;  /* 0x0000007d69847220 */ /* 0x000fe40000410000 */
[----:B------:R-:W-:Y:S02]  /*0720*/  FMUL.FTZ R146, R141, R146 ;  /* 0x000000928d927220 */ /* 0x000fe40000410000 */
[----:B------:R-:W-:Y:S02]  /*0730*/  FMUL.FTZ R128, R107, R127 ;  /* 0x0000007f6b807220 */ /* 0x000fe40000410000 */
[----:B------:R-:W-:-:S02]  /*0740*/  FADD.FTZ R154, -R168, R135 ;  /* 0x00000087a89a7221 */ /* 0x000fc40000010100 */
[----:B------:R-:W-:Y:S02]  /*0750*/  FADD.FTZ R61, R61, R129 ;  /* 0x000000813d3d7221 */ /* 0x000fe40000010000 */
[----:B------:R-:W-:Y:S02]  /*0760*/  FFMA.FTZ R151, R109, R129, R132 ;  /* 0x000000816d977223 */ /* 0x000fe40000010084 */
[----:B------:R-:W-:Y:S02]  /*0770*/  FFMA.FTZ R77, R129, R146, R77 ;  /* 0x00000092814d7223 */ /* 0x000fe4000001004d */
[----:B------:R-:W-:Y:S02]  /*0780*/  FFMA.FTZ R163, R111, R131, R128 ;  /* 0x000000836fa37223 */ /* 0x000fe40000010080 */
[----:B------:R-:W-:Y:S02]  /*0790*/  FADD.FTZ R28, R28, R124 ;  /* 0x0000007c1c1c7221 */ /* 0x000fe40000010000 */
[----:B------:R-:W-:-:S02]  /*07a0*/  FFMA.FTZ R44, R124, R145, R44 ;  /* 0x000000917c2c7223 */ /* 0x000fc4000001002c */
[----:B------:R-:W-:Y:S02]  /*07b0*/  FADD.FTZ R134, -R168, R134 ;  /* 0x00000086a8867221 */ /* 0x000fe40000010100 */
[----:B------:R-:W-:Y:S02]  /*07c0*/  FMUL.FTZ R129, R106, R126 ;  /* 0x0000007e6a817220 */ /* 0x000fe40000410000 */
[----:B------:R-:W-:Y:S02]  /*07d0*/  FADD.FTZ R124, RZ, R144 ;  /* 0x00000090ff7c7221 */ /* 0x000fe40000010000 */
[----:B------:R-:W-:Y:S02]  /*07e0*/  FFMA.FTZ R128, R145, R144, RZ ;  /* 0x0000009091807223 */ /* 0x000fe400000100ff */
[----:B0-----:R-:W-:Y:S02]  /*07f0*/  FMUL.FTZ R152, R141, R154 ;  /* 0x0000009a8d987220 */ /* 0x001fe40000410000 */
        /* <DEDUP_REMOVED lines=18> */
.L_x_1725:
[----:B-1----:R-:W-:Y:S05]  /*0920*/  BSYNC B1 ;  /* 0x0000000000017941 */ /* 0x002fea0003800000 */
.L_x_1724:
        /* <DEDUP_REMOVED lines=18> */
[----:B-----5:R-:W-:Y:S02]  /*0a50*/  FMUL.FTZ R147, R141, R148 ;  /* 0x000000948d937220 */ /* 0x020fe40000410000 */
[----:B---3--:R-:W-:Y:S02]  /*0a60*/  FMUL.FTZ R155, R96, R124 ;  /* 0x0000007c609b7220 */ /* 0x008fe40000410000 */
[----:B------:R-:W-:-:S02]  /*0a70*/  FADD.FTZ R134, -R168, R134 ;  /* 0x00000086a8867221 */ /* 0x000fc40000010100 */
[----:B----4-:R-:W-:Y:S02]  /*0a80*/  FADD.FTZ R56, R56, R128 ;  /* 0x0000008038387221 */ /* 0x010fe40000010000 */
[----:B------:R-:W-:Y:S02]  /*0a90*/  FFMA.FTZ R148, R100, R128, R155 ;  /* 0x0000008064947223 */ /* 0x000fe4000001009b */
[----:B------:R-:W-:Y:S02]  /*0aa0*/  FFMA.FTZ R72, R128, R147, R72 ;  /* 0x0000009380487223 */ /* 0x000fe40000010048 */
[----:B------:R-:W-:Y:S02]  /*0ab0*/  FMUL.FTZ R128, R97, R125 ;  /* 0x0000007d61807220 */ /* 0x000fe40000410000 */
[----:B------:R-:W-:Y:S02]  /*0ac0*/  FMUL.FTZ R156, R141, R156 ;  /* 0x0000009c8d9c7220 */ /* 0x000fe40000410000 */
[----:B------:R-:W-:-:S02]  /*0ad0*/  FADD.FTZ R24, R24, R124 ;  /* 0x0000007c18187221 */ /* 0x000fc40000010000 */
[----:B------:R-:W-:Y:S02]  /*0ae0*/  FFMA.FTZ R40, R124, R147, R40 ;  /* 0x000000937c287223 */ /* 0x000fe40000010028 */
[----:B------:R-:W-:Y:S02]  /*0af0*/  FADD.FTZ R57, R57, R129 ;  /* 0x0000008139397221 */ /* 0x000fe40000010000 */
[----:B------:R-:W-:Y:S02]  /*0b00*/  FFMA.FTZ R155, R101, R129, R128 ;  /* 0x00000081659b7223 */ /* 0x000fe40000010080 */
        /* <DEDUP_REMOVED lines=9> */
[----:B------:R-:W-:Y:S02]  /*0ba0*/  FADD.FTZ R166, -R168, R135 ;  /* 0x00000087a8a67221 */ /* 0x000fe40000010100 */
        /* <DEDUP_REMOVED lines=16> */
.L_x_1727:
[----:B------:R-:W-:Y:S05]  /*0cb0*/  BSYNC B1 ;  /* 0x0000000000017941 */ /* 0x000fea0003800000 */
.L_x_1726:
        /* <DEDUP_REMOVED lines=23> */
[----:B------:R-:W-:Y:S02]  /*0e30*/  FADD.FTZ R134, -R168, R134 ;  /* 0x00000086a8867221 */ /* 0x000fe40000010100 */
[----:B------:R-:W-:Y:S02]  /*0e40*/  FMUL.FTZ R128, R89, R125 ;  /* 0x0000007d59807220 */ /* 0x000fe40000410000 */
[----:B0-----:R-:W-:Y:S02]  /*0e50*/  FMUL.FTZ R142, R141, R150 ;  /* 0x000000968d8e7220 */ /* 0x001fe40000410000 */
[----:B------:R-:W-:-:S02]  /*0e60*/  FADD.FTZ R20, R20, R124 ;  /* 0x0000007c14147221 */ /* 0x000fc40000010000 */
[----:B------:R-:W-:Y:S02]  /*0e70*/  FFMA.FTZ R36, R124, R137, R36 ;  /* 0x000000897c247223 */ /* 0x000fe40000010024 */
[----:B------:R-:W-:Y:S02]  /*0e80*/  FADD.FTZ R53, R53, R129 ;  /* 0x0000008135357221 */ /* 0x000fe40000010000 */
[----:B------:R-:W-:Y:S02]  /*0e90*/  FFMA.FTZ R143, R93, R129, R128 ;  /* 0x000000815d8f7223 */ /* 0x000fe40000010080 */
        /* <DEDUP_REMOVED lines=26> */
.L_x_1729:
[----:B------:R-:W-:Y:S05]  /*1040*/  BSYNC B1 ;  /* 0x0000000000017941 */ /* 0x000fea0003800000 */
.L_x_1728:
        /* <DEDUP_REMOVED lines=20> */
[----:B------:R-:W-:-:S02]  /*1190*/  FMUL.FTZ R140, R141, R140 ;  /* 0x0000008c8d8c7220 */ /* 0x000fc40000410000 */
[----:B----4-:R-:W-:Y:S02]  /*11a0*/  FFMA.FTZ R138, R84, R128, R133 ;  /* 0x00000080548a7223 */ /* 0x010fe40000010085 */
[----:B------:R-:W-:Y:S02]  /*11b0*/  FADD.FTZ R49, R49, R129 ;  /* 0x0000008131317221 */ /* 0x000fe40000010000 */
[----:B------:R-:W-:Y:S02]  /*11c0*/  FFMA.FTZ R159, R85, R129, R132 ;  /* 0x00000081559f7223 */ /* 0x000fe40000010084 */
[----:B------:R-:W-:Y:S02]  /*11d0*/  FFMA.FTZ R65, R129, R140, R65 ;  /* 0x0000008c81417223 */ /* 0x000fe40000010041 */
[----:B------:R-:W-:Y:S02]  /*11e0*/  FADD.FTZ R16, R16, R124 ;  /* 0x0000007c10107221 */ /* 0x000fe40000010000 */
[----:B------:R-:W-:-:S02]  /*11f0*/  FFMA.FTZ R32, R124, R139, R32 ;  /* 0x0000008b7c207223 */ /* 0x000fc40000010020 */
[----:B------:R-:W-:Y:S02]  /*1200*/  FADD.FTZ R134, -R168, R134 ;  /* 0x00000086a8867221 */ /* 0x000fe40000010100 */
[----:B------:R-:W-:Y:S02]  /*1210*/  FMUL.FTZ R129, R82, R126 ;  /* 0x0000007e52817220 */ /* 0x000fe40000410000 */
[----:B------:R-:W-:Y:S02]  /*1220*/  FADD.FTZ R124, R171, R138 ;  /* 0x0000008aab7c7221 */ /* 0x000fe40000010000 */
[----:B------:R-:W-:Y:S02]  /*1230*/  FFMA.FTZ R170, R139, R138, R170 ;  /* 0x0000008a8baa7223 */ /* 0x000fe400000100aa */
[----:B------:R-:W-:Y:S02]  /*1240*/  FADD.FTZ R48, R48, R128 ;  /* 0x0000008030307221 */ /* 0x000fe40000010000 */
[----:B------:R-:W-:-:S02]  /*1250*/  FFMA.FTZ R64, R128, R139, R64 ;  /* 0x0000008b80407223 */ /* 0x000fc40000010040 */
[----:B------:R-:W-:Y:S02]  /*1260*/  FADD.FTZ R17, R17, R125 ;  /* 0x0000007d11117221 */ /* 0x000fe40000010000 */
[----:B------:R-:W-:Y:S02]  /*1270*/  FFMA.FTZ R33, R125, R140, R33 ;  /* 0x0000008c7d217223 */ /* 0x000fe40000010021 */
[----:B------:R-:W-:Y:S02]  /*1280*/  FADD.FTZ R168, -R168, R135 ;  /* 0x00000087a8a87221 */ /* 0x000fe40000010100 */
[----:B------:R-:W-:Y:S02]  /*1290*/  FMUL.FTZ R128, R83, R127 ;  /* 0x0000007f53807220 */ /* 0x000fe40000410000 */
[----:B0-----:R-:W-:Y:S02]  /*12a0*/  FMUL.FTZ R161, R141, R134 ;  /* 0x000000868da17220 */ /* 0x001fe40000410000 */
        /* <DEDUP_REMOVED lines=8> */
[-C--:B------:R-:W-:Y:S02]  /*1330*/  FFMA.FTZ R66, R130, R161.reuse, R66 ;  /* 0x000000a182427223 */ /* 0x080fe40000010042 */
        /* <DEDUP_REMOVED lines=8> */
.L_x_1731:
[----:B------:R-:W-:Y:S05]  /*13c0*/  BSYNC B1 ;  /* 0x0000000000017941 */ /* 0x000fea0003800000 */
.L_x_1730:
[----:B------:R-:W-:Y:S05]  /*13d0*/  BRA.DIV ~URZ, `(.L_x_1732) ;  /* 0x00001d027f007947 */ /* 0x000fea000b800000 */
[----:B------:R0:W1:Y:S02]  /*13e0*/  SHFL.BFLY PT, R126, R171, 0x1, 0x1f ;  /* 0x0c201f00ab7e7f89 */ /* 0x00006400000e0000 */
.L_x_1749:
        /* <DEDUP_REMOVED lines=18> */
.L_x_1750:
        /* <DEDUP_REMOVED lines=48> */
.L_x_1735:
[----:B------:R-:W-:Y:S05]  /*1810*/  BSYNC B1 ;  /* 0x0000000000017941 */ /* 0x000fea0003800000 */
.L_x_1734:
        /* <DEDUP_REMOVED lines=43> */
.L_x_1737:
[----:B------:R-:W-:Y:S05]  /*1ad0*/  BSYNC B1 ;  /* 0x0000000000017941 */ /* 0x000fea0003800000 */
.L_x_1736:
        /* <DEDUP_REMOVED lines=43> */
.L_x_1739:
[----:B------:R-:W-:Y:S05]  /*1d90*/  BSYNC B1 ;  /* 0x0000000000017941 */ /* 0x000fea0003800000 */
.L_x_1738:
        /* <DEDUP_REMOVED lines=42> */
.L_x_1741:
[----:B------:R-:W-:Y:S05]  /*2040*/  BSYNC B1 ;  /* 0x0000000000017941 */ /* 0x000fea0003800000 */
.L_x_1740:
[----:B------:R-:W-:-:S04]  /*2050*/  MOV R3, c[0x0][0x160] ;  /* 0x0000580000037a02 */ /* 0x000fc80000000f00 */
[----:B------:R-:W-:-:S04]  /*2060*/  LEA R2, R3, R2, 0x2 ;  /* 0x0000000203027211 */ /* 0x000fc800078e10ff */
[----:B------:R-:W-:-:S13]  /*2070*/  ISETP.GE.AND P0, PT, R2, c[0x0][0x164], PT ;  /* 0x0000590002007a0c */ /* 0x000fda0003f06270 */
[----:B0----5:R-:W-:Y:S01]  /*2080*/  @P0 CALL.REL.NOINC `(.L_x_1723) ;  /* 0x0000001000000944 */ /* 0x021fe20003c00000 */
[----:B------:R-:W-:Y:S05]  /*2090*/  BRA `(.L_x_1742) ;  /* 0xffffe42000007947 */ /* 0x000fea000383ffff */
.L_x_1723:
[----:B-1----:R-:W-:Y:S05]  /*20a0*/  BSYNC B0 ;  /* 0x0000000000007941 */ /* 0x002fea0003800000 */
.L_x_1722:
[----:B------:R-:W-:Y:S01]  /*20b0*/  SHF.R.U32.HI R2, RZ, 0x5, R0 ;  /* 0x00000005ff027819 */ /* 0x000fe20000011600 */
[----:B------:R-:W-:Y:S01]  /*20c0*/  WARPSYNC 0xffffffff ;  /* 0xffffffff00007948 */ /* 0x000fe20003800000 */
[----:B------:R-:W-:Y:S01]  /*20d0*/  LOP3.LUT R3, R0, 0x1f, RZ, 0xc0, !PT ;  /* 0x0000001f00037812 */ /* 0x000fe200078ec0ff */
[----:B------:R-:W-:Y:S01]  /*20e0*/  BSSY B0, `(.L_x_1743) ;  /* 0x00000c0000007945 */ /* 0x000fe20003800000 */
[----:B------:R-:W-:-:S04]  /*20f0*/  SHF.L.U32 R2, R2, 0x7, RZ ;  /* 0x0000000702027819 */ /* 0x000fc800000006ff */
[----:B------:R-:W-:-:S05]  /*2100*/  LOP3.LUT R2, R2, 0xffffff80, R3, 0xe2, !PT ;  /* 0xffffff8002027812 */ /* 0x000fca00078ee203 */
[----:B------:R-:W-:Y:S04]  /*2110*/  STS.128 [R2.X16], R60 ;  /* 0x0000003c02007388 */ /* 0x000fe8000000cc00 */
[----:B------:R0:W-:Y:S04]  /*2120*/  STS.128 [R2.X16+0x200], R56 ;  /* 0x0002003802007388 */ /* 0x0001e8000000cc00 */
        /* <DEDUP_REMOVED lines=64> */
[----:B------:R-:W-:Y:S01]  /*2530*/  LDS R12, [R0.X4+0x1a00] ;  /* 0x001a0000000c7984 */ /* 0x000fe20000004800 */
[----:B----4-:R-:W-:-:S03]  /*2540*/  FADD.FTZ R51, R51, R54 ;  /* 0x0000003633337221 */ /* 0x010fc60000010000 */
[----:B------:R-:W3:Y:S01]  /*2550*/  LDS R55, [R0.X4+0x1c00] ;  /* 0x001c000000377984 */ /* 0x000ee20000004800 */
        /* <DEDUP_REMOVED lines=9> */
[----:B------:R-:W-:Y:S01]  /*25f0*/  STS.128 [R2.X16], R28 ;  /* 0x0000001c02007388 */ /* 0x000fe2000000cc00 */
[----:B--2---:R-:W-:-:S03]  /*2600*/  FADD.FTZ R13, R6, R7 ;  /* 0x00000007060d7221 */ /* 0x004fc60000010000 */
[----:B------:R-:W-:Y:S04]  /*2610*/  STS.128 [R2.X16+0x200], R24 ;  /* 0x0002001802007388 */ /* 0x000fe8000000cc00 */
[----:B------:R-:W-:Y:S01]  /*2620*/  STS.128 [R2.X16+0x400], R20 ;  /* 0x0004001402007388 */ /* 0x000fe2000000cc00 */
[----:B---3--:R-:W-:-:S03]  /*2630*/  FADD.FTZ R55, R8, R55 ;  /* 0x0000003708377221 */ /* 0x008fc60000010000 */
[----:B------:R0:W-:Y:S04]  /*2640*/  STS.128 [R2.X16+0x600], R16 ;  /* 0x0006001002007388 */ /* 0x0001e8000000cc00 */
[----:B------:R-:W-:Y:S06]  /*2650*/  BAR.SYNC.DEFER_BLOCKING 0x0 ;  /* 0x0000000000007b1d */ /* 0x000fec0000010000 */
[----:B0-----:R-:W0:Y:S01]  /*2660*/  S2R R19, SR_CTAID.X ;  /* 0x0000000000137919 */ /* 0x001e220000002500 */
[----:B------:R-:W-:-:S03]  /*2670*/  FADD.FTZ R17, R5, R12 ;  /* 0x0000000c05117221 */ /* 0x000fc60000010000 */
        /* <DEDUP_REMOVED lines=31> */
[----:B------:R1:W-:Y:S01]  /*2870*/  STS.128 [R2.X16+0x200], R40 ;  /* 0x0002002802007388 */ /* 0x0003e2000000cc00 */
[----:B---3--:R-:W-:-:S03]  /*2880*/  FADD.FTZ R23, R23, R20 ;  /* 0x0000001417177221 */ /* 0x008fc60000010000 */
[----:B------:R-:W-:Y:S01]  /*2890*/  STS.128 [R2.X16+0x400], R36 ;  /* 0x0004002402007388 */ /* 0x000fe2000000cc00 */
[----:B----4-:R-:W-:-:S03]  /*28a0*/  FADD.FTZ R27, R27, R22 ;  /* 0x000000161b1b7221 */ /* 0x010fc60000010000 */
[----:B------:R-:W-:Y:S01]  /*28b0*/  STS.128 [R2.X16+0x600], R32 ;  /* 0x0006002002007388 */ /* 0x000fe2000000cc00 */
        /* <DEDUP_REMOVED lines=66> */
.L_x_1744:
[----:B------:R-:W-:Y:S05]  /*2ce0*/  BSYNC B0 ;  /* 0x0000000000007941 */ /* 0x000fea0003800000 */
.L_x_1743:
        /* <DEDUP_REMOVED lines=23> */
.L_x_1746:
[----:B------:R-:W-:Y:S05]  /*2e60*/  BSYNC B0 ;  /* 0x0000000000007941 */ /* 0x000fea0003800000 */
.L_x_1745:
        /* <DEDUP_REMOVED lines=23> */
.L_x_1748:
[----:B------:R-:W-:Y:S05]  /*2fe0*/  BSYNC B0 ;  /* 0x0000000000007941 */ /* 0x000fea0003800000 */
.L_x_1747:
        /* <DEDUP_REMOVED lines=15> */
.L_x_1732:
[----:B------:R-:W-:Y:S01]  /*30e0*/  HFMA2.MMA R132, -RZ, RZ, 0, 5.9604644775390625e-08 ;  /* 0x00000001ff847435 */ /* 0x000fe200000001ff */
[----:B------:R-:W-:Y:S02]  /*30f0*/  MOV R127, R171 ;  /* 0x000000ab007f7202 */ /* 0x000fe40000000f00 */
[----:B------:R-:W-:Y:S02]  /*3100*/  MOV R129, 0x1f ;  /* 0x0000001f00817802 */ /* 0x000fe40000000f00 */
[----:B------:R-:W-:-:S02]  /*3110*/  MOV R134, 0xffffffff ;  /* 0xffffffff00867802 */ /* 0x000fc40000000f00 */
[----:B------:R-:W-:Y:S02]  /*3120*/  MOV R124, 0x3140 ;  /* 0x00003140007c7802 */ /* 0x000fe40000000f00 */
[----:B-----5:R-:W-:Y:S05]  /*3130*/  CALL.REL.NOINC `($__internal_108_$__cuda_sm70_shflsync_bfly_p) ;  /* 0x0000046000007944 */ /* 0x020fea0003c00000 */
[----:B-1----:R-:W-:Y:S01]  /*3140*/  MOV R126, R127 ;  /* 0x0000007f007e7202 */ /* 0x002fe20000000f00 */
[----:B0-----:R-:W-:Y:S05]  /*3150*/  BRA `(.L_x_1749) ;  /* 0xffffe29000007947 */ /* 0x001fea000383ffff */
.L_x_1733:
[----:B------:R-:W-:Y:S01]  /*3160*/  HFMA2.MMA R132, -RZ, RZ, 0, 5.9604644775390625e-08 ;  /* 0x00000001ff847435 */ /* 0x000fe200000001ff */
[----:B------:R-:W-:Y:S02]  /*3170*/  MOV R127, R170 ;  /* 0x000000aa007f7202 */ /* 0x000fe40000000f00 */
[----:B------:R-:W-:Y:S02]  /*3180*/  MOV R129, 0x1f ;  /* 0x0000001f00817802 */ /* 0x000fe40000000f00 */
[----:B------:R-:W-:Y:S02]  /*3190*/  MOV R134, 0xffffffff ;  /* 0xffffffff00867802 */ /* 0x000fe40000000f00 */
[----:B------:R-:W-:Y:S02]  /*31a0*/  MOV R124, 0x31c0 ;  /* 0x000031c0007c7802 */ /* 0x000fe40000000f00 */
[----:B01---5:R-:W-:Y:S05]  /*31b0*/  CALL.REL.NOINC `($__internal_108_$__cuda_sm70_shflsync_bfly_p) ;  /* 0x000003e000007944 */ /* 0x023fea0003c00000 */
[----:B------:R-:W-:Y:S01]  /*31c0*/  FADD.FTZ R171, R126, R171 ;  /* 0x000000ab7eab7221 */ /* 0x000fe20000010000 */
[----:B0-----:R-:W-:Y:S01]  /*31d0*/  HFMA2.MMA R132, -RZ, RZ, 0, 1.1920928955078125e-07 ;  /* 0x00000002ff847435 */ /* 0x001fe200000001ff */
[----:B-1----:R-:W-:Y:S01]  /*31e0*/  FADD.FTZ R170, R170, R127 ;  /* 0x0000007faaaa7221 */ /* 0x002fe20000010000 */
[----:B------:R-:W-:-:S02]  /*31f0*/  MOV R129, 0x1f ;  /* 0x0000001f00817802 */ /* 0x000fc40000000f00 */
[----:B------:R-:W-:Y:S02]  /*3200*/  MOV R134, 0xffffffff ;  /* 0xffffffff00867802 */ /* 0x000fe40000000f00 */
[----:B------:R-:W-:Y:S02]  /*3210*/  MOV R127, R171 ;  /* 0x000000ab007f7202 */ /* 0x000fe40000000f00 */
[----:B------:R-:W-:Y:S02]  /*3220*/  MOV R124, 0x3240 ;  /* 0x00003240007c7802 */ /* 0x000fe40000000f00 */
[----:B------:R-:W-:Y:S05]  /*3230*/  CALL.REL.NOINC `($__internal_108_$__cuda_sm70_shflsync_bfly_p) ;  /* 0x0000036000007944 */ /* 0x000fea0003c00000 */
[----:B0-----:R-:W-:Y:S01]  /*3240*/  HFMA2.MMA R132, -RZ, RZ, 0, 1.1920928955078125e-07 ;  /* 0x00000002ff847435 */ /* 0x001fe200000001ff */
[----:B-1----:R-:W-:Y:S02]  /*3250*/  MOV R126, R127 ;  /* 0x0000007f007e7202 */ /* 0x002fe40000000f00 */
[----:B------:R-:W-:Y:S02]  /*3260*/  MOV R127, R170 ;  /* 0x000000aa007f7202 */ /* 0x000fe40000000f00 */
[----:B------:R-:W-:Y:S02]  /*3270*/  MOV R129, 0x1f ;  /* 0x0000001f00817802 */ /* 0x000fe40000000f00 */
[----:B------:R-:W-:-:S02]  /*3280*/  MOV R134, 0xffffffff ;  /* 0xffffffff00867802 */ /* 0x000fc40000000f00 */
[----:B------:R-:W-:Y:S02]  /*3290*/  MOV R124, 0x32b0 ;  /* 0x000032b0007c7802 */ /* 0x000fe40000000f00 */
[----:B------:R-:W-:Y:S05]  /*32a0*/  CALL.REL.NOINC `($__internal_108_$__cuda_sm70_shflsync_bfly_p) ;  /* 0x000002f000007944 */ /* 0x000fea0003c00000 */
[----:B------:R-:W-:Y:S01]  /*32b0*/  FADD.FTZ R171, R126, R171 ;  /* 0x000000ab7eab7221 */ /* 0x000fe20000010000 */
[----:B0-----:R-:W-:Y:S01]  /*32c0*/  HFMA2.MMA R132, -RZ, RZ, 0, 2.384185791015625e-07 ;  /* 0x00000004ff847435 */ /* 0x001fe200000001ff */
[----:B-1----:R-:W-:Y:S01]  /*32d0*/  FADD.FTZ R170, R170, R127 ;  /* 0x0000007faaaa7221 */ /* 0x002fe20000010000 */
[----:B------:R-:W-:Y:S02]  /*32e0*/  MOV R129, 0x1f ;  /* 0x0000001f00817802 */ /* 0x000fe40000000f00 */
[----:B------:R-:W-:Y:S02]  /*32f0*/  MOV R134, 0xffffffff ;  /* 0xffffffff00867802 */ /* 0x000fe40000000f00 */
[----:B------:R-:W-:Y:S02]  /*3300*/  MOV R127, R171 ;  /* 0x000000ab007f7202 */ /* 0x000fe40000000f00 */
[----:B------:R-:W-:Y:S02]  /*3310*/  MOV R124, 0x3330 ;  /* 0x00003330007c7802 */ /* 0x000fe40000000f00 */
[----:B------:R-:W-:Y:S05]  /*3320*/  CALL.REL.NOINC `($__internal_108_$__cuda_sm70_shflsync_bfly_p) ;  /* 0x0000027000007944 */ /* 0x000fea0003c00000 */
[----:B0-----:R-:W-:Y:S01]  /*3330*/  HFMA2.MMA R132, -RZ, RZ, 0, 2.384185791015625e-07 ;  /* 0x00000004ff847435 */ /* 0x001fe200000001ff */
[----:B-1----:R-:W-:-:S02]  /*3340*/  MOV R126, R127 ;  /* 0x0000007f007e7202 */ /* 0x002fc40000000f00 */
[----:B------:R-:W-:Y:S02]  /*3350*/  MOV R127, R170 ;  /* 0x000000aa007f7202 */ /* 0x000fe40000000f00 */
[----:B------:R-:W-:Y:S02]  /*3360*/  MOV R129, 0x1f ;  /* 0x0000001f00817802 */ /* 0x000fe40000000f00 */
[----:B------:R-:W-:Y:S02]  /*3370*/  MOV R134, 0xffffffff ;  /* 0xffffffff00867802 */ /* 0x000fe40000000f00 */
[----:B------:R-:W-:Y:S02]  /*3380*/  MOV R124, 0x33a0 ;  /* 0x000033a0007c7802 */ /* 0x000fe40000000f00 */
[----:B------:R-:W-:Y:S05]  /*3390*/  CALL.REL.NOINC `($__internal_108_$__cuda_sm70_shflsync_bfly_p) ;  /* 0x0000020000007944 */ /* 0x000fea0003c00000 */
[----:B------:R-:W-:Y:S01]  /*33a0*/  FADD.FTZ R171, R126, R171 ;  /* 0x000000ab7eab7221 */ /* 0x000fe20000010000 */
[----:B0-----:R-:W-:Y:S01]  /*33b0*/  HFMA2.MMA R132, -RZ, RZ, 0, 4.76837158203125e-07 ;  /* 0x00000008ff847435 */ /* 0x001fe200000001ff */
[----:B-1----:R-:W-:Y:S01]  /*33c0*/  FADD.FTZ R130, R170, R127 ;  /* 0x0000007faa827221 */ /* 0x002fe20000010000 */
[----:B------:R-:W-:Y:S02]  /*33d0*/  MOV R129, 0x1f ;  /* 0x0000001f00817802 */ /* 0x000fe40000000f00 */
[----:B------:R-:W-:-:S02]  /*33e0*/  MOV R134, 0xffffffff ;  /* 0xffffffff00867802 */ /* 0x000fc40000000f00 */
[----:B------:R-:W-:Y:S02]  /*33f0*/  MOV R127, R171 ;  /* 0x000000ab007f7202 */ /* 0x000fe40000000f00 */
[----:B------:R-:W-:Y:S02]  /*3400*/  MOV R124, 0x3420 ;  /* 0x00003420007c7802 */ /* 0x000fe40000000f00 */
[----:B------:R-:W-:Y:S05]  /*3410*/  CALL.REL.NOINC `($__internal_108_$__cuda_sm70_shflsync_bfly_p) ;  /* 0x0000018000007944 */ /* 0x000fea0003c00000 */
[----:B0-----:R-:W-:Y:S01]  /*3420*/  HFMA2.MMA R132, -RZ, RZ, 0, 4.76837158203125e-07 ;  /* 0x00000008ff847435 */ /* 0x001fe200000001ff */
[----:B-1----:R-:W-:Y:S02]  /*3430*/  MOV R126, R127 ;  /* 0x0000007f007e7202 */ /* 0x002fe40000000f00 */
[----:B------:R-:W-:Y:S02]  /*3440*/  MOV R127, R130 ;  /* 0x00000082007f7202 */ /* 0x000fe40000000f00 */
[----:B------:R-:W-:Y:S02]  /*3450*/  MOV R129, 0x1f ;  /* 0x0000001f00817802 */ /* 0x000fe40000000f00 */
[----:B------:R-:W-:Y:S02]  /*3460*/  MOV R134, 0xffffffff ;  /* 0xffffffff00867802 */ /* 0x000fe40000000f00 */
[----:B------:R-:W-:-:S02]  /*3470*/  MOV R124, 0x3490 ;  /* 0x00003490007c7802 */ /* 0x000fc40000000f00 */
[----:B------:R-:W-:Y:S05]  /*3480*/  CALL.REL.NOINC `($__internal_108_$__cuda_sm70_shflsync_bfly_p) ;  /* 0x0000011000007944 */ /* 0x000fea0003c00000 */
[----:B------:R-:W-:Y:S01]  /*3490*/  FADD.FTZ R128, R126, R171 ;  /* 0x000000ab7e807221 */ /* 0x000fe20000010000 */
[----:B0-----:R-:W-:Y:S01]  /*34a0*/  HFMA2.MMA R132, -RZ, RZ, 0, 9.5367431640625e-07 ;  /* 0x00000010ff847435 */ /* 0x001fe200000001ff */
[----:B-1----:R-:W-:Y:S01]  /*34b0*/  FADD.FTZ R130, R130, R127 ;  /* 0x0000007f82827221 */ /* 0x002fe20000010000 */
[----:B------:R-:W-:-:S02]  /*34c0*/  MOV R129, 0x1f ;  /* 0x0000001f00817802 */ /* 0x000fc40000000f00 */
[----:B------:R-:W-:Y:S02]  /*34d0*/  MOV R134, 0xffffffff ;  /* 0xffffffff00867802 */ /* 0x000fe40000000f00 */
[----:B------:R-:W-:Y:S02]  /*34e0*/  MOV R127, R128 ;  /* 0x00000080007f7202 */ /* 0x000fe40000000f00 */
[----:B------:R-:W-:Y:S02]  /*34f0*/  MOV R124, 0x3510 ;  /* 0x00003510007c7802 */ /* 0x000fe40000000f00 */
[----:B------:R-:W-:Y:S05]  /*3500*/  CALL.REL.NOINC `($__internal_108_$__cuda_sm70_shflsync_bfly_p) ;  /* 0x0000009000007944 */ /* 0x000fea0003c00000 */
[----:B0-----:R-:W-:Y:S01]  /*3510*/  HFMA2.MMA R132, -RZ, RZ, 0, 9.5367431640625e-07 ;  /* 0x00000010ff847435 */ /* 0x001fe200000001ff */
[----:B-1----:R-:W-:Y:S02]  /*3520*/  MOV R131, R127 ;  /* 0x0000007f00837202 */ /* 0x002fe40000000f00 */
[----:B------:R-:W-:Y:S02]  /*3530*/  MOV R127, R130 ;  /* 0x00000082007f7202 */ /* 0x000fe40000000f00 */
[----:B------:R-:W-:Y:S02]  /*3540*/  MOV R129, 0x1f ;  /* 0x0000001f00817802 */ /* 0x000fe40000000f00 */
[----:B------:R-:W-:-:S02]  /*3550*/  MOV R134, 0xffffffff ;  /* 0xffffffff00867802 */ /* 0x000fc40000000f00 */
[----:B------:R-:W-:Y:S02]  /*3560*/  MOV R124, 0x3580 ;  /* 0x00003580007c7802 */ /* 0x000fe40000000f00 */
[----:B------:R-:W-:Y:S05]  /*3570*/  CALL.REL.NOINC `($__internal_108_$__cuda_sm70_shflsync_bfly_p) ;  /* 0x0000002000007944 */ /* 0x000fea0003c00000 */
[----:B-1----:R-:W-:Y:S01]  /*3580*/  MOV R125, R127 ;  /* 0x0000007f007d7202 */ /* 0x002fe20000000f00 */
[----:B0-----:R-:W-:Y:S05]  /*3590*/  BRA `(.L_x_1750) ;  /* 0xffffdf7000007947 */ /* 0x001fea000383ffff */
        .weak           $__internal_108_$__cuda_sm70_shflsync_bfly_p
        .type           $__internal_108_$__cuda_sm70_shflsync_bfly_p,@function
        .size           $__internal_108_$__cuda_sm70_shflsync_bfly_p,(.L_x_2054 - $__internal_108_$__cuda_sm70_shflsync_bfly_p)
$__internal_108_$__cuda_sm70_shflsync_bfly_p:
[----:B------:R-:W-:Y:S01]  /*35a0*/  HFMA2.MMA R125, -RZ, RZ, 0, 0 ;  /* 0x00000000ff7d7435 */ /* 0x000fe200000001ff */
[----:B------:R-:W-:Y:S04]  /*35b0*/  WARPSYNC R134 ;  /* 0x0000008600007348 */ /* 0x000fe80003800000 */
[----:B------:R0:W1:Y:S01]  /*35c0*/  SHFL.BFLY PT, R127, R127, R132, R129 ;  /* 0x0c0000847f7f7389 */ /* 0x00006200000e0081 */
[----:B------:R-:W-:Y:S05]  /*35d0*/  RET.REL.NODEC R124 `(_ZN10layer_norm31ln_parallel_residual_bwd_kernelINS_13Kernel_traitsIfffffjLj512ELj1ELj4ELj1ELj16ENS_18Kernel_traits_baseILj512EfffffjLj128EEEEELb0ELb0ELb0EEEvNS_9BwdParamsE) ;  /* 0xffffca207c007950 */ /* 0x000fea0003c3ffff */
.L_x_1751:
        /* <DEDUP_REMOVED lines=10> */
.L_x_2054:


//--------------------- .text._ZN10layer_norm31ln_parallel_residual_bwd_kernelINS_13Kernel_traitsIfffffjLj512ELj1ELj4ELj1ELj16ENS_18Kernel_traits_baseILj512EfffffjLj128EEEEELb0ELb0ELb1EEEvNS_9BwdParamsE --------------------------
	.section	.text._ZN10layer_norm31ln_parallel_residual_bwd_kernelINS_13Kernel_traitsIfffffjLj512ELj1ELj4ELj1ELj16ENS_18Kernel_traits_baseILj512EfffffjLj128EEEEELb0ELb0ELb1EEEvNS_9BwdParamsE,"ax",@progbits
	.sectioninfo	@"SHI_REGISTERS=192"
	.align	128
        .global         _ZN10layer_norm31ln_parallel_residual_bwd_kernelINS_13Kernel_traitsIfffffjLj512ELj1ELj4ELj1ELj16ENS_18Kernel_traits_baseILj512EfffffjLj128EEEEELb0ELb0ELb1EEEvNS_9BwdParamsE
        .type           _ZN10layer_norm31ln_parallel_residual_bwd_kernelINS_13Kernel_traitsIfffffjLj512ELj1ELj4ELj1ELj16ENS_18Kernel_traits_baseILj512EfffffjLj128EEEEELb0ELb0ELb1EEEvNS_9BwdParamsE,@function
        .size           _ZN10layer_norm31ln_parallel_residual_bwd_kernelINS_13Kernel_traitsIfffffjLj512ELj1ELj4ELj1ELj16ENS_18Kernel_traits_baseILj512EfffffjLj128EEEEELb0ELb0ELb1EEEvNS_9BwdParamsE,(.L_x_2055 - _ZN10layer_norm31ln_parallel_residual_bwd_kernelINS_13Kernel_traitsIfffffjLj512ELj1ELj4ELj1ELj16ENS_18Kernel_traits_baseILj512EfffffjLj128EEEEELb0ELb0ELb1EEEvNS_9BwdParamsE)
        .other          _ZN10layer_norm31ln_parallel_residual_bwd_kernelINS_13Kernel_traitsIfffffjLj512ELj1ELj4ELj1ELj16ENS_18Kernel_traits_baseILj512EfffffjLj128EEEEELb0ELb0ELb1EEEvNS_9BwdParamsE,@"STO_CUDA_ENTRY STV_DEFAULT"
_ZN10layer_norm31ln_parallel_residual_bwd_kernelINS_13Kernel_traitsIfffffjLj512ELj1ELj4ELj1ELj16ENS_18Kernel_traits_baseILj512EfffffjLj128EEEEELb0ELb0ELb1EEEvNS_9BwdParamsE:
.text._ZN10layer_norm31ln_parallel_residual_bwd_kernelINS_13Kernel_traitsIfffffjLj512ELj1ELj4ELj1ELj16ENS_18Kernel_traits_baseILj512EfffffjLj128EEEEELb0ELb0ELb1EEEvNS_9BwdParamsE:
        /* <DEDUP_REMOVED lines=42> */
.L_x_1753:
        /* <DEDUP_REMOVED lines=48> */
[----:B01----:R-:W-:-:S02]  /*05a0*/  CS2R R176, SRZ ;  /* 0x0000000000b07805 */ /* 0x003fc4000001ff00 */
.L_x_1761:
        /* <DEDUP_REMOVED lines=22> */
[-C--:B------:R-:W-:Y:S01]  /*0710*/  IMAD.WIDE.U32 R86, R181, R112.reuse, c[0x0][0x188] ;  /* 0x00006200b5567625 */ /* 0x080fe200078e0070 */
[----:B------:R-:W-:Y:S01]  /*0720*/  IADD3 R182, R183, 0x60, RZ ;  /* 0x00000060b7b67810 */ /* 0x000fe20007ffe0ff */
[----:B------:R-:W3:Y:S02]  /*0730*/  LDG.E.128 R80, [R80.64] ;  /* 0x0000000450507981 */ /* 0x000ee4000c1e1d00 */
[----:B------:R-:W-:-:S02]  /*0740*/  IMAD.WIDE.U32 R76, R184, R112, c[0x0][0x208] ;  /* 0x00008200b84c7625 */ /* 0x000fc400078e0070 */
[----:B-1----:R-:W3:Y:S02]  /*0750*/  LDG.E.128 R84, [R86.64] ;  /* 0x0000000456547981 */ /* 0x002ee4000c1e1d00 */
[-C--:B------:R-:W-:Y:S02]  /*0760*/  IMAD.WIDE.U32 R96, R182, R112.reuse, c[0x0][0x188] ;  /* 0x00006200b6607625 */ /* 0x080fe400078e0070 */
[----:B------:R-:W3:Y:S04]  /*0770*/  LDG.E.128 R76, [R76.64] ;  /* 0x000000044c4c7981 */ /* 0x000ee8000c1e1d00 */
[----:B------:R-:W3:Y:S01]  /*0780*/  LDG.E.128 R96, [R96.64] ;  /* 0x0000000460607981 */ /* 0x000ee2000c1e1d00 */
[----:B------:R-:W-:-:S04]  /*0790*/  IMAD.WIDE.U32 R92, R181, R112, c[0x0][0x210] ;  /* 0x00008400b55c7625 */ /* 0x000fc800078e0070 */
[-C--:B------:R-:W-:Y:S02]  /*07a0*/  IMAD.WIDE.U32 R88, R181, R112.reuse, c[0x0][0x208] ;  /* 0x00008200b5587625 */ /* 0x080fe400078e0070 */
[----:B------:R-:W3:Y:S04]  /*07b0*/  LDG.E.128 R92, [R92.64] ;  /* 0x000000045c5c7981 */ /* 0x000ee8000c1e1d00 */
[----:B------:R-:W3:Y:S01]  /*07c0*/  LDG.E.128 R88, [R88.64] ;  /* 0x0000000458587981 */ /* 0x000ee2000c1e1d00 */
[----:B------:R-:W-:-:S04]  /*07d0*/  IMAD.WIDE.U32 R104, R182, R112, c[0x0][0x210] ;  /* 0x00008400b6687625 */ /* 0x000fc800078e0070 */
[----:B------:R-:W-:Y:S02]  /*07e0*/  IMAD.WIDE.U32 R100, R182, R112, c[0x0][0x208] ;  /* 0x00008200b6647625 */ /* 0x000fe400078e0070 */
[----:B------:R-:W3:Y:S04]  /*07f0*/  LDG.E.128 R104, [R104.64] ;  /* 0x0000000468687981 */ /* 0x000ee8000c1e1d00 */
[----:B------:R-:W3:Y:S01]  /*0800*/  LDG.E.128 R100, [R100.64] ;  /* 0x0000000464647981 */ /* 0x000ee2000c1e1d00 */
[----:B------:R-:W-:-:S04]  /*0810*/  ISETP.NE.U32.AND P0, PT, RZ, c[0x0][0x218], PT ;  /* 0x00008600ff007a0c */ /* 0x000fc80003f05070 */
[----:B------:R-:W-:-:S13]  /*0820*/  ISETP.NE.AND.EX P0, PT, RZ, c[0x0][0x21c], PT, P0 ;  /* 0x00008700ff007a0c */ /* 0x000fda0003f05300 */
[----:B0-----:R-:W-:-:S04]  /*0830*/  @P0 IMAD.WIDE.U32 R2, R183, R112, c[0x0][0x218] ;  /* 0x00008600b7020625 */ /* 0x001fc800078e0070 */
[C---:B------:R-:W-:Y:S01]  /*0840*/  @P0 IMAD.WIDE.U32 R108, R112.reuse, R184, c[0x0][0x218] ;  /* 0x00008600706c0625 */ /* 0x040fe200078e00b8 */
[----:B-----5:R0:W5:Y:S03]  /*0850*/  @P0 LDG.E.128 R36, [R2.64] ;  /* 0x0000000402240981 */ /* 0x020166000c1e1d00 */
        /* <DEDUP_REMOVED lines=8> */
[C---:B------:R-:W-:Y:S02]  /*08e0*/  FADD.FTZ R185, -R186.reuse, R60 ;  /* 0x0000003cbab97221 */ /* 0x040fe40000010100 */
[C---:B------:R-:W-:Y:S02]  /*08f0*/  FADD.FTZ R187, -R186.reuse, R62 ;  /* 0x0000003ebabb7221 */ /* 0x040fe40000010100 */
[----:B------:R-:W-:Y:S02]  /*0900*/  FADD.FTZ R189, -R186, R63 ;  /* 0x0000003fbabd7221 */ /* 0x000fe40000010100 */
[----:B---3--:R-:W-:Y:S02]  /*0910*/  FMUL.FTZ R62, R17, R69 ;  /* 0x00000045113e7220 */ /* 0x008fe40000410000 */
        /* <DEDUP_REMOVED lines=9> */
[C---:B------:R-:W-:Y:S02]  /*09b0*/  FMUL.FTZ R65, R180.reuse, R189 ;  /* 0x000000bdb4417220 */ /* 0x040fe40000410000 */
[----:B------:R-:W-:Y:S02]  /*09c0*/  FMUL.FTZ R64, R180, R187 ;  /* 0x000000bbb4407220 */ /* 0x000fe40000410000 */
[----:B-1----:R-:W-:Y:S02]  /*09d0*/  FMUL.FTZ R109, R18, R70 ;  /* 0x00000046126d7220 */ /* 0x002fe40000410000 */
[----:B0-----:R-:W-:-:S02]  /*09e0*/  FMUL.FTZ R2, R19, R71 ;  /* 0x0000004713027220 */ /* 0x001fc40000410000 */
[C---:B------:R-:W-:Y:S02]  /*09f0*/  FADD.FTZ R162, R71.reuse, R162 ;  /* 0x000000a247a27221 */ /* 0x040fe40000010000 */
[----:B------:R-:W-:Y:S02]  /*0a00*/  FFMA.FTZ R164, R71, R65, R164 ;  /* 0x0000004147a47223 */ /* 0x000fe400000100a4 */
[C---:B------:R-:W-:Y:S02]  /*0a10*/  FADD.FTZ R167, R66.reuse, R167 ;  /* 0x000000a742a77221 */ /* 0x040fe40000010000 */
[----:B------:R-:W-:Y:S02]  /*0a20*/  FFMA.FTZ R169, R66, R64, R169 ;  /* 0x0000004042a97223 */ /* 0x000fe400000100a9 */
[----:B------:R-:W-:Y:S02]  /*0a30*/  FFMA.FTZ R109, R34, R66, R109 ;  /* 0x00000042226d7223 */ /* 0x000fe4000001006d */
[----:B------:R-:W-:-:S02]  /*0a40*/  FADD.FTZ R71, -R186, R73 ;  /* 0x00000049ba477221 */ /* 0x000fc40000010100 */
[C---:B------:R-:W-:Y:S02]  /*0a50*/  FADD.FTZ R166, R67.reuse, R166 ;  /* 0x000000a643a67221 */ /* 0x040fe40000010000 */
[----:B------:R-:W-:Y:S02]  /*0a60*/  FFMA.FTZ R168, R67, R65, R168 ;  /* 0x0000004143a87223 */ /* 0x000fe400000100a8 */
[----:B------:R-:W-:Y:S02]  /*0a70*/  FFMA.FTZ R66, R35, R67, R2 ;  /* 0x0000004323427223 */ /* 0x000fe40000010002 */
[C---:B------:R-:W-:Y:S02]  /*0a80*/  FADD.FTZ R67, -R186.reuse, R74 ;  /* 0x0000004aba437221 */ /* 0x040fe40000010100 */
[----:B------:R-:W-:Y:S02]  /*0a90*/  FADD.FTZ R3, -R186, R72 ;  /* 0x00000048ba037221 */ /* 0x000fe40000010100 */
[----:B------:R-:W-:-:S02]  /*0aa0*/  FMUL.FTZ R72, R13, R81 ;  /* 0x000000510d487220 */ /* 0x000fc40000410000 */
[C---:B------:R-:W-:Y:S02]  /*0ab0*/  FMUL.FTZ R71, R180.reuse, R71 ;  /* 0x00000047b4477220 */ /* 0x040fe40000410000 */
[----:B------:R-:W-:Y:S02]  /*0ac0*/  FMUL.FTZ R74, R180, R67 ;  /* 0x00000043b44a7220 */ /* 0x000fe40000410000 */
[----:B------:R-:W-:Y:S02]  /*0ad0*/  FADD.FTZ R67, -R186, R86 ;  /* 0x00000056ba437221 */ /* 0x000fe40000010100 */
[C---:B------:R-:W-:Y:S02]  /*0ae0*/  FADD.FTZ R163, R70.reuse, R163 ;  /* 0x000000a346a37221 */ /* 0x040fe40000010000 */
[----:B------:R-:W-:Y:S02]  /*0af0*/  FFMA.FTZ R165, R70, R64, R165 ;  /* 0x0000004046a57223 */ /* 0x000fe400000100a5 */
[----:B------:R-:W-:-:S02]  /*0b00*/  FADD.FTZ R124, R77, R124 ;  /* 0x0000007c4d7c7221 */ /* 0x000fc40000010000 */
[----:B------:R-:W-:Y:S02]  /*0b10*/  FFMA.FTZ R0, R77, R71, R0 ;  /* 0x000000474d007223 */ /* 0x000fe40000010000 */
[----:B------:R-:W-:Y:S02]  /*0b20*/  FFMA.FTZ R72, R29, R77, R72 ;  /* 0x0000004d1d487223 */ /* 0x000fe40000010048 */
[----:B------:R-:W-:Y:S02]  /*0b30*/  FMUL.FTZ R70, R180, R3 ;  /* 0x00000003b4467220 */ /* 0x000fe40000410000 */
[----:B------:R-:W-:Y:S02]  /*0b40*/  FMUL.FTZ R77, R14, R82 ;  /* 0x000000520e4d7220 */ /* 0x000fe40000410000 */
[C---:B------:R-:W-:Y:S02]  /*0b50*/  FADD.FTZ R153, R82.reuse, R153 ;  /* 0x0000009952997221 */ /* 0x040fe40000010000 */
[----:B------:R-:W-:-:S02]  /*0b60*/  FFMA.FTZ R141, R82, R74, R141 ;  /* 0x0000004a528d7223 */ /* 0x000fc4000001008d */
[----:B------:R-:W-:Y:S02]  /*0b70*/  FADD.FTZ R3, -R186, R84 ;  /* 0x00000054ba037221 */ /* 0x000fe40000010100 */
[----:B------:R-:W-:Y:S02]  /*0b80*/  FMUL.FTZ R82, R180, R67 ;  /* 0x00000043b4527220 */ /* 0x000fe40000410000 */
[----:B------:R-:W-:Y:S02]  /*0b90*/  FFMA.FTZ R2, R60, R63, RZ ;  /* 0x0000003f3c027223 */ /* 0x000fe400000100ff */
[----:B------:R-:W-:Y:S02]  /*0ba0*/  FADD.FTZ R67, RZ, R63 ;  /* 0x0000003fff437221 */ /* 0x000fe40000010000 */
[C---:B------:R-:W-:Y:S02]  /*0bb0*/  FADD.FTZ R129, R78.reuse, R129 ;  /* 0x000000814e817221 */ /* 0x040fe40000010000 */
[----:B------:R-:W-:-:S02]  /*0bc0*/  FFMA.FTZ R117, R78, R74, R117 ;  /* 0x0000004a4e757223 */ /* 0x000fc40000010075 */
[----:B------:R-:W-:Y:S02]  /*0bd0*/  FFMA.FTZ R77, R30, R78, R77 ;  /* 0x0000004e1e4d7223 */ /* 0x000fe4000001004d */
[----:B------:R-:W-:Y:S02]  /*0be0*/  FMUL.FTZ R78, R180, R3 ;  /* 0x00000003b44e7220 */ /* 0x000fe40000410000 */
[C---:B------:R-:W-:Y:S02]  /*0bf0*/  FADD.FTZ R171, R68.reuse, R171 ;  /* 0x000000ab44ab7221 */ /* 0x040fe40000010000 */
[----:B------:R-:W-:Y:S02]  /*0c00*/  FFMA.FTZ R173, R68, R60, R173 ;  /* 0x0000003c44ad7223 */ /* 0x000fe400000100ad */
[----:B------:R-:W-:Y:S02]  /*0c10*/  FADD.FTZ R3, -R186, R96 ;  /* 0x00000060ba037221 */ /* 0x000fe40000010100 */
[----:B------:R-:W-:-:S02]  /*0c20*/  FFMA.FTZ R2, R61, R62, R2 ;  /* 0x0000003e3d027223 */ /* 0x000fc40000010002 */
[----:B------:R-:W-:Y:S02]  /*0c30*/  FADD.FTZ R68, R62, R67 ;  /* 0x000000433e447221 */ /* 0x000fe40000010000 */
[----:B------:R-:W-:Y:S02]  /*0c40*/  FMUL.FTZ R73, R12, R80 ;  /* 0x000000500c497220 */ /* 0x000fe40000410000 */
[----:B------:R-:W-:Y:S02]  /*0c50*/  FMUL.FTZ R86, R180, R3 ;  /* 0x00000003b4567220 */ /* 0x000fe40000410000 */
[----:B------:R-:W-:Y:S02]  /*0c60*/  FFMA.FTZ R2, R64, R109, R2 ;  /* 0x0000006d40027223 */ /* 0x000fe40000010002 */
[----:B------:R-:W-:Y:S02]  /*0c70*/  FADD.FTZ R3, R109, R68 ;  /* 0x000000446d037221 */ /* 0x000fe40000010000 */
[----:B------:R-:W-:-:S02]  /*0c80*/  FFMA.FTZ R73, R28, R76, R73 ;  /* 0x0000004c1c497223 */ /* 0x000fc40000010049 */
[----:B------:R-:W-:Y:S02]  /*0c90*/  FFMA.FTZ R2, R65, R66, R2 ;  /* 0x0000004241027223 */ /* 0x000fe40000010002 */
[----:B------:R-:W-:Y:S02]  /*0ca0*/  FADD.FTZ R68, R66, R3 ;  /* 0x0000000342447221 */ /* 0x000fe40000010000 */
[----:B------:R-:W-:Y:S02]  /*0cb0*/  FADD.FTZ R75, -R186, R75 ;  /* 0x0000004bba4b7221 */ /* 0x000fe40000010100 */
[----:B------:R-:W-:Y:S02]  /*0cc0*/  FFMA.FTZ R2, R70, R73, R2 ;  /* 0x0000004946027223 */ /* 0x000fe40000010002 */
[----:B------:R-:W-:Y:S02]  /*0cd0*/  FADD.FTZ R3, R73, R68 ;  /* 0x0000004449037221 */ /* 0x000fe40000010000 */
[----:B------:R-:W-:-:S02]  /*0ce0*/  FADD.FTZ R127, R76, R127 ;  /* 0x0000007f4c7f7221 */ /* 0x000fc40000010000 */
[----:B------:R-:W-:Y:S02]  /*0cf0*/  FFMA.FTZ R115, R76, R70, R115 ;  /* 0x000000464c737223 */ /* 0x000fe40000010073 */
[----:B------:R-:W-:Y:S02]  /*0d00*/  FMUL.FTZ R76, R15, R83 ;  /* 0x000000530f4c7220 */ /* 0x000fe40000410000 */
[----:B------:R-:W-:Y:S02]  /*0d10*/  FMUL.FTZ R75, R180, R75 ;  /* 0x0000004bb44b7220 */ /* 0x000fe40000410000 */
[----:B------:R-:W-:Y:S02]  /*0d20*/  FFMA.FTZ R2, R71, R72, R2 ;  /* 0x0000004847027223 */ /* 0x000fe40000010002 */
[----:B------:R-:W-:Y:S02]  /*0d30*/  FADD.FTZ R68, R72, R3 ;  /* 0x0000000348447221 */ /* 0x000fe40000010000 */
[----:B------:R-:W-:-:S02]  /*0d40*/  FADD.FTZ R148, R81, R148 ;  /* 0x0000009451947221 */ /* 0x000fc40000010000 */
[----:B------:R-:W-:Y:S02]  /*0d50*/  FFMA.FTZ R136, R81, R71, R136 ;  /* 0x0000004751887223 */ /* 0x000fe40000010088 */
[C---:B------:R-:W-:Y:S02]  /*0d60*/  FADD.FTZ R126, R79.reuse, R126 ;  /* 0x0000007e4f7e7221 */ /* 0x040fe40000010000 */
[----:B------:R-:W-:Y:S02]  /*0d70*/  FFMA.FTZ R114, R79, R75, R114 ;  /* 0x0000004b4f727223 */ /* 0x000fe40000010072 */
[----:B------:R-:W-:Y:S02]  /*0d80*/  FFMA.FTZ R76, R31, R79, R76 ;  /* 0x0000004f1f4c7223 */ /* 0x000fe4000001004c */
[----:B------:R-:W-:Y:S02]  /*0d90*/  FMUL.FTZ R81, R8, R92 ;  /* 0x0000005c08517220 */ /* 0x000fe40000410000 */
[----:B------:R-:W-:-:S02]  /*0da0*/  FFMA.FTZ R2, R74, R77, R2 ;  /* 0x0000004d4a027223 */ /* 0x000fc40000010002 */
[----:B------:R-:W-:Y:S02]  /*0db0*/  FADD.FTZ R79, -R186, R85 ;  /* 0x00000055ba4f7221 */ /* 0x000fe40000010100 */
[----:B------:R-:W-:Y:S02]  /*0dc0*/  FADD.FTZ R3, R77, R68 ;  /* 0x000000444d037221 */ /* 0x000fe40000010000 */
[C---:B------:R-:W-:Y:S02]  /*0dd0*/  FADD.FTZ R151, R80.reuse, R151 ;  /* 0x0000009750977221 */ /* 0x040fe40000010000 */
[----:B------:R-:W-:Y:S02]  /*0de0*/  FFMA.FTZ R139, R80, R70, R139 ;  /* 0x00000046508b7223 */ /* 0x000fe4000001008b */
[----:B------:R-:W-:Y:S02]  /*0df0*/  FMUL.FTZ R80, R9, R93 ;  /* 0x0000005d09507220 */ /* 0x000fe40000410000 */
[----:B------:R-:W-:-:S02]  /*0e00*/  FFMA.FTZ R81, R24, R88, R81 ;  /* 0x0000005818517223 */ /* 0x000fc40000010051 */
[----:B------:R-:W-:Y:S02]  /*0e10*/  FFMA.FTZ R2, R75, R76, R2 ;  /* 0x0000004c4b027223 */ /* 0x000fe40000010002 */
[----:B------:R-:W-:Y:S02]  /*0e20*/  FMUL.FTZ R79, R180, R79 ;  /* 0x0000004fb44f7220 */ /* 0x000fe40000410000 */
[----:B------:R-:W-:Y:S02]  /*0e30*/  FADD.FTZ R68, R76, R3 ;  /* 0x000000034c447221 */ /* 0x000fe40000010000 */
[----:B------:R-:W-:Y:S02]  /*0e40*/  FFMA.FTZ R80, R25, R89, R80 ;  /* 0x0000005919507223 */ /* 0x000fe40000010050 */
[----:B------:R-:W-:Y:S02]  /*0e50*/  FMUL.FTZ R85, R10, R94 ;  /* 0x0000005e0a557220 */ /* 0x000fe40000410000 */
[----:B------:R-:W-:-:S02]  /*0e60*/  FFMA.FTZ R2, R78, R81, R2 ;  /* 0x000000514e027223 */ /* 0x000fc40000010002 */
[C---:B------:R-:W-:Y:S02]  /*0e70*/  FADD.FTZ R128, R89.reuse, R128 ;  /* 0x0000008059807221 */ /* 0x040fe40000010000 */
[----:B------:R-:W-:Y:S02]  /*0e80*/  FFMA.FTZ R116, R89, R79, R116 ;  /* 0x0000004f59747223 */ /* 0x000fe40000010074 */
[----:B------:R-:W-:Y:S02]  /*0e90*/  FADD.FTZ R3, R81, R68 ;  /* 0x0000004451037221 */ /* 0x000fe40000010000 */
[----:B------:R-:W-:Y:S02]  /*0ea0*/  FADD.FTZ R89, -R186, R98 ;  /* 0x00000062ba597221 */ /* 0x000fe40000010100 */
[C---:B------:R-:W-:Y:S02]  /*0eb0*/  FADD.FTZ R150, R83.reuse, R150 ;  /* 0x0000009653967221 */ /* 0x040fe40000010000 */
[----:B------:R-:W-:-:S02]  /*0ec0*/  FFMA.FTZ R138, R83, R75, R138 ;  /* 0x0000004b538a7223 */ /* 0x000fc4000001008a */
[----:B------:R-:W-:Y:S02]  /*0ed0*/  FADD.FTZ R83, -R186, R87 ;  /* 0x00000057ba537221 */ /* 0x000fe40000010100 */
[----:B------:R-:W-:Y:S02]  /*0ee0*/  FMUL.FTZ R84, R11, R95 ;  /* 0x0000005f0b547220 */ /* 0x000fe40000410000 */
[----:B------:R-:W-:Y:S02]  /*0ef0*/  FFMA.FTZ R85, R26, R90, R85 ;  /* 0x0000005a1a557223 */ /* 0x000fe40000010055 */
[----:B------:R-:W-:Y:S02]  /*0f00*/  FFMA.FTZ R2, R79, R80, R2 ;  /* 0x000000504f027223 */ /* 0x000fe40000010002 */
[----:B------:R-:W-:Y:S02]  /*0f10*/  FADD.FTZ R68, R80, R3 ;  /* 0x0000000350447221 */ /* 0x000fe40000010000 */
[----:B------:R-:W-:-:S02]  /*0f20*/  FMUL.FTZ R89, R180, R89 ;  /* 0x00000059b4597220 */ /* 0x000fc40000410000 */
[----:B------:R-:W-:Y:S02]  /*0f30*/  FADD.FTZ R97, -R186, R97 ;  /* 0x00000061ba617221 */ /* 0x000fe40000010100 */
[----:B------:R-:W-:Y:S02]  /*0f40*/  FMUL.FTZ R67, R6, R106 ;  /* 0x0000006a06437220 */ /* 0x000fe40000410000 */
[----:B------:R-:W-:Y:S02]  /*0f50*/  FMUL.FTZ R83, R180, R83 ;  /* 0x00000053b4537220 */ /* 0x000fe40000410000 */
[----:B------:R-:W-:Y:S02]  /*0f60*/  FFMA.FTZ R84, R27, R91, R84 ;  /* 0x0000005b1b547223 */ /* 0x000fe40000010054 */
[----:B------:R-:W-:Y:S02]  /*0f70*/  FMUL.FTZ R87, R4, R104 ;  /* 0x0000006804577220 */ /* 0x000fe40000410000 */
[----:B------:R-:W-:-:S02]  /*0f80*/  FFMA.FTZ R2, R82, R85, R2 ;  /* 0x0000005552027223 */ /* 0x000fc40000010002 */
[----:B------:R-:W-:Y:S02]  /*0f90*/  FADD.FTZ R3, R85, R68 ;  /* 0x0000004455037221 */ /* 0x000fe40000010000 */
        /* <DEDUP_REMOVED lines=8> */
[----:B------:R-:W-:Y:S02]  /*1020*/  FFMA.FTZ R87, R20, R100, R87 ;  /* 0x0000006414577223 */ /* 0x000fe40000010057 */
[----:B------:R-:W-:Y:S02]  /*1030*/  FMUL.FTZ R90, R5, R105 ;  /* 0x00000069055a7220 */ /* 0x000fe40000410000 */
[----:B------:R-:W-:-:S02]  /*1040*/  FFMA.FTZ R67, R83, R84, R2 ;  /* 0x0000005453437223 */ /* 0x000fc40000010002 */
[----:B------:R-:W-:Y:S02]  /*1050*/  FADD.FTZ R2, R84, R3 ;  /* 0x0000000354027221 */ /* 0x000fe40000010000 */
[C---:B------:R-:W-:Y:S02]  /*1060*/  FADD.FTZ R132, R101.reuse, R132 ;  /* 0x0000008465847221 */ /* 0x040fe40000010000 */
[----:B------:R-:W-:Y:S02]  /*1070*/  FFMA.FTZ R120, R101, R88, R120 ;  /* 0x0000005865787223 */ /* 0x000fe40000010078 */
[----:B------:R-:W-:Y:S02]  /*1080*/  FADD.FTZ R99, -R186, R99 ;  /* 0x00000063ba637221 */ /* 0x000fe40000010100 */
[----:B------:R-:W-:Y:S02]  /*1090*/  FFMA.FTZ R101, R21, R101, R90 ;  /* 0x0000006515657223 */ /* 0x000fe4000001005a */
[----:B------:R-:W-:-:S02]  /*10a0*/  FFMA.FTZ R3, R86, R87, R67 ;  /* 0x0000005756037223 */ /* 0x000fc40000010043 */
[----:B------:R-:W-:Y:S02]  /*10b0*/  FADD.FTZ R2, R87, R2 ;  /* 0x0000000257027221 */ /* 0x000fe40000010000 */
[C---:B------:R-:W-:Y:S02]  /*10c0*/  FADD.FTZ R155, R92.reuse, R155 ;  /* 0x0000009b5c9b7221 */ /* 0x040fe40000010000 */
[----:B------:R-:W-:Y:S02]  /*10d0*/  FFMA.FTZ R143, R92, R78, R143 ;  /* 0x0000004e5c8f7223 */ /* 0x000fe4000001008f */
[----:B------:R-:W-:Y:S02]  /*10e0*/  FMUL.FTZ R90, R180, R99 ;  /* 0x00000063b45a7220 */ /* 0x000fe40000410000 */
[----:B------:R-:W-:Y:S02]  /*10f0*/  FFMA.FTZ R67, R88, R101, R3 ;  /* 0x0000006558437223 */ /* 0x000fe40000010003 */
[----:B------:R-:W-:-:S02]  /*1100*/  FMUL.FTZ R92, R7, R107 ;  /* 0x0000006b075c7220 */ /* 0x000fc40000410000 */
[----:B------:R-:W-:Y:S02]  /*1110*/  FADD.FTZ R3, R2, R101 ;  /* 0x0000006502037221 */ /* 0x000fe40000010000 */
[C---:B------:R-:W-:Y:S02]  /*1120*/  FADD.FTZ R134, R103.reuse, R134 ;  /* 0x0000008667867221 */ /* 0x040fe40000010000 */
[----:B------:R-:W-:Y:S02]  /*1130*/  FFMA.FTZ R122, R103, R90, R122 ;  /* 0x0000005a677a7223 */ /* 0x000fe4000001007a */
[----:B------:R-:W-:Y:S02]  /*1140*/  FFMA.FTZ R103, R23, R103, R92 ;  /* 0x0000006717677223 */ /* 0x000fe4000001005c */
[----:B------:R-:W-:Y:S02]  /*1150*/  FFMA.FTZ R67, R89, R102, R67 ;  /* 0x0000006659437223 */ /* 0x000fe40000010043 */
[----:B------:R-:W-:-:S02]  /*1160*/  FADD.FTZ R2, R3, R102 ;  /* 0x0000006603027221 */ /* 0x000fc40000010000 */
        /* <DEDUP_REMOVED lines=24> */
.L_x_1762:
        /* <DEDUP_REMOVED lines=18> */
.L_x_1763:
        /* <DEDUP_REMOVED lines=37> */
.L_x_1758:
        /* <DEDUP_REMOVED lines=12> */
.L_x_1759:
[-CC-:B-1----:R-:W-:Y:S01]  /*1720*/  FFMA.FTZ R70, R70, R91.reuse, R94.reuse ;  /* 0x0000005b46467223 */ /* 0x182fe2000001005e */
[----:B------:R-:W-:Y:S01]  /*1730*/  ISETP.NE.U32.AND P4, PT, RZ, c[0x0][0x258], PT ;  /* 0x00009600ff007a0c */ /* 0x000fe20003f85070 */
[-CC-:B------:R-:W-:Y:S01]  /*1740*/  FFMA.FTZ R71, R71, R91.reuse, R94.reuse ;  /* 0x0000005b47477223 */ /* 0x180fe2000001005e */
[----:B------:R-:W-:Y:S01]  /*1750*/  ISETP.NE.U32.AND P3, PT, RZ, c[0x0][0x250], PT ;  /* 0x00009400ff007a0c */ /* 0x000fe20003f65070 */
[-CC-:B------:R-:W-:Y:S01]  /*1760*/  FFMA.FTZ R74, R74, R91.reuse, R94.reuse ;  /* 0x0000005b4a4a7223 */ /* 0x180fe2000001005e */
[----:B------:R-:W-:Y:S01]  /*1770*/  ISETP.NE.AND.EX P4, PT, RZ, c[0x0][0x25c], PT, P4 ;  /* 0x00009700ff007a0c */ /* 0x000fe20003f85340 */
[-CC-:B------:R-:W-:Y:S01]  /*1780*/  FFMA.FTZ R75, R75, R91.reuse, R94.reuse ;  /* 0x0000005b4b4b7223 */ /* 0x180fe2000001005e */
[----:B------:R-:W-:Y:S01]  /*1790*/  ISETP.NE.AND.EX P3, PT, RZ, c[0x0][0x254], PT, P3 ;  /* 0x00009500ff007a0c */ /* 0x000fe20003f65330 */
[-CC-:B------:R-:W-:Y:S02]  /*17a0*/  FFMA.FTZ R82, R82, R91.reuse, R94.reuse ;  /* 0x0000005b52527223 */ /* 0x180fe4000001005e */
[----:B------:R-:W-:-:S02]  /*17b0*/  FFMA.FTZ R83, R83, R91, R94 ;  /* 0x0000005b53537223 */ /* 0x000fc4000001005e */
[----:B------:R-:W-:Y:S02]  /*17c0*/  FADD.FTZ R73, R73, -R70 ;  /* 0x8000004649497221 */ /* 0x000fe40000010000 */
[----:B------:R-:W-:Y:S02]  /*17d0*/  FADD.FTZ R71, R72, -R71 ;  /* 0x8000004748477221 */ /* 0x000fe40000010000 */
[----:B------:R-:W-:Y:S02]  /*17e0*/  FADD.FTZ R77, R77, -R74 ;  /* 0x8000004a4d4d7221 */ /* 0x000fe40000010000 */
        /* <DEDUP_REMOVED lines=9> */
[C---:B0-----:R-:W-:Y:S02]  /*1880*/  FMUL.FTZ R64, R180.reuse, R73 ;  /* 0x00000049b4407220 */ /* 0x041fe40000410000 */
[C---:B------:R-:W-:Y:S02]  /*1890*/  FMUL.FTZ R65, R180.reuse, R71 ;  /* 0x00000047b4417220 */ /* 0x040fe40000410000 */
[C---:B------:R-:W-:Y:S02]  /*18a0*/  FMUL.FTZ R66, R180.reuse, R77 ;  /* 0x0000004db4427220 */ /* 0x040fe40000410000 */
[----:B------:R-:W-:Y:S02]  /*18b0*/  FMUL.FTZ R67, R180, R75 ;  /* 0x0000004bb4437220 */ /* 0x000fe40000410000 */
[----:B------:R-:W-:Y:S02]  /*18c0*/  FADD.FTZ R81, R81, -R78 ;  /* 0x8000004e51517221 */ /* 0x000fe40000010000 */
[----:B------:R-:W-:-:S02]  /*18d0*/  FADD.FTZ R79, R80, -R79 ;  /* 0x8000004f504f7221 */ /* 0x000fc40000010000 */
[C---:B------:R-:W-:Y:S02]  /*18e0*/  FMUL.FTZ R62, R180.reuse, R63 ;  /* 0x0000003fb43e7220 */ /* 0x040fe40000410000 */
[----:B------:R-:W-:Y:S02]  /*18f0*/  FMUL.FTZ R63, R180, R83 ;  /* 0x00000053b43f7220 */ /* 0x000fe40000410000 */
[----:B------:R-:W-:Y:S02]  /*1900*/  FADD.FTZ R89, R87, -R86 ;  /* 0x8000005657597221 */ /* 0x000fe40000010000 */
[----:B------:R-:W-:Y:S02]  /*1910*/  FADD.FTZ R101, R101, -R88 ;  /* 0x8000005865657221 */ /* 0x000fe40000010000 */
[----:B------:R-:W-:Y:S02]  /*1920*/  FADD.FTZ R91, R102, -R3 ;  /* 0x80000003665b7221 */ /* 0x000fe40000010000 */
[----:B------:R-:W-:-:S02]  /*1930*/  @P0 FADD.FTZ R64, R40, R64 ;  /* 0x0000004028400221 */ /* 0x000fc40000010000 */
        /* <DEDUP_REMOVED lines=11> */
[----:B------:R-:W-:Y:S01]  /*19f0*/  FMUL.FTZ R80, R180, R89 ;  /* 0x00000059b4507220 */ /* 0x000fe20000410000 */
[----:B------:R-:W-:Y:S01]  /*1a00*/  SEL R74, R66, R58, P3 ;  /* 0x0000003a424a7207 */ /* 0x000fe20001800000 */
[C---:B------:R-:W-:Y:S01]  /*1a10*/  FMUL.FTZ R81, R180.reuse, R101 ;  /* 0x00000065b4517220 */ /* 0x040fe20000410000 */
[----:B------:R-:W-:Y:S01]  /*1a20*/  SEL R73, R65, R57, P3 ;  /* 0x0000003941497207 */ /* 0x000fe20001800000 */
[----:B------:R-:W-:Y:S01]  /*1a30*/  FMUL.FTZ R82, R180, R91 ;  /* 0x0000005bb4527220 */ /* 0x000fe20000410000 */
[----:B------:R-:W-:Y:S01]  /*1a40*/  SEL R72, R64, R56, P3 ;  /* 0x0000003840487207 */ /* 0x000fe20001800000 */
[----:B------:R-:W-:-:S02]  /*1a50*/  FMUL.FTZ R83, R180, R83 ;  /* 0x00000053b4537220 */ /* 0x000fc40000410000 */
        /* <DEDUP_REMOVED lines=33> */
[-C--:B------:R-:W-:Y:S01]  /*1c70*/  SEL R64, R60, R56.reuse, P3 ;  /* 0x000000383c407207 */ /* 0x080fe20001800000 */
        /* <DEDUP_REMOVED lines=13> */
.L_x_1760:
[----:B------:R-:W-:Y:S05]  /*1d50*/  BSYNC B1 ;  /* 0x0000000000017941 */ /* 0x000fea0003800000 */
.L_x_1755:
        /* <DEDUP_REMOVED lines=64> */
.L_x_1754:
[----:B------:R-:W-:Y:S05]  /*2160*/  BSYNC B0 ;  /* 0x0000000000007941 */ /* 0x000fea0003800000 */
.L_x_1752:
        /* <DEDUP_REMOVED lines=41> */
[----:B------:R0:W-:Y:S01]  /*2400*/  STS.128 [R0.X16+0x200], R20 ;  /* 0x0002001400007388 */ /* 0x0001e2000000cc00 */
[----:B--2---:R-:W-:-:S03]  /*2410*/  FADD.FTZ R11, R3, R26 ;  /* 0x0000001a030b7221 */ /* 0x004fc60000010000 */
[----:B------:R-:W-:Y:S04]  /*2420*/  STS.128 [R0.X16+0x400], R44 ;  /* 0x0004002c00007388 */ /* 0x000fe8000000cc00 */
        /* <DEDUP_REMOVED lines=76> */
[----:B------:R-:W-:Y:S01]  /*28f0*/  STS.128 [R0.X16+0x600], R48 ;  /* 0x0006003000007388 */ /* 0x000fe2000000cc00 */
        /* <DEDUP_REMOVED lines=10> */
[C---:B------:R-:W-:Y:S02]  /*29a0*/  IADD3 R2, P0, R20.reuse, c[0x0][0x228], RZ ;  /* 0x00008a0014027a10 */ /* 0x040fe40007f1e0ff */
[----:B------:R-:W-:Y:S01]  /*29b0*/  IADD3 R6, P1, R20, c[0x0][0x238], RZ ;  /* 0x00008e0014067a10 */ /* 0x000fe20007f3e0ff */
        /* <DEDUP_REMOVED lines=18> */
[----:B---3--:R-:W-:Y:S01]  /*2ae0*/  FADD.FTZ R0, RZ, R0 ;  /* 0x00000000ff007221 */ /* 0x008fe20000010000 */
[----:B------:R-:W-:Y:S02]  /*2af0*/  IADD3.X R5, R22, c[0x0][0x224], RZ, P0, !PT ;  /* 0x0000890016057a10 */ /* 0x000fe400007fe4ff */
[----:B------:R-:W3:Y:S01]  /*2b00*/  LDS R31, [R160.X4+0x1600] ;  /* 0x00160000a01f7984 */ /* 0x000ee20000004800 */
[----:B----4-:R-:W-:Y:S01]  /*2b10*/  FADD.FTZ R0, R0, R9 ;  /* 0x0000000900007221 */ /* 0x010fe20000010000 */
[----:B------:R-:W-:-:S02]  /*2b20*/  IADD3 R8, P0, R20, c[0x0][0x230], RZ ;  /* 0x00008c0014087a10 */ /* 0x000fc40007f1e0ff */
[----:B------:R-:W4:Y:S01]  /*2b30*/  LDS R39, [R160.X4+0x1e00] ;  /* 0x001e0000a0277984 */ /* 0x000f220000004800 */
[----:B-----5:R-:W-:Y:S01]  /*2b40*/  FADD.FTZ R10, RZ, R10 ;  /* 0x0000000aff0a7221 */ /* 0x020fe20000010000 */
        /* <DEDUP_REMOVED lines=29> */
.L_x_1756:
[----:B------:R-:W-:Y:S01]  /*2d20*/  HFMA2.MMA R93, -RZ, RZ, 0, 5.9604644775390625e-08 ;  /* 0x00000001ff5d7435 */ /* 0x000fe200000001ff */
[----:B------:R-:W-:-:S02]  /*2d30*/  MOV R68, R94 ;  /* 0x0000005e00447202 */ /* 0x000fc40000000f00 */
[----:B------:R-:W-:Y:S02]  /*2d40*/  MOV R92, 0x1f ;  /* 0x0000001f005c7802 */ /* 0x000fe40000000f00 */
[----:B------:R-:W-:Y:S02]  /*2d50*/  MOV R95, 0xffffffff ;  /* 0xffffffff005f7802 */ /* 0x000fe40000000f00 */
[----:B------:R-:W-:Y:S02]  /*2d60*/  MOV R2, 0x2d80 ;  /* 0x00002d8000027802 */ /* 0x000fe40000000f00 */
[----:B-----5:R-:W-:Y:S05]  /*2d70*/  CALL.REL.NOINC `($__internal_109_$__cuda_sm70_shflsync_bfly_p) ;  /* 0x0000046000007944 */ /* 0x020fea0003c00000 */
[----:B-1----:R-:W-:Y:S01]  /*2d80*/  MOV R67, R68 ;  /* 0x0000004400437202 */ /* 0x002fe20000000f00 */
[----:B0-----:R-:W-:Y:S05]  /*2d90*/  BRA `(.L_x_1762) ;  /* 0xffffe55000007947 */ /* 0x001fea000383ffff */
.L_x_1757:
[----:B------:R-:W-:Y:S01]  /*2da0*/  HFMA2.MMA R93, -RZ, RZ, 0, 5.9604644775390625e-08 ;  /* 0x00000001ff5d7435 */ /* 0x000fe200000001ff */
[----:B------:R-:W-:Y:S02]  /*2db0*/  MOV R68, R69 ;  /* 0x0000004500447202 */ /* 0x000fe40000000f00 */
[----:B------:R-:W-:Y:S02]  /*2dc0*/  MOV R92, 0x1f ;  /* 0x0000001f005c7802 */ /* 0x000fe40000000f00 */
[----:B------:R-:W-:-:S02]  /*2dd0*/  MOV R95, 0xffffffff ;  /* 0xffffffff005f7802 */ /* 0x000fc40000000f00 */
[----:B------:R-:W-:Y:S02]  /*2de0*/  MOV R2, 0x2e00 ;  /* 0x00002e0000027802 */ /* 0x000fe40000000f00 */
[----:B01---5:R-:W-:Y:S05]  /*2df0*/  CALL.REL.NOINC `($__internal_109_$__cuda_sm70_shflsync_bfly_p) ;  /* 0x000003e000007944 */ /* 0x023fea0003c00000 */
[----:B------:R-:W-:Y:S01]  /*2e00*/  FADD.FTZ R94, R94, R67 ;  /* 0x000000435e5e7221 */ /* 0x000fe20000010000 */
[----:B0-----:R-:W-:Y:S01]  /*2e10*/  HFMA2.MMA R93, -RZ, RZ, 0, 1.1920928955078125e-07 ;  /* 0x00000002ff5d7435 */ /* 0x001fe200000001ff */
[----:B-1----:R-:W-:Y:S01]  /*2e20*/  FADD.FTZ R69, R69, R68 ;  /* 0x0000004445457221 */ /* 0x002fe20000010000 */
[----:B------:R-:W-:Y:S02]  /*2e30*/  MOV R92, 0x1f ;  /* 0x0000001f005c7802 */ /* 0x000fe40000000f00 */
[----:B------:R-:W-:Y:S02]  /*2e40*/  MOV R95, 0xffffffff ;  /* 0xffffffff005f7802 */ /* 0x000fe40000000f00 */
[----:B------:R-:W-:Y:S02]  /*2e50*/  MOV R68, R94 ;  /* 0x0000005e00447202 */ /* 0x000fe40000000f00 */
[----:B------:R-:W-:Y:S02]  /*2e60*/  MOV R2, 0x2e80 ;  /* 0x00002e8000027802 */ /* 0x000fe40000000f00 */
[----:B------:R-:W-:Y:S05]  /*2e70*/  CALL.REL.NOINC `($__internal_109_$__cuda_sm70_shflsync_bfly_p) ;  /* 0x0000036000007944 */ /* 0x000fea0003c00000 */
[----:B0-----:R-:W-:Y:S01]  /*2e80*/  HFMA2.MMA R93, -RZ, RZ, 0, 1.1920928955078125e-07 ;  /* 0x00000002ff5d7435 */ /* 0x001fe200000001ff */
[----:B-1----:R-:W-:-:S02]  /*2e90*/  MOV R67, R68 ;  /* 0x0000004400437202 */ /* 0x002fc40000000f00 */
[----:B------:R-:W-:Y:S02]  /*2ea0*/  MOV R68, R69 ;  /* 0x0000004500447202 */ /* 0x000fe40000000f00 */
[----:B------:R-:W-:Y:S02]  /*2eb0*/  MOV R92, 0x1f ;  /* 0x0000001f005c7802 */ /* 0x000fe40000000f00 */
[----:B------:R-:W-:Y:S02]  /*2ec0*/  MOV R95, 0xffffffff ;  /* 0xffffffff005f7802 */ /* 0x000fe40000000f00 */
[----:B------:R-:W-:Y:S02]  /*2ed0*/  MOV R2, 0x2ef0 ;  /* 0x00002ef000027802 */ /* 0x000fe40000000f00 */
[----:B------:R-:W-:Y:S05]  /*2ee0*/  CALL.REL.NOINC `($__internal_109_$__cuda_sm70_shflsync_bfly_p) ;  /* 0x000002f000007944 */ /* 0x000fea0003c00000 */
[----:B------:R-:W-:Y:S01]  /*2ef0*/  FADD.FTZ R94, R67, R94 ;  /* 0x0000005e435e7221 */ /* 0x000fe20000010000 */
[----:B0-----:R-:W-:Y:S01]  /*2f00*/  HFMA2.MMA R93, -RZ, RZ, 0, 2.384185791015625e-07 ;  /* 0x00000004ff5d7435 */ /* 0x001fe200000001ff */
[----:B-1----:R-:W-:Y:S01]  /*2f10*/  FADD.FTZ R69, R69, R68 ;  /* 0x0000004445457221 */ /* 0x002fe20000010000 */
[----:B------:R-:W-:Y:S02]  /*2f20*/  MOV R92, 0x1f ;  /* 0x0000001f005c7802 */ /* 0x000fe40000000f00 */
[----:B------:R-:W-:-:S02]  /*2f30*/  MOV R95, 0xffffffff ;  /* 0xffffffff005f7802 */ /* 0x000fc40000000f00 */
[----:B------:R-:W-:Y:S02]  /*2f40*/  MOV R68, R94 ;  /* 0x0000005e00447202 */ /* 0x000fe40000000f00 */
[----:B------:R-:W-:Y:S02]  /*2f50*/  MOV R2, 0x2f70 ;  /* 0x00002f7000027802 */ /* 0x000fe40000000f00 */
[----:B------:R-:W-:Y:S05]  /*2f60*/  CALL.REL.NOINC `($__internal_109_$__cuda_sm70_shflsync_bfly_p) ;  /* 0x0000027000007944 */ /* 0x000fea0003c00000 */
[----:B0-----:R-:W-:Y:S01]  /*2f70*/  HFMA2.MMA R93, -RZ, RZ, 0, 2.384185791015625e-07 ;  /* 0x00000004ff5d7435 */ /* 0x001fe200000001ff */
[----:B-1----:R-:W-:Y:S02]  /*2f80*/  MOV R67, R68 ;  /* 0x0000004400437202 */ /* 0x002fe40000000f00 */
[----:B------:R-:W-:Y:S02]  /*2f90*/  MOV R68, R69 ;  /* 0x0000004500447202 */ /* 0x000fe40000000f00 */
[----:B------:R-:W-:Y:S02]  /*2fa0*/  MOV R92, 0x1f ;  /* 0x0000001f005c7802 */ /* 0x000fe40000000f00 */
[----:B------:R-:W-:Y:S02]  /*2fb0*/  MOV R95, 0xffffffff ;  /* 0xffffffff005f7802 */ /* 0x000fe40000000f00 */
[----:B------:R-:W-:-:S02]  /*2fc0*/  MOV R2, 0x2fe0 ;  /* 0x00002fe000027802 */ /* 0x000fc40000000f00 */
[----:B------:R-:W-:Y:S05]  /*2fd0*/  CALL.REL.NOINC `($__internal_109_$__cuda_sm70_shflsync_bfly_p) ;  /* 0x0000020000007944 */ /* 0x000fea0003c00000 */
[----:B------:R-:W-:Y:S01]  /*2fe0*/  FADD.FTZ R94, R67, R94 ;  /* 0x0000005e435e7221 */ /* 0x000fe20000010000 */
[----:B0-----:R-:W-:Y:S01]  /*2ff0*/  HFMA2.MMA R93, -RZ, RZ, 0, 4.76837158203125e-07 ;  /* 0x00000008ff5d7435 */ /* 0x001fe200000001ff */
[----:B-1----:R-:W-:Y:S01]  /*3000*/  FADD.FTZ R91, R69, R68 ;  /* 0x00000044455b7221 */ /* 0x002fe20000010000 */
[----:B------:R-:W-:-:S02]  /*3010*/  MOV R92, 0x1f ;  /* 0x0000001f005c7802 */ /* 0x000fc40000000f00 */
[----:B------:R-:W-:Y:S02]  /*3020*/  MOV R95, 0xffffffff ;  /* 0xffffffff005f7802 */ /* 0x000fe40000000f00 */
[----:B------:R-:W-:Y:S02]  /*3030*/  MOV R68, R94 ;  /* 0x0000005e00447202 */ /* 0x000fe40000000f00 */
[----:B------:R-:W-:Y:S02]  /*3040*/  MOV R2, 0x3060 ;  /* 0x0000306000027802 */ /* 0x000fe40000000f00 */
[----:B------:R-:W-:Y:S05]  /*3050*/  CALL.REL.NOINC `($__internal_109_$__cuda_sm70_shflsync_bfly_p) ;  /* 0x0000018000007944 */ /* 0x000fea0003c00000 */
[----:B0-----:R-:W-:Y:S01]  /*3060*/  HFMA2.MMA R93, -RZ, RZ, 0, 4.76837158203125e-07 ;  /* 0x00000008ff5d7435 */ /* 0x001fe200000001ff */
[----:B-1----:R-:W-:Y:S02]  /*3070*/  MOV R67, R68 ;  /* 0x0000004400437202 */ /* 0x002fe40000000f00 */
[----:B------:R-:W-:Y:S02]  /*3080*/  MOV R68, R91 ;  /* 0x0000005b00447202 */ /* 0x000fe40000000f00 */
[----:B------:R-:W-:Y:S02]  /*3090*/  MOV R92, 0x1f ;  /* 0x0000001f005c7802 */ /* 0x000fe40000000f00 */
[----:B------:R-:W-:-:S02]  /*30a0*/  MOV R95, 0xffffffff ;  /* 0xffffffff005f7802 */ /* 0x000fc40000000f00 */
[----:B------:R-:W-:Y:S02]  /*30b0*/  MOV R2, 0x30d0 ;  /* 0x000030d000027802 */ /* 0x000fe40000000f00 */
[----:B------:R-:W-:Y:S05]  /*30c0*/  CALL.REL.NOINC `($__internal_109_$__cuda_sm70_shflsync_bfly_p) ;  /* 0x0000011000007944 */ /* 0x000fea0003c00000 */
[----:B------:R-:W-:Y:S01]  /*30d0*/  FADD.FTZ R69, R67, R94 ;  /* 0x0000005e43457221 */ /* 0x000fe20000010000 */
[----:B0-----:R-:W-:Y:S01]  /*30e0*/  HFMA2.MMA R93, -RZ, RZ, 0, 9.5367431640625e-07 ;  /* 0x00000010ff5d7435 */ /* 0x001fe200000001ff */
[----:B-1----:R-:W-:Y:S01]  /*30f0*/  FADD.FTZ R91, R91, R68 ;  /* 0x000000445b5b7221 */ /* 0x002fe20000010000 */
[----:B------:R-:W-:Y:S02]  /*3100*/  MOV R92, 0x1f ;  /* 0x0000001f005c7802 */ /* 0x000fe40000000f00 */
[----:B------:R-:W-:Y:S02]  /*3110*/  MOV R95, 0xffffffff ;  /* 0xffffffff005f7802 */ /* 0x000fe40000000f00 */
[----:B------:R-:W-:Y:S02]  /*3120*/  MOV R68, R69 ;  /* 0x0000004500447202 */ /* 0x000fe40000000f00 */
[----:B------:R-:W-:Y:S02]  /*3130*/  MOV R2, 0x3150 ;  /* 0x0000315000027802 */ /* 0x000fe40000000f00 */
[----:B------:R-:W-:Y:S05]  /*3140*/  CALL.REL.NOINC `($__internal_109_$__cuda_sm70_shflsync_bfly_p) ;  /* 0x0000009000007944 */ /* 0x000fea0003c00000 */
[----:B0-----:R-:W-:Y:S01]  /*3150*/  HFMA2.MMA R93, -RZ, RZ, 0, 9.5367431640625e-07 ;  /* 0x00000010ff5d7435 */ /* 0x001fe200000001ff */
[----:B-1----:R-:W-:-:S02]  /*3160*/  MOV R94, R68 ;  /* 0x00000044005e7202 */ /* 0x002fc40000000f00 */
[----:B------:R-:W-:Y:S02]  /*3170*/  MOV R68, R91 ;  /* 0x0000005b00447202 */ /* 0x000fe40000000f00 */
[----:B------:R-:W-:Y:S02]  /*3180*/  MOV R92, 0x1f ;  /* 0x0000001f005c7802 */ /* 0x000fe40000000f00 */
[----:B------:R-:W-:Y:S02]  /*3190*/  MOV R95, 0xffffffff ;  /* 0xffffffff005f7802 */ /* 0x000fe40000000f00 */
[----:B------:R-:W-:Y:S02]  /*31a0*/  MOV R2, 0x31c0 ;  /* 0x000031c000027802 */ /* 0x000fe40000000f00 */
[----:B------:R-:W-:Y:S05]  /*31b0*/  CALL.REL.NOINC `($__internal_109_$__cuda_sm70_shflsync_bfly_p) ;  /* 0x0000002000007944 */ /* 0x000fea0003c00000 */
[----:B-1----:R-:W-:Y:S01]  /*31c0*/  MOV R2, R68 ;  /* 0x0000004400027202 */ /* 0x002fe20000000f00 */
[----:B0-----:R-:W-:Y:S05]  /*31d0*/  BRA `(.L_x_1763) ;  /* 0xffffe23000007947 */ /* 0x001fea000383ffff */
        .weak           $__internal_109_$__cuda_sm70_shflsync_bfly_p
        .type           $__internal_109_$__cuda_sm70_shflsync_bfly_p,@function
        .size           $__internal_109_$__cuda_sm70_shflsync_bfly_p,(.L_x_2055 - $__internal_109_$__cuda_sm70_shflsync_bfly_p)
$__internal_109_$__cuda_sm70_shflsync_bfly_p:
[----:B------:R-:W-:Y:S01]  /*31e0*/  HFMA2.MMA R3, -RZ, RZ, 0, 0 ;  /* 0x00000000ff037435 */ /* 0x000fe200000001ff */
[----:B------:R-:W-:Y:S04]  /*31f0*/  WARPSYNC R95 ;  /* 0x0000005f00007348 */ /* 0x000fe80003800000 */
[----:B------:R0:W1:Y:S01]  /*3200*/  SHFL.BFLY PT, R68, R68, R93, R92 ;  /* 0x0c00005d44447389 */ /* 0x00006200000e005c */
[----:B------:R-:W-:Y:S05]  /*3210*/  RET.REL.NODEC R2 `(_ZN10layer_norm31ln_parallel_residual_bwd_kernelINS_13Kernel_traitsIfffffjLj512ELj1ELj4ELj1ELj16ENS_18Kernel_traits_baseILj512EfffffjLj128EEEEELb0ELb0ELb1EEEvNS_9BwdParamsE) ;  /* 0xffffcde002007950 */ /* 0x000fea0003c3ffff */
.L_x_1764:
        /* <DEDUP_REMOVED lines=14> */
.L_x_2055:


//--------------------- .text._ZN10layer_norm31ln_parallel_residual_bwd_kernelINS_13Kernel_traitsIfffffjLj512ELj1ELj4ELj1ELj16ENS_18Kernel_traits_baseILj512EfffffjLj128EEEEELb0ELb1ELb0EEEvNS_9BwdParamsE --------------------------
	.section	.text._ZN10layer_norm31ln_parallel_residual_bwd_kernelINS_13Kernel_traitsIfffffjLj512ELj1ELj4ELj1ELj16ENS_18Kernel_traits_baseILj512EfffffjLj128EEEEELb0ELb1ELb0EEEvNS_9BwdParamsE,"ax",@progbits
	.sectioninfo	@"SHI_REGISTERS=126"
	.align	128
        .global         _ZN10layer_norm31ln_parallel_residual_bwd_kernelINS_13Kernel_traitsIfffffjLj512ELj1ELj4ELj1ELj16ENS_18Kernel_traits_baseILj512EfffffjLj128EEEEELb0ELb1ELb0EEEvNS_9BwdParamsE
        .type           _ZN10layer_norm31ln_parallel_residual_bwd_kernelINS_13Kernel_traitsIfffffjLj512ELj1ELj4ELj1ELj16ENS_18Kernel_traits_baseILj512EfffffjLj128EEEEELb0ELb1ELb0EEEvNS_9BwdParamsE,@function
        .size           _ZN10layer_norm31ln_parallel_residual_bwd_kernelINS_13Kernel_traitsIfffffjLj512ELj1ELj4ELj1ELj16ENS_18Kernel_traits_baseILj512EfffffjLj128EEEEELb0ELb1ELb0EEEvNS_9BwdParamsE,(.L_x_2056 - _ZN10layer_norm31ln_parallel_residual_bwd_kernelINS_13Kernel_traitsIfffffjLj512ELj1ELj4ELj1ELj16ENS_18Kernel_traits_baseILj512EfffffjLj128EEEEELb0ELb1ELb0EEEvNS_9BwdParamsE)
        .other          _ZN10layer_norm31ln_parallel_residual_bwd_kernelINS_13Kernel_traitsIfffffjLj512ELj1ELj4ELj1ELj16ENS_18Kernel_traits_baseILj512EfffffjLj128EEEEELb0ELb1ELb0EEEvNS_9BwdParamsE,@"STO_CUDA_ENTRY STV_DEFAULT"
_ZN10layer_norm31ln_parallel_residual_bwd_kernelINS_13Kernel_traitsIfffffjLj512ELj1ELj4ELj1ELj16ENS_18Kernel_traits_baseILj512EfffffjLj128EEEEELb0ELb1ELb0EEEvNS_9BwdParamsE:
.text._ZN10layer_norm31ln_parallel_residual_bwd_kernelINS_13Kernel_traitsIfffffjLj512ELj1ELj4ELj1ELj16ENS_18Kernel_traits_baseILj512EfffffjLj128EEEEELb0ELb1ELb0EEEvNS_9BwdParamsE:
        /* <DEDUP_REMOVED lines=19> */
[----:B------:R0:W5:Y:S01]  /*0130*/  @P2 LDG.E.128 R16, [R2.64] ;  /* 0x0000000402102981 */ /* 0x000162000c1e1d00 */
[C---:B------:R-:W-:Y:S01]  /*0140*/  @P3 IMAD.WIDE.U32 R6, R4.reuse, R7, c[0x0][0x1b0] ;  /* 0x00006c0004063625 */ /* 0x040fe200078e0007 */
[----:B------:R-:W-:-:S04]  /*0150*/  @P3 IADD3 R4, R4, 0x20, RZ ;  /* 0x0000002004043810 */ /* 0x000fc80007ffe0ff */
[----:B------:R0:W5:Y:S01]  /*0160*/  @P3 LDG.E.128 R20, [R6.64] ;  /* 0x0000000406143981 */ /* 0x000162000c1e1d00 */
[C---:B------:R-:W-:Y:S01]  /*0170*/  @P4 IMAD.WIDE.U32 R8, R4.reuse, R9, c[0x0][0x1b0] ;  /* 0x00006c0004084625 */ /* 0x040fe200078e0009 */
[----:B------:R-:W-:-:S04]  /*0180*/  @P4 IADD3 R4, R4, 0x20, RZ ;  /* 0x0000002004044810 */ /* 0x000fc80007ffe0ff */
        /* <DEDUP_REMOVED lines=27> */
[----:B------:R-:W-:-:S06]  /*0340*/  MOV R3, R10 ;  /* 0x0000000a00037202 */ /* 0x000fcc0000000f00 */
.L_x_1785:
        /* <DEDUP_REMOVED lines=56> */
.L_x_1768:
[----:B-1----:R-:W-:Y:S05]  /*06d0*/  BSYNC B1 ;  /* 0x0000000000017941 */ /* 0x002fea0003800000 */
.L_x_1767:
[----:B------:R-:W-:Y:S01]  /*06e0*/  BSSY B1, `(.L_x_1769) ;  /* 0x000002a000017945 */ /* 0x000fe20003800000 */
[----:B------:R-:W-:Y:S05]  /*06f0*/  @!P3 BRA `(.L_x_1770) ;  /* 0x000002800000b947 */ /* 0x000fea0003800000 */
[----:B------:R-:W-:Y:S01]  /*0700*/  HFMA2.MMA R88, -RZ, RZ, 0, 9.5367431640625e-07 ;  /* 0x00000010ff587435 */ /* 0x000fe200000001ff */
[----:B------:R-:W-:-:S04]  /*0710*/  LEA R84, P0, R119, c[0x0][0x188], 0x4 ;  /* 0x0000620077547a11 */ /* 0x000fc800078020ff */
[----:B------:R-:W-:-:S05]  /*0720*/  LEA.HI.X R85, R119, c[0x0][0x18c], RZ, 0x4, P0 ;  /* 0x0000630077557a11 */ /* 0x000fca00000f24ff */
[----:B------:R-:W-:Y:S01]  /*0730*/  IMAD.WIDE.U32 R88, R119, R88, c[0x0][0x208] ;  /* 0x0000820077587625 */ /* 0x000fe200078e0058 */
[----:B------:R-:W2:Y:S05]  /*0740*/  LDG.E.128 R84, [R84.64] ;  /* 0x0000000454547981 */ /* 0x000eaa000c1e1d00 */
        /* <DEDUP_REMOVED lines=8> */
[C---:B------:R-:W-:Y:S02]  /*07d0*/  FADD.FTZ R97, -R117.reuse, R85 ;  /* 0x0000005575617221 */ /* 0x040fe40000010100 */
[----:B------:R-:W-:Y:S02]  /*07e0*/  FADD.FTZ R105, -R117, R86 ;  /* 0x0000005675697221 */ /* 0x000fe40000010100 */
[----:B-----5:R-:W-:Y:S02]  /*07f0*/  FMUL.FTZ R11, R4, R11 ;  /* 0x0000000b040b7220 */ /* 0x020fe40000410000 */
[----:B---3--:R-:W-:-:S02]  /*0800*/  FMUL.FTZ R98, R20, R88 ;  /* 0x0000005814627220 */ /* 0x008fc40000410000 */
[C---:B------:R-:W-:Y:S02]  /*0810*/  FMUL.FTZ R92, R4.reuse, R97 ;  /* 0x00000061045c7220 */ /* 0x040fe40000410000 */
[----:B------:R-:W-:Y:S02]  /*0820*/  FMUL.FTZ R97, R4, R105 ;  /* 0x0000006904617220 */ /* 0x000fe40000410000 */
[----:B------:R-:W-:Y:S02]  /*0830*/  FMUL.FTZ R105, R21, R89 ;  /* 0x0000005915697220 */ /* 0x000fe40000410000 */
[----:B------:R-:W-:Y:S02]  /*0840*/  FADD.FTZ R84, R121, R98 ;  /* 0x0000006279547221 */ /* 0x000fe40000010000 */
[----:B------:R-:W-:Y:S02]  /*0850*/  FFMA.FTZ R120, R11, R98, R120 ;  /* 0x000000620b787223 */ /* 0x000fe40000010078 */
[----:B------:R-:W-:-:S02]  /*0860*/  FADD.FTZ R87, -R117, R87 ;  /* 0x0000005775577221 */ /* 0x000fc40000010100 */
        /* <DEDUP_REMOVED lines=17> */
.L_x_1770:
[----:B------:R-:W-:Y:S05]  /*0980*/  BSYNC B1 ;  /* 0x0000000000017941 */ /* 0x000fea0003800000 */
.L_x_1769:
        /* <DEDUP_REMOVED lines=19> */
[C---:B------:R-:W-:Y:S02]  /*0ac0*/  FMUL.FTZ R9, R4.reuse, R9 ;  /* 0x0000000904097220 */ /* 0x040fe40000410000 */
        /* <DEDUP_REMOVED lines=22> */
.L_x_1772:
[----:B0-----:R-:W-:Y:S05]  /*0c30*/  BSYNC B1 ;  /* 0x0000000000017941 */ /* 0x001fea0003800000 */
.L_x_1771:
        /* <DEDUP_REMOVED lines=17> */
[----:B------:R-:W-:Y:S02]  /*0d50*/  FADD.FTZ R56, R56, R84 ;  /* 0x0000005438387221 */ /* 0x000fe40000010000 */
[----:B------:R-:W-:-:S02]  /*0d60*/  FMUL.FTZ R10, R4, R101 ;  /* 0x00000065040a7220 */ /* 0x000fc40000410000 */
[----:B------:R-:W-:Y:S02]  /*0d70*/  FFMA.FTZ R44, R84, R8, R44 ;  /* 0x00000008542c7223 */ /* 0x000fe4000001002c */
[----:B------:R-:W-:Y:S02]  /*0d80*/  FADD.FTZ R119, -R117, R90 ;  /* 0x0000005a75777221 */ /* 0x000fe40000010100 */
[----:B0-----:R-:W-:Y:S02]  /*0d90*/  FMUL.FTZ R103, R29, R85 ;  /* 0x000000551d677220 */ /* 0x001fe40000410000 */
[----:B------:R-:W-:Y:S02]  /*0da0*/  FADD.FTZ R84, R121, R93 ;  /* 0x0000005d79547221 */ /* 0x000fe40000010000 */
[----:B------:R-:W-:Y:S02]  /*0db0*/  FFMA.FTZ R120, R8, R93, R120 ;  /* 0x0000005d08787223 */ /* 0x000fe40000010078 */
[----:B------:R-:W-:-:S02]  /*0dc0*/  FADD.FTZ R57, R57, R85 ;  /* 0x0000005539397221 */ /* 0x000fc40000010000 */
[----:B------:R-:W-:Y:S02]  /*0dd0*/  FFMA.FTZ R45, R85, R10, R45 ;  /* 0x0000000a552d7223 */ /* 0x000fe4000001002d */
[----:B------:R-:W-:Y:S02]  /*0de0*/  FADD.FTZ R91, -R117, R91 ;  /* 0x0000005b755b7221 */ /* 0x000fe40000010100 */
        /* <DEDUP_REMOVED lines=14> */
.L_x_1774:
[----:B------:R-:W-:Y:S05]  /*0ed0*/  BSYNC B1 ;  /* 0x0000000000017941 */ /* 0x000fea0003800000 */
.L_x_1773:
[----:B------:R-:W-:Y:S05]  /*0ee0*/  BRA.DIV ~URZ, `(.L_x_1775) ;  /* 0x000015327f007947 */ /* 0x000fea000b800000 */
[----:B------:R0:W1:Y:S02]  /*0ef0*/  SHFL.BFLY PT, R90, R121, 0x1, 0x1f ;  /* 0x0c201f00795a7f89 */ /* 0x00006400000e0000 */
.L_x_1786:
        /* <DEDUP_REMOVED lines=18> */
.L_x_1787:
[----:B--2---:R-:W-:Y:S01]  /*1020*/  FADD.FTZ R117, R117, R90 ;  /* 0x0000005a75757221 */ /* 0x004fe20000010000 */
[----:B------:R-:W-:Y:S01]  /*1030*/  BSSY B1, `(.L_x_1777) ;  /* 0x000002f000017945 */ /* 0x000fe20003800000 */
[----:B01----:R-:W-:Y:S02]  /*1040*/  FADD.FTZ R91, R88, R91 ;  /* 0x0000005b585b7221 */ /* 0x003fe40000010000 */
        /* <DEDUP_REMOVED lines=45> */
.L_x_1778:
[----:B------:R-:W-:Y:S05]  /*1320*/  BSYNC B1 ;  /* 0x0000000000017941 */ /* 0x000fea0003800000 */
.L_x_1777:
        /* <DEDUP_REMOVED lines=10> */
[----:B------:R-:W-:Y:S01]  /*13d0*/  HFMA2.MMA R88, -RZ, RZ, 0, 9.5367431640625e-07 ;  /* 0x00000010ff587435 */ /* 0x000fe200000001ff */
        /* <DEDUP_REMOVED lines=32> */
.L_x_1780:
[----:B------:R-:W-:Y:S05]  /*15e0*/  BSYNC B1 ;  /* 0x0000000000017941 */ /* 0x000fea0003800000 */
.L_x_1779:
        /* <DEDUP_REMOVED lines=10> */
[----:B------:R-:W-:Y:S01]  /*1690*/  MOV R88, 0x10 ;  /* 0x0000001000587802 */ /* 0x000fe20000000f00 */
        /* <DEDUP_REMOVED lines=32> */
.L_x_1782:
[----:B------:R-:W-:Y:S05]  /*18a0*/  BSYNC B1 ;  /* 0x0000000000017941 */ /* 0x000fea0003800000 */
.L_x_1781:
        /* <DEDUP_REMOVED lines=11> */
[----:B------:R-:W-:Y:S01]  /*1960*/  FADD.FTZ R85, R93, -R84 ;  /* 0x800000545d557221 */ /* 0x000fe20000010000 */
[----:B------:R-:W-:Y:S01]  /*1970*/  ISETP.NE.U32.AND P6, PT, RZ, c[0x0][0x250], PT ;  /* 0x00009400ff007a0c */ /* 0x000fe20003fc5070 */
[----:B------:R-:W-:-:S02]  /*1980*/  FADD.FTZ R87, R103, -R86 ;  /* 0x8000005667577221 */ /* 0x000fc40000010000 */
[----:B------:R-:W-:Y:S02]  /*1990*/  FADD.FTZ R89, R106, -R89 ;  /* 0x800000596a597221 */ /* 0x000fe40000010000 */
[----:B------:R-:W-:Y:S02]  /*19a0*/  FADD.FTZ R91, R102, -R91 ;  /* 0x8000005b665b7221 */ /* 0x000fe40000010000 */
[C---:B-----5:R-:W-:Y:S02]  /*19b0*/  FMUL.FTZ R84, R4.reuse, R85 ;  /* 0x0000005504547220 */ /* 0x060fe40000410000 */
[C---:B------:R-:W-:Y:S02]  /*19c0*/  FMUL.FTZ R85, R4.reuse, R87 ;  /* 0x0000005704557220 */ /* 0x040fe40000410000 */
[C---:B------:R-:W-:Y:S02]  /*19d0*/  FMUL.FTZ R86, R4.reuse, R89 ;  /* 0x0000005904567220 */ /* 0x040fe40000410000 */
[----:B------:R-:W-:-:S02]  /*19e0*/  FMUL.FTZ R87, R4, R91 ;  /* 0x0000005b04577220 */ /* 0x000fc40000410000 */
[----:B------:R-:W-:Y:S02]  /*19f0*/  @P0 FADD.FTZ R84, R76, R84 ;  /* 0x000000544c540221 */ /* 0x000fe40000010000 */
[----:B------:R-:W-:Y:S02]  /*1a00*/  @P0 FADD.FTZ R85, R77, R85 ;  /* 0x000000554d550221 */ /* 0x000fe40000010000 */
[----:B------:R-:W-:Y:S01]  /*1a10*/  @P0 FADD.FTZ R86, R78, R86 ;  /* 0x000000564e560221 */ /* 0x000fe20000010000 */
[----:B------:R-:W-:Y:S01]  /*1a20*/  SEL R80, R84, R80, P1 ;  /* 0x0000005054507207 */ /* 0x000fe20000800000 */
[----:B------:R-:W-:Y:S01]  /*1a30*/  @P0 FADD.FTZ R87, R79, R87 ;  /* 0x000000574f570221 */ /* 0x000fe20000010000 */
[----:B------:R-:W-:Y:S01]  /*1a40*/  ISETP.NE.AND.EX P0, PT, RZ, c[0x0][0x254], PT, P6 ;  /* 0x00009500ff007a0c */ /* 0x000fe20003f05360 */
[----:B------:R-:W-:Y:S01]  /*1a50*/  @P1 IMAD.WIDE.U32 R90, R5, R88, c[0x0][0x258] ;  /* 0x00009600055a1625 */ /* 0x000fe200078e0058 */
[----:B------:R-:W-:Y:S02]  /*1a60*/  SEL R81, R85, R81, P1 ;  /* 0x0000005155517207 */ /* 0x000fe40000800000 */
[----:B------:R-:W-:Y:S01]  /*1a70*/  SEL R82, R86, R82, P1 ;  /* 0x0000005256527207 */ /* 0x000fe20000800000 */
[----:B------:R-:W-:Y:S01]  /*1a80*/  IMAD.WIDE.U32 R88, R5, R88, c[0x0][0x248] ;  /* 0x0000920005587625 */ /* 0x000fe200078e0058 */
[----:B------:R-:W-:-:S05]  /*1a90*/  SEL R83, R87, R83, P1 ;  /* 0x0000005357537207 */ /* 0x000fca0000800000 */
[----:B------:R0:W-:Y:S01]  /*1aa0*/  @P1 STG.E.128 [R90.64], R80 ;  /* 0x000000505a001986 */ /* 0x0001e2000c101d04 */
[----:B------:R-:W-:Y:S02]  /*1ab0*/  ISETP.NE.U32.AND P1, PT, RZ, c[0x0][0x250], PT ;  /* 0x00009400ff007a0c */ /* 0x000fe40003f25070 */
[C---:B------:R-:W-:Y:S01]  /*1ac0*/  @P0 LEA R4, P6, R5.reuse, c[0x0][0x250], 0x4 ;  /* 0x0000940005040a11 */ /* 0x040fe200078c20ff */
[----:B------:R0:W-:Y:S01]  /*1ad0*/  STG.E.128 [R88.64], R84 ;  /* 0x0000005458007986 */ /* 0x0001e2000c101d04 */
[----:B------:R-:W-:Y:S02]  /*1ae0*/  ISETP.NE.AND.EX P1, PT, RZ, c[0x0][0x254], PT, P1 ;  /* 0x00009500ff007a0c */ /* 0x000fe40003f25310 */
[----:B------:R-:W-:Y:S02]  /*1af0*/  @P0 LEA.HI.X R5, R5, c[0x0][0x254], RZ, 0x4, P6 ;  /* 0x0000950005050a11 */ /* 0x000fe400030f24ff */
[----:B------:R-:W-:Y:S02]  /*1b00*/  SEL R36, R84, R36, P1 ;  /* 0x0000002454247207 */ /* 0x000fe40000800000 */
[----:B------:R-:W-:-:S02]  /*1b10*/  SEL R37, R85, R37, P1 ;  /* 0x0000002555257207 */ /* 0x000fc40000800000 */
[----:B------:R-:W-:Y:S02]  /*1b20*/  SEL R38, R86, R38, P1 ;  /* 0x0000002656267207 */ /* 0x000fe40000800000 */
[----:B------:R-:W-:-:S05]  /*1b30*/  SEL R39, R87, R39, P1 ;  /* 0x0000002757277207 */ /* 0x000fca0000800000 */
[----:B------:R0:W-:Y:S02]  /*1b40*/  @P0 STG.E.128 [R4.64], R36 ;  /* 0x0000002404000986 */ /* 0x0001e4000c101d04 */
.L_x_1784:
[----:B------:R-:W-:Y:S05]  /*1b50*/  BSYNC B1 ;  /* 0x0000000000017941 */ /* 0x000fea0003800000 */
.L_x_1783:
[----:B0----5:R-:W-:-:S04]  /*1b60*/  MOV R4, c[0x0][0x160] ;  /* 0x0000580000047a02 */ /* 0x021fc80000000f00 */
[----:B------:R-:W-:-:S04]  /*1b70*/  LEA R3, R4, R3, 0x2 ;  /* 0x0000000304037211 */ /* 0x000fc800078e10ff */
[----:B------:R-:W-:-:S13]  /*1b80*/  ISETP.GE.AND P0, PT, R3, c[0x0][0x164], PT ;  /* 0x0000590003007a0c */ /* 0x000fda0003f06270 */
[----:B------:R-:W-:Y:S01]  /*1b90*/  @P0 CALL.REL.NOINC `(.L_x_1766) ;  /* 0x0000001000000944 */ /* 0x000fe20003c00000 */
[----:B------:R-:W-:Y:S05]  /*1ba0*/  BRA `(.L_x_1785) ;  /* 0xffffe7a000007947 */ /* 0x000fea000383ffff */
.L_x_1766:
[----:B0-----:R-:W-:Y:S05]  /*1bb0*/  BSYNC B0 ;  /* 0x0000000000007941 */ /* 0x001fea0003800000 */
.L_x_1765:
[----:B------:R-:W-:Y:S01]  /*1bc0*/  SHF.R.U32.HI R2, RZ, 0x5, R0 ;  /* 0x00000005ff027819 */ /* 0x000fe20000011600 */
[----:B------:R-:W-:Y:S01]  /*1bd0*/  WARPSYNC 0xffffffff ;  /* 0xffffffff00007948 */ /* 0x000fe20003800000 */
[----:B------:R-:W-:Y:S01]  /*1be0*/  LOP3.LUT R3, R0, 0x1f, RZ, 0xc0, !PT ;  /* 0x0000001f00037812 */ /* 0x000fe200078ec0ff */
[----:B-----5:R-:W0:Y:S01]  /*1bf0*/  S2R R20, SR_CTAID.X ;  /* 0x0000000000147919 */ /* 0x020e220000002500 */
        /* <DEDUP_REMOVED lines=15> */
[----:B------:R-:W-:-:S04]  /*1cf0*/  IADD3.X R37, RZ, RZ, RZ, P4, !PT ;  /* 0x000000ffff257210 */ /* 0x000fc800027fe4ff */
[----:B------:R-:W-:Y:S01]  /*1d00*/  SHF.L.U64.HI R37, R28, 0x2, R37 ;  /* 0x000000021c257819 */ /* 0x000fe20000010225 */
        /* <DEDUP_REMOVED lines=25> */
[----:B------:R-:W-:Y:S01]  /*1ea0*/  FADD.FTZ R3, R3, R12 ;  /* 0x0000000c03037221 */ /* 0x000fe20000010000 */
[----:B------:R-:W-:Y:S01]  /*1eb0*/  SHF.L.U32 R12, R28, 0x2, RZ ;  /* 0x000000021c0c7819 */ /* 0x000fe200000006ff */
[----:B------:R-:W-:Y:S02]  /*1ec0*/  FADD.FTZ R4, R4, R11 ;  /* 0x0000000b04047221 */ /* 0x000fe40000010000 */
[----:B------:R-:W-:Y:S01]  /*1ed0*/  FADD.FTZ R5, R5, R14 ;  /* 0x0000000e05057221 */ /* 0x000fe20000010000 */
[----:B------:R-:W-:-:S02]  /*1ee0*/  IADD3 R14, P4, R12, c[0x0][0x228], RZ ;  /* 0x00008a000c0e7a10 */ /* 0x000fc40007f9e0ff */
[----:B------:R-:W-:Y:S01]  /*1ef0*/  IADD3 R12, P5, R12, c[0x0][0x220], RZ ;  /* 0x000088000c0c7a10 */ /* 0x000fe20007fbe0ff */
[----:B0-----:R-:W-:Y:S01]  /*1f00*/  FADD.FTZ R6, R6, R13 ;  /* 0x0000000d06067221 */ /* 0x001fe20000010000 */
[C---:B------:R-:W-:Y:S02]  /*1f10*/  IADD3.X R39, R37.reuse, c[0x0][0x22c], RZ, P4, !PT ;  /* 0x00008b0025277a10 */ /* 0x040fe400027fe4ff */
[----:B------:R-:W-:Y:S01]  /*1f20*/  IADD3.X R37, R37, c[0x0][0x224], RZ, P5, !PT ;  /* 0x0000890025257a10 */ /* 0x000fe20002ffe4ff */
[----:B------:R-:W-:Y:S01]  /*1f30*/  STS.128 [R2.X16], R32 ;  /* 0x0000002002007388 */ /* 0x000fe2000000cc00 */
[----:B-1----:R-:W-:Y:S01]  /*1f40*/  FADD.FTZ R11, R3, R16 ;  /* 0x00000010030b7221 */ /* 0x002fe20000010000 */
[----:B------:R-:W-:Y:S02]  /*1f50*/  @P3 MOV R3, R39 ;  /* 0x0000002700033202 */ /* 0x000fe40000000f00 */
[----:B------:R-:W-:Y:S01]  /*1f60*/  STS.128 [R2.X16+0x200], R64 ;  /* 0x0002004002007388 */ /* 0x000fe2000000cc00 */
[----:B--2---:R-:W-:Y:S01]  /*1f70*/  FADD.FTZ R15, R4, R15 ;  /* 0x0000000f040f7221 */ /* 0x004fe20000010000 */
[----:B------:R-:W-:-:S02]  /*1f80*/  @P3 MOV R4, R12 ;  /* 0x0000000c00043202 */ /* 0x000fc40000000f00 */
[----:B------:R-:W-:Y:S01]  /*1f90*/  STS.128 [R2.X16+0x400], R40 ;  /* 0x0004002802007388 */ /* 0x000fe2000000cc00 */
[----:B------:R-:W-:Y:S01]  /*1fa0*/  @P3 IADD3 R12, P5, R12, 0x200, RZ ;  /* 0x000002000c0c3810 */ /* 0x000fe20007fbe0ff */
[----:B---3--:R-:W-:Y:S01]  /*1fb0*/  FADD.FTZ R13, R5, R18 ;  /* 0x00000012050d7221 */ /* 0x008fe20000010000 */
[-C--:B------:R-:W-:Y:S01]  /*1fc0*/  @P3 MOV R5, R37.reuse ;  /* 0x0000002500053202 */ /* 0x080fe20000000f00 */
[----:B------:R-:W-:Y:S01]  /*1fd0*/  STS.128 [R2.X16+0x600], R44 ;  /* 0x0006002c02007388 */ /* 0x000fe2000000cc00 */
[----:B----4-:R-:W-:Y:S01]  /*1fe0*/  FADD.FTZ R17, R6, R17 ;  /* 0x0000001106117221 */ /* 0x010fe20000010000 */
[----:B------:R-:W-:Y:S02]  /*1ff0*/  @P3 IADD3.X R37, RZ, R37, RZ, P5, !PT ;  /* 0x00000025ff253210 */ /* 0x000fe40002ffe4ff */
[----:B------:R-:W-:Y:S02]  /*2000*/  BAR.SYNC.DEFER_BLOCKING 0x0 ;  /* 0x0000000000007b1d */ /* 0x000fe40000010000 */
[----:B------:R-:W-:-:S04]  /*2010*/  @P2 MOV R9, R37 ;  /* 0x0000002500092202 */ /* 0x000fc80000000f00 */
        /* <DEDUP_REMOVED lines=17> */
[----:B---3--:R-:W-:Y:S01]  /*2130*/  FADD.FTZ R21, R21, R2 ;  /* 0x0000000215157221 */ /* 0x008fe20000010000 */
[----:B------:R-:W-:Y:S02]  /*2140*/  @P3 MOV R2, R14 ;  /* 0x0000000e00023202 */ /* 0x000fe40000000f00 */
[----:B------:R-:W3:Y:S01]  /*2150*/  LDS R29, [R0.X4+0x1600] ;  /* 0x00160000001d7984 */ /* 0x000ee20000004800 */
[----:B----4-:R-:W-:Y:S01]  /*2160*/  FADD.FTZ R20, RZ, R20 ;  /* 0x00000014ff147221 */ /* 0x010fe20000010000 */
[----:B------:R-:W-:Y:S02]  /*2170*/  @P3 IADD3 R14, P4, R14, 0x200, RZ ;  /* 0x000002000e0e3810 */ /* 0x000fe40007f9e0ff */
[----:B------:R-:W4:Y:S01]  /*2180*/  LDS R35, [R0.X4+0x1e00] ;  /* 0x001e000000237984 */ /* 0x000f220000004800 */
[----:B------:R-:W-:Y:S01]  /*2190*/  FADD.FTZ R8, R19, R8 ;  /* 0x0000000813087221 */ /* 0x000fe20000010000 */
[----:B------:R-:W-:Y:S01]  /*21a0*/  @P3 IADD3.X R39, RZ, R39, RZ, P4, !PT ;  /* 0x00000027ff273210 */ /* 0x000fe200027fe4ff */
[----:B------:R-:W-:Y:S01]  /*21b0*/  FADD.FTZ R20, R20, R23 ;  /* 0x0000001714147221 */ /* 0x000fe20000010000 */
[----:B------:R-:W-:-:S02]  /*21c0*/  @P2 MOV R6, R14 ;  /* 0x0000000e00062202 */ /* 0x000fc40000000f00 */
[----:B------:R-:W-:Y:S01]  /*21d0*/  @P2 IADD3 R14, P4, R14, 0x200, RZ ;  /* 0x000002000e0e2810 */ /* 0x000fe20007f9e0ff */
[----:B------:R-:W-:Y:S01]  /*21e0*/  FADD.FTZ R31, R8, R31 ;  /* 0x0000001f081f7221 */ /* 0x000fe20000010000 */
[----:B------:R-:W-:Y:S02]  /*21f0*/  @P2 MOV R8, R12 ;  /* 0x0000000c00082202 */ /* 0x000fe40000000f00 */
[----:B------:R-:W-:Y:S01]  /*2200*/  @P2 IADD3 R12, P5, R12, 0x200, RZ ;  /* 0x000002000c0c2810 */ /* 0x000fe20007fbe0ff */
[----:B------:R-:W-:Y:S01]  /*2210*/  FADD.FTZ R20, R20, R27 ;  /* 0x0000001b14147221 */ /* 0x000fe20000010000 */
[-C--:B------:R-:W-:Y:S01]  /*2220*/  @P2 MOV R7, R39.reuse ;  /* 0x0000002700072202 */ /* 0x080fe20000000f00 */
[----:B------:R0:W-:Y:S01]  /*2230*/  @P3 STG.E [R2.64], R31 ;  /* 0x0000001f02003986 */ /* 0x0001e2000c101904 */
[----:B------:R-:W-:Y:S01]  /*2240*/  @P2 IADD3.X R39, RZ, R39, RZ, P4, !PT ;  /* 0x00000027ff272210 */ /* 0x000fe200027fe4ff */
[----:B------:R-:W-:Y:S01]  /*2250*/  FADD.FTZ R21, R21, R26 ;  /* 0x0000001a15157221 */ /* 0x000fe20000010000 */
[----:B------:R-:W-:Y:S01]  /*2260*/  @P2 IADD3.X R37, RZ, R37, RZ, P5, !PT ;  /* 0x00000025ff252210 */ /* 0x000fe20002ffe4ff */
[----:B------:R2:W-:Y:S01]  /*2270*/  @P3 STG.E [R4.64], R11 ;  /* 0x0000000b04003986 */ /* 0x0005e2000c101904 */
[----:B------:R-:W-:-:S02]  /*2280*/  FADD.FTZ R22, RZ, R22 ;  /* 0x00000016ff167221 */ /* 0x000fc40000010000 */
[----:B0-----:R-:W-:Y:S01]  /*2290*/  FADD.FTZ R33, R20, R33 ;  /* 0x0000002114217221 */ /* 0x001fe20000010000 */
[----:B------:R-:W-:Y:S01]  /*22a0*/  @P1 MOV R2, R14 ;  /* 0x0000000e00021202 */ /* 0x000fe20000000f00 */
[----:B-1----:R-:W-:Y:S01]  /*22b0*/  FADD.FTZ R21, R21, R10 ;  /* 0x0000000a15157221 */ /* 0x002fe20000010000 */
[----:B------:R-:W-:Y:S02]  /*22c0*/  @P1 MOV R3, R39 ;  /* 0x0000002700031202 */ /* 0x000fe40000000f00 */
[----:B------:R-:W-:Y:S01]  /*22d0*/  @P2 STG.E [R6.64], R33 ;  /* 0x0000002106002986 */ /* 0x000fe2000c101904 */
[----:B--2---:R-:W-:Y:S01]  /*22e0*/  @P1 MOV R4, R12 ;  /* 0x0000000c00041202 */ /* 0x004fe20000000f00 */
[----:B------:R-:W-:Y:S01]  /*22f0*/  FADD.FTZ R22, R22, R25 ;  /* 0x0000001916167221 */ /* 0x000fe20000010000 */
[----:B------:R-:W-:Y:S01]  /*2300*/  @P1 MOV R5, R37 ;  /* 0x0000002500051202 */ /* 0x000fe20000000f00 */
[----:B------:R-:W-:Y:S01]  /*2310*/  @P2 STG.E [R8.64], R15 ;  /* 0x0000000f08002986 */ /* 0x000fe2000c101904 */
[----:B------:R-:W-:Y:S01]  /*2320*/  @P1 IADD3 R14, P3, R14, 0x200, RZ ;  /* 0x000002000e0e1810 */ /* 0x000fe20007f7e0ff */
[----:B---3--:R-:W-:Y:S01]  /*2330*/  FADD.FTZ R22, R22, R29 ;  /* 0x0000001d16167221 */ /* 0x008fe20000010000 */
[----:B------:R-:W-:Y:S01]  /*2340*/  @P1 IADD3 R12, P4, R12, 0x200, RZ ;  /* 0x000002000c0c1810 */ /* 0x000fe20007f9e0ff */
[----:B------:R0:W-:Y:S01]  /*2350*/  @P1 STG.E [R2.64], R21 ;  /* 0x0000001502001986 */ /* 0x0001e2000c101904 */
[----:B------:R-:W-:Y:S01]  /*2360*/  @P1 IADD3.X R39, RZ, R39, RZ, P3, !PT ;  /* 0x00000027ff271210 */ /* 0x000fe20001ffe4ff */
[----:B----4-:R-:W-:Y:S01]  /*2370*/  FADD.FTZ R35, R22, R35 ;  /* 0x0000002316237221 */ /* 0x010fe20000010000 */
        /* <DEDUP_REMOVED lines=10> */
.L_x_1775:
[----:B------:R-:W-:Y:S01]  /*2420*/  HFMA2.MMA R88, -RZ, RZ, 0, 5.9604644775390625e-08 ;  /* 0x00000001ff587435 */ /* 0x000fe200000001ff */
[----:B------:R-:W-:-:S02]  /*2430*/  MOV R89, R121 ;  /* 0x0000007900597202 */ /* 0x000fc40000000f00 */
[----:B------:R-:W-:Y:S02]  /*2440*/  MOV R86, 0x1f ;  /* 0x0000001f00567802 */ /* 0x000fe40000000f00 */
[----:B------:R-:W-:Y:S02]  /*2450*/  MOV R87, 0xffffffff ;  /* 0xffffffff00577802 */ /* 0x000fe40000000f00 */
[----:B------:R-:W-:Y:S02]  /*2460*/  MOV R84, 0x2480 ;  /* 0x0000248000547802 */ /* 0x000fe40000000f00 */
[----:B-----5:R-:W-:Y:S05]  /*2470*/  CALL.REL.NOINC `($__internal_110_$__cuda_sm70_shflsync_bfly_p) ;  /* 0x0000046000007944 */ /* 0x020fea0003c00000 */
[----:B-1----:R-:W-:Y:S01]  /*2480*/  MOV R90, R87 ;  /* 0x00000057005a7202 */ /* 0x002fe20000000f00 */
[----:B0-----:R-:W-:Y:S05]  /*2490*/  BRA `(.L_x_1786) ;  /* 0xffffea6000007947 */ /* 0x001fea000383ffff */
.L_x_1776:
[----:B------:R-:W-:Y:S01]  /*24a0*/  HFMA2.MMA R88, -RZ, RZ, 0, 5.9604644775390625e-08 ;  /* 0x00000001ff587435 */ /* 0x000fe200000001ff */
[----:B------:R-:W-:Y:S02]  /*24b0*/  MOV R89, R120 ;  /* 0x0000007800597202 */ /* 0x000fe40000000f00 */
[----:B------:R-:W-:Y:S02]  /*24c0*/  MOV R86, 0x1f ;  /* 0x0000001f00567802 */ /* 0x000fe40000000f00 */
[----:B------:R-:W-:-:S02]  /*24d0*/  MOV R87, 0xffffffff ;  /* 0xffffffff00577802 */ /* 0x000fc40000000f00 */
[----:B------:R-:W-:Y:S02]  /*24e0*/  MOV R84, 0x2500 ;  /* 0x0000250000547802 */ /* 0x000fe40000000f00 */
[----:B01---5:R-:W-:Y:S05]  /*24f0*/  CALL.REL.NOINC `($__internal_110_$__cuda_sm70_shflsync_bfly_p) ;  /* 0x000003e000007944 */ /* 0x023fea0003c00000 */
[----:B------:R-:W-:Y:S01]  /*2500*/  FADD.FTZ R121, R90, R121 ;  /* 0x000000795a797221 */ /* 0x000fe20000010000 */
[----:B0-----:R-:W-:Y:S01]  /*2510*/  HFMA2.MMA R88, -RZ, RZ, 0, 1.1920928955078125e-07 ;  /* 0x00000002ff587435 */ /* 0x001fe200000001ff */
[----:B-1----:R-:W-:Y:S01]  /*2520*/  FADD.FTZ R120, R120, R87 ;  /* 0x0000005778787221 */ /* 0x002fe20000010000 */
[----:B------:R-:W-:Y:S02]  /*2530*/  MOV R86, 0x1f ;  /* 0x0000001f00567802 */ /* 0x000fe40000000f00 */
[----:B------:R-:W-:Y:S02]  /*2540*/  MOV R87, 0xffffffff ;  /* 0xffffffff00577802 */ /* 0x000fe40000000f00 */
[----:B------:R-:W-:Y:S02]  /*2550*/  MOV R89, R121 ;  /* 0x0000007900597202 */ /* 0x000fe40000000f00 */
[----:B------:R-:W-:Y:S02]  /*2560*/  MOV R84, 0x2580 ;  /* 0x0000258000547802 */ /* 0x000fe40000000f00 */
[----:B------:R-:W-:Y:S05]  /*2570*/  CALL.REL.NOINC `($__internal_110_$__cuda_sm70_shflsync_bfly_p) ;  /* 0x0000036000007944 */ /* 0x000fea0003c00000 */
[----:B0-----:R-:W-:Y:S01]  /*2580*/  HFMA2.MMA R88, -RZ, RZ, 0, 1.1920928955078125e-07 ;  /* 0x00000002ff587435 */ /* 0x001fe200000001ff */
[----:B-1----:R-:W-:-:S02]  /*2590*/  MOV R90, R87 ;  /* 0x00000057005a7202 */ /* 0x002fc40000000f00 */
[----:B------:R-:W-:Y:S02]  /*25a0*/  MOV R89, R120 ;  /* 0x0000007800597202 */ /* 0x000fe40000000f00 */
[----:B------:R-:W-:Y:S02]  /*25b0*/  MOV R86, 0x1f ;  /* 0x0000001f00567802 */ /* 0x000fe40000000f00 */
[----:B------:R-:W-:Y:S02]  /*25c0*/  MOV R87, 0xffffffff ;  /* 0xffffffff00577802 */ /* 0x000fe40000000f00 */
[----:B------:R-:W-:Y:S02]  /*25d0*/  MOV R84, 0x25f0 ;  /* 0x000025f000547802 */ /* 0x000fe40000000f00 */
[----:B------:R-:W-:Y:S05]  /*25e0*/  CALL.REL.NOINC `($__internal_110_$__cuda_sm70_shflsync_bfly_p) ;  /* 0x000002f000007944 */ /* 0x000fea0003c00000 */
[----:B------:R-:W-:Y:S01]  /*25f0*/  FADD.FTZ R121, R90, R121 ;  /* 0x000000795a797221 */ /* 0x000fe20000010000 */
[----:B0-----:R-:W-:Y:S01]  /*2600*/  HFMA2.MMA R88, -RZ, RZ, 0, 2.384185791015625e-07 ;  /* 0x00000004ff587435 */ /* 0x001fe200000001ff */
[----:B-1----:R-:W-:Y:S01]  /*2610*/  FADD.FTZ R120, R120, R87 ;  /* 0x0000005778787221 */ /* 0x002fe20000010000 */
[----:B------:R-:W-:Y:S02]  /*2620*/  MOV R86, 0x1f ;  /* 0x0000001f00567802 */ /* 0x000fe40000000f00 */
[----:B------:R-:W-:-:S02]  /*2630*/  MOV R87, 0xffffffff ;  /* 0xffffffff00577802 */ /* 0x000fc40000000f00 */
[----:B------:R-:W-:Y:S02]  /*2640*/  MOV R89, R121 ;  /* 0x0000007900597202 */ /* 0x000fe40000000f00 */
[----:B------:R-:W-:Y:S02]  /*2650*/  MOV R84, 0x2670 ;  /* 0x0000267000547802 */ /* 0x000fe40000000f00 */
[----:B------:R-:W-:Y:S05]  /*2660*/  CALL.REL.NOINC `($__internal_110_$__cuda_sm70_shflsync_bfly_p) ;  /* 0x0000027000007944 */ /* 0x000fea0003c00000 */
[----:B0-----:R-:W-:Y:S01]  /*2670*/  HFMA2.MMA R88, -RZ, RZ, 0, 2.384185791015625e-07 ;  /* 0x00000004ff587435 */ /* 0x001fe200000001ff */
[----:B-1----:R-:W-:Y:S02]  /*2680*/  MOV R90, R87 ;  /* 0x00000057005a7202 */ /* 0x002fe40000000f00 */
[----:B------:R-:W-:Y:S02]  /*2690*/  MOV R89, R120 ;  /* 0x0000007800597202 */ /* 0x000fe40000000f00 */
[----:B------:R-:W-:Y:S02]  /*26a0*/  MOV R86, 0x1f ;  /* 0x0000001f00567802 */ /* 0x000fe40000000f00 */
[----:B------:R-:W-:Y:S02]  /*26b0*/  MOV R87, 0xffffffff ;  /* 0xffffffff00577802 */ /* 0x000fe40000000f00 */
[----:B------:R-:W-:-:S02]  /*26c0*/  MOV R84, 0x26e0 ;  /* 0x000026e000547802 */ /* 0x000fc40000000f00 */
[----:B------:R-:W-:Y:S05]  /*26d0*/  CALL.REL.NOINC `($__internal_110_$__cuda_sm70_shflsync_bfly_p) ;  /* 0x0000020000007944 */ /* 0x000fea0003c00000 */
[----:B------:R-:W-:Y:S01]  /*26e0*/  FADD.FTZ R121, R90, R121 ;  /* 0x000000795a797221 */ /* 0x000fe20000010000 */
[----:B0-----:R-:W-:Y:S01]  /*26f0*/  HFMA2.MMA R88, -RZ, RZ, 0, 4.76837158203125e-07 ;  /* 0x00000008ff587435 */ /* 0x001fe200000001ff */
[----:B-1----:R-:W-:Y:S01]  /*2700*/  FADD.FTZ R120, R120, R87 ;  /* 0x0000005778787221 */ /* 0x002fe20000010000 */
[----:B------:R-:W-:-:S02]  /*2710*/  MOV R86, 0x1f ;  /* 0x0000001f00567802 */ /* 0x000fc40000000f00 */
[----:B------:R-:W-:Y:S02]  /*2720*/  MOV R87, 0xffffffff ;  /* 0xffffffff00577802 */ /* 0x000fe40000000f00 */
[----:B------:R-:W-:Y:S02]  /*2730*/  MOV R89, R121 ;  /* 0x0000007900597202 */ /* 0x000fe40000000f00 */
[----:B------:R-:W-:Y:S02]  /*2740*/  MOV R84, 0x2760 ;  /* 0x0000276000547802 */ /* 0x000fe40000000f00 */
[----:B------:R-:W-:Y:S05]  /*2750*/  CALL.REL.NOINC `($__internal_110_$__cuda_sm70_shflsync_bfly_p) ;  /* 0x0000018000007944 */ /* 0x000fea0003c00000 */
[----:B0-----:R-:W-:Y:S01]  /*2760*/  HFMA2.MMA R88, -RZ, RZ, 0, 4.76837158203125e-07 ;  /* 0x00000008ff587435 */ /* 0x001fe200000001ff */
[----:B-1----:R-:W-:Y:S02]  /*2770*/  MOV R90, R87 ;  /* 0x00000057005a7202 */ /* 0x002fe40000000f00 */
[----:B------:R-:W-:Y:S02]  /*2780*/  MOV R89, R120 ;  /* 0x0000007800597202 */ /* 0x000fe40000000f00 */
[----:B------:R-:W-:Y:S02]  /*2790*/  MOV R86, 0x1f ;  /* 0x0000001f00567802 */ /* 0x000fe40000000f00 */
[----:B------:R-:W-:-:S02]  /*27a0*/  MOV R87, 0xffffffff ;  /* 0xffffffff00577802 */ /* 0x000fc40000000f00 */
[----:B------:R-:W-:Y:S02]  /*27b0*/  MOV R84, 0x27d0 ;  /* 0x000027d000547802 */ /* 0x000fe40000000f00 */
[----:B------:R-:W-:Y:S05]  /*27c0*/  CALL.REL.NOINC `($__internal_110_$__cuda_sm70_shflsync_bfly_p) ;  /* 0x0000011000007944 */ /* 0x000fea0003c00000 */
[----:B------:R-:W-:Y:S01]  /*27d0*/  FADD.FTZ R90, R90, R121 ;  /* 0x000000795a5a7221 */ /* 0x000fe20000010000 */
[----:B0-----:R-:W-:Y:S01]  /*27e0*/  HFMA2.MMA R88, -RZ, RZ, 0, 9.5367431640625e-07 ;  /* 0x00000010ff587435 */ /* 0x001fe200000001ff */
[----:B-1----:R-:W-:Y:S01]  /*27f0*/  FADD.FTZ R91, R120, R87 ;  /* 0x00000057785b7221 */ /* 0x002fe20000010000 */
[----:B------:R-:W-:Y:S02]  /*2800*/  MOV R86, 0x1f ;  /* 0x0000001f00567802 */ /* 0x000fe40000000f00 */
[----:B------:R-:W-:Y:S02]  /*2810*/  MOV R87, 0xffffffff ;  /* 0xffffffff00577802 */ /* 0x000fe40000000f00 */
[----:B------:R-:W-:Y:S02]  /*2820*/  MOV R89, R90 ;  /* 0x0000005a00597202 */ /* 0x000fe40000000f00 */
[----:B------:R-:W-:Y:S02]  /*2830*/  MOV R84, 0x2850 ;  /* 0x0000285000547802 */ /* 0x000fe40000000f00 */
[----:B------:R-:W-:Y:S05]  /*2840*/  CALL.REL.NOINC `($__internal_110_$__cuda_sm70_shflsync_bfly_p) ;  /* 0x0000009000007944 */ /* 0x000fea0003c00000 */
[----:B0-----:R-:W-:Y:S01]  /*2850*/  HFMA2.MMA R88, -RZ, RZ, 0, 9.5367431640625e-07 ;  /* 0x00000010ff587435 */ /* 0x001fe200000001ff */
[----:B-1----:R-:W-:-:S02]  /*2860*/  MOV R117, R87 ;  /* 0x0000005700757202 */ /* 0x002fc40000000f00 */
[----:B------:R-:W-:Y:S02]  /*2870*/  MOV R89, R91 ;  /* 0x0000005b00597202 */ /* 0x000fe40000000f00 */
[----:B------:R-:W-:Y:S02]  /*2880*/  MOV R86, 0x1f ;  /* 0x0000001f00567802 */ /* 0x000fe40000000f00 */
[----:B------:R-:W-:Y:S02]  /*2890*/  MOV R87, 0xffffffff ;  /* 0xffffffff00577802 */ /* 0x000fe40000000f00 */
[----:B------:R-:W-:Y:S02]  /*28a0*/  MOV R84, 0x28c0 ;  /* 0x000028c000547802 */ /* 0x000fe40000000f00 */
[----:B------:R-:W-:Y:S05]  /*28b0*/  CALL.REL.NOINC `($__internal_110_$__cuda_sm70_shflsync_bfly_p) ;  /* 0x0000002000007944 */ /* 0x000fea0003c00000 */
[----:B01----:R-:W-:Y:S01]  /*28c0*/  MOV R88, R87 ;  /* 0x0000005700587202 */ /* 0x003fe20000000f00 */
[----:B------:R-:W-:Y:S05]  /*28d0*/  BRA `(.L_x_1787) ;  /* 0xffffe74000007947 */ /* 0x000fea000383ffff */
        .weak           $__internal_110_$__cuda_sm70_shflsync_bfly_p
        .type           $__internal_110_$__cuda_sm70_shflsync_bfly_p,@function
        .size           $__internal_110_$__cuda_sm70_shflsync_bfly_p,(.L_x_2056 - $__internal_110_$__cuda_sm70_shflsync_bfly_p)
$__internal_110_$__cuda_sm70_shflsync_bfly_p:
[----:B------:R-:W-:Y:S01]  /*28e0*/  HFMA2.MMA R85, -RZ, RZ, 0, 0 ;  /* 0x00000000ff557435 */ /* 0x000fe200000001ff */
[----:B------:R-:W-:Y:S04]  /*28f0*/  WARPSYNC R87 ;  /* 0x0000005700007348 */ /* 0x000fe80003800000 */
[----:B------:R0:W1:Y:S01]  /*2900*/  SHFL.BFLY PT, R87, R89, R88, R86 ;  /* 0x0c00005859577389 */ /* 0x00006200000e0056 */
[----:B------:R-:W-:Y:S05]  /*2910*/  RET.REL.NODEC R84 `(_ZN10layer_norm31ln_parallel_residual_bwd_kernelINS_13Kernel_traitsIfffffjLj512ELj1ELj4ELj1ELj16ENS_18Kernel_traits_baseILj512EfffffjLj128EEEEELb0ELb1ELb0EEEvNS_9BwdParamsE) ;  /* 0xffffd6e054007950 */ /* 0x000fea0003c3ffff */
.L_x_1788:
        /* <DEDUP_REMOVED lines=14> */
.L_x_2056:


//--------------------- .text._ZN10layer_norm31ln_parallel_residual_bwd_kernelINS_13Kernel_traitsIfffffjLj512ELj1ELj4ELj1ELj16ENS_18Kernel_traits_baseILj512EfffffjLj128EEEEELb0ELb1ELb1EEEvNS_9BwdParamsE --------------------------
	.section	.text._ZN10layer_norm31ln_parallel_residual_bwd_kernelINS_13Kernel_traitsIfffffjLj512ELj1ELj4ELj1ELj16ENS_18Kernel_traits_baseILj512EfffffjLj128EEEEELb0ELb1ELb1EEEvNS_9BwdParamsE,"ax",@progbits
	.sectioninfo	@"SHI_REGISTERS=126"
	.align	128
        .global         _ZN10layer_norm31ln_parallel_residual_bwd_kernelINS_13Kernel_traitsIfffffjLj512ELj1ELj4ELj1ELj16ENS_18Kernel_traits_baseILj512EfffffjLj128EEEEELb0ELb1ELb1EEEvNS_9BwdParamsE
        .type           _ZN10layer_norm31ln_parallel_residual_bwd_kernelINS_13Kernel_traitsIfffffjLj512ELj1ELj4ELj1ELj16ENS_18Kernel_traits_baseILj512EfffffjLj128EEEEELb0ELb1ELb1EEEvNS_9BwdParamsE,@function
        .size           _ZN10layer_norm31ln_parallel_residual_bwd_kernelINS_13Kernel_traitsIfffffjLj512ELj1ELj4ELj1ELj16ENS_18Kernel_traits_baseILj512EfffffjLj128EEEEELb0ELb1ELb1EEEvNS_9BwdParamsE,(.L_x_2057 - _ZN10layer_norm31ln_parallel_residual_bwd_kernelINS_13Kernel_traitsIfffffjLj512ELj1ELj4ELj1ELj16ENS_18Kernel_traits_baseILj512EfffffjLj128EEEEELb0ELb1ELb1EEEvNS_9BwdParamsE)
        .other          _ZN10layer_norm31ln_parallel_residual_bwd_kernelINS_13Kernel_traitsIfffffjLj512ELj1ELj4ELj1ELj16ENS_18Kernel_traits_baseILj512EfffffjLj128EEEEELb0ELb1ELb1EEEvNS_9BwdParamsE,@"STO_CUDA_ENTRY STV_DEFAULT"
_ZN10layer_norm31ln_parallel_residual_bwd_kernelINS_13Kernel_traitsIfffffjLj512ELj1ELj4ELj1ELj16ENS_18Kernel_traits_baseILj512EfffffjLj128EEEEELb0ELb1ELb1EEEvNS_9BwdParamsE:
.text._ZN10layer_norm31ln_parallel_residual_bwd_kernelINS_13Kernel_traitsIfffffjLj512ELj1ELj4ELj1ELj16ENS_18Kernel_traits_baseILj512EfffffjLj128EEEEELb0ELb1ELb1EEEvNS_9BwdParamsE:
        /* <DEDUP_REMOVED lines=26> */
.L_x_1790:
[----:B------:R-:W0:Y:S01]  /*01a0*/  LDC.U8 R103, c[0x0][0x1f0] ;  /* 0x00007c00ff677b82 */ /* 0x000e220000000000 */
[----:B------:R-:W-:-:S04]  /*01b0*/  SHF.L.U32 R2, R0, 0x4, RZ ;  /* 0x0000000400027819 */ /* 0x000fc800000006ff */
[----:B------:R-:W-:-:S04]  /*01c0*/  LOP3.LUT R2, R2, 0x1f0, RZ, 0xc0, !PT ;  /* 0x000001f002027812 */ /* 0x000fc800078ec0ff */
[----:B------:R-:W-:-:S04]  /*01d0*/  IADD3 R2, P0, R2, c[0x0][0x1b0], RZ ;  /* 0x00006c0002027a10 */ /* 0x000fc80007f1e0ff */
[----:B------:R-:W-:Y:S01]  /*01e0*/  IADD3.X R3, RZ, c[0x0][0x1b4], RZ, P0, !PT ;  /* 0x00006d00ff037a10 */ /* 0x000fe200007fe4ff */
[----:B------:R-:W-:Y:S01]  /*01f0*/  HFMA2.MMA R102, -RZ, RZ, 0, 0 ;  /* 0x00000000ff667435 */ /* 0x000fe200000001ff */
[----:B------:R-:W-:Y:S01]  /*0200*/  BSSY B1, `(.L_x_1792) ;  /* 0x0000157000017945 */ /* 0x000fe20003800000 */
        /* <DEDUP_REMOVED lines=18> */
[----:B------:R-:W-:Y:S01]  /*0330*/  MOV R106, RZ ;  /* 0x000000ff006a7202 */ /* 0x000fe20000000f00 */
[----:B01----:R-:W-:-:S02]  /*0340*/  CS2R R2, SRZ ;  /* 0x0000000000027805 */ /* 0x003fc4000001ff00 */
.L_x_1798:
        /* <DEDUP_REMOVED lines=20> */
[----:B0-----:R-:W3:Y:S02]  /*0490*/  LDG.E.128 R68, [R68.64] ;  /* 0x0000000444447981 */ /* 0x001ee4000c1e1d00 */
[-C--:B------:R-:W-:Y:S02]  /*04a0*/  IMAD.WIDE.U32 R72, R109, R114.reuse, c[0x0][0x188] ;  /* 0x000062006d487625 */ /* 0x080fe400078e0072 */
[----:B------:R-:W3:Y:S02]  /*04b0*/  LDG.E.128 R60, [R60.64] ;  /* 0x000000043c3c7981 */ /* 0x000ee4000c1e1d00 */
[----:B------:R-:W-:-:S02]  /*04c0*/  IMAD.WIDE.U32 R76, R108, R114, c[0x0][0x188] ;  /* 0x000062006c4c7625 */ /* 0x000fc400078e0072 */
[----:B-1----:R-:W3:Y:S04]  /*04d0*/  LDG.E.128 R72, [R72.64] ;  /* 0x0000000448487981 */ /* 0x002ee8000c1e1d00 */
[----:B------:R-:W3:Y:S01]  /*04e0*/  LDG.E.128 R76, [R76.64] ;  /* 0x000000044c4c7981 */ /* 0x000ee2000c1e1d00 */
[----:B------:R-:W-:-:S06]  /*04f0*/  IMAD.WIDE.U32 R80, R109, R114, c[0x0][0x208] ;  /* 0x000082006d507625 */ /* 0x000fcc00078e0072 */
[----:B------:R-:W3:Y:S01]  /*0500*/  LDG.E.128 R80, [R80.64] ;  /* 0x0000000450507981 */ /* 0x000ee2000c1e1d00 */
[----:B------:R-:W-:-:S06]  /*0510*/  IMAD.WIDE.U32 R84, R108, R114, c[0x0][0x208] ;  /* 0x000082006c547625 */ /* 0x000fcc00078e0072 */
[----:B------:R-:W3:Y:S01]  /*0520*/  LDG.E.128 R84, [R84.64] ;  /* 0x0000000454547981 */ /* 0x000ee2000c1e1d00 */
[----:B------:R-:W-:-:S04]  /*0530*/  ISETP.NE.U32.AND P0, PT, RZ, c[0x0][0x218], PT ;  /* 0x00008600ff007a0c */ /* 0x000fc80003f05070 */
[----:B------:R-:W-:-:S13]  /*0540*/  ISETP.NE.AND.EX P0, PT, RZ, c[0x0][0x21c], PT, P0 ;  /* 0x00008700ff007a0c */ /* 0x000fda0003f05300 */
[----:B------:R-:W-:-:S04]  /*0550*/  @P0 IMAD.WIDE.U32 R120, R112, R114, c[0x0][0x218] ;  /* 0x0000860070780625 */ /* 0x000fc800078e0072 */
        /* <DEDUP_REMOVED lines=10> */
[C---:B---3--:R-:W-:Y:S02]  /*0600*/  FADD.FTZ R115, -R113.reuse, R64 ;  /* 0x0000004071737221 */ /* 0x048fe40000010100 */
[C---:B------:R-:W-:Y:S02]  /*0610*/  FADD.FTZ R65, -R113.reuse, R65 ;  /* 0x0000004171417221 */ /* 0x040fe40000010100 */
[C---:B------:R-:W-:Y:S02]  /*0620*/  FMUL.FTZ R64, R110.reuse, R115 ;  /* 0x000000736e407220 */ /* 0x040fe40000410000 */
[----:B0-----:R-:W-:Y:S02]  /*0630*/  FADD.FTZ R117, -R113, R66 ;  /* 0x0000004271757221 */ /* 0x001fe40000010100 */
[----:B------:R-:W-:-:S02]  /*0640*/  FMUL.FTZ R65, R110, R65 ;  /* 0x000000416e417220 */ /* 0x000fc40000410000 */
[C---:B------:R-:W-:Y:S02]  /*0650*/  FADD.FTZ R115, -R113.reuse, R67 ;  /* 0x0000004371737221 */ /* 0x040fe40000010100 */
[C---:B------:R-:W-:Y:S02]  /*0660*/  FADD.FTZ R57, -R113.reuse, R57 ;  /* 0x0000003971397221 */ /* 0x040fe40000010100 */
[----:B------:R-:W-:Y:S02]  /*0670*/  FADD.FTZ R121, -R113, R58 ;  /* 0x0000003a71797221 */ /* 0x000fe40000010100 */
[----:B------:R-:W-:Y:S02]  /*0680*/  FMUL.FTZ R56, R110, R123 ;  /* 0x0000007b6e387220 */ /* 0x000fe40000410000 */
[C---:B------:R-:W-:Y:S02]  /*0690*/  FADD.FTZ R2, R68.reuse, R2 ;  /* 0x0000000244027221 */ /* 0x040fe40000010000 */
[----:B------:R-:W-:-:S02]  /*06a0*/  FFMA.FTZ R15, R68, R64, R15 ;  /* 0x00000040440f7223 */ /* 0x000fc4000001000f */
[----:B------:R-:W-:Y:S02]  /*06b0*/  FMUL.FTZ R67, R24, R68 ;  /* 0x0000004418437220 */ /* 0x000fe40000410000 */
[----:B-1----:R-:W-:Y:S02]  /*06c0*/  FADD.FTZ R119, -R113, R59 ;  /* 0x0000003b71777221 */ /* 0x002fe40000010100 */
[C---:B------:R-:W-:Y:S02]  /*06d0*/  FADD.FTZ R3, R69.reuse, R3 ;  /* 0x0000000345037221 */ /* 0x040fe40000010000 */
[----:B------:R-:W-:Y:S02]  /*06e0*/  FMUL.FTZ R66, R110, R117 ;  /* 0x000000756e427220 */ /* 0x000fe40000410000 */
[----:B------:R-:W-:Y:S02]  /*06f0*/  FFMA.FTZ R90, R69, R65, R90 ;  /* 0x00000041455a7223 */ /* 0x000fe4000001005a */
[----:B------:R-:W-:-:S02]  /*0700*/  FMUL.FTZ R68, R25, R69 ;  /* 0x0000004519447220 */ /* 0x000fc40000410000 */
[C---:B------:R-:W-:Y:S02]  /*0710*/  FMUL.FTZ R69, R110.reuse, R115 ;  /* 0x000000736e457220 */ /* 0x040fe40000410000 */
[----:B------:R-:W-:Y:S02]  /*0720*/  FMUL.FTZ R57, R110, R57 ;  /* 0x000000396e397220 */ /* 0x000fe40000410000 */
[C---:B------:R-:W-:Y:S02]  /*0730*/  FADD.FTZ R101, R60.reuse, R101 ;  /* 0x000000653c657221 */ /* 0x040fe40000010000 */
[----:B------:R-:W-:Y:S02]  /*0740*/  FFMA.FTZ R105, R60, R56, R105 ;  /* 0x000000383c697223 */ /* 0x000fe40000010069 */
[----:B------:R-:W-:Y:S02]  /*0750*/  FMUL.FTZ R59, R28, R60 ;  /* 0x0000003c1c3b7220 */ /* 0x000fe40000410000 */
[----:B------:R-:W-:-:S02]  /*0760*/  FMUL.FTZ R58, R110, R121 ;  /* 0x000000796e3a7220 */ /* 0x000fc40000410000 */
[----:B------:R-:W-:Y:S02]  /*0770*/  FMUL.FTZ R60, R110, R119 ;  /* 0x000000776e3c7220 */ /* 0x000fe40000410000 */
[C---:B------:R-:W-:Y:S02]  /*0780*/  FADD.FTZ R89, R70.reuse, R89 ;  /* 0x0000005946597221 */ /* 0x040fe40000010000 */
[----:B------:R-:W-:Y:S02]  /*0790*/  FFMA.FTZ R13, R70, R66, R13 ;  /* 0x00000042460d7223 */ /* 0x000fe4000001000d */
[----:B------:R-:W-:Y:S02]  /*07a0*/  FMUL.FTZ R115, R26, R70 ;  /* 0x000000461a737220 */ /* 0x000fe40000410000 */
[C---:B------:R-:W-:Y:S02]  /*07b0*/  FADD.FTZ R94, R71.reuse, R94 ;  /* 0x0000005e475e7221 */ /* 0x040fe40000010000 */
[----:B------:R-:W-:-:S02]  /*07c0*/  FFMA.FTZ R88, R71, R69, R88 ;  /* 0x0000004547587223 */ /* 0x000fc40000010058 */
[----:B------:R-:W-:Y:S02]  /*07d0*/  FMUL.FTZ R70, R27, R71 ;  /* 0x000000471b467220 */ /* 0x000fe40000410000 */
[C---:B------:R-:W-:Y:S02]  /*07e0*/  FADD.FTZ R121, -R113.reuse, R73 ;  /* 0x0000004971797221 */ /* 0x040fe40000010100 */
[C---:B------:R-:W-:Y:S02]  /*07f0*/  FADD.FTZ R119, -R113.reuse, R75 ;  /* 0x0000004b71777221 */ /* 0x040fe40000010100 */
[----:B------:R-:W-:Y:S02]  /*0800*/  FADD.FTZ R117, -R113, R77 ;  /* 0x0000004d71757221 */ /* 0x000fe40000010100 */
        /* <DEDUP_REMOVED lines=30> */
[C---:B------:R-:W-:Y:S02]  /*09f0*/  FADD.FTZ R91, R80.reuse, R91 ;  /* 0x0000005b505b7221 */ /* 0x040fe40000010000 */
        /* <DEDUP_REMOVED lines=49> */
.L_x_1799:
        /* <DEDUP_REMOVED lines=18> */
.L_x_1800:
        /* <DEDUP_REMOVED lines=37> */
.L_x_1795:
        /* <DEDUP_REMOVED lines=12> */
.L_x_1796:
[-CC-:B--2---:R-:W-:Y:S01]  /*1140*/  FFMA.FTZ R66, R66, R118.reuse, R79.reuse ;  /* 0x0000007642427223 */ /* 0x184fe2000001004f */
        /* <DEDUP_REMOVED lines=15> */
[-CC-:B------:R-:W-:Y:S02]  /*1240*/  FFMA.FTZ R76, R76, R118.reuse, R79.reuse ;  /* 0x000000764c4c7223 */ /* 0x180fe4000001004f */
[-CC-:B------:R-:W-:Y:S02]  /*1250*/  FFMA.FTZ R75, R75, R118.reuse, R79.reuse ;  /* 0x000000764b4b7223 */ /* 0x180fe4000001004f */
[----:B0-----:R-:W-:Y:S02]  /*1260*/  FADD.FTZ R61, R81, -R72 ;  /* 0x80000048513d7221 */ /* 0x001fe40000010000 */
[----:B------:R-:W-:Y:S02]  /*1270*/  FFMA.FTZ R78, R78, R118, R79 ;  /* 0x000000764e4e7223 */ /* 0x000fe4000001004f */
[----:B------:R-:W-:Y:S02]  /*1280*/  FADD.FTZ R81, R116, -R57 ;  /* 0x8000003974517221 */ /* 0x000fe40000010000 */
[----:B------:R-:W-:-:S02]  /*1290*/  FMUL.FTZ R58, R110, R59 ;  /* 0x0000003b6e3a7220 */ /* 0x000fc40000410000 */
[----:B------:R-:W-:Y:S02]  /*12a0*/  FFMA.FTZ R86, R86, R118, R79 ;  /* 0x0000007656567223 */ /* 0x000fe4000001004f */
[C---:B------:R-:W-:Y:S02]  /*12b0*/  FMUL.FTZ R56, R110.reuse, R67 ;  /* 0x000000436e387220 */ /* 0x040fe40000410000 */
[C---:B------:R-:W-:Y:S02]  /*12c0*/  FMUL.FTZ R57, R110.reuse, R65 ;  /* 0x000000416e397220 */ /* 0x040fe40000410000 */
[----:B------:R-:W-:Y:S02]  /*12d0*/  FMUL.FTZ R59, R110, R69 ;  /* 0x000000456e3b7220 */ /* 0x000fe40000410000 */
        /* <DEDUP_REMOVED lines=50> */
[CC--:B------:R-:W-:Y:S01]  /*1600*/  IMAD.WIDE.U32 R86, R109.reuse, R80.reuse, c[0x0][0x248] ;  /* 0x000092006d567625 */ /* 0x0c0fe200078e0050 */
        /* <DEDUP_REMOVED lines=22> */
.L_x_1797:
[----:B------:R-:W-:Y:S05]  /*1770*/  BSYNC B1 ;  /* 0x0000000000017941 */ /* 0x000fea0003800000 */
.L_x_1792:
        /* <DEDUP_REMOVED lines=29> */
.L_x_1791:
[----:B------:R-:W-:Y:S05]  /*1950*/  BSYNC B0 ;  /* 0x0000000000007941 */ /* 0x000fea0003800000 */
.L_x_1789:
        /* <DEDUP_REMOVED lines=42> */
[----:B------:R-:W-:Y:S01]  /*1c00*/  STS.128 [R2.X16+0x200], R24 ;  /* 0x0002001802007388 */ /* 0x000fe2000000cc00 */
[----:B-1----:R-:W-:-:S03]  /*1c10*/  FADD.FTZ R9, R9, R28 ;  /* 0x0000001c09097221 */ /* 0x002fc60000010000 */
[----:B------:R-:W-:Y:S01]  /*1c20*/  STS.128 [R2.X16+0x400], R12 ;  /* 0x0004000c02007388 */ /* 0x000fe2000000cc00 */
[----:B--2---:R-:W-:-:S03]  /*1c30*/  FADD.FTZ R11, R11, R30 ;  /* 0x0000001e0b0b7221 */ /* 0x004fc60000010000 */
[----:B------:R0:W-:Y:S01]  /*1c40*/  STS.128 [R2.X16+0x600], R4 ;  /* 0x0006000402007388 */ /* 0x0001e2000000cc00 */
[----:B---3--:R-:W-:-:S03]  /*1c50*/  FADD.FTZ R31, R8, R31 ;  /* 0x0000001f081f7221 */ /* 0x008fc60000010000 */
[----:B------:R-:W-:Y:S01]  /*1c60*/  BAR.SYNC.DEFER_BLOCKING 0x0 ;  /* 0x0000000000007b1d */ /* 0x000fe20000010000 */
[----:B0-----:R-:W-:Y:S01]  /*1c70*/  IADD3 R2, P0, R41, R0, RZ ;  /* 0x0000000029027210 */ /* 0x001fe20007f1e0ff */
        /* <DEDUP_REMOVED lines=29> */
[----:B------:R-:W-:Y:S02]  /*1e50*/  FADD.FTZ R13, R32, R13 ;  /* 0x0000000d200d7221 */ /* 0x000fe40000010000 */
[----:B------:R-:W-:Y:S01]  /*1e60*/  FADD.FTZ R33, R33, R4 ;  /* 0x0000000421217221 */ /* 0x000fe20000010000 */
[----:B------:R-:W-:Y:S02]  /*1e70*/  IADD3 R4, P1, R0, c[0x0][0x220], RZ ;  /* 0x0000880000047a10 */ /* 0x000fe40007f3e0ff */
        /* <DEDUP_REMOVED lines=17> */
.L_x_1793:
[----:B------:R-:W-:Y:S01]  /*1f90*/  HFMA2.MMA R113, -RZ, RZ, 0, 5.9604644775390625e-08 ;  /* 0x00000001ff717435 */ /* 0x000fe200000001ff */
[----:B------:R-:W-:-:S02]  /*1fa0*/  MOV R120, R117 ;  /* 0x0000007500787202 */ /* 0x000fc40000000f00 */
[----:B------:R-:W-:Y:S02]  /*1fb0*/  MOV R80, 0x1f ;  /* 0x0000001f00507802 */ /* 0x000fe40000000f00 */
[----:B------:R-:W-:Y:S02]  /*1fc0*/  MOV R79, 0xffffffff ;  /* 0xffffffff004f7802 */ /* 0x000fe40000000f00 */
[----:B------:R-:W-:Y:S02]  /*1fd0*/  MOV R118, 0x1ff0 ;  /* 0x00001ff000767802 */ /* 0x000fe40000000f00 */
[----:B-----5:R-:W-:Y:S05]  /*1fe0*/  CALL.REL.NOINC `($__internal_111_$__cuda_sm70_shflsync_bfly_p) ;  /* 0x0000045000007944 */ /* 0x020fea0003c00000 */
[----:B-1----:R-:W-:Y:S01]  /*1ff0*/  MOV R122, R79 ;  /* 0x0000004f007a7202 */ /* 0x002fe20000000f00 */
[----:B0-----:R-:W-:Y:S05]  /*2000*/  BRA `(.L_x_1799) ;  /* 0xffffed0000007947 */ /* 0x001fea000383ffff */
.L_x_1794:
[----:B------:R-:W-:Y:S01]  /*2010*/  HFMA2.MMA R113, -RZ, RZ, 0, 5.9604644775390625e-08 ;  /* 0x00000001ff717435 */ /* 0x000fe200000001ff */
[----:B------:R-:W-:Y:S02]  /*2020*/  MOV R120, R62 ;  /* 0x0000003e00787202 */ /* 0x000fe40000000f00 */
[----:B------:R-:W-:Y:S02]  /*2030*/  MOV R80, 0x1f ;  /* 0x0000001f00507802 */ /* 0x000fe40000000f00 */
[----:B------:R-:W-:-:S02]  /*2040*/  MOV R79, 0xffffffff ;  /* 0xffffffff004f7802 */ /* 0x000fc40000000f00 */
[----:B------:R-:W-:Y:S02]  /*2050*/  MOV R118, 0x2070 ;  /* 0x0000207000767802 */ /* 0x000fe40000000f00 */
[----:B01---5:R-:W-:Y:S05]  /*2060*/  CALL.REL.NOINC `($__internal_111_$__cuda_sm70_shflsync_bfly_p) ;  /* 0x000003d000007944 */ /* 0x023fea0003c00000 */
[----:B------:R-:W-:Y:S01]  /*2070*/  FADD.FTZ R117, R117, R122 ;  /* 0x0000007a75757221 */ /* 0x000fe20000010000 */
[----:B0-----:R-:W-:Y:S01]  /*2080*/  HFMA2.MMA R113, -RZ, RZ, 0, 1.1920928955078125e-07 ;  /* 0x00000002ff717435 */ /* 0x001fe200000001ff */
[----:B-1----:R-:W-:Y:S01]  /*2090*/  FADD.FTZ R62, R62, R79 ;  /* 0x0000004f3e3e7221 */ /* 0x002fe20000010000 */
[----:B------:R-:W-:Y:S02]  /*20a0*/  MOV R80, 0x1f ;  /* 0x0000001f00507802 */ /* 0x000fe40000000f00 */
[----:B------:R-:W-:Y:S02]  /*20b0*/  MOV R79, 0xffffffff ;  /* 0xffffffff004f7802 */ /* 0x000fe40000000f00 */
[----:B------:R-:W-:Y:S02]  /*20c0*/  MOV R120, R117 ;  /* 0x0000007500787202 */ /* 0x000fe40000000f00 */
[----:B------:R-:W-:Y:S02]  /*20d0*/  MOV R118, 0x20f0 ;  /* 0x000020f000767802 */ /* 0x000fe40000000f00 */
[----:B------:R-:W-:Y:S05]  /*20e0*/  CALL.REL.NOINC `($__internal_111_$__cuda_sm70_shflsync_bfly_p) ;  /* 0x0000035000007944 */ /* 0x000fea0003c00000 */
[----:B0-----:R-:W-:Y:S01]  /*20f0*/  HFMA2.MMA R113, -RZ, RZ, 0, 1.1920928955078125e-07 ;  /* 0x00000002ff717435 */ /* 0x001fe200000001ff */
[----:B-1----:R-:W-:-:S02]  /*2100*/  MOV R122, R79 ;  /* 0x0000004f007a7202 */ /* 0x002fc40000000f00 */
[----:B------:R-:W-:Y:S02]  /*2110*/  MOV R120, R62 ;  /* 0x0000003e00787202 */ /* 0x000fe40000000f00 */
[----:B------:R-:W-:Y:S02]  /*2120*/  MOV R80, 0x1f ;  /* 0x0000001f00507802 */ /* 0x000fe40000000f00 */
[----:B------:R-:W-:Y:S02]  /*2130*/  MOV R79, 0xffffffff ;  /* 0xffffffff004f7802 */ /* 0x000fe40000000f00 */
[----:B------:R-:W-:Y:S02]  /*2140*/  MOV R118, 0x2160 ;  /* 0x0000216000767802 */ /* 0x000fe40000000f00 */
[----:B------:R-:W-:Y:S05]  /*2150*/  CALL.REL.NOINC `($__internal_111_$__cuda_sm70_shflsync_bfly_p) ;  /* 0x000002e000007944 */ /* 0x000fea0003c00000 */
[----:B------:R-:W-:Y:S01]  /*2160*/  FADD.FTZ R117, R122, R117 ;  /* 0x000000757a757221 */ /* 0x000fe20000010000 */
[----:B0-----:R-:W-:Y:S01]  /*2170*/  HFMA2.MMA R113, -RZ, RZ, 0, 2.384185791015625e-07 ;  /* 0x00000004ff717435 */ /* 0x001fe200000001ff */
[----:B-1----:R-:W-:Y:S01]  /*2180*/  FADD.FTZ R62, R62, R79 ;  /* 0x0000004f3e3e7221 */ /* 0x002fe20000010000 */
[----:B------:R-:W-:Y:S02]  /*2190*/  MOV R80, 0x1f ;  /* 0x0000001f00507802 */ /* 0x000fe40000000f00 */
[----:B------:R-:W-:-:S02]  /*21a0*/  MOV R79, 0xffffffff ;  /* 0xffffffff004f7802 */ /* 0x000fc40000000f00 */
[----:B------:R-:W-:Y:S02]  /*21b0*/  MOV R120, R117 ;  /* 0x0000007500787202 */ /* 0x000fe40000000f00 */
[----:B------:R-:W-:Y:S02]  /*21c0*/  MOV R118, 0x21e0 ;  /* 0x000021e000767802 */ /* 0x000fe40000000f00 */
[----:B------:R-:W-:Y:S05]  /*21d0*/  CALL.REL.NOINC `($__internal_111_$__cuda_sm70_shflsync_bfly_p) ;  /* 0x0000026000007944 */ /* 0x000fea0003c00000 */
[----:B0-----:R-:W-:Y:S01]  /*21e0*/  HFMA2.MMA R113, -RZ, RZ, 0, 2.384185791015625e-07 ;  /* 0x00000004ff717435 */ /* 0x001fe200000001ff */
[----:B-1----:R-:W-:Y:S02]  /*21f0*/  MOV R122, R79 ;  /* 0x0000004f007a7202 */ /* 0x002fe40000000f00 */
[----:B------:R-:W-:Y:S02]  /*2200*/  MOV R120, R62 ;  /* 0x0000003e00787202 */ /* 0x000fe40000000f00 */
[----:B------:R-:W-:Y:S02]  /*2210*/  MOV R80, 0x1f ;  /* 0x0000001f00507802 */ /* 0x000fe40000000f00 */
[----:B------:R-:W-:Y:S02]  /*2220*/  MOV R79, 0xffffffff ;  /* 0xffffffff004f7802 */ /* 0x000fe40000000f00 */
[----:B------:R-:W-:-:S02]  /*2230*/  MOV R118, 0x2250 ;  /* 0x0000225000767802 */ /* 0x000fc40000000f00 */
[----:B------:R-:W-:Y:S05]  /*2240*/  CALL.REL.NOINC `($__internal_111_$__cuda_sm70_shflsync_bfly_p) ;  /* 0x000001f000007944 */ /* 0x000fea0003c00000 */
[----:B------:R-:W-:Y:S01]  /*2250*/  FADD.FTZ R117, R122, R117 ;  /* 0x000000757a757221 */ /* 0x000fe20000010000 */
[----:B0-----:R-:W-:Y:S01]  /*2260*/  HFMA2.MMA R113, -RZ, RZ, 0, 4.76837158203125e-07 ;  /* 0x00000008ff717435 */ /* 0x001fe200000001ff */
[----:B-1----:R-:W-:Y:S01]  /*2270*/  FADD.FTZ R122, R62, R79 ;  /* 0x0000004f3e7a7221 */ /* 0x002fe20000010000 */
[----:B------:R-:W-:-:S02]  /*2280*/  MOV R80, 0x1f ;  /* 0x0000001f00507802 */ /* 0x000fc40000000f00 */
[----:B------:R-:W-:Y:S02]  /*2290*/  MOV R79, 0xffffffff ;  /* 0xffffffff004f7802 */ /* 0x000fe40000000f00 */
[----:B------:R-:W-:Y:S02]  /*22a0*/  MOV R120, R117 ;  /* 0x0000007500787202 */ /* 0x000fe40000000f00 */
[----:B------:R-:W-:Y:S02]  /*22b0*/  MOV R118, 0x22d0 ;  /* 0x000022d000767802 */ /* 0x000fe40000000f00 */
[----:B------:R-:W-:Y:S05]  /*22c0*/  CALL.REL.NOINC `($__internal_111_$__cuda_sm70_shflsync_bfly_p) ;  /* 0x0000017000007944 */ /* 0x000fea0003c00000 */
[----:B0-----:R-:W-:Y:S01]  /*22d0*/  HFMA2.MMA R113, -RZ, RZ, 0, 4.76837158203125e-07 ;  /* 0x00000008ff717435 */ /* 0x001fe200000001ff */
[----:B-1----:R-:W-:Y:S02]  /*22e0*/  MOV R62, R79 ;  /* 0x0000004f003e7202 */ /* 0x002fe40000000f00 */
[----:B------:R-:W-:Y:S02]  /*22f0*/  MOV R120, R122 ;  /* 0x0000007a00787202 */ /* 0x000fe40000000f00 */
[----:B------:R-:W-:Y:S02]  /*2300*/  MOV R80, 0x1f ;  /* 0x0000001f00507802 */ /* 0x000fe40000000f00 */
[----:B------:R-:W-:-:S02]  /*2310*/  MOV R79, 0xffffffff ;  /* 0xffffffff004f7802 */ /* 0x000fc40000000f00 */
[----:B------:R-:W-:Y:S02]  /*2320*/  MOV R118, 0x2340 ;  /* 0x0000234000767802 */ /* 0x000fe40000000f00 */
[----:B------:R-:W-:Y:S05]  /*2330*/  CALL.REL.NOINC `($__internal_111_$__cuda_sm70_shflsync_bfly_p) ;  /* 0x0000010000007944 */ /* 0x000fea0003c00000 */
[----:B------:R-:W-:Y:S01]  /*2340*/  FADD.FTZ R62, R62, R117 ;  /* 0x000000753e3e7221 */ /* 0x000fe20000010000 */
[----:B0-----:R-:W-:Y:S01]  /*2350*/  HFMA2.MMA R113, -RZ, RZ, 0, 9.5367431640625e-07 ;  /* 0x00000010ff717435 */ /* 0x001fe200000001ff */
[----:B-1----:R-:W-:Y:S01]  /*2360*/  FADD.FTZ R122, R122, R79 ;  /* 0x0000004f7a7a7221 */ /* 0x002fe20000010000 */
[----:B------:R-:W-:Y:S02]  /*2370*/  MOV R80, 0x1f ;  /* 0x0000001f00507802 */ /* 0x000fe40000000f00 */
[----:B------:R-:W-:Y:S02]  /*2380*/  MOV R79, 0xffffffff ;  /* 0xffffffff004f7802 */ /* 0x000fe40000000f00 */
[----:B------:R-:W-:Y:S02]  /*2390*/  MOV R120, R62 ;  /* 0x0000003e00787202 */ /* 0x000fe40000000f00 */
[----:B------:R-:W-:Y:S02]  /*23a0*/  MOV R118, 0x23c0 ;  /* 0x000023c000767802 */ /* 0x000fe40000000f00 */
[----:B------:R-:W-:Y:S05]  /*23b0*/  CALL.REL.NOINC `($__internal_111_$__cuda_sm70_shflsync_bfly_p) ;  /* 0x0000008000007944 */ /* 0x000fea0003c00000 */
[----:B0-----:R-:W-:Y:S01]  /*23c0*/  HFMA2.MMA R113, -RZ, RZ, 0, 9.5367431640625e-07 ;  /* 0x00000010ff717435 */ /* 0x001fe200000001ff */
[----:B-1----:R-:W-:-:S02]  /*23d0*/  MOV R117, R79 ;  /* 0x0000004f00757202 */ /* 0x002fc40000000f00 */
[----:B------:R-:W-:Y:S02]  /*23e0*/  MOV R120, R122 ;  /* 0x0000007a00787202 */ /* 0x000fe40000000f00 */
[----:B------:R-:W-:Y:S02]  /*23f0*/  MOV R80, 0x1f ;  /* 0x0000001f00507802 */ /* 0x000fe40000000f00 */
[----:B------:R-:W-:Y:S02]  /*2400*/  MOV R79, 0xffffffff ;  /* 0xffffffff004f7802 */ /* 0x000fe40000000f00 */
[----:B------:R-:W-:Y:S02]  /*2410*/  MOV R118, 0x2430 ;  /* 0x0000243000767802 */ /* 0x000fe40000000f00 */
[----:B------:R-:W-:Y:S05]  /*2420*/  CALL.REL.NOINC `($__internal_111_$__cuda_sm70_shflsync_bfly_p) ;  /* 0x0000001000007944 */ /* 0x000fea0003c00000 */
[----:B01----:R-:W-:Y:S05]  /*2430*/  BRA `(.L_x_1800) ;  /* 0xffffe9f000007947 */ /* 0x003fea000383ffff */
        .weak           $__internal_111_$__cuda_sm70_shflsync_bfly_p
        .type           $__internal_111_$__cuda_sm70_shflsync_bfly_p,@function
        .size           $__internal_111_$__cuda_sm70_shflsync_bfly_p,(.L_x_2057 - $__internal_111_$__cuda_sm70_shflsync_bfly_p)
$__internal_111_$__cuda_sm70_shflsync_bfly_p:
[----:B------:R-:W-:Y:S01]  /*2440*/  HFMA2.MMA R119, -RZ, RZ, 0, 0 ;  /* 0x00000000ff777435 */ /* 0x000fe200000001ff */
[----:B------:R-:W-:Y:S04]  /*2450*/  WARPSYNC R79 ;  /* 0x0000004f00007348 */ /* 0x000fe80003800000 */
[----:B------:R0:W1:Y:S01]  /*2460*/  SHFL.BFLY PT, R79, R120, R113, R80 ;  /* 0x0c000071784f7389 */ /* 0x00006200000e0050 */
[----:B------:R-:W-:Y:S05]  /*2470*/  RET.REL.NODEC R118 `(_ZN10layer_norm31ln_parallel_residual_bwd_kernelINS_13Kernel_traitsIfffffjLj512ELj1ELj4ELj1ELj16ENS_18Kernel_traits_baseILj512EfffffjLj128EEEEELb0ELb1ELb1EEEvNS_9BwdParamsE) ;  /* 0xffffdb8076007950 */ /* 0x000fea0003c3ffff */
.L_x_1801:
        /* <DEDUP_REMOVED lines=16> */
.L_x_2057:


//--------------------- .text._ZN10layer_norm31ln_parallel_residual_bwd_kernelINS_13Kernel_traitsIfffffjLj512ELj1ELj4ELj1ELj16ENS_18Kernel_traits_baseILj512EfffffjLj128EEEEELb1ELb0ELb0EEEvNS_9BwdParamsE --------------------------
	.section	.text._ZN10layer_norm31ln_parallel_residual_bwd_kernelINS_13Kernel_traitsIfffffjLj512ELj1ELj4ELj1ELj16ENS_18Kernel_traits_baseILj512EfffffjLj128EEEEELb1ELb0ELb0EEEvNS_9BwdParamsE,"ax",@progbits
	.sectioninfo	@"SHI_REGISTERS=188"
	.align	128
        .global         _ZN10layer_norm31ln_parallel_residual_bwd_kernelINS_13Kernel_traitsIfffffjLj512ELj1ELj4ELj1ELj16ENS_18Kernel_traits_baseILj512EfffffjLj128EEEEELb1ELb0ELb0EEEvNS_9BwdParamsE
        .type           _ZN10layer_norm31ln_parallel_residual_bwd_kernelINS_13Kernel_traitsIfffffjLj512ELj1ELj4ELj1ELj16ENS_18Kernel_traits_baseILj512EfffffjLj128EEEEELb1ELb0ELb0EEEvNS_9BwdParamsE,@function
        .size           _ZN10layer_norm31ln_parallel_residual_bwd_kernelINS_13Kernel_traitsIfffffjLj512ELj1ELj4ELj1ELj16ENS_18Kernel_traits_baseILj512EfffffjLj128EEEEELb1ELb0ELb0EEEvNS_9BwdParamsE,(.L_x_2058 - _ZN10layer_norm31ln_parallel_residual_bwd_kernelINS_13Kernel_traitsIfffffjLj512ELj1ELj4ELj1ELj16ENS_18Kernel_traits_baseILj512EfffffjLj128EEEEELb1ELb0ELb0EEEvNS_9BwdParamsE)
        .other          _ZN10layer_norm31ln_parallel_residual_bwd_kernelINS_13Kernel_traitsIfffffjLj512ELj1ELj4ELj1ELj16ENS_18Kernel_traits_baseILj512EfffffjLj128EEEEELb1ELb0ELb0EEEvNS_9BwdParamsE,@"STO_CUDA_ENTRY STV_DEFAULT"
_ZN10layer_norm31ln_parallel_residual_bwd_kernelINS_13Kernel_traitsIfffffjLj512ELj1ELj4ELj1ELj16ENS_18Kernel_traits_baseILj512EfffffjLj128EEEEELb1ELb0ELb0EEEvNS_9BwdParamsE:
.text._ZN10layer_norm31ln_parallel_residual_bwd_kernelINS_13Kernel_traitsIfffffjLj512ELj1ELj4ELj1ELj16ENS_18Kernel_traits_baseILj512EfffffjLj128EEEEELb1ELb0ELb0EEEvNS_9BwdParamsE:
        /* <DEDUP_REMOVED lines=38> */
[----:B------:R2:W5:Y:S02]  /*0260*/  @P3 LDG.E.128 R88, [R16.64] ;  /* 0x0000000410583981 */ /* 0x000564000c1e1d00 */
[----:B0-----:R-:W-:-:S05]  /*0270*/  IMAD R2, R19, 0x4, R2 ;  /* 0x0000000413027824 */ /* 0x001fca00078e0202 */
        /* <DEDUP_REMOVED lines=36> */
.L_x_1822:
[----:B------:R-:W-:-:S05]  /*04c0*/  MOV R127, 0x4 ;  /* 0x00000004007f7802 */ /* 0x000fca0000000f00 */
[----:B------:R-:W-:-:S04]  /*04d0*/  IMAD.WIDE R124, R2, R127, c[0x0][0x1a0] ;  /* 0x00006800027c7625 */ /* 0x000fc800078e027f */
[C---:B------:R-:W-:Y:S01]  /*04e0*/  IMAD.WIDE R126, R2.reuse, R127, c[0x0][0x1a8] ;  /* 0x00006a00027e7625 */ /* 0x040fe200078e027f */
[----:B-----5:R1:W5:Y:S04]  /*04f0*/  LDG.E R176, [R124.64] ;  /* 0x000000047cb07981 */ /* 0x020368000c1e1900 */
[----:B------:R1:W5:Y:S01]  /*0500*/  LDG.E R166, [R126.64] ;  /* 0x000000047ea67981 */ /* 0x000362000c1e1900 */
[----:B------:R-:W-:Y:S01]  /*0510*/  IMAD R128, R2, c[0x0][0x168], RZ ;  /* 0x00005a0002807a24 */ /* 0x000fe200078e02ff */
[----:B------:R-:W-:Y:S01]  /*0520*/  LOP3.LUT R146, R0, 0x1f, RZ, 0xc0, !PT ;  /* 0x0000001f00927812 */ /* 0x000fe200078ec0ff */
[----:B------:R-:W-:Y:S01]  /*0530*/  BSSY B1, `(.L_x_1804) ;  /* 0x000004a000017945 */ /* 0x000fe20003800000 */
[----:B------:R-:W-:Y:S02]  /*0540*/  MOV R179, RZ ;  /* 0x000000ff00b37202 */ /* 0x000fe40000000f00 */
[----:B------:R-:W-:-:S02]  /*0550*/  SHF.R.S32.HI R129, RZ, 0x1f, R128 ;  /* 0x0000001fff817819 */ /* 0x000fc40000011480 */
[----:B------:R-:W-:Y:S02]  /*0560*/  MOV R180, RZ ;  /* 0x000000ff00b47202 */ /* 0x000fe40000000f00 */
[----:B------:R-:W-:-:S04]  /*0570*/  LEA.HI R129, R129, R128, RZ, 0x2 ;  /* 0x0000008081817211 */ /* 0x000fc800078f10ff */
[----:B------:R-:W-:-:S04]  /*0580*/  LEA.HI.SX32 R146, R129, R146, 0x1e ;  /* 0x0000009281927211 */ /* 0x000fc800078ff2ff */
[----:B------:R-:W-:Y:S01]  /*0590*/  MOV R178, R146 ;  /* 0x0000009200b27202 */ /* 0x000fe20000000f00 */
        /* <DEDUP_REMOVED lines=16> */
[----:B------:R-:W-:-:S05]  /*06a0*/  ISETP.NE.AND.EX P5, PT, RZ, c[0x0][0x21c], PT, P5 ;  /* 0x00008700ff007a0c */ /* 0x000fca0003fa5350 */
[----:B------:R-:W-:-:S04]  /*06b0*/  @P0 IADD3 R174, P6, R174, c[0x0][0x198], RZ ;  /* 0x00006600aeae0a10 */ /* 0x000fc80007fde0ff */
[----:B------:R-:W-:Y:S02]  /*06c0*/  @P0 IADD3.X R175, R140, c[0x0][0x19c], RZ, P6, !PT ;  /* 0x000067008caf0a10 */ /* 0x000fe400037fe4ff */
[----:B------:R1:W5:Y:S02]  /*06d0*/  LDG.E R140, [R170.64] ;  /* 0x00000004aa8c7981 */ /* 0x000364000c1e1900 */
[C---:B------:R-:W-:Y:S02]  /*06e0*/  @P5 LEA R172, P6, R146.reuse, c[0x0][0x218], 0x4 ;  /* 0x0000860092ac5a11 */ /* 0x040fe400078c20ff */
[----:B------:R0:W5:Y:S02]  /*06f0*/  @P0 LDG.E R3, [R174.64] ;  /* 0x00000004ae030981 */ /* 0x000164000c1e1900 */
[----:B0-----:R-:W-:Y:S02]  /*0700*/  ISETP.NE.AND P0, PT, R181, RZ, PT ;  /* 0x000000ffb500720c */ /* 0x001fe40003f05270 */
[----:B------:R-:W-:-:S02]  /*0710*/  @P5 LEA.HI.X R173, R146, c[0x0][0x21c], RZ, 0x4, P6 ;  /* 0x0000870092ad5a11 */ /* 0x000fc400030f24ff */
[----:B-----5:R-:W-:-:S03]  /*0720*/  FSEL R168, R176, RZ, !P0 ;  /* 0x000000ffb0a87208 */ /* 0x020fc60004000000 */
[----:B------:R0:W5:Y:S01]  /*0730*/  @P5 LDG.E.128 R12, [R172.64] ;  /* 0x00000004ac0c5981 */ /* 0x000162000c1e1d00 */
[----:B------:R-:W-:Y:S01]  /*0740*/  IADD3 R178, R146, 0x20, RZ ;  /* 0x0000002092b27810 */ /* 0x000fe20007ffe0ff */
[--C-:B--2---:R-:W-:Y:S02]  /*0750*/  FADD.FTZ R177, R124, -R168.reuse ;  /* 0x800000a87cb17221 */ /* 0x104fe40000010000 */
[--C-:B------:R-:W-:Y:S02]  /*0760*/  FADD.FTZ R179, R125, -R168.reuse ;  /* 0x800000a87db37221 */ /* 0x100fe40000010000 */
[----:B---3--:R-:W-:Y:S02]  /*0770*/  FMUL.FTZ R125, R104, R128 ;  /* 0x00000080687d7220 */ /* 0x008fe40000410000 */
[----:B------:R-:W-:Y:S02]  /*0780*/  FMUL.FTZ R124, R105, R129 ;  /* 0x00000081697c7220 */ /* 0x000fe40000410000 */
[----:B------:R-:W-:-:S02]  /*0790*/  FADD.FTZ R183, R126, -R168 ;  /* 0x800000a87eb77221 */ /* 0x000fc40000010000 */
[----:B------:R-:W-:Y:S02]  /*07a0*/  FADD.FTZ R127, R127, -R168 ;  /* 0x800000a87f7f7221 */ /* 0x000fe40000010000 */
[----:B----4-:R-:W-:Y:S02]  /*07b0*/  FFMA.FTZ R168, R108, R132, R125 ;  /* 0x000000846ca87223 */ /* 0x010fe4000001007d */
[----:B0-----:R-:W-:Y:S02]  /*07c0*/  FFMA.FTZ R173, R109, R133, R124 ;  /* 0x000000856dad7223 */ /* 0x001fe4000001007c */
[----:B------:R-:W-:Y:S02]  /*07d0*/  FMUL.FTZ R125, R106, R130 ;  /* 0x000000826a7d7220 */ /* 0x000fe40000410000 */
[----:B------:R-:W-:Y:S02]  /*07e0*/  FMUL.FTZ R124, R107, R131 ;  /* 0x000000836b7c7220 */ /* 0x000fe40000410000 */
[----:B-1----:R-:W-:-:S02]  /*07f0*/  FMUL.FTZ R171, R166, R177 ;  /* 0x000000b1a6ab7220 */ /* 0x002fc40000410000 */
[----:B------:R-:W-:Y:S02]  /*0800*/  FFMA.FTZ R174, R110, R134, R125 ;  /* 0x000000866eae7223 */ /* 0x000fe4000001007d */
[----:B------:R-:W-:Y:S02]  /*0810*/  FFMA.FTZ R177, R111, R135, R124 ;  /* 0x000000876fb17223 */ /* 0x000fe4000001007c */
[C---:B------:R-:W-:Y:S02]  /*0820*/  FMUL.FTZ R170, R166.reuse, R179 ;  /* 0x000000b3a6aa7220 */ /* 0x040fe40000410000 */
[----:B------:R-:W-:Y:S02]  /*0830*/  FADD.FTZ R124, RZ, R168 ;  /* 0x000000a8ff7c7221 */ /* 0x000fe40000010000 */
[----:B------:R-:W-:Y:S02]  /*0840*/  FFMA.FTZ R125, R171, R168, RZ ;  /* 0x000000a8ab7d7223 */ /* 0x000fe400000100ff */
        /* <DEDUP_REMOVED lines=24> */
.L_x_1805:
[----:B-1----:R-:W-:Y:S05]  /*09d0*/  BSYNC B1 ;  /* 0x0000000000017941 */ /* 0x002fea0003800000 */
.L_x_1804:
        /* <DEDUP_REMOVED lines=8> */
[----:B------:R-:W3:Y:S01]  /*0a60*/  LDG.E.128 R124, [R124.64] ;  /* 0x000000047c7c7981 */ /* 0x000ee2000c1e1d00 */
[----:B------:R-:W-:-:S03]  /*0a70*/  ISETP.NE.U32.AND P0, PT, RZ, c[0x0][0x250], PT ;  /* 0x00009400ff007a0c */ /* 0x000fc60003f05070 */
[----:B------:R-:W4:Y:S01]  /*0a80*/  LDG.E.128 R128, [R128.64] ;  /* 0x0000000480807981 */ /* 0x000f22000c1e1d00 */
[----:B------:R-:W-:Y:S02]  /*0a90*/  ISETP.NE.AND.EX P0, PT, RZ, c[0x0][0x254], PT, P0 ;  /* 0x00009500ff007a0c */ /* 0x000fe40003f05300 */
[C---:B------:R-:W-:Y:S02]  /*0aa0*/  SHF.L.U32 R184, R178.reuse, 0x2, RZ ;  /* 0x00000002b2b87819 */ /* 0x040fe400000006ff */
[----:B------:R-:W-:Y:S02]  /*0ab0*/  SHF.L.U64.HI R141, R178, 0x2, RZ ;  /* 0x00000002b28d7819 */ /* 0x000fe400000102ff */
[----:B------:R-:W-:Y:S02]  /*0ac0*/  IADD3 R182, P6, R184, c[0x0][0x190], RZ ;  /* 0x00006400b8b67a10 */ /* 0x000fe40007fde0ff */
[----:B------:R-:W-:Y:S02]  /*0ad0*/  ISETP.NE.U32.AND P5, PT, RZ, c[0x0][0x218], PT ;  /* 0x00008600ff007a0c */ /* 0x000fe40003fa5070 */
[----:B------:R-:W-:-:S02]  /*0ae0*/  IADD3.X R183, R141, c[0x0][0x194], RZ, P6, !PT ;  /* 0x000065008db77a10 */ /* 0x000fc400037fe4ff */
[----:B------:R-:W-:Y:S02]  /*0af0*/  ISETP.NE.AND.EX P5, PT, RZ, c[0x0][0x21c], PT, P5 ;  /* 0x00008700ff007a0c */ /* 0x000fe40003fa5350 */
[----:B------:R-:W-:-:S04]  /*0b00*/  @P0 IADD3 R184, P6, R184, c[0x0][0x198], RZ ;  /* 0x00006600b8b80a10 */ /* 0x000fc80007fde0ff */
[----:B------:R-:W-:Y:S02]  /*0b10*/  @P0 IADD3.X R185, R141, c[0x0][0x19c], RZ, P6, !PT ;  /* 0x000067008db90a10 */ /* 0x000fe400037fe4ff */
[----:B------:R1:W5:Y:S04]  /*0b20*/  LDG.E R141, [R182.64] ;  /* 0x00000004b68d7981 */ /* 0x000368000c1e1900 */
[----:B------:R1:W5:Y:S01]  /*0b30*/  @P0 LDG.E R136, [R184.64] ;  /* 0x00000004b8880981 */ /* 0x000362000c1e1900 */
[----:B0-----:R-:W-:Y:S02]  /*0b40*/  ISETP.NE.AND P0, PT, R181, RZ, PT ;  /* 0x000000ffb500720c */ /* 0x001fe40003f05270 */
[----:B------:R-:W-:Y:S02]  /*0b50*/  @P5 LEA R160, P6, R178, c[0x0][0x218], 0x4 ;  /* 0x00008600b2a05a11 */ /* 0x000fe400078c20ff */
[----:B-----5:R-:W-:-:S02]  /*0b60*/  FSEL R152, R176, RZ, !P0 ;  /* 0x000000ffb0987208 */ /* 0x020fc40004000000 */
[----:B------:R-:W-:-:S05]  /*0b70*/  @P5 LEA.HI.X R161, R178, c[0x0][0x21c], RZ, 0x4, P6 ;  /* 0x00008700b2a15a11 */ /* 0x000fca00030f24ff */
[----:B------:R0:W5:Y:S01]  /*0b80*/  @P5 LDG.E.128 R8, [R160.64] ;  /* 0x00000004a0085981 */ /* 0x000162000c1e1d00 */
[----:B------:R-:W-:Y:S01]  /*0b90*/  IADD3 R178, R178, 0x20, RZ ;  /* 0x00000020b2b27810 */ /* 0x000fe20007ffe0ff */
[C---:B--2---:R-:W-:Y:S02]  /*0ba0*/  FADD.FTZ R151, -R152.reuse, R132 ;  /* 0x0000008498977221 */ /* 0x044fe40000010100 */
[----:B------:R-:W-:Y:S02]  /*0bb0*/  FADD.FTZ R159, -R152, R133 ;  /* 0x00000085989f7221 */ /* 0x000fe40000010100 */
[----:B---3--:R-:W-:Y:S02]  /*0bc0*/  FMUL.FTZ R133, R96, R124 ;  /* 0x0000007c60857220 */ /* 0x008fe40000410000 */
[C---:B------:R-:W-:Y:S02]  /*0bd0*/  FADD.FTZ R167, -R152.reuse, R134 ;  /* 0x0000008698a77221 */ /* 0x040fe40000010100 */
[----:B------:R-:W-:-:S02]  /*0be0*/  FADD.FTZ R135, -R152, R135 ;  /* 0x0000008798877221 */ /* 0x000fc40000010100 */
[----:B------:R-:W-:Y:S02]  /*0bf0*/  FMUL.FTZ R132, R97, R125 ;  /* 0x0000007d61847220 */ /* 0x000fe40000410000 */
[C---:B------:R-:W-:Y:S02]  /*0c00*/  FMUL.FTZ R151, R166.reuse, R151 ;  /* 0x00000097a6977220 */ /* 0x040fe40000410000 */
[----:B------:R-:W-:Y:S02]  /*0c10*/  FMUL.FTZ R154, R166, R159 ;  /* 0x0000009fa69a7220 */ /* 0x000fe40000410000 */
[----:B----4-:R-:W-:Y:S02]  /*0c20*/  FFMA.FTZ R152, R100, R128, R133 ;  /* 0x0000008064987223 */ /* 0x010fe40000010085 */
        /* <DEDUP_REMOVED lines=13> */
[----:B0-----:R-:W-:-:S02]  /*0d00*/  FMUL.FTZ R161, R166, R167 ;  /* 0x000000a7a6a17220 */ /* 0x001fc40000410000 */
[----:B------:R-:W-:Y:S02]  /*0d10*/  FFMA.FTZ R162, R102, R130, R129 ;  /* 0x0000008266a27223 */ /* 0x000fe40000010081 */
        /* <DEDUP_REMOVED lines=16> */
.L_x_1807:
[----:B-1----:R-:W-:Y:S05]  /*0e20*/  BSYNC B1 ;  /* 0x0000000000017941 */ /* 0x002fea0003800000 */
.L_x_1806:
        /* <DEDUP_REMOVED lines=10> */
[----:B------:R-:W-:Y:S02]  /*0ed0*/  ISETP.NE.U32.AND P0, PT, RZ, c[0x0][0x250], PT ;  /* 0x00009400ff007a0c */ /* 0x000fe40003f05070 */
[C---:B------:R-:W-:Y:S02]  /*0ee0*/  SHF.L.U32 R182, R178.reuse, 0x2, RZ ;  /* 0x00000002b2b67819 */ /* 0x040fe400000006ff */
[----:B------:R-:W-:Y:S02]  /*0ef0*/  ISETP.NE.AND.EX P0, PT, RZ, c[0x0][0x254], PT, P0 ;  /* 0x00009500ff007a0c */ /* 0x000fe40003f05300 */
[----:B------:R-:W-:-:S02]  /*0f00*/  SHF.L.U64.HI R137, R178, 0x2, RZ ;  /* 0x00000002b2897819 */ /* 0x000fc400000102ff */
[----:B------:R-:W-:Y:S02]  /*0f10*/  IADD3 R142, P6, R182, c[0x0][0x190], RZ ;  /* 0x00006400b68e7a10 */ /* 0x000fe40007fde0ff */
[----:B------:R-:W-:Y:S02]  /*0f20*/  ISETP.NE.U32.AND P5, PT, RZ, c[0x0][0x218], PT ;  /* 0x00008600ff007a0c */ /* 0x000fe40003fa5070 */
[----:B------:R-:W-:Y:S02]  /*0f30*/  IADD3.X R143, R137, c[0x0][0x194], RZ, P6, !PT ;  /* 0x00006500898f7a10 */ /* 0x000fe400037fe4ff */
[----:B------:R-:W-:-:S03]  /*0f40*/  ISETP.NE.AND.EX P5, PT, RZ, c[0x0][0x21c], PT, P5 ;  /* 0x00008700ff007a0c */ /* 0x000fc60003fa5350 */
[----:B------:R-:W-:-:S04]  /*0f50*/  @P0 IADD3 R182, P6, R182, c[0x0][0x198], RZ ;  /* 0x00006600b6b60a10 */ /* 0x000fc80007fde0ff */
[----:B------:R-:W-:Y:S02]  /*0f60*/  @P0 IADD3.X R183, R137, c[0x0][0x19c], RZ, P6, !PT ;  /* 0x0000670089b70a10 */ /* 0x000fe400037fe4ff */
[----:B------:R1:W5:Y:S04]  /*0f70*/  LDG.E R137, [R142.64] ;  /* 0x000000048e897981 */ /* 0x000368000c1e1900 */
[----:B------:R0:W5:Y:S02]  /*0f80*/  @P0 LDG.E R138, [R182.64] ;  /* 0x00000004b68a0981 */ /* 0x000164000c1e1900 */
[----:B0-----:R-:W-:Y:S02]  /*0f90*/  ISETP.NE.AND P0, PT, R181, RZ, PT ;  /* 0x000000ffb500720c */ /* 0x001fe40003f05270 */
[----:B------:R-:W-:-:S02]  /*0fa0*/  @P5 LEA R148, P6, R178, c[0x0][0x218], 0x4 ;  /* 0x00008600b2945a11 */ /* 0x000fc400078c20ff */
[----:B-----5:R-:W-:Y:S02]  /*0fb0*/  FSEL R144, R176, RZ, !P0 ;  /* 0x000000ffb0907208 */ /* 0x020fe40004000000 */
        /* <DEDUP_REMOVED lines=9> */
[C---:B-1----:R-:W-:Y:S02]  /*1050*/  FMUL.FTZ R143, R166.reuse, R147 ;  /* 0x00000093a68f7220 */ /* 0x042fe40000410000 */
        /* <DEDUP_REMOVED lines=33> */
.L_x_1809:
[----:B------:R-:W-:Y:S05]  /*1270*/  BSYNC B1 ;  /* 0x0000000000017941 */ /* 0x000fea0003800000 */
.L_x_1808:
        /* <DEDUP_REMOVED lines=23> */
[----:B0-----:R-:W-:Y:S01]  /*13f0*/  ISETP.NE.AND P0, PT, R181, RZ, PT ;  /* 0x000000ffb500720c */ /* 0x001fe20003f05270 */
[----:B------:R0:W5:Y:S04]  /*1400*/  LDG.E R145, [R164.64] ;  /* 0x00000004a4917981 */ /* 0x000168000c1e1900 */
[----:B------:R1:W5:Y:S02]  /*1410*/  @P5 LDG.E R139, [R182.64] ;  /* 0x00000004b68b5981 */ /* 0x000364000c1e1900 */
[----:B-----5:R-:W-:-:S05]  /*1420*/  FSEL R176, R176, RZ, !P0 ;  /* 0x000000ffb0b07208 */ /* 0x020fca0004000000 */
[C---:B--2---:R-:W-:Y:S02]  /*1430*/  FADD.FTZ R155, -R176.reuse, R132 ;  /* 0x00000084b09b7221 */ /* 0x044fe40000010100 */
[----:B------:R-:W-:Y:S02]  /*1440*/  FADD.FTZ R163, -R176, R133 ;  /* 0x00000085b0a37221 */ /* 0x000fe40000010100 */
[----:B---3--:R-:W-:Y:S02]  /*1450*/  FMUL.FTZ R133, R80, R124 ;  /* 0x0000007c50857220 */ /* 0x008fe40000410000 */
[----:B------:R-:W-:Y:S02]  /*1460*/  FMUL.FTZ R155, R166, R155 ;  /* 0x0000009ba69b7220 */ /* 0x000fe40000410000 */
[----:B------:R-:W-:Y:S02]  /*1470*/  FMUL.FTZ R132, R81, R125 ;  /* 0x0000007d51847220 */ /* 0x000fe40000410000 */
[----:B----4-:R-:W-:-:S02]  /*1480*/  FFMA.FTZ R156, R84, R128, R133 ;  /* 0x00000080549c7223 */ /* 0x010fc40000010085 */
[----:B------:R-:W-:Y:S02]  /*1490*/  FMUL.FTZ R158, R166, R163 ;  /* 0x000000a3a69e7220 */ /* 0x000fe40000410000 */
        /* <DEDUP_REMOVED lines=8> */
[----:B------:R-:W-:Y:S02]  /*1520*/  FFMA.FTZ R64, R128, R155, R64 ;  /* 0x0000009b80407223 */ /* 0x000fe40000010040 */
[----:B------:R-:W-:Y:S02]  /*1530*/  FADD.FTZ R135, -R176, R135 ;  /* 0x00000087b0877221 */ /* 0x000fe40000010100 */
[----:B------:R-:W-:-:S02]  /*1540*/  FMUL.FTZ R128, R83, R127 ;  /* 0x0000007f53807220 */ /* 0x000fc40000410000 */
[----:B0-----:R-:W-:Y:S02]  /*1550*/  FMUL.FTZ R165, R166, R169 ;  /* 0x000000a9a6a57220 */ /* 0x001fe40000410000 */
        /* <DEDUP_REMOVED lines=21> */
.L_x_1811:
[----:B-1----:R-:W-:Y:S05]  /*16b0*/  BSYNC B1 ;  /* 0x0000000000017941 */ /* 0x002fea0003800000 */
.L_x_1810:
[----:B------:R-:W-:Y:S05]  /*16c0*/  BRA.DIV ~URZ, `(.L_x_1812) ;  /* 0x000022127f007947 */ /* 0x000fea000b800000 */
[----:B------:R1:W2:Y:S02]  /*16d0*/  SHFL.BFLY PT, R126, R179, 0x1, 0x1f ;  /* 0x0c201f00b37e7f89 */ /* 0x0002a400000e0000 */
.L_x_1829:
        /* <DEDUP_REMOVED lines=18> */
.L_x_1830:
[----:B---3--:R-:W-:Y:S01]  /*1800*/  FADD.FTZ R131, R131, R128 ;  /* 0x0000008083837221 */ /* 0x008fe20000010000 */
[----:B0-----:R-:W-:Y:S01]  /*1810*/  ISETP.NE.AND P0, PT, R181, RZ, PT ;  /* 0x000000ffb500720c */ /* 0x001fe20003f05270 */
[----:B--2---:R-:W-:Y:S01]  /*1820*/  FADD.FTZ R125, R125, R130 ;  /* 0x000000827d7d7221 */ /* 0x004fe20000010000 */
[----:B------:R-:W-:Y:S01]  /*1830*/  BSSY B1, `(.L_x_1814) ;  /* 0x0000042000017945 */ /* 0x000fe20003800000 */
[----:B------:R-:W-:Y:S02]  /*1840*/  FMUL.FTZ R129, R131, c[0x0][0x1e0] ;  /* 0x0000780083817a20 */ /* 0x000fe40000410000 */
[----:B-1----:R-:W-:-:S03]  /*1850*/  FMUL.FTZ R128, R125, c[0x0][0x1e0] ;  /* 0x000078007d807a20 */ /* 0x002fc60000410000 */
        /* <DEDUP_REMOVED lines=9> */
[----:B------:R-:W-:Y:S02]  /*18f0*/  FFMA.FTZ R126, R172, R128, R129 ;  /* 0x00000080ac7e7223 */ /* 0x000fe40000010081 */
[----:B-----5:R-:W-:Y:S01]  /*1900*/  FMUL.FTZ R127, R166, R125 ;  /* 0x0000007da67f7220 */ /* 0x020fe20000410000 */
[----:B------:R-:W-:Y:S01]  /*1910*/  ISETP.NE.AND.EX P0, PT, RZ, c[0x0][0x254], PT, P0 ;  /* 0x00009500ff007a0c */ /* 0x000fe20003f05300 */
[----:B------:R-:W-:-:S02]  /*1920*/  FADD.FTZ R125, R173, -R124 ;  /* 0x8000007cad7d7221 */ /* 0x000fc40000010000 */
[----:B------:R-:W-:Y:S02]  /*1930*/  FFMA.FTZ R131, R175, R128, R129 ;  /* 0x00000080af837223 */ /* 0x000fe40000010081 */
[----:B------:R-:W-:Y:S02]  /*1940*/  FMUL.FTZ R130, R166, R125 ;  /* 0x0000007da6827220 */ /* 0x000fe40000410000 */
[----:B------:R-:W-:Y:S02]  /*1950*/  @P6 FADD.FTZ R127, R12, R127 ;  /* 0x0000007f0c7f6221 */ /* 0x000fe40000010000 */
[----:B------:R-:W-:Y:S02]  /*1960*/  FADD.FTZ R133, R177, -R126 ;  /* 0x8000007eb1857221 */ /* 0x000fe40000010000 */
[----:B------:R-:W-:Y:S02]  /*1970*/  FADD.FTZ R131, R174, -R131 ;  /* 0x80000083ae837221 */ /* 0x000fe40000010000 */
[----:B------:R-:W-:-:S02]  /*1980*/  FMUL.FTZ R134, R127, c[0x0][0x1e8] ;  /* 0x00007a007f867a20 */ /* 0x000fc40000410000 */
[----:B------:R-:W-:Y:S02]  /*1990*/  @P6 FADD.FTZ R130, R13, R130 ;  /* 0x000000820d826221 */ /* 0x000fe40000010000 */
[----:B------:R-:W-:Y:S01]  /*19a0*/  FMUL.FTZ R132, R166, R133 ;  /* 0x00000085a6847220 */ /* 0x000fe20000410000 */
        /* <DEDUP_REMOVED lines=9> */
[----:B------:R-:W-:Y:S01]  /*1a40*/  LOP3.LUT P5, RZ, R3, 0xff000000, RZ, 0xc0, !PT ;  /* 0xff00000003ff7812 */ /* 0x000fe200078ac0ff */
[----:B------:R-:W-:Y:S01]  /*1a50*/  FMUL.FTZ R176, R131, c[0x0][0x1e8] ;  /* 0x00007a0083b07a20 */ /* 0x000fe20000410000 */
[----:B------:R-:W-:-:S02]  /*1a60*/  LOP3.LUT P6, RZ, R3, 0xff0000, RZ, 0xc0, !PT ;  /* 0x00ff000003ff7812 */ /* 0x000fc400078cc0ff */
[----:B------:R-:W-:Y:S02]  /*1a70*/  SEL R126, R178, RZ, P5 ;  /* 0x000000ffb27e7207 */ /* 0x000fe40002800000 */
[----:B------:R-:W-:Y:S02]  /*1a80*/  SEL R133, R176, RZ, P6 ;  /* 0x000000ffb0857207 */ /* 0x000fe40003000000 */
[----:B------:R-:W-:Y:S02]  /*1a90*/  LOP3.LUT P5, RZ, R140, 0xff, RZ, 0xc0, !PT ;  /* 0x000000ff8cff7812 */ /* 0x000fe400078ac0ff */
[----:B------:R-:W-:Y:S02]  /*1aa0*/  SEL R117, R124, R117, P0 ;  /* 0x000000757c757207 */ /* 0x000fe40000000000 */
[----:B------:R-:W-:Y:S02]  /*1ab0*/  ISETP.NE.U32.AND P6, PT, RZ, c[0x0][0x250], PT ;  /* 0x00009400ff007a0c */ /* 0x000fe40003fc5070 */
[----:B------:R-:W-:Y:S01]  /*1ac0*/  SEL R118, R133, R118, P0 ;  /* 0x0000007685767207 */ /* 0x000fe20000000000 */
[----:B------:R-:W-:Y:S01]  /*1ad0*/  IMAD.MOV.U32 R133, RZ, RZ, 0x10 ;  /* 0x00000010ff857424 */ /* 0x000fe200078e00ff */
[----:B------:R-:W-:-:S02]  /*1ae0*/  SEL R119, R126, R119, P0 ;  /* 0x000000777e777207 */ /* 0x000fc40000000000 */
[----:B------:R-:W-:Y:S02]  /*1af0*/  SEL R124, R134, RZ, P5 ;  /* 0x000000ff867c7207 */ /* 0x000fe40002800000 */
[----:B------:R-:W-:Y:S02]  /*1b00*/  ISETP.NE.U32.AND P0, PT, RZ, c[0x0][0x258], PT ;  /* 0x00009600ff007a0c */ /* 0x000fe40003f05070 */
[----:B------:R-:W-:Y:S02]  /*1b10*/  LOP3.LUT P5, RZ, R140, 0xff00, RZ, 0xc0, !PT ;  /* 0x0000ff008cff7812 */ /* 0x000fe400078ac0ff */
[----:B------:R-:W-:Y:S02]  /*1b20*/  ISETP.NE.AND.EX P6, PT, RZ, c[0x0][0x254], PT, P6 ;  /* 0x00009500ff007a0c */ /* 0x000fe40003fc5360 */
[----:B------:R-:W-:Y:S02]  /*1b30*/  ISETP.NE.AND.EX P0, PT, RZ, c[0x0][0x25c], PT, P0 ;  /* 0x00009700ff007a0c */ /* 0x000fe40003f05300 */
[----:B------:R-:W-:-:S02]  /*1b40*/  SEL R125, R135, RZ, P5 ;  /* 0x000000ff877d7207 */ /* 0x000fc40002800000 */
[----:B------:R-:W-:Y:S02]  /*1b50*/  LOP3.LUT P5, RZ, R140, 0xff0000, RZ, 0xc0, !PT ;  /* 0x00ff00008cff7812 */ /* 0x000fe400078ac0ff */
[----:B------:R-:W-:Y:S02]  /*1b60*/  SEL R120, R127, R120, P0 ;  /* 0x000000787f787207 */ /* 0x000fe40000000000 */
[----:B------:R-:W-:Y:S02]  /*1b70*/  SEL R126, R176, RZ, P5 ;  /* 0x000000ffb07e7207 */ /* 0x000fe40002800000 */
[----:B------:R-:W-:Y:S02]  /*1b80*/  LOP3.LUT P5, RZ, R140, 0xff000000, RZ, 0xc0, !PT ;  /* 0xff0000008cff7812 */ /* 0x000fe400078ac0ff */
[----:B------:R-:W-:Y:S02]  /*1b90*/  SEL R121, R130, R121, P0 ;  /* 0x0000007982797207 */ /* 0x000fe40000000000 */
[----:B------:R-:W-:-:S02]  /*1ba0*/  SEL R127, R178, RZ, P5 ;  /* 0x000000ffb27f7207 */ /* 0x000fc40002800000 */
[C---:B------:R-:W-:Y:S02]  /*1bb0*/  @P6 LEA R134, P5, R146.reuse, c[0x0][0x250], 0x4 ;  /* 0x0000940092866a11 */ /* 0x040fe400078a20ff */
        /* <DEDUP_REMOVED lines=9> */
.L_x_1815:
[----:B------:R-:W-:Y:S05]  /*1c50*/  BSYNC B1 ;  /* 0x0000000000017941 */ /* 0x000fea0003800000 */
.L_x_1814:
[----:B------:R-:W-:Y:S01]  /*1c60*/  BSSY B1, `(.L_x_1816) ;  /* 0x000003f000017945 */ /* 0x000fe20003800000 */
[----:B------:R-:W-:Y:S05]  /*1c70*/  @!P2 BRA `(.L_x_1817) ;  /* 0x000003d00000a947 */ /* 0x000fea0003800000 */
[----:B------:R-:W-:Y:S01]  /*1c80*/  ISETP.NE.U32.AND P6, PT, RZ, c[0x0][0x218], PT ;  /* 0x00008600ff007a0c */ /* 0x000fe20003fc5070 */
[-CC-:B0-----:R-:W-:Y:S01]  /*1c90*/  FFMA.FTZ R125, R151, R128.reuse, R129.reuse ;  /* 0x00000080977d7223 */ /* 0x181fe20000010081 */
[----:B------:R-:W-:Y:S01]  /*1ca0*/  LOP3.LUT P5, RZ, R136, 0xff, RZ, 0xc0, !PT ;  /* 0x000000ff88ff7812 */ /* 0x000fe200078ac0ff */
[-C--:B------:R-:W-:Y:S01]  /*1cb0*/  FFMA.FTZ R124, R154, R128.reuse, R129 ;  /* 0x000000809a7c7223 */ /* 0x080fe20000010081 */
[----:B------:R-:W-:Y:S01]  /*1cc0*/  ISETP.NE.AND.EX P6, PT, RZ, c[0x0][0x21c], PT, P6 ;  /* 0x00008700ff007a0c */ /* 0x000fe20003fc5360 */
[----:B------:R-:W-:Y:S01]  /*1cd0*/  FADD.FTZ R125, R152, -R125 ;  /* 0x8000007d987d7221 */ /* 0x000fe20000010000 */
[----:B------:R-:W-:Y:S01]  /*1ce0*/  ISETP.NE.U32.AND P0, PT, RZ, c[0x0][0x250], PT ;  /* 0x00009400ff007a0c */ /* 0x000fe20003f05070 */
[----:B------:R-:W-:-:S02]  /*1cf0*/  FFMA.FTZ R126, R160, R128, R129 ;  /* 0x00000080a07e7223 */ /* 0x000fc40000010081 */
[C---:B-----5:R-:W-:Y:S01]  /*1d00*/  FMUL.FTZ R127, R166.reuse, R125 ;  /* 0x0000007da67f7220 */ /* 0x060fe20000410000 */
[----:B------:R-:W-:Y:S01]  /*1d10*/  ISETP.NE.AND.EX P0, PT, RZ, c[0x0][0x254], PT, P0 ;  /* 0x00009500ff007a0c */ /* 0x000fe20003f05300 */
[----:B------:R-:W-:Y:S02]  /*1d20*/  FADD.FTZ R125, R159, -R124 ;  /* 0x8000007c9f7d7221 */ /* 0x000fe40000010000 */
        /* <DEDUP_REMOVED lines=50> */
.L_x_1817:
[----:B------:R-:W-:Y:S05]  /*2050*/  BSYNC B1 ;  /* 0x0000000000017941 */ /* 0x000fea0003800000 */
.L_x_1816:
        /* <DEDUP_REMOVED lines=63> */
.L_x_1819:
[----:B------:R-:W-:Y:S05]  /*2450*/  BSYNC B1 ;  /* 0x0000000000017941 */ /* 0x000fea0003800000 */
.L_x_1818:
[----:B------:R-:W-:Y:S01]  /*2460*/  BSSY B1, `(.L_x_1820) ;  /* 0x000003e000017945 */ /* 0x000fe20003800000 */
[----:B------:R-:W-:Y:S05]  /*2470*/  @!P4 BRA `(.L_x_1821) ;  /* 0x000003c00000c947 */ /* 0x000fea0003800000 */
[----:B------:R-:W-:Y:S01]  /*2480*/  ISETP.NE.U32.AND P0, PT, RZ, c[0x0][0x218], PT ;  /* 0x00008600ff007a0c */ /* 0x000fe20003f05070 */
[-CC-:B0-----:R-:W-:Y:S01]  /*2490*/  FFMA.FTZ R125, R155, R128.reuse, R129.reuse ;  /* 0x000000809b7d7223 */ /* 0x181fe20000010081 */
[----:B------:R-:W-:Y:S01]  /*24a0*/  LOP3.LUT P6, RZ, R139, 0xff, RZ, 0xc0, !PT ;  /* 0x000000ff8bff7812 */ /* 0x000fe200078cc0ff */
        /* <DEDUP_REMOVED lines=8> */
[----:B------:R-:W-:Y:S02]  /*2530*/  FADD.FTZ R131, R157, -R126 ;  /* 0x8000007e9d837221 */ /* 0x000fe40000010000 */
[----:B------:R-:W-:Y:S02]  /*2540*/  FADD.FTZ R133, R169, -R128 ;  /* 0x80000080a9857221 */ /* 0x000fe40000010000 */
[C---:B-----5:R-:W-:Y:S02]  /*2550*/  FMUL.FTZ R127, R166.reuse, R125 ;  /* 0x0000007da67f7220 */ /* 0x060fe40000410000 */
        /* <DEDUP_REMOVED lines=34> */
[----:B------:R-:W-:-:S02]  /*2780*/  MOV R133, 0x10 ;  /* 0x0000001000857802 */ /* 0x000fc40000000f00 */
[----:B------:R-:W-:Y:S02]  /*2790*/  SEL R127, R134, RZ, P6 ;  /* 0x000000ff867f7207 */ /* 0x000fe40003000000 */
[----:B------:R-:W-:Y:S02]  /*27a0*/  @P5 LEA R132, P6, R146, c[0x0][0x250], 0x4 ;  /* 0x0000940092845a11 */ /* 0x000fe400078c20ff */
[----:B------:R-:W-:Y:S01]  /*27b0*/  SEL R121, R128, R121, P0 ;  /* 0x0000007980797207 */ /* 0x000fe20000000000 */
[----:B------:R-:W-:Y:S01]  /*27c0*/  @P0 IMAD.WIDE.U32 R128, R146, R133, c[0x0][0x258] ;  /* 0x0000960092800625 */ /* 0x000fe200078e0085 */
[----:B------:R-:W-:Y:S02]  /*27d0*/  SEL R122, R131, R122, P0 ;  /* 0x0000007a837a7207 */ /* 0x000fe40000000000 */
[----:B------:R-:W-:Y:S01]  /*27e0*/  SEL R123, R166, R123, P0 ;  /* 0x0000007ba67b7207 */ /* 0x000fe20000000000 */
[C---:B------:R-:W-:Y:S01]  /*27f0*/  IMAD.WIDE.U32 R130, R146.reuse, R133, c[0x0][0x248] ;  /* 0x0000920092827625 */ /* 0x040fe200078e0085 */
[----:B------:R-:W-:-:S03]  /*2800*/  @P5 LEA.HI.X R133, R146, c[0x0][0x254], RZ, 0x4, P6 ;  /* 0x0000950092855a11 */ /* 0x000fc600030f24ff */
[----:B------:R0:W-:Y:S04]  /*2810*/  @P0 STG.E.128 [R128.64], R120 ;  /* 0x0000007880000986 */ /* 0x0001e8000c101d04 */
[----:B------:R0:W-:Y:S04]  /*2820*/  STG.E.128 [R130.64], R124 ;  /* 0x0000007c82007986 */ /* 0x0001e8000c101d04 */
[----:B------:R0:W-:Y:S02]  /*2830*/  @P5 STG.E.128 [R132.64], R116 ;  /* 0x0000007484005986 */ /* 0x0001e4000c101d04 */
.L_x_1821:
[----:B------:R-:W-:Y:S05]  /*2840*/  BSYNC B1 ;  /* 0x0000000000017941 */ /* 0x000fea0003800000 */
.L_x_1820:
[----:B0-----:R-:W-:-:S04]  /*2850*/  MOV R125, c[0x0][0x160] ;  /* 0x00005800007d7a02 */ /* 0x001fc80000000f00 */
[----:B------:R-:W-:-:S04]  /*2860*/  LEA R2, R125, R2, 0x2 ;  /* 0x000000027d027211 */ /* 0x000fc800078e10ff */
[----:B------:R-:W-:-:S13]  /*2870*/  ISETP.GE.AND P0, PT, R2, c[0x0][0x164], PT ;  /* 0x0000590002007a0c */ /* 0x000fda0003f06270 */
[----:B-----5:R-:W-:Y:S01]  /*2880*/  @P0 CALL.REL.NOINC `(.L_x_1803) ;  /* 0x0000001000000944 */ /* 0x020fe20003c00000 */
[----:B------:R-:W-:Y:S05]  /*2890*/  BRA `(.L_x_1822) ;  /* 0xffffdc2000007947 */ /* 0x000fea000383ffff */
.L_x_1803:
[----:B-1----:R-:W-:Y:S05]  /*28a0*/  BSYNC B0 ;  /* 0x0000000000007941 */ /* 0x002fea0003800000 */
.L_x_1802:
        /* <DEDUP_REMOVED lines=168> */
[----:B------:R-:W-:Y:S02]  /*3330*/  IADD3.X R37, R31, c[0x0][0x22c], RZ, P6, !PT ;  /* 0x00008b001f257a10 */ /* 0x000fe400037fe4ff */
        /* <DEDUP_REMOVED lines=12> */
[----:B------:R-:W-:-:S02]  /*3400*/  MOV R6, R10 ;  /* 0x0000000a00067202 */ /* 0x000fc40000000f00 */
[----:B------:R-:W-:Y:S01]  /*3410*/  IADD3 R14, P3, R14, 0x200, RZ ;  /* 0x000002000e0e7810 */ /* 0x000fe20007f7e0ff */
[----:B------:R1:W-:Y:S01]  /*3420*/  STG.E [R4.64], R9 ;  /* 0x0000000904007986 */ /* 0x0003e2000c101904 */
[----:B------:R-:W-:Y:S02]  /*3430*/  IADD3 R12, P4, R12, 0x200, RZ ;  /* 0x000002000c0c7810 */ /* 0x000fe40007f9e0ff */
[----:B------:R-:W-:Y:S01]  /*3440*/  IADD3 R10, P5, R10, 0x200, RZ ;  /* 0x000002000a0a7810 */ /* 0x000fe20007fbe0ff */
[----:B------:R1:W-:Y:S01]  /*3450*/  STG.E [R6.64], R25 ;  /* 0x0000001906007986 */ /* 0x0003e2000c101904 */
[----:B------:R-:W-:Y:S02]  /*3460*/  IADD3.X R37, RZ, R37, RZ, P3, !PT ;  /* 0x00000025ff257210 */ /* 0x000fe40001ffe4ff */
[----:B------:R-:W-:Y:S02]  /*3470*/  IADD3.X R35, RZ, R35, RZ, P4, !PT ;  /* 0x00000023ff237210 */ /* 0x000fe400027fe4ff */
[----:B0-----:R-:W-:-:S02]  /*3480*/  MOV R2, R0 ;  /* 0x0000000000027202 */ /* 0x001fc40000000f00 */
[----:B------:R-:W-:Y:S02]  /*3490*/  MOV R3, R31 ;  /* 0x0000001f00037202 */ /* 0x000fe40000000f00 */
[----:B------:R-:W-:Y:S02]  /*34a0*/  IADD3 R0, P6, R0, 0x200, RZ ;  /* 0x0000020000007810 */ /* 0x000fe40007fde0ff */
[----:B------:R-:W-:Y:S01]  /*34b0*/  IADD3.X R33, RZ, R33, RZ, P5, !PT ;  /* 0x00000021ff217210 */ /* 0x000fe20002ffe4ff */
[----:B------:R1:W-:Y:S01]  /*34c0*/  STG.E [R2.64], R21 ;  /* 0x0000001502007986 */ /* 0x0003e2000c101904 */
[----:B------:R-:W-:-:S04]  /*34d0*/  IADD3.X R31, RZ, R31, RZ, P6, !PT ;  /* 0x0000001fff1f7210 */ /* 0x000fc800037fe4ff */
.L_x_1824:
[----:B------:R-:W-:Y:S05]  /*34e0*/  BSYNC B0 ;  /* 0x0000000000007941 */ /* 0x000fea0003800000 */
.L_x_1823:
[----:B------:R-:W-:Y:S01]  /*34f0*/  BSSY B0, `(.L_x_1825) ;  /* 0x0000017000007945 */ /* 0x000fe20003800000 */
[----:B--2---:R-:W-:Y:S01]  /*3500*/  FADD.FTZ R39, R39, R8 ;  /* 0x0000000827277221 */ /* 0x004fe20000010000 */
[----:B------:R-:W-:Y:S05]  /*3510*/  @!P0 BRA `(.L_x_1826) ;  /* 0x0000014000008947 */ /* 0x000fea0003800000 */
[----:B-1----:R-:W-:Y:S01]  /*3520*/  IMAD.MOV.U32 R2, RZ, RZ, R14 ;  /* 0x000000ffff027224 */ /* 0x002fe200078e000e */
        /* <DEDUP_REMOVED lines=19> */
.L_x_1826:
[----:B------:R-:W-:Y:S05]  /*3660*/  BSYNC B0 ;  /* 0x0000000000007941 */ /* 0x000fea0003800000 */
.L_x_1825:
        /* <DEDUP_REMOVED lines=15> */
[----:B------:R-:W-:Y:S01]  /*3760*/  IADD3.X R37, RZ, R37, RZ, P0, !PT ;  /* 0x00000025ff257210 */ /* 0x000fe200007fe4ff */
[----:B------:R-:W-:Y:S01]  /*3770*/  IMAD.X R35, RZ, RZ, R35, P1 ;  /* 0x000000ffff237224 */ /* 0x000fe200008e0623 */
[----:B------:R-:W-:-:S02]  /*3780*/  IADD3.X R33, RZ, R33, RZ, P3, !PT ;  /* 0x00000021ff217210 */ /* 0x000fc40001ffe4ff */
[----:B0-----:R-:W-:Y:S02]  /*3790*/  MOV R2, R0 ;  /* 0x0000000000027202 */ /* 0x001fe40000000f00 */
[----:B------:R-:W-:Y:S02]  /*37a0*/  MOV R3, R31 ;  /* 0x0000001f00037202 */ /* 0x000fe40000000f00 */
[----:B------:R-:W-:-:S03]  /*37b0*/  IADD3 R0, P4, R0, 0x200, RZ ;  /* 0x0000020000007810 */ /* 0x000fc60007f9e0ff */
[----:B------:R1:W-:Y:S01]  /*37c0*/  STG.E [R2.64], R27 ;  /* 0x0000001b02007986 */ /* 0x0003e2000c101904 */
[----:B------:R-:W-:-:S04]  /*37d0*/  IADD3.X R31, RZ, R31, RZ, P4, !PT ;  /* 0x0000001fff1f7210 */ /* 0x000fc800027fe4ff */
.L_x_1828:
[----:B------:R-:W-:Y:S05]  /*37e0*/  BSYNC B0 ;  /* 0x0000000000007941 */ /* 0x000fea0003800000 */
.L_x_1827:
[----:B-1----:R-:W-:Y:S02]  /*37f0*/  MOV R2, R14 ;  /* 0x0000000e00027202 */ /* 0x002fe40000000f00 */
[----:B------:R-:W-:Y:S01]  /*3800*/  MOV R3, R37 ;  /* 0x0000002500037202 */ /* 0x000fe20000000f00 */
[----:B------:R-:W-:Y:S06]  /*3810*/  @!P2 EXIT ;  /* 0x000000000000a94d */ /* 0x000fec0003800000 */
[----:B------:R0:W-:Y:S01]  /*3820*/  STG.E [R2.64], R19 ;  /* 0x0000001302007986 */ /* 0x0001e2000c101904 */
[----:B------:R-:W-:Y:S01]  /*3830*/  FADD.FTZ R45, R30, R45 ;  /* 0x0000002d1e2d7221 */ /* 0x000fe20000010000 */
[----:B------:R-:W-:Y:S02]  /*3840*/  MOV R4, R0 ;  /* 0x0000000000047202 */ /* 0x000fe40000000f00 */
[----:B------:R-:W-:Y:S02]  /*3850*/  MOV R5, R31 ;  /* 0x0000001f00057202 */ /* 0x000fe40000000f00 */
[----:B0-----:R-:W-:-:S02]  /*3860*/  MOV R2, R12 ;  /* 0x0000000c00027202 */ /* 0x001fc40000000f00 */
[----:B------:R-:W-:-:S05]  /*3870*/  MOV R3, R35 ;  /* 0x0000002300037202 */ /* 0x000fca0000000f00 */
[----:B------:R0:W-:Y:S02]  /*3880*/  STG.E [R2.64], R49 ;  /* 0x0000003102007986 */ /* 0x0001e4000c101904 */
[----:B0-----:R-:W-:Y:S01]  /*3890*/  IMAD.MOV.U32 R2, RZ, RZ, R10 ;  /* 0x000000ffff027224 */ /* 0x001fe200078e000a */
[----:B------:R-:W-:-:S05]  /*38a0*/  MOV R3, R33 ;  /* 0x0000002100037202 */ /* 0x000fca0000000f00 */
[----:B------:R-:W-:Y:S04]  /*38b0*/  STG.E [R2.64], R45 ;  /* 0x0000002d02007986 */ /* 0x000fe8000c101904 */
[----:B------:R-:W-:Y:S01]  /*38c0*/  STG.E [R4.64], R29 ;  /* 0x0000001d04007986 */ /* 0x000fe2000c101904 */
[----:B------:R-:W-:Y:S05]  /*38d0*/  EXIT ;  /* 0x000000000000794d */ /* 0x000fea0003800000 */
.L_x_1812:
[----:B------:R-:W-:Y:S01]  /*38e0*/  HFMA2.MMA R132, -RZ, RZ, 0, 5.9604644775390625e-08 ;  /* 0x00000001ff847435 */ /* 0x000fe200000001ff */
[----:B------:R-:W-:Y:S01]  /*38f0*/  MOV R127, R179 ;  /* 0x000000b3007f7202 */ /* 0x000fe20000000f00 */
[----:B------:R-:W-:Y:S01]  /*3900*/  IMAD.MOV.U32 R134, RZ, RZ, -0x1 ;  /* 0xffffffffff867424 */ /* 0x000fe200078e00ff */
[----:B------:R-:W-:Y:S02]  /*3910*/  MOV R129, 0x1f ;  /* 0x0000001f00817802 */ /* 0x000fe40000000f00 */
[----:B------:R-:W-:-:S02]  /*3920*/  MOV R124, 0x3940 ;  /* 0x00003940007c7802 */ /* 0x000fc40000000f00 */
[----:B0----5:R-:W-:Y:S05]  /*3930*/  CALL.REL.NOINC `($__internal_112_$__cuda_sm70_shflsync_bfly_p) ;  /* 0x0000046000007944 */ /* 0x021fea0003c00000 */
[----:B-1----:R-:W-:Y:S01]  /*3940*/  MOV R126, R127 ;  /* 0x0000007f007e7202 */ /* 0x002fe20000000f00 */
[----:B0-----:R-:W-:Y:S05]  /*3950*/  BRA `(.L_x_1829) ;  /* 0xffffdd8000007947 */ /* 0x001fea000383ffff */
.L_x_1813:
[----:B------:R-:W-:Y:S01]  /*3960*/  HFMA2.MMA R132, -RZ, RZ, 0, 5.9604644775390625e-08 ;  /* 0x00000001ff847435 */ /* 0x000fe200000001ff */
[----:B------:R-:W-:-:S02]  /*3970*/  MOV R127, R180 ;  /* 0x000000b4007f7202 */ /* 0x000fc40000000f00 */
[----:B------:R-:W-:Y:S02]  /*3980*/  MOV R129, 0x1f ;  /* 0x0000001f00817802 */ /* 0x000fe40000000f00 */
[----:B------:R-:W-:Y:S02]  /*3990*/  MOV R134, 0xffffffff ;  /* 0xffffffff00867802 */ /* 0x000fe40000000f00 */
[----:B------:R-:W-:Y:S02]  /*39a0*/  MOV R124, 0x39c0 ;  /* 0x000039c0007c7802 */ /* 0x000fe40000000f00 */
[----:B012--5:R-:W-:Y:S05]  /*39b0*/  CALL.REL.NOINC `($__internal_112_$__cuda_sm70_shflsync_bfly_p) ;  /* 0x000003e000007944 */ /* 0x027fea0003c00000 */
[----:B------:R-:W-:Y:S01]  /*39c0*/  FADD.FTZ R179, R126, R179 ;  /* 0x000000b37eb37221 */ /* 0x000fe20000010000 */
[----:B0-----:R-:W-:Y:S01]  /*39d0*/  HFMA2.MMA R132, -RZ, RZ, 0, 1.1920928955078125e-07 ;  /* 0x00000002ff847435 */ /* 0x001fe200000001ff */
[----:B-1----:R-:W-:Y:S01]  /*39e0*/  FADD.FTZ R180, R180, R127 ;  /* 0x0000007fb4b47221 */ /* 0x002fe20000010000 */
[----:B------:R-:W-:Y:S01]  /*39f0*/  MOV R134, 0xffffffff ;  /* 0xffffffff00867802 */ /* 0x000fe20000000f00 */
[----:B------:R-:W-:Y:S01]  /*3a00*/  IMAD.MOV.U32 R129, RZ, RZ, 0x1f ;  /* 0x0000001fff817424 */ /* 0x000fe200078e00ff */
[----:B------:R-:W-:Y:S02]  /*3a10*/  MOV R127, R179 ;  /* 0x000000b3007f7202 */ /* 0x000fe40000000f00 */
[----:B------:R-:W-:-:S02]  /*3a20*/  MOV R124, 0x3a40 ;  /* 0x00003a40007c7802 */ /* 0x000fc40000000f00 */
[----:B------:R-:W-:Y:S05]  /*3a30*/  CALL.REL.NOINC `($__internal_112_$__cuda_sm70_shflsync_bfly_p) ;  /* 0x0000036000007944 */ /* 0x000fea0003c00000 */
[----:B0-----:R-:W-:Y:S01]  /*3a40*/  HFMA2.MMA R132, -RZ, RZ, 0, 1.1920928955078125e-07 ;  /* 0x00000002ff847435 */ /* 0x001fe200000001ff */
[----:B-1----:R-:W-:Y:S01]  /*3a50*/  MOV R126, R127 ;  /* 0x0000007f007e7202 */ /* 0x002fe20000000f00 */
[----:B------:R-:W-:Y:S01]  /*3a60*/  IMAD.MOV.U32 R134, RZ, RZ, -0x1 ;  /* 0xffffffffff867424 */ /* 0x000fe200078e00ff */
[----:B------:R-:W-:-:S02]  /*3a70*/  MOV R127, R180 ;  /* 0x000000b4007f7202 */ /* 0x000fc40000000f00 */
[----:B------:R-:W-:Y:S02]  /*3a80*/  MOV R129, 0x1f ;  /* 0x0000001f00817802 */ /* 0x000fe40000000f00 */
[----:B------:R-:W-:Y:S02]  /*3a90*/  MOV R124, 0x3ab0 ;  /* 0x00003ab0007c7802 */ /* 0x000fe40000000f00 */
[----:B------:R-:W-:Y:S05]  /*3aa0*/  CALL.REL.NOINC `($__internal_112_$__cuda_sm70_shflsync_bfly_p) ;  /* 0x000002f000007944 */ /* 0x000fea0003c00000 */
[----:B------:R-:W-:Y:S01]  /*3ab0*/  FADD.FTZ R179, R126, R179 ;  /* 0x000000b37eb37221 */ /* 0x000fe20000010000 */
[----:B0-----:R-:W-:Y:S01]  /*3ac0*/  HFMA2.MMA R132, -RZ, RZ, 0, 2.384185791015625e-07 ;  /* 0x00000004ff847435 */ /* 0x001fe200000001ff */
[----:B-1----:R-:W-:Y:S01]  /*3ad0*/  FADD.FTZ R180, R180, R127 ;  /* 0x0000007fb4b47221 */ /* 0x002fe20000010000 */
[----:B------:R-:W-:Y:S02]  /*3ae0*/  MOV R129, 0x1f ;  /* 0x0000001f00817802 */ /* 0x000fe40000000f00 */
[----:B------:R-:W-:Y:S02]  /*3af0*/  MOV R134, 0xffffffff ;  /* 0xffffffff00867802 */ /* 0x000fe40000000f00 */
[----:B------:R-:W-:Y:S02]  /*3b00*/  MOV R127, R179 ;  /* 0x000000b3007f7202 */ /* 0x000fe40000000f00 */
[----:B------:R-:W-:-:S02]  /*3b10*/  MOV R124, 0x3b30 ;  /* 0x00003b30007c7802 */ /* 0x000fc40000000f00 */
[----:B------:R-:W-:Y:S05]  /*3b20*/  CALL.REL.NOINC `($__internal_112_$__cuda_sm70_shflsync_bfly_p) ;  /* 0x0000027000007944 */ /* 0x000fea0003c00000 */
[----:B0-----:R-:W-:Y:S01]  /*3b30*/  HFMA2.MMA R129, -RZ, RZ, 0, 1.847743988037109375e-06 ;  /* 0x0000001fff817435 */ /* 0x001fe200000001ff */
[----:B-1----:R-:W-:Y:S01]  /*3b40*/  MOV R126, R127 ;  /* 0x0000007f007e7202 */ /* 0x002fe20000000f00 */
[----:B------:R-:W-:Y:S01]  /*3b50*/  IMAD.MOV.U32 R132, RZ, RZ, 0x4 ;  /* 0x00000004ff847424 */ /* 0x000fe200078e00ff */
[----:B------:R-:W-:-:S02]  /*3b60*/  MOV R127, R180 ;  /* 0x000000b4007f7202 */ /* 0x000fc40000000f00 */
[----:B------:R-:W-:Y:S02]  /*3b70*/  MOV R134, 0xffffffff ;  /* 0xffffffff00867802 */ /* 0x000fe40000000f00 */
[----:B------:R-:W-:Y:S02]  /*3b80*/  MOV R124, 0x3ba0 ;  /* 0x00003ba0007c7802 */ /* 0x000fe40000000f00 */
[----:B------:R-:W-:Y:S05]  /*3b90*/  CALL.REL.NOINC `($__internal_112_$__cuda_sm70_shflsync_bfly_p) ;  /* 0x0000020000007944 */ /* 0x000fea0003c00000 */
[----:B------:R-:W-:Y:S01]  /*3ba0*/  FADD.FTZ R179, R126, R179 ;  /* 0x000000b37eb37221 */ /* 0x000fe20000010000 */
[----:B0-----:R-:W-:Y:S01]  /*3bb0*/  HFMA2.MMA R132, -RZ, RZ, 0, 4.76837158203125e-07 ;  /* 0x00000008ff847435 */ /* 0x001fe200000001ff */
[----:B-1----:R-:W-:Y:S01]  /*3bc0*/  FADD.FTZ R130, R180, R127 ;  /* 0x0000007fb4827221 */ /* 0x002fe20000010000 */
[----:B------:R-:W-:Y:S02]  /*3bd0*/  MOV R129, 0x1f ;  /* 0x0000001f00817802 */ /* 0x000fe40000000f00 */
[----:B------:R-:W-:Y:S02]  /*3be0*/  MOV R134, 0xffffffff ;  /* 0xffffffff00867802 */ /* 0x000fe40000000f00 */
[----:B------:R-:W-:Y:S02]  /*3bf0*/  MOV R127, R179 ;  /* 0x000000b3007f7202 */ /* 0x000fe40000000f00 */
[----:B------:R-:W-:-:S02]  /*3c00*/  MOV R124, 0x3c20 ;  /* 0x00003c20007c7802 */ /* 0x000fc40000000f00 */
[----:B------:R-:W-:Y:S05]  /*3c10*/  CALL.REL.NOINC `($__internal_112_$__cuda_sm70_shflsync_bfly_p) ;  /* 0x0000018000007944 */ /* 0x000fea0003c00000 */
[----:B0-----:R-:W-:Y:S01]  /*3c20*/  HFMA2.MMA R132, -RZ, RZ, 0, 4.76837158203125e-07 ;  /* 0x00000008ff847435 */ /* 0x001fe200000001ff */
[----:B-1----:R-:W-:Y:S01]  /*3c30*/  IMAD.MOV.U32 R126, RZ, RZ, R127 ;  /* 0x000000ffff7e7224 */ /* 0x002fe200078e007f */
[----:B------:R-:W-:-:S02]  /*3c40*/  MOV R127, R130 ;  /* 0x00000082007f7202 */ /* 0x000fc40000000f00 */
[----:B------:R-:W-:Y:S02]  /*3c50*/  MOV R129, 0x1f ;  /* 0x0000001f00817802 */ /* 0x000fe40000000f00 */
[----:B------:R-:W-:Y:S02]  /*3c60*/  MOV R134, 0xffffffff ;  /* 0xffffffff00867802 */ /* 0x000fe40000000f00 */
[----:B------:R-:W-:Y:S02]  /*3c70*/  MOV R124, 0x3c90 ;  /* 0x00003c90007c7802 */ /* 0x000fe40000000f00 */
[----:B------:R-:W-:Y:S05]  /*3c80*/  CALL.REL.NOINC `($__internal_112_$__cuda_sm70_shflsync_bfly_p) ;  /* 0x0000011000007944 */ /* 0x000fea0003c00000 */
[----:B------:R-:W-:Y:S01]  /*3c90*/  FADD.FTZ R128, R126, R179 ;  /* 0x000000b37e807221 */ /* 0x000fe20000010000 */
[----:B0-----:R-:W-:Y:S01]  /*3ca0*/  HFMA2.MMA R132, -RZ, RZ, 0, 9.5367431640625e-07 ;  /* 0x00000010ff847435 */ /* 0x001fe200000001ff */
[----:B-1----:R-:W-:Y:S01]  /*3cb0*/  FADD.FTZ R130, R130, R127 ;  /* 0x0000007f82827221 */ /* 0x002fe20000010000 */
[----:B------:R-:W-:Y:S01]  /*3cc0*/  MOV R129, 0x1f ;  /* 0x0000001f00817802 */ /* 0x000fe20000000f00 */
[----:B------:R-:W-:Y:S01]  /*3cd0*/  IMAD.MOV.U32 R127, RZ, RZ, R128 ;  /* 0x000000ffff7f7224 */ /* 0x000fe200078e0080 */
[----:B------:R-:W-:Y:S02]  /*3ce0*/  MOV R134, 0xffffffff ;  /* 0xffffffff00867802 */ /* 0x000fe40000000f00 */
[----:B------:R-:W-:-:S02]  /*3cf0*/  MOV R124, 0x3d10 ;  /* 0x00003d10007c7802 */ /* 0x000fc40000000f00 */
[----:B------:R-:W-:Y:S05]  /*3d00*/  CALL.REL.NOINC `($__internal_112_$__cuda_sm70_shflsync_bfly_p) ;  /* 0x0000009000007944 */ /* 0x000fea0003c00000 */
[----:B0-----:R-:W-:Y:S01]  /*3d10*/  HFMA2.MMA R132, -RZ, RZ, 0, 9.5367431640625e-07 ;  /* 0x00000010ff847435 */ /* 0x001fe200000001ff */
[----:B-1----:R-:W-:-:S02]  /*3d20*/  MOV R131, R127 ;  /* 0x0000007f00837202 */ /* 0x002fc40000000f00 */
[----:B------:R-:W-:Y:S02]  /*3d30*/  MOV R127, R130 ;  /* 0x00000082007f7202 */ /* 0x000fe40000000f00 */
[----:B------:R-:W-:Y:S02]  /*3d40*/  MOV R129, 0x1f ;  /* 0x0000001f00817802 */ /* 0x000fe40000000f00 */
[----:B------:R-:W-:Y:S02]  /*3d50*/  MOV R134, 0xffffffff ;  /* 0xffffffff00867802 */ /* 0x000fe40000000f00 */
[----:B------:R-:W-:Y:S02]  /*3d60*/  MOV R124, 0x3d80 ;  /* 0x00003d80007c7802 */ /* 0x000fe40000000f00 */
[----:B------:R-:W-:Y:S05]  /*3d70*/  CALL.REL.NOINC `($__internal_112_$__cuda_sm70_shflsync_bfly_p) ;  /* 0x0000002000007944 */ /* 0x000fea0003c00000 */
[----:B-1----:R-:W-:Y:S01]  /*3d80*/  MOV R125, R127 ;  /* 0x0000007f007d7202 */ /* 0x002fe20000000f00 */
[----:B0-----:R-:W-:Y:S05]  /*3d90*/  BRA `(.L_x_1830) ;  /* 0xffffda6000007947 */ /* 0x001fea000383ffff */
        .weak           $__internal_112_$__cuda_sm70_shflsync_bfly_p
        .type           $__internal_112_$__cuda_sm70_shflsync_bfly_p,@function
        .size           $__internal_112_$__cuda_sm70_shflsync_bfly_p,(.L_x_2058 - $__internal_112_$__cuda_sm70_shflsync_bfly_p)
$__internal_112_$__cuda_sm70_shflsync_bfly_p:
[----:B------:R-:W-:Y:S01]  /*3da0*/  HFMA2.MMA R125, -RZ, RZ, 0, 0 ;  /* 0x00000000ff7d7435 */ /* 0x000fe200000001ff */
[----:B------:R-:W-:Y:S04]  /*3db0*/  WARPSYNC R134 ;  /* 0x0000008600007348 */ /* 0x000fe80003800000 */
[----:B------:R0:W1:Y:S01]  /*3dc0*/  SHFL.BFLY PT, R127, R127, R132, R129 ;  /* 0x0c0000847f7f7389 */ /* 0x00006200000e0081 */
[----:B------:R-:W-:Y:S05]  /*3dd0*/  RET.REL.NODEC R124 `(_ZN10layer_norm31ln_parallel_residual_bwd_kernelINS_13Kernel_traitsIfffffjLj512ELj1ELj4ELj1ELj16ENS_18Kernel_traits_baseILj512EfffffjLj128EEEEELb1ELb0ELb0EEEvNS_9BwdParamsE) ;  /* 0xffffc2207c007950 */ /* 0x000fea0003c3ffff */
.L_x_1831:
        /* <DEDUP_REMOVED lines=10> */
.L_x_2058:


//--------------------- .text._ZN10layer_norm31ln_parallel_residual_bwd_kernelINS_13Kernel_traitsIfffffjLj512ELj1ELj4ELj1ELj16ENS_18Kernel_traits_baseILj512EfffffjLj128EEEEELb1ELb0ELb1EEEvNS_9BwdParamsE --------------------------
	.section	.text._ZN10layer_norm31ln_parallel_residual_bwd_kernelINS_13Kernel_traitsIfffffjLj512ELj1ELj4ELj1ELj16ENS_18Kernel_traits_baseILj512EfffffjLj128EEEEELb1ELb0ELb1EEEvNS_9BwdParamsE,"ax",@progbits
	.sectioninfo	@"SHI_REGISTERS=204"
	.align	128
        .global         _ZN10layer_norm31ln_parallel_residual_bwd_kernelINS_13Kernel_traitsIfffffjLj512ELj1ELj4ELj1ELj16ENS_18Kernel_traits_baseILj512EfffffjLj128EEEEELb1ELb0ELb1EEEvNS_9BwdParamsE
        .type           _ZN10layer_norm31ln_parallel_residual_bwd_kernelINS_13Kernel_traitsIfffffjLj512ELj1ELj4ELj1ELj16ENS_18Kernel_traits_baseILj512EfffffjLj128EEEEELb1ELb0ELb1EEEvNS_9BwdParamsE,@function
        .size           _ZN10layer_norm31ln_parallel_residual_bwd_kernelINS_13Kernel_traitsIfffffjLj512ELj1ELj4ELj1ELj16ENS_18Kernel_traits_baseILj512EfffffjLj128EEEEELb1ELb0ELb1EEEvNS_9BwdParamsE,(.L_x_2059 - _ZN10layer_norm31ln_parallel_residual_bwd_kernelINS_13Kernel_traitsIfffffjLj512ELj1ELj4ELj1ELj16ENS_18Kernel_traits_baseILj512EfffffjLj128EEEEELb1ELb0ELb1EEEvNS_9BwdParamsE)
        .other          _ZN10layer_norm31ln_parallel_residual_bwd_kernelINS_13Kernel_traitsIfffffjLj512ELj1ELj4ELj1ELj16ENS_18Kernel_traits_baseILj512EfffffjLj128EEEEELb1ELb0ELb1EEEvNS_9BwdParamsE,@"STO_CUDA_ENTRY STV_DEFAULT"
_ZN10layer_norm31ln_parallel_residual_bwd_kernelINS_13Kernel_traitsIfffffjLj512ELj1ELj4ELj1ELj16ENS_18Kernel_traits_baseILj512EfffffjLj128EEEEELb1ELb0ELb1EEEvNS_9BwdParamsE:
.text._ZN10layer_norm31ln_parallel_residual_bwd_kernelINS_13Kernel_traitsIfffffjLj512ELj1ELj4ELj1ELj16ENS_18Kernel_traits_baseILj512EfffffjLj128EEEEELb1ELb0ELb1EEEvNS_9BwdParamsE:
        /* <DEDUP_REMOVED lines=42> */
.L_x_1833:
[----:B------:R-:W-:-:S04]  /*02a0*/  SHF.L.U32 R0, R152, 0x4, RZ ;  /* 0x0000000498007819 */ /* 0x000fc800000006ff */
[----:B------:R-:W-:-:S04]  /*02b0*/  LOP3.LUT R0, R0, 0x1f0, RZ, 0xc0, !PT ;  /* 0x000001f000007812 */ /* 0x000fc800078ec0ff */
[C---:B------:R-:W-:Y:S01]  /*02c0*/  IADD3 R36, P1, R0.reuse, c[0x0][0x1b8], RZ ;  /* 0x00006e0000247a10 */ /* 0x040fe20007f3e0ff */
[----:B------:R-:W0:Y:S01]  /*02d0*/  LDC.U8 R192, c[0x0][0x1f0] ;  /* 0x00007c00ffc07b82 */ /* 0x000e220000000000 */
[----:B------:R-:W-:Y:S02]  /*02e0*/  IADD3 R2, P0, R0, c[0x0][0x1b0], RZ ;  /* 0x00006c0000027a10 */ /* 0x000fe40007f1e0ff */
[----:B------:R-:W-:Y:S02]  /*02f0*/  IADD3.X R37, RZ, c[0x0][0x1bc], RZ, P1, !PT ;  /* 0x00006f00ff257a10 */ /* 0x000fe40000ffe4ff */
[----:B------:R-:W-:-:S03]  /*0300*/  IADD3.X R3, RZ, c[0x0][0x1b4], RZ, P0, !PT ;  /* 0x00006d00ff037a10 */ /* 0x000fc600007fe4ff */
[----:B------:R1:W5:Y:S04]  /*0310*/  LDG.E.128 R16, [R36.64] ;  /* 0x0000000424107981 */ /* 0x000368000c1e1d00 */
[----:B------:R1:W5:Y:S04]  /*0320*/  LDG.E.128 R12, [R36.64+0x200] ;  /* 0x00020004240c7981 */ /* 0x000368000c1e1d00 */
[----:B------:R1:W5:Y:S04]  /*0330*/  LDG.E.128 R8, [R36.64+0x400] ;  /* 0x0004000424087981 */ /* 0x000368000c1e1d00 */
[----:B------:R1:W5:Y:S01]  /*0340*/  LDG.E.128 R4, [R36.64+0x600] ;  /* 0x0006000424047981 */ /* 0x000362000c1e1d00 */
[----:B------:R-:W-:Y:S01]  /*0350*/  HFMA2.MMA R153, -RZ, RZ, 0, 0 ;  /* 0x00000000ff997435 */ /* 0x000fe200000001ff */
[----:B------:R-:W-:Y:S01]  /*0360*/  BSSY B1, `(.L_x_1835) ;  /* 0x0000201000017945 */ /* 0x000fe20003800000 */
[----:B------:R-:W-:Y:S01]  /*0370*/  HFMA2.MMA R191, -RZ, RZ, 0, 0 ;  /* 0x00000000ffbf7435 */ /* 0x000fe200000001ff */
        /* <DEDUP_REMOVED lines=33> */
[----:B------:R-:W-:Y:S01]  /*0590*/  MOV R0, RZ ;  /* 0x000000ff00007202 */ /* 0x000fe20000000f00 */
[----:B------:R-:W-:Y:S01]  /*05a0*/  CS2R R164, SRZ ;  /* 0x0000000000a47805 */ /* 0x000fe2000001ff00 */
[----:B01----:R-:W-:-:S02]  /*05b0*/  MOV R186, RZ ;  /* 0x000000ff00ba7202 */ /* 0x003fc40000000f00 */
.L_x_1840:
[----:B------:R-:W-:Y:S01]  /*05c0*/  IMAD R60, R193, c[0x0][0x168], RZ ;  /* 0x00005a00c13c7a24 */ /* 0x000fe200078e02ff */
[----:B------:R-:W-:-:S02]  /*05d0*/  MOV R172, 0x4 ;  /* 0x0000000400ac7802 */ /* 0x000fc40000000f00 */
[----:B------:R-:W-:Y:S02]  /*05e0*/  LOP3.LUT R62, R152, 0x1f, RZ, 0xc0, !PT ;  /* 0x0000001f983e7812 */ /* 0x000fe400078ec0ff */
[----:B------:R-:W-:Y:S01]  /*05f0*/  SHF.R.S32.HI R61, RZ, 0x1f, R60 ;  /* 0x0000001fff3d7819 */ /* 0x000fe2000001143c */
[----:B------:R-:W-:Y:S01]  /*0600*/  IMAD.WIDE R72, R193, R172, c[0x0][0x1a0] ;  /* 0x00006800c1487625 */ /* 0x000fe200078e02ac */
        /* <DEDUP_REMOVED lines=10> */
[CC--:B------:R-:W-:Y:S02]  /*06b0*/  IMAD.WIDE.U32 R64, R197.reuse, R201.reuse, c[0x0][0x208] ;  /* 0x00008200c5407625 */ /* 0x0c0fe400078e00c9 */
[----:B------:R-:W3:Y:S01]  /*06c0*/  LDG.E.128 R68, [R68.64] ;  /* 0x0000000444447981 */ /* 0x000ee2000c1e1d00 */
[----:B------:R-:W-:Y:S01]  /*06d0*/  IADD3 R195, R197, 0x40, RZ ;  /* 0x00000040c5c37810 */ /* 0x000fe20007ffe0ff */
[----:B------:R-:W-:-:S02]  /*06e0*/  IMAD.WIDE.U32 R74, R196, R201, c[0x0][0x188] ;  /* 0x00006200c44a7625 */ /* 0x000fc400078e00c9 */
[----:B------:R-:W3:Y:S01]  /*06f0*/  LDG.E.128 R64, [R64.64] ;  /* 0x0000000440407981 */ /* 0x000ee2000c1e1d00 */
[C---:B------:R-:W-:Y:S01]  /*0700*/  LEA R84, P0, R195.reuse, c[0x0][0x188], 0x4 ;  /* 0x00006200c3547a11 */ /* 0x040fe200078020ff */
[CC--:B------:R-:W-:Y:S02]  /*0710*/  IMAD.WIDE.U32 R80, R196.reuse, R201.reuse, c[0x0][0x210] ;  /* 0x00008400c4507625 */ /* 0x0c0fe400078e00c9 */
[----:B0-----:R-:W3:Y:S01]  /*0720*/  LDG.E.128 R72, [R74.64] ;  /* 0x000000044a487981 */ /* 0x001ee2000c1e1d00 */
[C---:B------:R-:W-:Y:S01]  /*0730*/  LEA.HI.X R85, R195.reuse, c[0x0][0x18c], RZ, 0x4, P0 ;  /* 0x00006300c3557a11 */ /* 0x040fe200000f24ff */
[-C--:B------:R-:W-:Y:S02]  /*0740*/  IMAD.WIDE.U32 R76, R196, R201.reuse, c[0x0][0x208] ;  /* 0x00008200c44c7625 */ /* 0x080fe400078e00c9 */
[----:B------:R-:W3:Y:S02]  /*0750*/  LDG.E.128 R80, [R80.64] ;  /* 0x0000000450507981 */ /* 0x000ee4000c1e1d00 */
[----:B------:R-:W-:-:S02]  /*0760*/  IMAD.WIDE.U32 R92, R195, R201, c[0x0][0x210] ;  /* 0x00008400c35c7625 */ /* 0x000fc400078e00c9 */
[----:B------:R-:W3:Y:S02]  /*0770*/  LDG.E.128 R76, [R76.64] ;  /* 0x000000044c4c7981 */ /* 0x000ee4000c1e1d00 */
[----:B------:R-:W-:Y:S02]  /*0780*/  IMAD.WIDE.U32 R88, R195, R201, c[0x0][0x208] ;  /* 0x00008200c3587625 */ /* 0x000fe400078e00c9 */
[----:B------:R-:W3:Y:S04]  /*0790*/  LDG.E.128 R84, [R84.64] ;  /* 0x0000000454547981 */ /* 0x000ee8000c1e1d00 */
[----:B------:R-:W3:Y:S01]  /*07a0*/  LDG.E.128 R92, [R92.64] ;  /* 0x000000045c5c7981 */ /* 0x000ee2000c1e1d00 */
[----:B------:R-:W-:-:S03]  /*07b0*/  IADD3 R190, R197, 0x60, RZ ;  /* 0x00000060c5be7810 */ /* 0x000fc60007ffe0ff */
[----:B------:R-:W3:Y:S02]  /*07c0*/  LDG.E.128 R88, [R88.64] ;  /* 0x0000000458587981 */ /* 0x000ee4000c1e1d00 */
        /* <DEDUP_REMOVED lines=9> */
[-C--:B------:R-:W-:Y:S01]  /*0860*/  IMAD.WIDE.U32 R170, R196, R172.reuse, c[0x0][0x190] ;  /* 0x00006400c4aa7625 */ /* 0x080fe200078e00ac */
[----:B------:R-:W-:Y:S01]  /*0870*/  ISETP.NE.U32.AND P1, PT, RZ, c[0x0][0x218], PT ;  /* 0x00008600ff007a0c */ /* 0x000fe20003f25070 */
[----:B-1---5:R0:W5:Y:S06]  /*0880*/  LDG.E R199, [R174.64] ;  /* 0x00000004aec77981 */ /* 0x02216c000c1e1900 */
[----:B------:R-:W-:-:S04]  /*0890*/  @P0 IMAD.WIDE.U32 R162, R197, R172, c[0x0][0x198] ;  /* 0x00006600c5a20625 */ /* 0x000fc800078e00ac */
[----:B------:R-:W-:-:S04]  /*08a0*/  @P0 IMAD.WIDE.U32 R166, R196, R172, c[0x0][0x198] ;  /* 0x00006600c4a60625 */ /* 0x000fc800078e00ac */
[CC--:B------:R-:W-:Y:S01]  /*08b0*/  @P0 IMAD.WIDE.U32 R168, R190.reuse, R172.reuse, c[0x0][0x198] ;  /* 0x00006600bea80625 */ /* 0x0c0fe200078e00ac */
[----:B------:R-:W-:Y:S01]  /*08c0*/  ISETP.NE.AND.EX P1, PT, RZ, c[0x0][0x21c], PT, P1 ;  /* 0x00008700ff007a0c */ /* 0x000fe20003f25310 */
[----:B------:R1:W5:Y:S02]  /*08d0*/  @P0 LDG.E R189, [R162.64] ;  /* 0x00000004a2bd0981 */ /* 0x000364000c1e1900 */
[----:B------:R-:W-:Y:S01]  /*08e0*/  IMAD.WIDE.U32 R172, R190, R172, c[0x0][0x190] ;  /* 0x00006400beac7625 */ /* 0x000fe200078e00ac */
[----:B------:R-:W-:Y:S01]  /*08f0*/  SHF.L.U32 R176, R195, 0x2, RZ ;  /* 0x00000002c3b07819 */ /* 0x000fe200000006ff */
[----:B------:R0:W5:Y:S04]  /*0900*/  @P0 LDG.E R188, [R166.64] ;  /* 0x00000004a6bc0981 */ /* 0x000168000c1e1900 */
[----:B------:R2:W5:Y:S01]  /*0910*/  LDG.E R172, [R172.64] ;  /* 0x00000004acac7981 */ /* 0x000562000c1e1900 */
[----:B------:R-:W-:-:S02]  /*0920*/  SHF.R.U32.HI R177, RZ, 0x1e, R195 ;  /* 0x0000001effb17819 */ /* 0x000fc400000116c3 */
[C---:B------:R-:W-:Y:S01]  /*0930*/  @P0 IADD3 R160, P2, R176.reuse, c[0x0][0x198], RZ ;  /* 0x00006600b0a00a10 */ /* 0x040fe20007f5e0ff */
[----:B------:R2:W5:Y:S01]  /*0940*/  @P0 LDG.E R187, [R168.64] ;  /* 0x00000004a8bb0981 */ /* 0x000562000c1e1900 */
[----:B-1----:R-:W-:Y:S02]  /*0950*/  IADD3 R162, P3, R176, c[0x0][0x190], RZ ;  /* 0x00006400b0a27a10 */ /* 0x002fe40007f7e0ff */
[----:B------:R-:W-:Y:S01]  /*0960*/  @P0 IADD3.X R161, R177, c[0x0][0x19c], RZ, P2, !PT ;  /* 0x00006700b1a10a10 */ /* 0x000fe200017fe4ff */
[----:B------:R1:W5:Y:S01]  /*0970*/  LDG.E R170, [R170.64] ;  /* 0x00000004aaaa7981 */ /* 0x000362000c1e1900 */
[----:B0-----:R-:W-:Y:S01]  /*0980*/  @P1 LEA R174, P2, R195, c[0x0][0x218], 0x4 ;  /* 0x00008600c3ae1a11 */ /* 0x001fe200078420ff */
[----:B------:R-:W-:Y:S01]  /*0990*/  @P1 IMAD.WIDE.U32 R178, R201, R196, c[0x0][0x218] ;  /* 0x00008600c9b21625 */ /* 0x000fe200078e00c4 */
[----:B------:R-:W-:Y:S01]  /*09a0*/  IADD3.X R163, R177, c[0x0][0x194], RZ, P3, !PT ;  /* 0x00006500b1a37a10 */ /* 0x000fe20001ffe4ff */
[----:B------:R4:W5:Y:S01]  /*09b0*/  @P0 LDG.E R194, [R160.64] ;  /* 0x00000004a0c20981 */ /* 0x000962000c1e1900 */
[----:B------:R-:W-:Y:S01]  /*09c0*/  @P1 LEA.HI.X R175, R195, c[0x0][0x21c], RZ, 0x4, P2 ;  /* 0x00008700c3af1a11 */ /* 0x000fe200010f24ff */
[----:B------:R-:W-:-:S02]  /*09d0*/  @P1 IMAD.WIDE.U32 R176, R197, R201, c[0x0][0x218] ;  /* 0x00008600c5b01625 */ /* 0x000fc400078e00c9 */
[----:B------:R0:W5:Y:S02]  /*09e0*/  @P1 LDG.E.128 R40, [R178.64] ;  /* 0x00000004b2281981 */ /* 0x000164000c1e1d00 */
[----:B------:R-:W-:Y:S02]  /*09f0*/  @P1 IMAD.WIDE.U32 R166, R201, R190, c[0x0][0x218] ;  /* 0x00008600c9a61625 */ /* 0x000fe400078e00be */
[----:B------:R0:W5:Y:S04]  /*0a00*/  @P1 LDG.E.128 R36, [R176.64] ;  /* 0x00000004b0241981 */ /* 0x000168000c1e1d00 */
[----:B------:R0:W5:Y:S04]  /*0a10*/  @P1 LDG.E.128 R44, [R166.64] ;  /* 0x00000004a62c1981 */ /* 0x000168000c1e1d00 */
[----:B------:R0:W5:Y:S01]  /*0a20*/  @P1 LDG.E.128 R48, [R174.64] ;  /* 0x00000004ae301981 */ /* 0x000162000c1e1d00 */
[----:B------:R-:W-:-:S03]  /*0a30*/  ISETP.NE.AND P1, PT, R192, RZ, PT ;  /* 0x000000ffc000720c */ /* 0x000fc60003f25270 */
[----:B------:R0:W5:Y:S01]  /*0a40*/  LDG.E R162, [R162.64] ;  /* 0x00000004a2a27981 */ /* 0x000162000c1e1900 */
[----:B--2---:R-:W-:-:S05]  /*0a50*/  FSEL R200, R200, RZ, !P1 ;  /* 0x000000ffc8c87208 */ /* 0x004fca0004800000 */
[--C-:B----4-:R-:W-:Y:S02]  /*0a60*/  FADD.FTZ R161, R60, -R200.reuse ;  /* 0x800000c83ca17221 */ /* 0x110fe40000010000 */
[--C-:B------:R-:W-:Y:S02]  /*0a70*/  FADD.FTZ R61, R61, -R200.reuse ;  /* 0x800000c83d3d7221 */ /* 0x100fe40000010000 */
[--C-:B------:R-:W-:Y:S02]  /*0a80*/  FADD.FTZ R169, R62, -R200.reuse ;  /* 0x800000c83ea97221 */ /* 0x100fe40000010000 */
        /* <DEDUP_REMOVED lines=16> */
[C---:B------:R-:W-:Y:S02]  /*0b90*/  FADD.FTZ R159, R66.reuse, R159 ;  /* 0x0000009f429f7221 */ /* 0x040fe40000010000 */
[----:B------:R-:W-:Y:S02]  /*0ba0*/  FFMA.FTZ R165, R66, R65, R165 ;  /* 0x0000004142a57223 */ /* 0x000fe400000100a5 */
[----:B------:R-:W-:Y:S02]  /*0bb0*/  FMUL.FTZ R160, R198, R171 ;  /* 0x000000abc6a07220 */ /* 0x000fe40000410000 */
[----:B------:R-:W-:Y:S02]  /*0bc0*/  FFMA.FTZ R66, R34, R66, R61 ;  /* 0x0000004222427223 */ /* 0x000fe4000001003d */
[----:B------:R-:W-:-:S02]  /*0bd0*/  FADD.FTZ R155, R70, R155 ;  /* 0x0000009b469b7221 */ /* 0x000fc40000010000 */
[----:B------:R-:W-:Y:S02]  /*0be0*/  FFMA.FTZ R157, R70, R65, R157 ;  /* 0x00000041469d7223 */ /* 0x000fe4000001009d */
[C---:B------:R-:W-:Y:S02]  /*0bf0*/  FADD.FTZ R61, -R200.reuse, R72 ;  /* 0x00000048c83d7221 */ /* 0x040fe40000010100 */
[----:B------:R-:W-:Y:S02]  /*0c00*/  FADD.FTZ R73, -R200, R74 ;  /* 0x0000004ac8497221 */ /* 0x000fe40000010100 */
[----:B------:R-:W-:Y:S02]  /*0c10*/  FMUL.FTZ R70, R13, R81 ;  /* 0x000000510d467220 */ /* 0x000fe40000410000 */
[----:B------:R-:W-:Y:S02]  /*0c20*/  FMUL.FTZ R69, R198, R69 ;  /* 0x00000045c6457220 */ /* 0x000fe40000410000 */
[----:B0-----:R-:W-:-:S02]  /*0c30*/  FADD.FTZ R163, -R200, R75 ;  /* 0x0000004bc8a37221 */ /* 0x001fc40000010100 */
[----:B------:R-:W-:Y:S02]  /*0c40*/  FMUL.FTZ R60, R19, R71 ;  /* 0x00000047133c7220 */ /* 0x000fe40000410000 */
[C---:B------:R-:W-:Y:S02]  /*0c50*/  FADD.FTZ R181, R68.reuse, R181 ;  /* 0x000000b544b57221 */ /* 0x040fe40000010000 */
[----:B------:R-:W-:Y:S02]  /*0c60*/  FFMA.FTZ R183, R68, R62, R183 ;  /* 0x0000003e44b77223 */ /* 0x000fe400000100b7 */
[C---:B------:R-:W-:Y:S02]  /*0c70*/  FADD.FTZ R154, R71.reuse, R154 ;  /* 0x0000009a479a7221 */ /* 0x040fe40000010000 */
[----:B------:R-:W-:Y:S02]  /*0c80*/  FFMA.FTZ R156, R71, R160, R156 ;  /* 0x000000a0479c7223 */ /* 0x000fe4000001009c */
[----:B------:R-:W-:-:S02]  /*0c90*/  FMUL.FTZ R68, R198, R61 ;  /* 0x0000003dc6447220 */ /* 0x000fc40000410000 */
[----:B------:R-:W-:Y:S02]  /*0ca0*/  FMUL.FTZ R71, R12, R80 ;  /* 0x000000500c477220 */ /* 0x000fe40000410000 */
[C---:B------:R-:W-:Y:S02]  /*0cb0*/  FADD.FTZ R116, R77.reuse, R116 ;  /* 0x000000744d747221 */ /* 0x040fe40000010000 */
[----:B------:R-:W-:Y:S02]  /*0cc0*/  FFMA.FTZ R0, R77, R69, R0 ;  /* 0x000000454d007223 */ /* 0x000fe40000010000 */
[----:B------:R-:W-:Y:S02]  /*0cd0*/  FFMA.FTZ R70, R29, R77, R70 ;  /* 0x0000004d1d467223 */ /* 0x000fe40000010046 */
[----:B------:R-:W-:Y:S02]  /*0ce0*/  FMUL.FTZ R72, R198, R73 ;  /* 0x00000049c6487220 */ /* 0x000fe40000410000 */
[----:B------:R-:W-:-:S02]  /*0cf0*/  FADD.FTZ R85, -R200, R85 ;  /* 0x00000055c8557221 */ /* 0x000fc40000010100 */
[----:B------:R-:W-:Y:S02]  /*0d00*/  FMUL.FTZ R74, R15, R83 ;  /* 0x000000530f4a7220 */ /* 0x000fe40000410000 */
[----:B------:R-:W-:Y:S02]  /*0d10*/  FMUL.FTZ R73, R198, R163 ;  /* 0x000000a3c6497220 */ /* 0x000fe40000410000 */
[----:B------:R-:W-:Y:S02]  /*0d20*/  FADD.FTZ R77, -R200, R84 ;  /* 0x00000054c84d7221 */ /* 0x000fe40000010100 */
[C---:B------:R-:W-:Y:S02]  /*0d30*/  FADD.FTZ R158, R67.reuse, R158 ;  /* 0x0000009e439e7221 */ /* 0x040fe40000010000 */
[----:B------:R-:W-:Y:S02]  /*0d40*/  FFMA.FTZ R164, R67, R160, R164 ;  /* 0x000000a043a47223 */ /* 0x000fe400000100a4 */
[----:B------:R-:W-:-:S02]  /*0d50*/  FADD.FTZ R119, R76, R119 ;  /* 0x000000774c777221 */ /* 0x000fc40000010000 */
[----:B------:R-:W-:Y:S02]  /*0d60*/  FFMA.FTZ R3, R76, R68, R3 ;  /* 0x000000444c037223 */ /* 0x000fe40000010003 */
[----:B------:R-:W-:Y:S02]  /*0d70*/  FFMA.FTZ R71, R28, R76, R71 ;  /* 0x0000004c1c477223 */ /* 0x000fe40000010047 */
[----:B------:R-:W-:Y:S02]  /*0d80*/  FFMA.FTZ R67, R35, R67, R60 ;  /* 0x0000004323437223 */ /* 0x000fe4000001003c */
[----:B------:R-:W-:Y:S02]  /*0d90*/  FMUL.FTZ R75, R14, R82 ;  /* 0x000000520e4b7220 */ /* 0x000fe40000410000 */
[----:B------:R-:W-:Y:S02]  /*0da0*/  FMUL.FTZ R76, R198, R85 ;  /* 0x00000055c64c7220 */ /* 0x000fe40000410000 */
[----:B------:R-:W-:-:S02]  /*0db0*/  FADD.FTZ R118, R79, R118 ;  /* 0x000000764f767221 */ /* 0x000fc40000010000 */
[----:B------:R-:W-:Y:S02]  /*0dc0*/  FFMA.FTZ R2, R79, R73, R2 ;  /* 0x000000494f027223 */ /* 0x000fe40000010002 */
[----:B------:R-:W-:Y:S02]  /*0dd0*/  FFMA.FTZ R74, R31, R79, R74 ;  /* 0x0000004f1f4a7223 */ /* 0x000fe4000001004a */
[----:B------:R-:W-:Y:S02]  /*0de0*/  FADD.FTZ R87, -R200, R87 ;  /* 0x00000057c8577221 */ /* 0x000fe40000010100 */
[----:B------:R-:W-:Y:S02]  /*0df0*/  FMUL.FTZ R77, R198, R77 ;  /* 0x0000004dc64d7220 */ /* 0x000fe40000410000 */
[----:B------:R-:W-:Y:S02]  /*0e00*/  FMUL.FTZ R60, R9, R93 ;  /* 0x0000005d093c7220 */ /* 0x000fe40000410000 */
[----:B------:R-:W-:-:S02]  /*0e10*/  FADD.FTZ R79, -R200, R86 ;  /* 0x00000056c84f7221 */ /* 0x000fc40000010100 */
[----:B------:R-:W-:Y:S02]  /*0e20*/  FMUL.FTZ R61, R8, R92 ;  /* 0x0000005c083d7220 */ /* 0x000fe40000410000 */
[C---:B------:R-:W-:Y:S02]  /*0e30*/  FADD.FTZ R121, R78.reuse, R121 ;  /* 0x000000794e797221 */ /* 0x040fe40000010000 */
[----:B------:R-:W-:Y:S02]  /*0e40*/  FFMA.FTZ R109, R78, R72, R109 ;  /* 0x000000484e6d7223 */ /* 0x000fe4000001006d */
[----:B------:R-:W-:Y:S02]  /*0e50*/  FFMA.FTZ R75, R30, R78, R75 ;  /* 0x0000004e1e4b7223 */ /* 0x000fe4000001004b */
[C---:B------:R-:W-:Y:S02]  /*0e60*/  FADD.FTZ R120, R89.reuse, R120 ;  /* 0x0000007859787221 */ /* 0x040fe40000010000 */
[----:B------:R-:W-:-:S02]  /*0e70*/  FFMA.FTZ R108, R89, R76, R108 ;  /* 0x0000004c596c7223 */ /* 0x000fc4000001006c */
[C---:B------:R-:W-:Y:S02]  /*0e80*/  FADD.FTZ R123, R88.reuse, R123 ;  /* 0x0000007b587b7221 */ /* 0x040fe40000010000 */
[----:B------:R-:W-:Y:S02]  /*0e90*/  FFMA.FTZ R111, R88, R77, R111 ;  /* 0x0000004d586f7223 */ /* 0x000fe4000001006f */
        /* <DEDUP_REMOVED lines=8> */
[C---:B------:R-:W-:Y:S02]  /*0f20*/  FADD.FTZ R125, R90.reuse, R125 ;  /* 0x0000007d5a7d7221 */ /* 0x040fe40000010000 */
[----:B------:R-:W-:-:S02]  /*0f30*/  FFMA.FTZ R113, R90, R79, R113 ;  /* 0x0000004f5a717223 */ /* 0x000fc40000010071 */
        /* <DEDUP_REMOVED lines=8> */
[----:B------:R-:W-:Y:S02]  /*0fc0*/  FADD.FTZ R81, -R200, R96 ;  /* 0x00000060c8517221 */ /* 0x000fe40000010100 */
[C---:B------:R-:W-:Y:S02]  /*0fd0*/  FADD.FTZ R143, R80.reuse, R143 ;  /* 0x0000008f508f7221 */ /* 0x040fe40000010000 */
[----:B------:R-:W-:Y:S02]  /*0fe0*/  FFMA.FTZ R131, R80, R68, R131 ;  /* 0x0000004450837223 */ /* 0x000fe40000010083 */
        /* <DEDUP_REMOVED lines=13> */
[----:B------:R-:W-:Y:S02]  /*10c0*/  FFMA.FTZ R60, R69, R70, R60 ;  /* 0x00000046453c7223 */ /* 0x000fe4000001003c */
[----:B------:R-:W-:Y:S02]  /*10d0*/  FADD.FTZ R82, R70, R61 ;  /* 0x0000003d46527221 */ /* 0x000fe40000010000 */
[----:B------:R-:W-:Y:S02]  /*10e0*/  FFMA.FTZ R60, R72, R75, R60 ;  /* 0x0000004b483c7223 */ /* 0x000fe4000001003c */
[----:B------:R-:W-:Y:S02]  /*10f0*/  FADD.FTZ R61, R75, R82 ;  /* 0x000000524b3d7221 */ /* 0x000fe40000010000 */
[----:B------:R-:W-:Y:S02]  /*1100*/  FFMA.FTZ R60, R73, R74, R60 ;  /* 0x0000004a493c7223 */ /* 0x000fe4000001003c */
[----:B------:R-:W-:-:S02]  /*1110*/  FADD.FTZ R61, R74, R61 ;  /* 0x0000003d4a3d7221 */ /* 0x000fc40000010000 */
[----:B------:R-:W-:Y:S02]  /*1120*/  FADD.FTZ R97, -R200, R97 ;  /* 0x00000061c8617221 */ /* 0x000fe40000010100 */
[----:B------:R-:W-:Y:S02]  /*1130*/  FFMA.FTZ R60, R77, R88, R60 ;  /* 0x000000584d3c7223 */ /* 0x000fe4000001003c */
[----:B------:R-:W-:Y:S02]  /*1140*/  FADD.FTZ R82, R88, R61 ;  /* 0x0000003d58527221 */ /* 0x000fe40000010000 */
[----:B------:R-:W-:Y:S02]  /*1150*/  FMUL.FTZ R80, R198, R97 ;  /* 0x00000061c6507220 */ /* 0x000fe40000410000 */
[----:B------:R-:W-:Y:S02]  /*1160*/  FMUL.FTZ R84, R5, R105 ;  /* 0x0000006905547220 */ /* 0x000fe40000410000 */
[----:B------:R-:W-:-:S02]  /*1170*/  FFMA.FTZ R60, R76, R89, R60 ;  /* 0x000000594c3c7223 */ /* 0x000fc4000001003c */
        /* <DEDUP_REMOVED lines=8> */
[----:B------:R-:W-:Y:S02]  /*1200*/  FADD.FTZ R83, -R200, R98 ;  /* 0x00000062c8537221 */ /* 0x000fe40000010100 */
[----:B------:R-:W-:Y:S02]  /*1210*/  FFMA.FTZ R60, R78, R91, R60 ;  /* 0x0000005b4e3c7223 */ /* 0x000fe4000001003c */
[----:B------:R-:W-:Y:S02]  /*1220*/  FADD.FTZ R61, R91, R84 ;  /* 0x000000545b3d7221 */ /* 0x000fe40000010000 */
[----:B------:R-:W-:-:S02]  /*1230*/  FADD.FTZ R99, -R200, R99 ;  /* 0x00000063c8637221 */ /* 0x000fc40000010100 */
[----:B------:R-:W-:Y:S02]  /*1240*/  FMUL.FTZ R83, R198, R83 ;  /* 0x00000053c6537220 */ /* 0x000fe40000410000 */
[----:B------:R-:W-:Y:S02]  /*1250*/  FFMA.FTZ R84, R81, R100, R60 ;  /* 0x0000006451547223 */ /* 0x000fe4000001003c */
[----:B------:R-:W-:Y:S02]  /*1260*/  FMUL.FTZ R85, R6, R106 ;  /* 0x0000006a06557220 */ /* 0x000fe40000410000 */
[----:B------:R-:W-:Y:S02]  /*1270*/  FADD.FTZ R60, R100, R61 ;  /* 0x0000003d643c7221 */ /* 0x000fe40000010000 */
[C---:B------:R-:W-:Y:S02]  /*1280*/  FADD.FTZ R129, R102.reuse, R129 ;  /* 0x0000008166817221 */ /* 0x040fe40000010000 */
[----:B------:R-:W-:-:S02]  /*1290*/  FFMA.FTZ R117, R102, R83, R117 ;  /* 0x0000005366757223 */ /* 0x000fc40000010075 */
[----:B------:R-:W-:Y:S02]  /*12a0*/  FMUL.FTZ R82, R198, R99 ;  /* 0x00000063c6527220 */ /* 0x000fe40000410000 */
        /* <DEDUP_REMOVED lines=29> */
.L_x_1841:
        /* <DEDUP_REMOVED lines=18> */
.L_x_1842:
        /* <DEDUP_REMOVED lines=35> */
.L_x_1838:
[-CC-:B------:R-:W-:Y:S01]  /*17d0*/  FFMA.FTZ R72, R72, R104.reuse, R85.reuse ;  /* 0x0000006848487223 */ /* 0x180fe20000010055 */
[C---:B------:R-:W-:Y:S01]  /*17e0*/  LOP3.LUT P2, RZ, R199.reuse, 0xff00, RZ, 0xc0, !PT ;  /* 0x0000ff00c7ff7812 */ /* 0x040fe2000784c0ff */
[----:B------:R-:W-:Y:S01]  /*17f0*/  FMUL.FTZ R66, R66, c[0x0][0x1e8] ;  /* 0x00007a0042427a20 */ /* 0x000fe20000410000 */
[C---:B------:R-:W-:Y:S01]  /*1800*/  LOP3.LUT P6, RZ, R199.reuse, 0xff, RZ, 0xc0, !PT ;  /* 0x000000ffc7ff7812 */ /* 0x040fe200078cc0ff */
[-CC-:B------:R-:W-:Y:S01]  /*1810*/  FFMA.FTZ R68, R68, R104.reuse, R85.reuse ;  /* 0x0000006844447223 */ /* 0x180fe20000010055 */
[----:B------:R-:W-:Y:S01]  /*1820*/  LOP3.LUT P5, RZ, R199, 0xff0000, RZ, 0xc0, !PT ;  /* 0x00ff0000c7ff7812 */ /* 0x000fe200078ac0ff */
[----:B------:R-:W-:Y:S01]  /*1830*/  FMUL.FTZ R161, R161, c[0x0][0x1e8] ;  /* 0x00007a00a1a17a20 */ /* 0x000fe20000410000 */
[----:B------:R-:W-:Y:S01]  /*1840*/  MOV R163, 0x10 ;  /* 0x0000001000a37802 */ /* 0x000fe20000000f00 */
[-CC-:B------:R-:W-:Y:S02]  /*1850*/  FFMA.FTZ R69, R69, R104.reuse, R85.reuse ;  /* 0x0000006845457223 */ /* 0x180fe40000010055 */
[-CC-:B------:R-:W-:Y:S01]  /*1860*/  FFMA.FTZ R73, R73, R104.reuse, R85.reuse ;  /* 0x0000006849497223 */ /* 0x180fe20000010055 */
[----:B------:R-:W-:Y:S01]  /*1870*/  SEL R84, R161, RZ, P6 ;  /* 0x000000ffa1547207 */ /* 0x000fe20003000000 */
[-CC-:B-1----:R-:W-:Y:S01]  /*1880*/  FFMA.FTZ R63, R77, R104.reuse, R85.reuse ;  /* 0x000000684d3f7223 */ /* 0x182fe20000010055 */
        /* <DEDUP_REMOVED lines=10> */
[----:B------:R-:W-:Y:S01]  /*1930*/  FADD.FTZ R71, R71, -R68 ;  /* 0x8000004447477221 */ /* 0x000fe20000010000 */
[----:B------:R-:W-:Y:S01]  /*1940*/  LOP3.LUT P2, RZ, R189, 0xff000000, RZ, 0xc0, !PT ;  /* 0xff000000bdff7812 */ /* 0x000fe2000784c0ff */
[----:B------:R-:W-:Y:S02]  /*1950*/  FMUL.FTZ R60, R86, c[0x0][0x1e8] ;  /* 0x00007a00563c7a20 */ /* 0x000fe40000410000 */
[----:B------:R-:W-:Y:S02]  /*1960*/  FMUL.FTZ R75, R198, R75 ;  /* 0x0000004bc64b7220 */ /* 0x000fe40000410000 */
[----:B------:R-:W-:Y:S01]  /*1970*/  FADD.FTZ R69, R70, -R69 ;  /* 0x8000004546457221 */ /* 0x000fe20000010000 */
[----:B------:R-:W-:Y:S01]  /*1980*/  SEL R76, R60, RZ, P2 ;  /* 0x000000ff3c4c7207 */ /* 0x000fe20001000000 */
[----:B------:R-:W-:Y:S01]  /*1990*/  FMUL.FTZ R67, R67, c[0x0][0x1e8] ;  /* 0x00007a0043437a20 */ /* 0x000fe20000410000 */
[C---:B------:R-:W-:Y:S01]  /*19a0*/  LOP3.LUT P2, RZ, R189.reuse, 0xff, RZ, 0xc0, !PT ;  /* 0x000000ffbdff7812 */ /* 0x040fe2000784c0ff */
[----:B------:R-:W-:Y:S01]  /*19b0*/  FMUL.FTZ R71, R198, R71 ;  /* 0x00000047c6477220 */ /* 0x000fe20000410000 */
[----:B0-----:R-:W-:Y:S01]  /*19c0*/  SEL R87, R60, RZ, P6 ;  /* 0x000000ff3c577207 */ /* 0x001fe20003000000 */
[----:B------:R-:W-:Y:S01]  /*19d0*/  FADD.FTZ R73, R74, -R73 ;  /* 0x800000494a497221 */ /* 0x000fe20000010000 */
[----:B------:R-:W-:Y:S01]  /*19e0*/  LOP3.LUT P6, RZ, R189, 0xff0000, RZ, 0xc0, !PT ;  /* 0x00ff0000bdff7812 */ /* 0x000fe200078cc0ff */
[----:B------:R-:W-:Y:S01]  /*19f0*/  @P4 FADD.FTZ R75, R42, R75 ;  /* 0x0000004b2a4b4221 */ /* 0x000fe20000010000 */
[----:B------:R-:W-:Y:S01]  /*1a00*/  SEL R86, R67, RZ, P5 ;  /* 0x000000ff43567207 */ /* 0x000fe20002800000 */
[----:B------:R-:W-:Y:S01]  /*1a10*/  FMUL.FTZ R70, R198, R69 ;  /* 0x00000045c6467220 */ /* 0x000fe20000410000 */
[----:B------:R-:W-:Y:S01]  /*1a20*/  LOP3.LUT P5, RZ, R189, 0xff00, RZ, 0xc0, !PT ;  /* 0x0000ff00bdff7812 */ /* 0x000fe200078ac0ff */
[----:B------:R-:W-:Y:S01]  /*1a30*/  @P4 FADD.FTZ R71, R40, R71 ;  /* 0x0000004728474221 */ /* 0x000fe20000010000 */
[----:B------:R-:W-:Y:S01]  /*1a40*/  SEL R161, R161, RZ, P2 ;  /* 0x000000ffa1a17207 */ /* 0x000fe20001000000 */
[----:B------:R-:W-:Y:S01]  /*1a50*/  FADD.FTZ R89, R89, -R92 ;  /* 0x8000005c59597221 */ /* 0x000fe20000010000 */
[----:B------:R-:W-:Y:S01]  /*1a60*/  LOP3.LUT P2, RZ, R170, 0xff0000, RZ, 0xc0, !PT ;  /* 0x00ff0000aaff7812 */ /* 0x000fe2000784c0ff */
[----:B------:R-:W-:Y:S01]  /*1a70*/  FMUL.FTZ R78, R198, R73 ;  /* 0x00000049c64e7220 */ /* 0x000fe20000410000 */
[----:B------:R-:W-:Y:S01]  /*1a80*/  SEL R77, R67, RZ, P6 ;  /* 0x000000ff434d7207 */ /* 0x000fe20003000000 */
[----:B------:R-:W-:Y:S01]  /*1a90*/  FMUL.FTZ R62, R75, c[0x0][0x1e8] ;  /* 0x00007a004b3e7a20 */ /* 0x000fe20000410000 */
[----:B------:R-:W-:Y:S01]  /*1aa0*/  LOP3.LUT P6, RZ, R170, 0xff, RZ, 0xc0, !PT ;  /* 0x000000ffaaff7812 */ /* 0x000fe200078cc0ff */
[----:B------:R-:W-:Y:S01]  /*1ab0*/  @P4 FADD.FTZ R70, R41, R70 ;  /* 0x0000004629464221 */ /* 0x000fe20000010000 */
[----:B------:R-:W-:Y:S01]  /*1ac0*/  SEL R82, R66, RZ, P5 ;  /* 0x000000ff42527207 */ /* 0x000fe20002800000 */
[----:B------:R-:W-:Y:S01]  /*1ad0*/  FMUL.FTZ R60, R71, c[0x0][0x1e8] ;  /* 0x00007a00473c7a20 */ /* 0x000fe20000410000 */
[----:B------:R-:W-:Y:S01]  /*1ae0*/  SEL R66, R62, RZ, P2 ;  /* 0x000000ff3e427207 */ /* 0x000fe20001000000 */
[----:B------:R-:W-:Y:S01]  /*1af0*/  FMUL.FTZ R74, R198, R89 ;  /* 0x00000059c64a7220 */ /* 0x000fe20000410000 */
[----:B------:R-:W-:Y:S01]  /*1b00*/  LOP3.LUT P2, RZ, R188, 0xff00, RZ, 0xc0, !PT ;  /* 0x0000ff00bcff7812 */ /* 0x000fe2000784c0ff */
[----:B------:R-:W-:Y:S01]  /*1b10*/  @P4 FADD.FTZ R78, R43, R78 ;  /* 0x0000004e2b4e4221 */ /* 0x000fe20000010000 */
[----:B------:R-:W-:Y:S01]  /*1b20*/  LOP3.LUT P5, RZ, R170, 0xff00, RZ, 0xc0, !PT ;  /* 0x0000ff00aaff7812 */ /* 0x000fe200078ac0ff */
[----:B------:R-:W-:Y:S01]  /*1b30*/  FADD.FTZ R67, R88, -R63 ;  /* 0x8000003f58437221 */ /* 0x000fe20000010000 */
[----:B------:R-:W-:Y:S01]  /*1b40*/  SEL R64, R60, RZ, P6 ;  /* 0x000000ff3c407207 */ /* 0x000fe20003000000 */
[----:B------:R-:W-:Y:S01]  /*1b50*/  FMUL.FTZ R61, R70, c[0x0][0x1e8] ;  /* 0x00007a00463d7a20 */ /* 0x000fe20000410000 */
[----:B------:R-:W-:Y:S01]  /*1b60*/  LOP3.LUT P6, RZ, R170, 0xff000000, RZ, 0xc0, !PT ;  /* 0xff000000aaff7812 */ /* 0x000fe200078cc0ff */
[----:B------:R-:W-:Y:S01]  /*1b70*/  FADD.FTZ R81, R100, -R81 ;  /* 0x8000005164517221 */ /* 0x000fe20000010000 */
[-C--:B------:R-:W-:Y:S01]  /*1b80*/  @P1 SEL R68, R71, R52.reuse, P3 ;  /* 0x0000003447441207 */ /* 0x080fe20001800000 */
        /* <DEDUP_REMOVED lines=9> */
[----:B------:R-:W-:Y:S01]  /*1c20*/  SEL R67, R63, RZ, P6 ;  /* 0x000000ff3f437207 */ /* 0x000fe20003000000 */
[----:B------:R-:W-:Y:S01]  /*1c30*/  FMUL.FTZ R89, R198, R81 ;  /* 0x00000051c6597220 */ /* 0x000fe20000410000 */
[----:B------:R-:W-:Y:S01]  /*1c40*/  LOP3.LUT P6, RZ, R188, 0xff0000, RZ, 0xc0, !PT ;  /* 0x00ff0000bcff7812 */ /* 0x000fe200078cc0ff */
[----:B------:R-:W-:Y:S01]  /*1c50*/  FADD.FTZ R91, R91, -R98 ;  /* 0x800000625b5b7221 */ /* 0x000fe20000010000 */
[----:B------:R-:W-:Y:S01]  /*1c60*/  SEL R94, R63, RZ, P5 ;  /* 0x000000ff3f5e7207 */ /* 0x000fe20002800000 */
[----:B------:R-:W-:Y:S01]  /*1c70*/  FMUL.FTZ R81, R74, c[0x0][0x1e8] ;  /* 0x00007a004a517a20 */ /* 0x000fe20000410000 */
[----:B------:R-:W-:Y:S01]  /*1c80*/  LOP3.LUT P5, RZ, R188, 0xff, RZ, 0xc0, !PT ;  /* 0x000000ffbcff7812 */ /* 0x000fe200078ac0ff */
[----:B------:R-:W-:Y:S01]  /*1c90*/  @P4 FADD.FTZ R69, R48, R69 ;  /* 0x0000004530454221 */ /* 0x000fe20000010000 */
[----:B------:R-:W-:Y:S01]  /*1ca0*/  SEL R95, R62, RZ, P6 ;  /* 0x000000ff3e5f7207 */ /* 0x000fe20003000000 */
[C---:B------:R-:W-:Y:S01]  /*1cb0*/  FMUL.FTZ R90, R198.reuse, R101 ;  /* 0x00000065c65a7220 */ /* 0x040fe20000410000 */
[----:B------:R-:W-:Y:S01]  /*1cc0*/  SEL R61, R81, RZ, P2 ;  /* 0x000000ff513d7207 */ /* 0x000fe20001000000 */
[----:B------:R-:W-:Y:S01]  /*1cd0*/  FMUL.FTZ R79, R198, R79 ;  /* 0x0000004fc64f7220 */ /* 0x000fe20000410000 */
[----:B------:R-:W-:Y:S01]  /*1ce0*/  LOP3.LUT P2, RZ, R194, 0xff, RZ, 0xc0, !PT ;  /* 0x000000ffc2ff7812 */ /* 0x000fe2000784c0ff */
        /* <DEDUP_REMOVED lines=11> */
[----:B------:R-:W-:Y:S01]  /*1da0*/  SEL R60, R73, RZ, P6 ;  /* 0x000000ff493c7207 */ /* 0x000fe20003000000 */
[----:B------:R-:W-:Y:S01]  /*1db0*/  FADD.FTZ R103, R103, -R104 ;  /* 0x8000006867677221 */ /* 0x000fe20000010000 */
[----:B------:R-:W-:Y:S01]  /*1dc0*/  LOP3.LUT P6, RZ, R162, 0xff000000, RZ, 0xc0, !PT ;  /* 0xff000000a2ff7812 */ /* 0x000fe200078cc0ff */
[----:B------:R-:W-:Y:S01]  /*1dd0*/  FMUL.FTZ R91, R198, R83 ;  /* 0x00000053c65b7220 */ /* 0x000fe20000410000 */
[----:B------:R-:W-:Y:S01]  /*1de0*/  @P1 SEL R72, R69, R52, P3 ;  /* 0x0000003445481207 */ /* 0x000fe20001800000 */
[----:B------:R-:W-:Y:S01]  /*1df0*/  FMUL.FTZ R104, R90, c[0x0][0x1e8] ;  /* 0x00007a005a687a20 */ /* 0x000fe20000410000 */
[----:B------:R-:W-:Y:S01]  /*1e00*/  @P1 SEL R69, R70, R53, P3 ;  /* 0x0000003546451207 */ /* 0x000fe20001800000 */
[----:B------:R-:W-:Y:S01]  /*1e10*/  FMUL.FTZ R83, R79, c[0x0][0x1e8] ;  /* 0x00007a004f537a20 */ /* 0x000fe20000410000 */
[----:B------:R-:W-:Y:S01]  /*1e20*/  @P1 SEL R70, R75, R54, P3 ;  /* 0x000000364b461207 */ /* 0x000fe20001800000 */
[----:B------:R-:W-:Y:S01]  /*1e30*/  FMUL.FTZ R88, R80, c[0x0][0x1e8] ;  /* 0x00007a0050587a20 */ /* 0x000fe20000410000 */
[----:B------:R-:W-:Y:S01]  /*1e40*/  SEL R106, R104, RZ, P2 ;  /* 0x000000ff686a7207 */ /* 0x000fe20001000000 */
[----:B------:R-:W-:Y:S01]  /*1e50*/  @P4 FADD.FTZ R89, R44, R89 ;  /* 0x000000592c594221 */ /* 0x000fe20000010000 */
[----:B------:R-:W-:Y:S01]  /*1e60*/  SEL R62, R83, RZ, P5 ;  /* 0x000000ff533e7207 */ /* 0x000fe20002800000 */
[----:B------:R-:W-:Y:S01]  /*1e70*/  FMUL.FTZ R198, R198, R103 ;  /* 0x00000067c6c67220 */ /* 0x000fe20000410000 */
[----:B------:R-:W-:Y:S01]  /*1e80*/  ISETP.NE.U32.AND P2, PT, RZ, c[0x0][0x250], PT ;  /* 0x00009400ff007a0c */ /* 0x000fe20003f45070 */
[----:B------:R-:W-:Y:S01]  /*1e90*/  FMUL.FTZ R102, R89, c[0x0][0x1e8] ;  /* 0x00007a0059667a20 */ /* 0x000fe20000410000 */
[----:B------:R-:W-:Y:S01]  /*1ea0*/  SEL R63, R88, RZ, P6 ;  /* 0x000000ff583f7207 */ /* 0x000fe20003000000 */
[----:B------:R-:W-:Y:S01]  /*1eb0*/  @P4 FADD.FTZ R91, R46, R91 ;  /* 0x0000005b2e5b4221 */ /* 0x000fe20000010000 */
[C---:B------:R-:W-:Y:S01]  /*1ec0*/  LOP3.LUT P5, RZ, R194.reuse, 0xff00, RZ, 0xc0, !PT ;  /* 0x0000ff00c2ff7812 */ /* 0x040fe200078ac0ff */
[----:B------:R-:W-:Y:S01]  /*1ed0*/  @P4 FADD.FTZ R198, R47, R198 ;  /* 0x000000c62fc64221 */ /* 0x000fe20000010000 */
[----:B------:R-:W-:Y:S01]  /*1ee0*/  LOP3.LUT P6, RZ, R187, 0xff, RZ, 0xc0, !PT ;  /* 0x000000ffbbff7812 */ /* 0x000fe200078cc0ff */
[----:B------:R-:W-:Y:S01]  /*1ef0*/  FMUL.FTZ R105, R91, c[0x0][0x1e8] ;  /* 0x00007a005b697a20 */ /* 0x000fe20000410000 */
[----:B------:R-:W-:Y:S01]  /*1f00*/  LOP3.LUT P4, RZ, R194, 0xff000000, RZ, 0xc0, !PT ;  /* 0xff000000c2ff7812 */ /* 0x000fe2000788c0ff */
[----:B------:R-:W-:Y:S01]  /*1f10*/  IMAD.WIDE.U32 R92, R196, R163, c[0x0][0x248] ;  /* 0x00009200c45c7625 */ /* 0x000fe200078e00a3 */
[----:B------:R-:W-:-:S02]  /*1f20*/  ISETP.NE.AND.EX P2, PT, RZ, c[0x0][0x254], PT, P2 ;  /* 0x00009500ff007a0c */ /* 0x000fc40003f45320 */
[----:B------:R-:W-:Y:S02]  /*1f30*/  SEL R100, R81, RZ, P5 ;  /* 0x000000ff51647207 */ /* 0x000fe40002800000 */
[----:B------:R-:W-:Y:S01]  /*1f40*/  @P1 SEL R75, R80, R55, P3 ;  /* 0x00000037504b1207 */ /* 0x000fe20001800000 */
[----:B------:R-:W-:Y:S01]  /*1f50*/  IMAD.WIDE.U32 R80, R197, R163, c[0x0][0x248] ;  /* 0x00009200c5507625 */ /* 0x000fe200078e00a3 */
[----:B------:R-:W-:Y:S02]  /*1f60*/  SEL R103, R102, RZ, P6 ;  /* 0x000000ff66677207 */ /* 0x000fe40003000000 */
[----:B------:R-:W-:Y:S02]  /*1f70*/  @P1 SEL R73, R74, R53, P3 ;  /* 0x000000354a491207 */ /* 0x000fe40001800000 */
[----:B------:R-:W-:Y:S01]  /*1f80*/  LOP3.LUT P6, RZ, R194, 0xff0000, RZ, 0xc0, !PT ;  /* 0x00ff0000c2ff7812 */ /* 0x000fe200078cc0ff */
[----:B------:R0:W-:Y:S01]  /*1f90*/  STG.E.128 [R80.64], R84 ;  /* 0x0000005450007986 */ /* 0x0001e2000c101d04 */
[----:B------:R-:W-:-:S02]  /*1fa0*/  @P1 SEL R74, R79, R54, P3 ;  /* 0x000000364f4a1207 */ /* 0x000fc40001800000 */
[----:B------:R-:W-:Y:S02]  /*1fb0*/  @P1 SEL R71, R78, R55, P3 ;  /* 0x000000374e471207 */ /* 0x000fe40001800000 */
[----:B------:R-:W-:Y:S02]  /*1fc0*/  SEL R52, R89, R52, P3 ;  /* 0x0000003459347207 */ /* 0x000fe40001800000 */
[----:B------:R-:W-:Y:S01]  /*1fd0*/  SEL R98, R88, RZ, P4 ;  /* 0x000000ff58627207 */ /* 0x000fe20002000000 */
[----:B------:R-:W-:Y:S01]  /*1fe0*/  @P0 IMAD.WIDE.U32 R88, R197, R163, c[0x0][0x250] ;  /* 0x00009400c5580625 */ /* 0x000fe200078e00a3 */
[----:B------:R-:W-:Y:S02]  /*1ff0*/  SEL R79, R76, R59, P2 ;  /* 0x0000003b4c4f7207 */ /* 0x000fe40001000000 */
[----:B------:R-:W-:Y:S02]  /*2000*/  SEL R78, R77, R58, P2 ;  /* 0x0000003a4d4e7207 */ /* 0x000fe40001000000 */
[----:B------:R-:W-:-:S02]  /*2010*/  SEL R53, R90, R53, P3 ;  /* 0x000000355a357207 */ /* 0x000fc40001800000 */
[----:B------:R-:W-:Y:S01]  /*2020*/  SEL R54, R91, R54, P3 ;  /* 0x000000365b367207 */ /* 0x000fe20001800000 */
[----:B------:R-:W-:Y:S01]  /*2030*/  @P1 IMAD.WIDE.U32 R90, R196, R163, c[0x0][0x258] ;  /* 0x00009600c45a1625 */ /* 0x000fe200078e00a3 */
[----:B------:R-:W-:Y:S02]  /*2040*/  SEL R55, R198, R55, P3 ;  /* 0x00000037c6377207 */ /* 0x000fe40001800000 */
[----:B------:R-:W-:Y:S01]  /*2050*/  SEL R77, R82, R57, P2 ;  /* 0x00000039524d7207 */ /* 0x000fe20001000000 */
[----:B------:R-:W-:Y:S01]  /*2060*/  FMUL.FTZ R198, R198, c[0x0][0x1e8] ;  /* 0x00007a00c6c67a20 */ /* 0x000fe20000410000 */
[----:B------:R-:W-:Y:S01]  /*2070*/  SEL R76, R161, R56, P2 ;  /* 0x00000038a14c7207 */ /* 0x000fe20001000000 */
[----:B------:R-:W-:Y:S01]  /*2080*/  @P0 IMAD.WIDE.U32 R196, R196, R163, c[0x0][0x250] ;  /* 0x00009400c4c40625 */ /* 0x000fe200078e00a3 */
[----:B------:R-:W-:Y:S02]  /*2090*/  LOP3.LUT P5, RZ, R187, 0xff0000, RZ, 0xc0, !PT ;  /* 0x00ff0000bbff7812 */ /* 0x000fe400078ac0ff */
[----:B------:R-:W-:Y:S01]  /*20a0*/  SEL R99, R83, RZ, P6 ;  /* 0x000000ff53637207 */ /* 0x000fe20003000000 */
[----:B------:R1:W-:Y:S01]  /*20b0*/  @P0 STG.E.128 [R88.64], R76 ;  /* 0x0000004c58000986 */ /* 0x0003e2000c101d04 */
[----:B------:R-:W-:-:S02]  /*20c0*/  LOP3.LUT P3, RZ, R187, 0xff000000, RZ, 0xc0, !PT ;  /* 0xff000000bbff7812 */ /* 0x000fc4000786c0ff */
[----:B------:R-:W-:Y:S01]  /*20d0*/  SEL R83, R94, R59, P2 ;  /* 0x0000003b5e537207 */ /* 0x000fe20001000000 */
[----:B------:R2:W-:Y:S01]  /*20e0*/  @P1 STG.E.128 [R90.64], R68 ;  /* 0x000000445a001986 */ /* 0x0005e2000c101d04 */
[----:B------:R-:W-:Y:S01]  /*20f0*/  SEL R82, R95, R58, P2 ;  /* 0x0000003a5f527207 */ /* 0x000fe20001000000 */
[----:B------:R-:W-:Y:S01]  /*2100*/  @P1 IMAD.WIDE.U32 R94, R195, R163, c[0x0][0x258] ;  /* 0x00009600c35e1625 */ /* 0x000fe200078e00a3 */
[----:B0-----:R-:W-:Y:S01]  /*2110*/  SEL R81, R96, R57, P2 ;  /* 0x0000003960517207 */ /* 0x001fe20001000000 */
[----:B------:R0:W-:Y:S01]  /*2120*/  STG.E.128 [R92.64], R64 ;  /* 0x000000405c007986 */ /* 0x0001e2000c101d04 */
[----:B------:R-:W-:Y:S02]  /*2130*/  SEL R80, R97, R56, P2 ;  /* 0x0000003861507207 */ /* 0x000fe40001000000 */
[----:B------:R-:W-:Y:S02]  /*2140*/  SEL R107, R105, RZ, P5 ;  /* 0x000000ff696b7207 */ /* 0x000fe40002800000 */
[----:B------:R-:W-:Y:S01]  /*2150*/  SEL R160, R198, RZ, P3 ;  /* 0x000000ffc6a07207 */ /* 0x000fe20001800000 */
[----:B------:R-:W-:Y:S01]  /*2160*/  @P0 STG.E.128 [R196.64], R80 ;  /* 0x00000050c4000986 */ /* 0x000fe2000c101d04 */
[----:B------:R-:W-:-:S02]  /*2170*/  LOP3.LUT P6, RZ, R172, 0xff, RZ, 0xc0, !PT ;  /* 0x000000ffacff7812 */ /* 0x000fc400078cc0ff */
[C---:B------:R-:W-:Y:S01]  /*2180*/  LOP3.LUT P5, RZ, R172.reuse, 0xff00, RZ, 0xc0, !PT ;  /* 0x0000ff00acff7812 */ /* 0x040fe200078ac0ff */
[----:B------:R3:W-:Y:S01]  /*2190*/  @P1 STG.E.128 [R94.64], R72 ;  /* 0x000000485e001986 */ /* 0x0007e2000c101d04 */
[----:B------:R-:W-:Y:S01]  /*21a0*/  LOP3.LUT P4, RZ, R172, 0xff0000, RZ, 0xc0, !PT ;  /* 0x00ff0000acff7812 */ /* 0x000fe2000788c0ff */
[-C--:B-1----:R-:W-:Y:S01]  /*21b0*/  @P0 IMAD.WIDE.U32 R76, R190, R163.reuse, c[0x0][0x250] ;  /* 0x00009400be4c0625 */ /* 0x082fe200078e00a3 */
[----:B------:R-:W-:Y:S02]  /*21c0*/  LOP3.LUT P3, RZ, R172, 0xff000000, RZ, 0xc0, !PT ;  /* 0xff000000acff7812 */ /* 0x000fe4000786c0ff */
[----:B------:R-:W-:Y:S01]  /*21d0*/  SEL R84, R101, R56, P2 ;  /* 0x0000003865547207 */ /* 0x000fe20001000000 */
[----:B--2---:R-:W-:Y:S01]  /*21e0*/  IMAD.WIDE.U32 R68, R195, R163, c[0x0][0x248] ;  /* 0x00009200c3447625 */ /* 0x004fe200078e00a3 */
[----:B------:R-:W-:Y:S02]  /*21f0*/  SEL R85, R100, R57, P2 ;  /* 0x0000003964557207 */ /* 0x000fe40001000000 */
[----:B------:R-:W-:Y:S01]  /*2200*/  SEL R86, R99, R58, P2 ;  /* 0x0000003a63567207 */ /* 0x000fe20001000000 */
[----:B------:R-:W-:Y:S01]  /*2210*/  @P0 IMAD.WIDE.U32 R70, R195, R163, c[0x0][0x250] ;  /* 0x00009400c3460625 */ /* 0x000fe200078e00a3 */
[----:B------:R-:W-:Y:S01]  /*2220*/  SEL R87, R98, R59, P2 ;  /* 0x0000003b62577207 */ /* 0x000fe20001000000 */
[----:B------:R1:W-:Y:S01]  /*2230*/  STG.E.128 [R68.64], R60 ;  /* 0x0000003c44007986 */ /* 0x0003e2000c101d04 */
[----:B------:R-:W-:-:S02]  /*2240*/  MOV R78, c[0x0][0x160] ;  /* 0x00005800004e7a02 */ /* 0x000fc40000000f00 */
[----:B0-----:R-:W-:Y:S01]  /*2250*/  SEL R64, R102, RZ, P6 ;  /* 0x000000ff66407207 */ /* 0x001fe20003000000 */
[----:B------:R1:W-:Y:S01]  /*2260*/  @P0 STG.E.128 [R70.64], R84 ;  /* 0x0000005446000986 */ /* 0x0003e2000c101d04 */
[----:B------:R-:W-:Y:S01]  /*2270*/  SEL R65, R104, RZ, P5 ;  /* 0x000000ff68417207 */ /* 0x000fe20002800000 */
[-C--:B---3--:R-:W-:Y:S01]  /*2280*/  @P1 IMAD.WIDE.U32 R72, R190, R163.reuse, c[0x0][0x258] ;  /* 0x00009600be481625 */ /* 0x088fe200078e00a3 */
[----:B------:R-:W-:Y:S02]  /*2290*/  SEL R66, R105, RZ, P4 ;  /* 0x000000ff69427207 */ /* 0x000fe40002000000 */
[----:B------:R-:W-:Y:S01]  /*22a0*/  SEL R67, R198, RZ, P3 ;  /* 0x000000ffc6437207 */ /* 0x000fe20001800000 */
[----:B------:R-:W-:Y:S01]  /*22b0*/  IMAD.WIDE.U32 R74, R190, R163, c[0x0][0x248] ;  /* 0x00009200be4a7625 */ /* 0x000fe200078e00a3 */
[----:B------:R-:W-:Y:S01]  /*22c0*/  SEL R56, R103, R56, P2 ;  /* 0x0000003867387207 */ /* 0x000fe20001000000 */
[----:B------:R1:W-:Y:S01]  /*22d0*/  @P1 STG.E.128 [R72.64], R52 ;  /* 0x0000003448001986 */ /* 0x0003e2000c101d04 */
[----:B------:R-:W-:-:S02]  /*22e0*/  SEL R57, R106, R57, P2 ;  /* 0x000000396a397207 */ /* 0x000fc40001000000 */
        /* <DEDUP_REMOVED lines=8> */
.L_x_1839:
[----:B------:R-:W-:Y:S05]  /*2370*/  BSYNC B1 ;  /* 0x0000000000017941 */ /* 0x000fea0003800000 */
.L_x_1835:
        /* <DEDUP_REMOVED lines=64> */
.L_x_1834:
[----:B------:R-:W-:Y:S05]  /*2780*/  BSYNC B0 ;  /* 0x0000000000007941 */ /* 0x000fea0003800000 */
.L_x_1832:
        /* <DEDUP_REMOVED lines=187> */
.L_x_1836:
[----:B------:R-:W-:Y:S01]  /*3340*/  HFMA2.MMA R86, -RZ, RZ, 0, 5.9604644775390625e-08 ;  /* 0x00000001ff567435 */ /* 0x000fe200000001ff */
[----:B------:R-:W-:-:S02]  /*3350*/  MOV R85, R87 ;  /* 0x0000005700557202 */ /* 0x000fc40000000f00 */
[----:B------:R-:W-:Y:S02]  /*3360*/  MOV R94, 0x1f ;  /* 0x0000001f005e7802 */ /* 0x000fe40000000f00 */
[----:B------:R-:W-:Y:S02]  /*3370*/  MOV R95, 0xffffffff ;  /* 0xffffffff005f7802 */ /* 0x000fe40000000f00 */
[----:B------:R-:W-:Y:S02]  /*3380*/  MOV R60, 0x33a0 ;  /* 0x000033a0003c7802 */ /* 0x000fe40000000f00 */
[----:B-----5:R-:W-:Y:S05]  /*3390*/  CALL.REL.NOINC `($__internal_113_$__cuda_sm70_shflsync_bfly_p) ;  /* 0x0000046000007944 */ /* 0x020fea0003c00000 */
[----:B-1----:R-:W-:Y:S01]  /*33a0*/  MOV R84, R85 ;  /* 0x0000005500547202 */ /* 0x002fe20000000f00 */
[----:B0-----:R-:W-:Y:S05]  /*33b0*/  BRA `(.L_x_1841) ;  /* 0xffffe0c000007947 */ /* 0x001fea000383ffff */
.L_x_1837:
[----:B------:R-:W-:Y:S01]  /*33c0*/  HFMA2.MMA R86, -RZ, RZ, 0, 5.9604644775390625e-08 ;  /* 0x00000001ff567435 */ /* 0x000fe200000001ff */
[----:B------:R-:W-:Y:S02]  /*33d0*/  MOV R85, R92 ;  /* 0x0000005c00557202 */ /* 0x000fe40000000f00 */
[----:B------:R-:W-:Y:S02]  /*33e0*/  MOV R94, 0x1f ;  /* 0x0000001f005e7802 */ /* 0x000fe40000000f00 */
[----:B------:R-:W-:-:S02]  /*33f0*/  MOV R95, 0xffffffff ;  /* 0xffffffff005f7802 */ /* 0x000fc40000000f00 */
[----:B------:R-:W-:Y:S02]  /*3400*/  MOV R60, 0x3420 ;  /* 0x00003420003c7802 */ /* 0x000fe40000000f00 */
[----:B01---5:R-:W-:Y:S05]  /*3410*/  CALL.REL.NOINC `($__internal_113_$__cuda_sm70_shflsync_bfly_p) ;  /* 0x000003e000007944 */ /* 0x023fea0003c00000 */
[----:B------:R-:W-:Y:S01]  /*3420*/  FADD.FTZ R87, R87, R84 ;  /* 0x0000005457577221 */ /* 0x000fe20000010000 */
[----:B0-----:R-:W-:Y:S01]  /*3430*/  HFMA2.MMA R86, -RZ, RZ, 0, 1.1920928955078125e-07 ;  /* 0x00000002ff567435 */ /* 0x001fe200000001ff */
[----:B-1----:R-:W-:Y:S01]  /*3440*/  FADD.FTZ R92, R92, R85 ;  /* 0x000000555c5c7221 */ /* 0x002fe20000010000 */
[----:B------:R-:W-:Y:S02]  /*3450*/  MOV R94, 0x1f ;  /* 0x0000001f005e7802 */ /* 0x000fe40000000f00 */
[----:B------:R-:W-:Y:S02]  /*3460*/  MOV R95, 0xffffffff ;  /* 0xffffffff005f7802 */ /* 0x000fe40000000f00 */
[----:B------:R-:W-:Y:S02]  /*3470*/  MOV R85, R87 ;  /* 0x0000005700557202 */ /* 0x000fe40000000f00 */
[----:B------:R-:W-:Y:S02]  /*3480*/  MOV R60, 0x34a0 ;  /* 0x000034a0003c7802 */ /* 0x000fe40000000f00 */
[----:B------:R-:W-:Y:S05]  /*3490*/  CALL.REL.NOINC `($__internal_113_$__cuda_sm70_shflsync_bfly_p) ;  /* 0x0000036000007944 */ /* 0x000fea0003c00000 */
[----:B0-----:R-:W-:Y:S01]  /*34a0*/  HFMA2.MMA R86, -RZ, RZ, 0, 1.1920928955078125e-07 ;  /* 0x00000002ff567435 */ /* 0x001fe200000001ff */
[----:B-1----:R-:W-:-:S02]  /*34b0*/  MOV R84, R85 ;  /* 0x0000005500547202 */ /* 0x002fc40000000f00 */
[----:B------:R-:W-:Y:S02]  /*34c0*/  MOV R85, R92 ;  /* 0x0000005c00557202 */ /* 0x000fe40000000f00 */
[----:B------:R-:W-:Y:S02]  /*34d0*/  MOV R94, 0x1f ;  /* 0x0000001f005e7802 */ /* 0x000fe40000000f00 */
[----:B------:R-:W-:Y:S02]  /*34e0*/  MOV R95, 0xffffffff ;  /* 0xffffffff005f7802 */ /* 0x000fe40000000f00 */
[----:B------:R-:W-:Y:S02]  /*34f0*/  MOV R60, 0x3510 ;  /* 0x00003510003c7802 */ /* 0x000fe40000000f00 */
[----:B------:R-:W-:Y:S05]  /*3500*/  CALL.REL.NOINC `($__internal_113_$__cuda_sm70_shflsync_bfly_p) ;  /* 0x000002f000007944 */ /* 0x000fea0003c00000 */
[----:B------:R-:W-:Y:S01]  /*3510*/  FADD.FTZ R87, R84, R87 ;  /* 0x0000005754577221 */ /* 0x000fe20000010000 */
[----:B0-----:R-:W-:Y:S01]  /*3520*/  HFMA2.MMA R86, -RZ, RZ, 0, 2.384185791015625e-07 ;  /* 0x00000004ff567435 */ /* 0x001fe200000001ff */
[----:B-1----:R-:W-:Y:S01]  /*3530*/  FADD.FTZ R92, R92, R85 ;  /* 0x000000555c5c7221 */ /* 0x002fe20000010000 */
[----:B------:R-:W-:Y:S02]  /*3540*/  MOV R94, 0x1f ;  /* 0x0000001f005e7802 */ /* 0x000fe40000000f00 */
[----:B------:R-:W-:-:S02]  /*3550*/  MOV R95, 0xffffffff ;  /* 0xffffffff005f7802 */ /* 0x000fc40000000f00 */
[----:B------:R-:W-:Y:S02]  /*3560*/  MOV R85, R87 ;  /* 0x0000005700557202 */ /* 0x000fe40000000f00 */
[----:B------:R-:W-:Y:S02]  /*3570*/  MOV R60, 0x3590 ;  /* 0x00003590003c7802 */ /* 0x000fe40000000f00 */
[----:B------:R-:W-:Y:S05]  /*3580*/  CALL.REL.NOINC `($__internal_113_$__cuda_sm70_shflsync_bfly_p) ;  /* 0x0000027000007944 */ /* 0x000fea0003c00000 */
[----:B0-----:R-:W-:Y:S01]  /*3590*/  HFMA2.MMA R86, -RZ, RZ, 0, 2.384185791015625e-07 ;  /* 0x00000004ff567435 */ /* 0x001fe200000001ff */
[----:B-1----:R-:W-:Y:S02]  /*35a0*/  MOV R84, R85 ;  /* 0x0000005500547202 */ /* 0x002fe40000000f00 */
[----:B------:R-:W-:Y:S02]  /*35b0*/  MOV R85, R92 ;  /* 0x0000005c00557202 */ /* 0x000fe40000000f00 */
[----:B------:R-:W-:Y:S02]  /*35c0*/  MOV R94, 0x1f ;  /* 0x0000001f005e7802 */ /* 0x000fe40000000f00 */
[----:B------:R-:W-:Y:S02]  /*35d0*/  MOV R95, 0xffffffff ;  /* 0xffffffff005f7802 */ /* 0x000fe40000000f00 */
[----:B------:R-:W-:-:S02]  /*35e0*/  MOV R60, 0x3600 ;  /* 0x00003600003c7802 */ /* 0x000fc40000000f00 */
[----:B------:R-:W-:Y:S05]  /*35f0*/  CALL.REL.NOINC `($__internal_113_$__cuda_sm70_shflsync_bfly_p) ;  /* 0x0000020000007944 */ /* 0x000fea0003c00000 */
[----:B------:R-:W-:Y:S01]  /*3600*/  FADD.FTZ R87, R84, R87 ;  /* 0x0000005754577221 */ /* 0x000fe20000010000 */
[----:B0-----:R-:W-:Y:S01]  /*3610*/  HFMA2.MMA R86, -RZ, RZ, 0, 4.76837158203125e-07 ;  /* 0x00000008ff567435 */ /* 0x001fe200000001ff */
[----:B-1----:R-:W-:Y:S01]  /*3620*/  FADD.FTZ R92, R92, R85 ;  /* 0x000000555c5c7221 */ /* 0x002fe20000010000 */
[----:B------:R-:W-:-:S02]  /*3630*/  MOV R94, 0x1f ;  /* 0x0000001f005e7802 */ /* 0x000fc40000000f00 */
[----:B------:R-:W-:Y:S02]  /*3640*/  MOV R95, 0xffffffff ;  /* 0xffffffff005f7802 */ /* 0x000fe40000000f00 */
[----:B------:R-:W-:Y:S02]  /*3650*/  MOV R85, R87 ;  /* 0x0000005700557202 */ /* 0x000fe40000000f00 */
[----:B------:R-:W-:Y:S02]  /*3660*/  MOV R60, 0x3680 ;  /* 0x00003680003c7802 */ /* 0x000fe40000000f00 */
[----:B------:R-:W-:Y:S05]  /*3670*/  CALL.REL.NOINC `($__internal_113_$__cuda_sm70_shflsync_bfly_p) ;  /* 0x0000018000007944 */ /* 0x000fea0003c00000 */
[----:B0-----:R-:W-:Y:S01]  /*3680*/  HFMA2.MMA R86, -RZ, RZ, 0, 4.76837158203125e-07 ;  /* 0x00000008ff567435 */ /* 0x001fe200000001ff */
[----:B-1----:R-:W-:Y:S02]  /*3690*/  MOV R84, R85 ;  /* 0x0000005500547202 */ /* 0x002fe40000000f00 */
[----:B------:R-:W-:Y:S02]  /*36a0*/  MOV R85, R92 ;  /* 0x0000005c00557202 */ /* 0x000fe40000000f00 */
[----:B------:R-:W-:Y:S02]  /*36b0*/  MOV R94, 0x1f ;  /* 0x0000001f005e7802 */ /* 0x000fe40000000f00 */
[----:B------:R-:W-:-:S02]  /*36c0*/  MOV R95, 0xffffffff ;  /* 0xffffffff005f7802 */ /* 0x000fc40000000f00 */
[----:B------:R-:W-:Y:S02]  /*36d0*/  MOV R60, 0x36f0 ;  /* 0x000036f0003c7802 */ /* 0x000fe40000000f00 */
[----:B------:R-:W-:Y:S05]  /*36e0*/  CALL.REL.NOINC `($__internal_113_$__cuda_sm70_shflsync_bfly_p) ;  /* 0x0000011000007944 */ /* 0x000fea0003c00000 */
[----:B------:R-:W-:Y:S01]  /*36f0*/  FADD.FTZ R87, R84, R87 ;  /* 0x0000005754577221 */ /* 0x000fe20000010000 */
[----:B0-----:R-:W-:Y:S01]  /*3700*/  HFMA2.MMA R86, -RZ, RZ, 0, 9.5367431640625e-07 ;  /* 0x00000010ff567435 */ /* 0x001fe200000001ff */
[----:B-1----:R-:W-:Y:S01]  /*3710*/  FADD.FTZ R93, R92, R85 ;  /* 0x000000555c5d7221 */ /* 0x002fe20000010000 */
[----:B------:R-:W-:Y:S02]  /*3720*/  MOV R94, 0x1f ;  /* 0x0000001f005e7802 */ /* 0x000fe40000000f00 */
[----:B------:R-:W-:Y:S02]  /*3730*/  MOV R95, 0xffffffff ;  /* 0xffffffff005f7802 */ /* 0x000fe40000000f00 */
[----:B------:R-:W-:Y:S02]  /*3740*/  MOV R85, R87 ;  /* 0x0000005700557202 */ /* 0x000fe40000000f00 */
[----:B------:R-:W-:Y:S02]  /*3750*/  MOV R60, 0x3770 ;  /* 0x00003770003c7802 */ /* 0x000fe40000000f00 */
[----:B------:R-:W-:Y:S05]  /*3760*/  CALL.REL.NOINC `($__internal_113_$__cuda_sm70_shflsync_bfly_p) ;  /* 0x0000009000007944 */ /* 0x000fea0003c00000 */
[----:B0-----:R-:W-:Y:S01]  /*3770*/  HFMA2.MMA R86, -RZ, RZ, 0, 9.5367431640625e-07 ;  /* 0x00000010ff567435 */ /* 0x001fe200000001ff */
[----:B-1----:R-:W-:-:S02]  /*3780*/  MOV R92, R85 ;  /* 0x00000055005c7202 */ /* 0x002fc40000000f00 */
[----:B------:R-:W-:Y:S02]  /*3790*/  MOV R85, R93 ;  /* 0x0000005d00557202 */ /* 0x000fe40000000f00 */
[----:B------:R-:W-:Y:S02]  /*37a0*/  MOV R94, 0x1f ;  /* 0x0000001f005e7802 */ /* 0x000fe40000000f00 */
[----:B------:R-:W-:Y:S02]  /*37b0*/  MOV R95, 0xffffffff ;  /* 0xffffffff005f7802 */ /* 0x000fe40000000f00 */
[----:B------:R-:W-:Y:S02]  /*37c0*/  MOV R60, 0x37e0 ;  /* 0x000037e0003c7802 */ /* 0x000fe40000000f00 */
[----:B------:R-:W-:Y:S05]  /*37d0*/  CALL.REL.NOINC `($__internal_113_$__cuda_sm70_shflsync_bfly_p) ;  /* 0x0000002000007944 */ /* 0x000fea0003c00000 */
[----:B-1----:R-:W-:Y:S01]  /*37e0*/  MOV R60, R85 ;  /* 0x00000055003c7202 */ /* 0x002fe20000000f00 */
[----:B0-----:R-:W-:Y:S05]  /*37f0*/  BRA `(.L_x_1842) ;  /* 0xffffdda000007947 */ /* 0x001fea000383ffff */
        .weak           $__internal_113_$__cuda_sm70_shflsync_bfly_p
        .type           $__internal_113_$__cuda_sm70_shflsync_bfly_p,@function
        .size           $__internal_113_$__cuda_sm70_shflsync_bfly_p,(.L_x_2059 - $__internal_113_$__cuda_sm70_shflsync_bfly_p)
$__internal_113_$__cuda_sm70_shflsync_bfly_p:
[----:B------:R-:W-:Y:S01]  /*3800*/  HFMA2.MMA R61, -RZ, RZ, 0, 0 ;  /* 0x00000000ff3d7435 */ /* 0x000fe200000001ff */
[----:B------:R-:W-:Y:S04]  /*3810*/  WARPSYNC R95 ;  /* 0x0000005f00007348 */ /* 0x000fe80003800000 */
[----:B------:R0:W1:Y:S01]  /*3820*/  SHFL.BFLY PT, R85, R85, R86, R94 ;  /* 0x0c00005655557389 */ /* 0x00006200000e005e */
[----:B------:R-:W-:Y:S05]  /*3830*/  RET.REL.NODEC R60 `(_ZN10layer_norm31ln_parallel_residual_bwd_kernelINS_13Kernel_traitsIfffffjLj512ELj1ELj4ELj1ELj16ENS_18Kernel_traits_baseILj512EfffffjLj128EEEEELb1ELb0ELb1EEEvNS_9BwdParamsE) ;  /* 0xffffc7c03c007950 */ /* 0x000fea0003c3ffff */
.L_x_1843:
        /* <DEDUP_REMOVED lines=12> */
.L_x_2059:


//--------------------- .text._ZN10layer_norm22ln_bwd_finalize_kernelINS_22Kernel_traits_finalizeILj512EfffffjLb0ELj1024ELj4ENS_18Kernel_traits_baseILj512EfffffjLj1024EEEEELb0ELb0EEEvNS_9BwdParamsE --------------------------
	.section	.text._ZN10layer_norm22ln_bwd_finalize_kernelINS_22Kernel_traits_finalizeILj512EfffffjLb0ELj1024ELj4ENS_18Kernel_traits_baseILj512EfffffjLj1024EEEEELb0ELb0EEEvNS_9BwdParamsE,"ax",@progbits
	.sectioninfo	@"SHI_REGISTERS=30"
	.align	128
        .global         _ZN10layer_norm22ln_bwd_finalize_kernelINS_22Kernel_traits_finalizeILj512EfffffjLb0ELj1024ELj4ENS_18Kernel_traits_baseILj512EfffffjLj1024EEEEELb0ELb0EEEvNS_9BwdParamsE
        .type           _ZN10layer_norm22ln_bwd_finalize_kernelINS_22Kernel_traits_finalizeILj512EfffffjLb0ELj1024ELj4ENS_18Kernel_traits_baseILj512EfffffjLj1024EEEEELb0ELb0EEEvNS_9BwdParamsE,@function
        .size           _ZN10layer_norm22ln_bwd_finalize_kernelINS_22Kernel_traits_finalizeILj512EfffffjLb0ELj1024ELj4ENS_18Kernel_traits_baseILj512EfffffjLj1024EEEEELb0ELb0EEEvNS_9BwdParamsE,(.L_x_2060 - _ZN10layer_norm22ln_bwd_finalize_kernelINS_22Kernel_traits_finalizeILj512EfffffjLb0ELj1024ELj4ENS_18Kernel_traits_baseILj512EfffffjLj1024EEEEELb0ELb0EEEvNS_9BwdParamsE)
        .other          _ZN10layer_norm22ln_bwd_finalize_kernelINS_22Kernel_traits_finalizeILj512EfffffjLb0ELj1024ELj4ENS_18Kernel_traits_baseILj512EfffffjLj1024EEEEELb0ELb0EEEvNS_9BwdParamsE,@"STO_CUDA_ENTRY STV_DEFAULT"
_ZN10layer_norm22ln_bwd_finalize_kernelINS_22Kernel_traits_finalizeILj512EfffffjLb0ELj1024ELj4ENS_18Kernel_traits_baseILj512EfffffjLj1024EEEEELb0ELb0EEEvNS_9BwdParamsE:
.text._ZN10layer_norm22ln_bwd_finalize_kernelINS_22Kernel_traits_finalizeILj512EfffffjLb0ELj1024ELj4ENS_18Kernel_traits_baseILj512EfffffjLj1024EEEEELb0ELb0EEEvNS_9BwdParamsE:
        /* <DEDUP_REMOVED lines=19> */
.L_x_1857:
        /* <DEDUP_REMOVED lines=28> */
.L_x_1848:
        /* <DEDUP_REMOVED lines=35> */
.L_x_1847:
[----:B------:R-:W-:Y:S05]  /*0520*/  BSYNC B1 ;  /* 0x0000000000017941 */ /* 0x000fea0003800000 */
.L_x_1846:
        /* <DEDUP_REMOVED lines=23> */
.L_x_1850:
[----:B------:R-:W-:Y:S05]  /*06a0*/  BSYNC B1 ;  /* 0x0000000000017941 */ /* 0x000fea0003800000 */
.L_x_1849:
        /* <DEDUP_REMOVED lines=11> */
.L_x_1851:
[----:B------:R-:W-:Y:S05]  /*0760*/  BSYNC B1 ;  /* 0x0000000000017941 */ /* 0x000fea0003800000 */
.L_x_1845:
[----:B------:R-:W-:Y:S05]  /*0770*/  BSYNC B0 ;  /* 0x0000000000007941 */ /* 0x000fea0003800000 */
.L_x_1844:
        /* <DEDUP_REMOVED lines=11> */
.L_x_1858:
        /* <DEDUP_REMOVED lines=18> */
.L_x_1859:
[----:B---3--:R-:W-:Y:S02]  /*0950*/  FADD.FTZ R4, R4, R9 ;  /* 0x0000000904047221 */ /* 0x008fe40000010000 */
[----:B-12---:R-:W-:-:S03]  /*0960*/  FADD.FTZ R6, R5, R6 ;  /* 0x0000000605067221 */ /* 0x006fc60000010000 */
[----:B------:R1:W-:Y:S04]  /*0970*/  @!P1 STS [R17.X4+0x2000], R4 ;  /* 0x0020000411009388 */ /* 0x0003e80000004800 */
[----:B------:R1:W-:Y:S02]  /*0980*/  @!P1 STS [R17.X4+0x2080], R6 ;  /* 0x0020800611009388 */ /* 0x0003e40000004800 */
.L_x_1852:
        /* <DEDUP_REMOVED lines=15> */
.L_x_1856:
[----:B------:R-:W-:Y:S05]  /*0a80*/  BSYNC B0 ;  /* 0x0000000000007941 */ /* 0x000fea0003800000 */
.L_x_1855:
[C---:B------:R-:W-:Y:S02]  /*0a90*/  ISETP.GT.U32.AND P1, PT, R18.reuse, -0x201, PT ;  /* 0xfffffdff1200780c */ /* 0x040fe40003f24070 */
[----:B------:R-:W-:Y:S02]  /*0aa0*/  IADD3 R18, R18, 0x200, RZ ;  /* 0x0000020012127810 */ /* 0x000fe40007ffe0ff */
[----:B------:R-:W-:-:S09]  /*0ab0*/  IADD3 R19, R19, 0x100, RZ ;  /* 0x0000010013137810 */ /* 0x000fd20007ffe0ff */
[----:B01----:R-:W-:Y:S05]  /*0ac0*/  @P1 BRA `(.L_x_1857) ;  /* 0xfffff66000001947 */ /* 0x003fea000383ffff */
[----:B------:R-:W-:Y:S05]  /*0ad0*/  EXIT ;  /* 0x000000000000794d */ /* 0x000fea0003800000 */
.L_x_1853:
[----:B--2---:R-:W-:Y:S01]  /*0ae0*/  IMAD.MOV.U32 R9, RZ, RZ, R5 ;  /* 0x000000ffff097224 */ /* 0x004fe200078e0005 */
[----:B------:R-:W-:Y:S01]  /*0af0*/  MOV R8, 0x1 ;  /* 0x0000000100087802 */ /* 0x000fe20000000f00 */
[----:B------:R-:W-:Y:S01]  /*0b00*/  IMAD.MOV.U32 R7, RZ, RZ, 0x1f ;  /* 0x0000001fff077424 */ /* 0x000fe200078e00ff */
[----:B------:R-:W-:Y:S02]  /*0b10*/  MOV R10, 0xffffffff ;  /* 0xffffffff000a7802 */ /* 0x000fe40000000f00 */
[----:B------:R-:W-:Y:S02]  /*0b20*/  MOV R2, 0xb40 ;  /* 0x00000b4000027802 */ /* 0x000fe40000000f00 */
[----:B01----:R-:W-:Y:S05]  /*0b30*/  CALL.REL.NOINC `($__internal_114_$__cuda_sm70_shflsync_bfly_p) ;  /* 0x000003b000007944 */ /* 0x003fea0003c00000 */
[----:B-1----:R-:W-:Y:S01]  /*0b40*/  IMAD.MOV.U32 R2, RZ, RZ, R7 ;  /* 0x000000ffff027224 */ /* 0x002fe200078e0007 */
[----:B0-----:R-:W-:Y:S05]  /*0b50*/  BRA `(.L_x_1858) ;  /* 0xfffffcd000007947 */ /* 0x001fea000383ffff */
.L_x_1854:
[----:B------:R-:W-:Y:S01]  /*0b60*/  HFMA2.MMA R8, -RZ, RZ, 0, 1.1920928955078125e-07 ;  /* 0x00000002ff087435 */ /* 0x000fe200000001ff */
[----:B------:R-:W-:Y:S01]  /*0b70*/  MOV R7, 0x1f ;  /* 0x0000001f00077802 */ /* 0x000fe20000000f00 */
[----:B------:R-:W-:Y:S01]  /*0b80*/  IMAD.MOV.U32 R10, RZ, RZ, -0x1 ;  /* 0xffffffffff0a7424 */ /* 0x000fe200078e00ff */
[----:B------:R-:W-:-:S03]  /*0b90*/  MOV R2, 0xbb0 ;  /* 0x00000bb000027802 */ /* 0x000fc60000000f00 */
[----:B012---:R-:W-:Y:S05]  /*0ba0*/  CALL.REL.NOINC `($__internal_114_$__cuda_sm70_shflsync_bfly_p) ;  /* 0x0000034000007944 */ /* 0x007fea0003c00000 */
[----:B0-----:R-:W-:Y:S01]  /*0bb0*/  HFMA2.MMA R8, -RZ, RZ, 0, 2.384185791015625e-07 ;  /* 0x00000004ff087435 */ /* 0x001fe200000001ff */
[----:B-1----:R-:W-:Y:S01]  /*0bc0*/  FADD.FTZ R9, R9, R7 ;  /* 0x0000000709097221 */ /* 0x002fe20000010000 */
[----:B------:R-:W-:Y:S01]  /*0bd0*/  MOV R7, 0x1f ;  /* 0x0000001f00077802 */ /* 0x000fe20000000f00 */
[----:B------:R-:W-:Y:S01]  /*0be0*/  IMAD.MOV.U32 R10, RZ, RZ, -0x1 ;  /* 0xffffffffff0a7424 */ /* 0x000fe200078e00ff */
[----:B------:R-:W-:-:S02]  /*0bf0*/  MOV R2, 0xc10 ;  /* 0x00000c1000027802 */ /* 0x000fc40000000f00 */
[----:B------:R-:W-:Y:S05]  /*0c00*/  CALL.REL.NOINC `($__internal_114_$__cuda_sm70_shflsync_bfly_p) ;  /* 0x000002e000007944 */ /* 0x000fea0003c00000 */
[----:B0-----:R-:W-:Y:S01]  /*0c10*/  HFMA2.MMA R8, -RZ, RZ, 0, 4.76837158203125e-07 ;  /* 0x00000008ff087435 */ /* 0x001fe200000001ff */
[----:B-1----:R-:W-:Y:S01]  /*0c20*/  FADD.FTZ R9, R9, R7 ;  /* 0x0000000709097221 */ /* 0x002fe20000010000 */
[----:B------:R-:W-:Y:S01]  /*0c30*/  MOV R7, 0x1f ;  /* 0x0000001f00077802 */ /* 0x000fe20000000f00 */
[----:B------:R-:W-:Y:S01]  /*0c40*/  IMAD.MOV.U32 R10, RZ, RZ, -0x1 ;  /* 0xffffffffff0a7424 */ /* 0x000fe200078e00ff */
[----:B------:R-:W-:-:S02]  /*0c50*/  MOV R2, 0xc70 ;  /* 0x00000c7000027802 */ /* 0x000fc40000000f00 */
[----:B------:R-:W-:Y:S05]  /*0c60*/  CALL.REL.NOINC `($__internal_114_$__cuda_sm70_shflsync_bfly_p) ;  /* 0x0000028000007944 */ /* 0x000fea0003c00000 */
[----:B-1----:R-:W-:Y:S01]  /*0c70*/  FADD.FTZ R6, R9, R7 ;  /* 0x0000000709067221 */ /* 0x002fe20000010000 */
[----:B0-----:R-:W-:Y:S01]  /*0c80*/  HFMA2.MMA R8, -RZ, RZ, 0, 9.5367431640625e-07 ;  /* 0x00000010ff087435 */ /* 0x001fe200000001ff */
[----:B------:R-:W-:Y:S01]  /*0c90*/  MOV R7, 0x1f ;  /* 0x0000001f00077802 */ /* 0x000fe20000000f00 */
[----:B------:R-:W-:Y:S01]  /*0ca0*/  IMAD.MOV.U32 R10, RZ, RZ, -0x1 ;  /* 0xffffffffff0a7424 */ /* 0x000fe200078e00ff */
[----:B------:R-:W-:-:S02]  /*0cb0*/  MOV R2, 0xce0 ;  /* 0x00000ce000027802 */ /* 0x000fc40000000f00 */
[----:B------:R-:W-:Y:S02]  /*0cc0*/  MOV R9, R6 ;  /* 0x0000000600097202 */ /* 0x000fe40000000f00 */
[----:B------:R-:W-:Y:S05]  /*0cd0*/  CALL.REL.NOINC `($__internal_114_$__cuda_sm70_shflsync_bfly_p) ;  /* 0x0000021000007944 */ /* 0x000fea0003c00000 */
[----:B0-----:R-:W-:Y:S01]  /*0ce0*/  HFMA2.MMA R8, -RZ, RZ, 0, 5.9604644775390625e-08 ;  /* 0x00000001ff087435 */ /* 0x001fe200000001ff */
[----:B-1----:R-:W-:Y:S01]  /*0cf0*/  MOV R5, R7 ;  /* 0x0000000700057202 */ /* 0x002fe20000000f00 */
[----:B------:R-:W-:Y:S01]  /*0d00*/  IMAD.MOV.U32 R9, RZ, RZ, R4 ;  /* 0x000000ffff097224 */ /* 0x000fe200078e0004 */
[----:B------:R-:W-:Y:S01]  /*0d10*/  MOV R7, 0x1f ;  /* 0x0000001f00077802 */ /* 0x000fe20000000f00 */
[----:B------:R-:W-:Y:S01]  /*0d20*/  IMAD.MOV.U32 R10, RZ, RZ, -0x1 ;  /* 0xffffffffff0a7424 */ /* 0x000fe200078e00ff */
[----:B------:R-:W-:Y:S02]  /*0d30*/  MOV R2, 0xd50 ;  /* 0x00000d5000027802 */ /* 0x000fe40000000f00 */
[----:B------:R-:W-:Y:S05]  /*0d40*/  CALL.REL.NOINC `($__internal_114_$__cuda_sm70_shflsync_bfly_p) ;  /* 0x000001a000007944 */ /* 0x000fea0003c00000 */
[----:B0-----:R-:W-:Y:S01]  /*0d50*/  HFMA2.MMA R8, -RZ, RZ, 0, 1.1920928955078125e-07 ;  /* 0x00000002ff087435 */ /* 0x001fe200000001ff */
[----:B-1----:R-:W-:Y:S01]  /*0d60*/  FADD.FTZ R9, R4, R7 ;  /* 0x0000000704097221 */ /* 0x002fe20000010000 */
[----:B------:R-:W-:Y:S01]  /*0d70*/  MOV R7, 0x1f ;  /* 0x0000001f00077802 */ /* 0x000fe20000000f00 */
[----:B------:R-:W-:Y:S01]  /*0d80*/  IMAD.MOV.U32 R10, RZ, RZ, -0x1 ;  /* 0xffffffffff0a7424 */ /* 0x000fe200078e00ff */
[----:B------:R-:W-:Y:S02]  /*0d90*/  MOV R2, 0xdb0 ;  /* 0x00000db000027802 */ /* 0x000fe40000000f00 */
[----:B------:R-:W-:Y:S05]  /*0da0*/  CALL.REL.NOINC `($__internal_114_$__cuda_sm70_shflsync_bfly_p) ;  /* 0x0000014000007944 */ /* 0x000fea0003c00000 */
        /* <DEDUP_REMOVED lines=12> */
[----:B0-----:R-:W-:Y:S01]  /*0e70*/  HFMA2.MMA R8, -RZ, RZ, 0, 9.5367431640625e-07 ;  /* 0x00000010ff087435 */ /* 0x001fe200000001ff */
[----:B-1----:R-:W-:Y:S01]  /*0e80*/  FADD.FTZ R9, R9, R7 ;  /* 0x0000000709097221 */ /* 0x002fe20000010000 */
[----:B------:R-:W-:Y:S01]  /*0e90*/  MOV R7, 0x1f ;  /* 0x0000001f00077802 */ /* 0x000fe20000000f00 */
[----:B------:R-:W-:Y:S01]  /*0ea0*/  IMAD.MOV.U32 R10, RZ, RZ, -0x1 ;  /* 0xffffffffff0a7424 */ /* 0x000fe200078e00ff */
[----:B------:R-:W-:-:S02]  /*0eb0*/  MOV R2, 0xed0 ;  /* 0x00000ed000027802 */ /* 0x000fc40000000f00 */
[----:B------:R-:W-:Y:S05]  /*0ec0*/  CALL.REL.NOINC `($__internal_114_$__cuda_sm70_shflsync_bfly_p) ;  /* 0x0000002000007944 */ /* 0x000fea0003c00000 */
[----:B-1----:R-:W-:Y:S01]  /*0ed0*/  MOV R4, R7 ;  /* 0x0000000700047202 */ /* 0x002fe20000000f00 */
[----:B0-----:R-:W-:Y:S05]  /*0ee0*/  BRA `(.L_x_1859) ;  /* 0xfffffa6000007947 */ /* 0x001fea000383ffff */
        .weak           $__internal_114_$__cuda_sm70_shflsync_bfly_p
        .type           $__internal_114_$__cuda_sm70_shflsync_bfly_p,@function
        .size           $__internal_114_$__cuda_sm70_shflsync_bfly_p,(.L_x_2060 - $__internal_114_$__cuda_sm70_shflsync_bfly_p)
$__internal_114_$__cuda_sm70_shflsync_bfly_p:
[----:B------:R-:W-:Y:S01]  /*0ef0*/  HFMA2.MMA R3, -RZ, RZ, 0, 0 ;  /* 0x00000000ff037435 */ /* 0x000fe200000001ff */
[----:B------:R-:W-:Y:S04]  /*0f00*/  WARPSYNC R10 ;  /* 0x0000000a00007348 */ /* 0x000fe80003800000 */
[----:B------:R0:W1:Y:S01]  /*0f10*/  SHFL.BFLY PT, R7, R9, R8, R7 ;  /* 0x0c00000809077389 */ /* 0x00006200000e0007 */
[----:B------:R-:W-:Y:S05]  /*0f20*/  RET.REL.NODEC R2 `(_ZN10layer_norm22ln_bwd_finalize_kernelINS_22Kernel_traits_finalizeILj512EfffffjLb0ELj1024ELj4ENS_18Kernel_traits_baseILj512EfffffjLj1024EEEEELb0ELb0EEEvNS_9BwdParamsE) ;  /* 0xfffff0d002007950 */ /* 0x000fea0003c3ffff */
.L_x_1860:
        /* <DEDUP_REMOVED lines=13> */
.L_x_2060:


//--------------------- .text._ZN10layer_norm40ln_parallel_residual_bwd_finalize_kernelINS_22Kernel_traits_finalizeILj512EfffffjLb0ELj1024ELj4ENS_18Kernel_traits_baseILj512EfffffjLj1024EEEEELb0EEEvNS_9BwdParamsE --------------------------
	.section	.text._ZN10layer_norm40ln_parallel_residual_bwd_finalize_kernelINS_22Kernel_traits_finalizeILj512EfffffjLb0ELj1024ELj4ENS_18Kernel_traits_baseILj512EfffffjLj1024EEEEELb0EEEvNS_9BwdParamsE,"ax",@progbits
	.sectioninfo	@"SHI_REGISTERS=32"
	.align	128
        .global         _ZN10layer_norm40ln_parallel_residual_bwd_finalize_kernelINS_22Kernel_traits_finalizeILj512EfffffjLb0ELj1024ELj4ENS_18Kernel_traits_baseILj512EfffffjLj1024EEEEELb0EEEvNS_9BwdParamsE
        .type           _ZN10layer_norm40ln_parallel_residual_bwd_finalize_kernelINS_22Kernel_traits_finalizeILj512EfffffjLb0ELj1024ELj4ENS_18Kernel_traits_baseILj512EfffffjLj1024EEEEELb0EEEvNS_9BwdParamsE,@function
        .size           _ZN10layer_norm40ln_parallel_residual_bwd_finalize_kernelINS_22Kernel_traits_finalizeILj512EfffffjLb0ELj1024ELj4ENS_18Kernel_traits_baseILj512EfffffjLj1024EEEEELb0EEEvNS_9BwdParamsE,(.L_x_2061 - _ZN10layer_norm40ln_parallel_residual_bwd_finalize_kernelINS_22Kernel_traits_finalizeILj512EfffffjLb0ELj1024ELj4ENS_18Kernel_traits_baseILj512EfffffjLj1024EEEEELb0EEEvNS_9BwdParamsE)
        .other          _ZN10layer_norm40ln_parallel_residual_bwd_finalize_kernelINS_22Kernel_traits_finalizeILj512EfffffjLb0ELj1024ELj4ENS_18Kernel_traits_baseILj512EfffffjLj1024EEEEELb0EEEvNS_9BwdParamsE,@"STO_CUDA_ENTRY STV_DEFAULT"
_ZN10layer_norm40ln_parallel_residual_bwd_finalize_kernelINS_22Kernel_traits_finalizeILj512EfffffjLb0ELj1024ELj4ENS_18Kernel_traits_baseILj512EfffffjLj1024EEEEELb0EEEvNS_9BwdParamsE:
.text._ZN10layer_norm40ln_parallel_residual_bwd_finalize_kernelINS_22Kernel_traits_finalizeILj512EfffffjLb0ELj1024ELj4ENS_18Kernel_traits_baseILj512EfffffjLj1024EEEEELb0EEEvNS_9BwdParamsE:
        /* <DEDUP_REMOVED lines=19> */
.L_x_1875:
        /* <DEDUP_REMOVED lines=36> */
.L_x_1865:
        /* <DEDUP_REMOVED lines=59> */
.L_x_1864:
[----:B------:R-:W-:Y:S05]  /*0720*/  BSYNC B1 ;  /* 0x0000000000017941 */ /* 0x000fea0003800000 */
.L_x_1863:
        /* <DEDUP_REMOVED lines=35> */
.L_x_1867:
[----:B------:R-:W-:Y:S05]  /*0960*/  BSYNC B1 ;  /* 0x0000000000017941 */ /* 0x000fea0003800000 */
.L_x_1866:
        /* <DEDUP_REMOVED lines=17> */
.L_x_1868:
[----:B------:R-:W-:Y:S05]  /*0a80*/  BSYNC B1 ;  /* 0x0000000000017941 */ /* 0x000fea0003800000 */
.L_x_1862:
[----:B------:R-:W-:Y:S05]  /*0a90*/  BSYNC B0 ;  /* 0x0000000000007941 */ /* 0x000fea0003800000 */
.L_x_1861:
        /* <DEDUP_REMOVED lines=14> */
.L_x_1876:
        /* <DEDUP_REMOVED lines=36> */
.L_x_1877:
        /* <DEDUP_REMOVED lines=11> */
.L_x_1869:
        /* <DEDUP_REMOVED lines=21> */
.L_x_1873:
[----:B------:R-:W-:Y:S05]  /*0fc0*/  BSYNC B0 ;  /* 0x0000000000007941 */ /* 0x000fea0003800000 */
.L_x_1872:
[C---:B------:R-:W-:Y:S02]  /*0fd0*/  ISETP.GT.U32.AND P1, PT, R4.reuse, -0x201, PT ;  /* 0xfffffdff0400780c */ /* 0x040fe40003f24070 */
[----:B------:R-:W-:-:S02]  /*0fe0*/  IADD3 R4, R4, 0x200, RZ ;  /* 0x0000020004047810 */ /* 0x000fc40007ffe0ff */
[----:B------:R-:W-:-:S09]  /*0ff0*/  IADD3 R5, R5, 0x100, RZ ;  /* 0x0000010005057810 */ /* 0x000fd20007ffe0ff */
[----:B0-----:R-:W-:Y:S01]  /*1000*/  @!P1 CALL.REL.NOINC `(.L_x_1874) ;  /* 0x0000001000009944 */ /* 0x001fe20003c00000 */
[----:B------:R-:W-:Y:S05]  /*1010*/  BRA `(.L_x_1875) ;  /* 0xfffff11000007947 */ /* 0x000fea000383ffff */
.L_x_1874:
[----:B------:R-:W-:Y:S05]  /*1020*/  EXIT ;  /* 0x000000000000794d */ /* 0x000fea0003800000 */
.L_x_1870:
[----:B------:R-:W-:Y:S01]  /*1030*/  HFMA2.MMA R17, -RZ, RZ, 0, 1.847743988037109375e-06 ;  /* 0x0000001fff117435 */ /* 0x000fe200000001ff */
[----:B----4-:R-:W-:Y:S01]  /*1040*/  IMAD.MOV.U32 R19, RZ, RZ, R12 ;  /* 0x000000ffff137224 */ /* 0x010fe200078e000c */
[----:B------:R-:W-:Y:S02]  /*1050*/  MOV R16, 0x1 ;  /* 0x0000000100107802 */ /* 0x000fe40000000f00 */
[----:B------:R-:W-:Y:S02]  /*1060*/  MOV R14, 0xffffffff ;  /* 0xffffffff000e7802 */ /* 0x000fe40000000f00 */
[----:B------:R-:W-:Y:S02]  /*1070*/  MOV R8, 0x1090 ;  /* 0x0000109000087802 */ /* 0x000fe40000000f00 */
[----:B0123--:R-:W-:Y:S05]  /*1080*/  CALL.REL.NOINC `($__internal_115_$__cuda_sm70_shflsync_bfly_p) ;  /* 0x000007b000007944 */ /* 0x00ffea0003c00000 */
[----:B01----:R-:W-:Y:S05]  /*1090*/  BRA `(.L_x_1876) ;  /* 0xfffffae000007947 */ /* 0x003fea000383ffff */
.L_x_1871:
[----:B------:R-:W-:Y:S01]  /*10a0*/  HFMA2.MMA R16, -RZ, RZ, 0, 1.1920928955078125e-07 ;  /* 0x00000002ff107435 */ /* 0x000fe200000001ff */
[----:B------:R-:W-:Y:S01]  /*10b0*/  IMAD.MOV.U32 R19, RZ, RZ, R12 ;  /* 0x000000ffff137224 */ /* 0x000fe200078e000c */
[----:B------:R-:W-:Y:S02]  /*10c0*/  MOV R17, 0x1f ;  /* 0x0000001f00117802 */ /* 0x000fe40000000f00 */
[----:B------:R-:W-:-:S02]  /*10d0*/  MOV R14, 0xffffffff ;  /* 0xffffffff000e7802 */ /* 0x000fc40000000f00 */
[----:B------:R-:W-:Y:S02]  /*10e0*/  MOV R8, 0x1100 ;  /* 0x0000110000087802 */ /* 0x000fe40000000f00 */
[----:B-123--:R-:W-:Y:S05]  /*10f0*/  CALL.REL.NOINC `($__internal_115_$__cuda_sm70_shflsync_bfly_p) ;  /* 0x0000074000007944 */ /* 0x00efea0003c00000 */
[----:B0-----:R-:W-:Y:S01]  /*1100*/  HFMA2.MMA R17, -RZ, RZ, 0, 1.847743988037109375e-06 ;  /* 0x0000001fff117435 */ /* 0x001fe200000001ff */
[----:B-1----:R-:W-:Y:S01]  /*1110*/  FADD.FTZ R19, R12, R14 ;  /* 0x0000000e0c137221 */ /* 0x002fe20000010000 */
[----:B------:R-:W-:Y:S01]  /*1120*/  MOV R14, 0xffffffff ;  /* 0xffffffff000e7802 */ /* 0x000fe20000000f00 */
[----:B------:R-:W-:Y:S01]  /*1130*/  IMAD.MOV.U32 R16, RZ, RZ, 0x4 ;  /* 0x00000004ff107424 */ /* 0x000fe200078e00ff */
[----:B------:R-:W-:Y:S02]  /*1140*/  MOV R8, 0x1160 ;  /* 0x0000116000087802 */ /* 0x000fe40000000f00 */
[----:B------:R-:W-:Y:S05]  /*1150*/  CALL.REL.NOINC `($__internal_115_$__cuda_sm70_shflsync_bfly_p) ;  /* 0x000006e000007944 */ /* 0x000fea0003c00000 */
[----:B0-----:R-:W-:Y:S01]  /*1160*/  HFMA2.MMA R16, -RZ, RZ, 0, 4.76837158203125e-07 ;  /* 0x00000008ff107435 */ /* 0x001fe200000001ff */
[----:B-1----:R-:W-:Y:S01]  /*1170*/  FADD.FTZ R19, R19, R14 ;  /* 0x0000000e13137221 */ /* 0x002fe20000010000 */
[----:B------:R-:W-:Y:S01]  /*1180*/  MOV R14, 0xffffffff ;  /* 0xffffffff000e7802 */ /* 0x000fe20000000f00 */
[----:B------:R-:W-:Y:S01]  /*1190*/  IMAD.MOV.U32 R17, RZ, RZ, 0x1f ;  /* 0x0000001fff117424 */ /* 0x000fe200078e00ff */
[----:B------:R-:W-:Y:S02]  /*11a0*/  MOV R8, 0x11c0 ;  /* 0x000011c000087802 */ /* 0x000fe40000000f00 */
[----:B------:R-:W-:Y:S05]  /*11b0*/  CALL.REL.NOINC `($__internal_115_$__cuda_sm70_shflsync_bfly_p) ;  /* 0x0000068000007944 */ /* 0x000fea0003c00000 */
[----:B-1----:R-:W-:Y:S01]  /*11c0*/  FADD.FTZ R12, R19, R14 ;  /* 0x0000000e130c7221 */ /* 0x002fe20000010000 */
[----:B0-----:R-:W-:Y:S01]  /*11d0*/  HFMA2.MMA R16, -RZ, RZ, 0, 9.5367431640625e-07 ;  /* 0x00000010ff107435 */ /* 0x001fe200000001ff */
[----:B------:R-:W-:Y:S01]  /*11e0*/  MOV R17, 0x1f ;  /* 0x0000001f00117802 */ /* 0x000fe20000000f00 */
[----:B------:R-:W-:Y:S01]  /*11f0*/  IMAD.MOV.U32 R14, RZ, RZ, -0x1 ;  /* 0xffffffffff0e7424 */ /* 0x000fe200078e00ff */
[----:B------:R-:W-:-:S02]  /*1200*/  MOV R8, 0x1230 ;  /* 0x0000123000087802 */ /* 0x000fc40000000f00 */
[----:B------:R-:W-:Y:S02]  /*1210*/  MOV R19, R12 ;  /* 0x0000000c00137202 */ /* 0x000fe40000000f00 */
[----:B------:R-:W-:Y:S05]  /*1220*/  CALL.REL.NOINC `($__internal_115_$__cuda_sm70_shflsync_bfly_p) ;  /* 0x0000061000007944 */ /* 0x000fea0003c00000 */
[----:B0-----:R-:W-:Y:S01]  /*1230*/  HFMA2.MMA R17, -RZ, RZ, 0, 1.847743988037109375e-06 ;  /* 0x0000001fff117435 */ /* 0x001fe200000001ff */
[----:B-1----:R-:W-:Y:S01]  /*1240*/  MOV R15, R14 ;  /* 0x0000000e000f7202 */ /* 0x002fe20000000f00 */
[----:B------:R-:W-:Y:S01]  /*1250*/  IMAD.MOV.U32 R16, RZ, RZ, 0x1 ;  /* 0x00000001ff107424 */ /* 0x000fe200078e00ff */
[----:B------:R-:W-:Y:S02]  /*1260*/  MOV R19, R13 ;  /* 0x0000000d00137202 */ /* 0x000fe40000000f00 */
[----:B------:R-:W-:Y:S02]  /*1270*/  MOV R14, 0xffffffff ;  /* 0xffffffff000e7802 */ /* 0x000fe40000000f00 */
[----:B------:R-:W-:Y:S02]  /*1280*/  MOV R8, 0x12a0 ;  /* 0x000012a000087802 */ /* 0x000fe40000000f00 */
[----:B------:R-:W-:Y:S05]  /*1290*/  CALL.REL.NOINC `($__internal_115_$__cuda_sm70_shflsync_bfly_p) ;  /* 0x000005a000007944 */ /* 0x000fea0003c00000 */
[----:B0-----:R-:W-:Y:S01]  /*12a0*/  HFMA2.MMA R16, -RZ, RZ, 0, 1.1920928955078125e-07 ;  /* 0x00000002ff107435 */ /* 0x001fe200000001ff */
[----:B-1----:R-:W-:Y:S01]  /*12b0*/  FADD.FTZ R19, R13, R14 ;  /* 0x0000000e0d137221 */ /* 0x002fe20000010000 */
[----:B------:R-:W-:Y:S01]  /*12c0*/  MOV R14, 0xffffffff ;  /* 0xffffffff000e7802 */ /* 0x000fe20000000f00 */
[----:B------:R-:W-:Y:S01]  /*12d0*/  IMAD.MOV.U32 R17, RZ, RZ, 0x1f ;  /* 0x0000001fff117424 */ /* 0x000fe200078e00ff */
[----:B------:R-:W-:-:S02]  /*12e0*/  MOV R8, 0x1300 ;  /* 0x0000130000087802 */ /* 0x000fc40000000f00 */
[----:B------:R-:W-:Y:S05]  /*12f0*/  CALL.REL.NOINC `($__internal_115_$__cuda_sm70_shflsync_bfly_p) ;  /* 0x0000054000007944 */ /* 0x000fea0003c00000 */
[----:B0-----:R-:W-:Y:S01]  /*1300*/  HFMA2.MMA R16, -RZ, RZ, 0, 2.384185791015625e-07 ;  /* 0x00000004ff107435 */ /* 0x001fe200000001ff */
[----:B-1----:R-:W-:Y:S01]  /*1310*/  FADD.FTZ R19, R19, R14 ;  /* 0x0000000e13137221 */ /* 0x002fe20000010000 */
[----:B------:R-:W-:Y:S01]  /*1320*/  MOV R17, 0x1f ;  /* 0x0000001f00117802 */ /* 0x000fe20000000f00 */
[----:B------:R-:W-:Y:S01]  /*1330*/  IMAD.MOV.U32 R14, RZ, RZ, -0x1 ;  /* 0xffffffffff0e7424 */ /* 0x000fe200078e00ff */
[----:B------:R-:W-:-:S02]  /*1340*/  MOV R8, 0x1360 ;  /* 0x0000136000087802 */ /* 0x000fc40000000f00 */
[----:B------:R-:W-:Y:S05]  /*1350*/  CALL.REL.NOINC `($__internal_115_$__cuda_sm70_shflsync_bfly_p) ;  /* 0x000004e000007944 */ /* 0x000fea0003c00000 */
[----:B0-----:R-:W-:Y:S01]  /*1360*/  HFMA2.MMA R16, -RZ, RZ, 0, 4.76837158203125e-07 ;  /* 0x00000008ff107435 */ /* 0x001fe200000001ff */
[----:B-1----:R-:W-:Y:S01]  /*1370*/  FADD.FTZ R19, R19, R14 ;  /* 0x0000000e13137221 */ /* 0x002fe20000010000 */
[----:B------:R-:W-:-:S02]  /*1380*/  MOV R17, 0x1f ;  /* 0x0000001f00117802 */ /* 0x000fc40000000f00 */
[----:B------:R-:W-:Y:S02]  /*1390*/  MOV R14, 0xffffffff ;  /* 0xffffffff000e7802 */ /* 0x000fe40000000f00 */
[----:B------:R-:W-:Y:S02]  /*13a0*/  MOV R8, 0x13c0 ;  /* 0x000013c000087802 */ /* 0x000fe40000000f00 */
[----:B------:R-:W-:Y:S05]  /*13b0*/  CALL.REL.NOINC `($__internal_115_$__cuda_sm70_shflsync_bfly_p) ;  /* 0x0000048000007944 */ /* 0x000fea0003c00000 */
[----:B-1----:R-:W-:Y:S01]  /*13c0*/  FADD.FTZ R13, R19, R14 ;  /* 0x0000000e130d7221 */ /* 0x002fe20000010000 */
[----:B0-----:R-:W-:Y:S01]  /*13d0*/  HFMA2.MMA R16, -RZ, RZ, 0, 9.5367431640625e-07 ;  /* 0x00000010ff107435 */ /* 0x001fe200000001ff */
[----:B------:R-:W-:Y:S01]  /*13e0*/  IMAD.MOV.U32 R17, RZ, RZ, 0x1f ;  /* 0x0000001fff117424 */ /* 0x000fe200078e00ff */
[----:B------:R-:W-:Y:S02]  /*13f0*/  MOV R14, 0xffffffff ;  /* 0xffffffff000e7802 */ /* 0x000fe40000000f00 */
[----:B------:R-:W-:Y:S02]  /*1400*/  MOV R19, R13 ;  /* 0x0000000d00137202 */ /* 0x000fe40000000f00 */
[----:B------:R-:W-:Y:S02]  /*1410*/  MOV R8, 0x1430 ;  /* 0x0000143000087802 */ /* 0x000fe40000000f00 */
[----:B------:R-:W-:Y:S05]  /*1420*/  CALL.REL.NOINC `($__internal_115_$__cuda_sm70_shflsync_bfly_p) ;  /* 0x0000041000007944 */ /* 0x000fea0003c00000 */
[----:B0-----:R-:W-:Y:S01]  /*1430*/  HFMA2.MMA R17, -RZ, RZ, 0, 1.847743988037109375e-06 ;  /* 0x0000001fff117435 */ /* 0x001fe200000001ff */
[----:B-1----:R-:W-:Y:S01]  /*1440*/  MOV R18, R14 ;  /* 0x0000000e00127202 */ /* 0x002fe20000000f00 */
[----:B------:R-:W-:Y:S01]  /*1450*/  IMAD.MOV.U32 R16, RZ, RZ, 0x1 ;  /* 0x00000001ff107424 */ /* 0x000fe200078e00ff */
[----:B------:R-:W-:-:S02]  /*1460*/  MOV R19, R11 ;  /* 0x0000000b00137202 */ /* 0x000fc40000000f00 */
[----:B------:R-:W-:Y:S02]  /*1470*/  MOV R14, 0xffffffff ;  /* 0xffffffff000e7802 */ /* 0x000fe40000000f00 */
[----:B------:R-:W-:Y:S02]  /*1480*/  MOV R8, 0x14a0 ;  /* 0x000014a000087802 */ /* 0x000fe40000000f00 */
[----:B------:R-:W-:Y:S05]  /*1490*/  CALL.REL.NOINC `($__internal_115_$__cuda_sm70_shflsync_bfly_p) ;  /* 0x000003a000007944 */ /* 0x000fea0003c00000 */
[----:B0-----:R-:W-:Y:S01]  /*14a0*/  HFMA2.MMA R16, -RZ, RZ, 0, 1.1920928955078125e-07 ;  /* 0x00000002ff107435 */ /* 0x001fe200000001ff */
[----:B-1----:R-:W-:Y:S01]  /*14b0*/  FADD.FTZ R19, R11, R14 ;  /* 0x0000000e0b137221 */ /* 0x002fe20000010000 */
[----:B------:R-:W-:Y:S01]  /*14c0*/  MOV R17, 0x1f ;  /* 0x0000001f00117802 */ /* 0x000fe20000000f00 */
[----:B------:R-:W-:Y:S01]  /*14d0*/  IMAD.MOV.U32 R14, RZ, RZ, -0x1 ;  /* 0xffffffffff0e7424 */ /* 0x000fe200078e00ff */
[----:B------:R-:W-:Y:S02]  /*14e0*/  MOV R8, 0x1500 ;  /* 0x0000150000087802 */ /* 0x000fe40000000f00 */
[----:B------:R-:W-:Y:S05]  /*14f0*/  CALL.REL.NOINC `($__internal_115_$__cuda_sm70_shflsync_bfly_p) ;  /* 0x0000034000007944 */ /* 0x000fea0003c00000 */
[----:B0-----:R-:W-:Y:S01]  /*1500*/  HFMA2.MMA R16, -RZ, RZ, 0, 2.384185791015625e-07 ;  /* 0x00000004ff107435 */ /* 0x001fe200000001ff */
[----:B-1----:R-:W-:Y:S01]  /*1510*/  FADD.FTZ R19, R19, R14 ;  /* 0x0000000e13137221 */ /* 0x002fe20000010000 */
[----:B------:R-:W-:Y:S02]  /*1520*/  MOV R17, 0x1f ;  /* 0x0000001f00117802 */ /* 0x000fe40000000f00 */
[----:B------:R-:W-:-:S02]  /*1530*/  MOV R14, 0xffffffff ;  /* 0xffffffff000e7802 */ /* 0x000fc40000000f00 */
        /* <DEDUP_REMOVED lines=10> */
[----:B------:R-:W-:Y:S02]  /*15e0*/  MOV R17, 0x1f ;  /* 0x0000001f00117802 */ /* 0x000fe40000000f00 */
[----:B------:R-:W-:Y:S01]  /*15f0*/  MOV R14, 0xffffffff ;  /* 0xffffffff000e7802 */ /* 0x000fe20000000f00 */
[----:B------:R-:W-:Y:S01]  /*1600*/  IMAD.MOV.U32 R19, RZ, RZ, R11 ;  /* 0x000000ffff137224 */ /* 0x000fe200078e000b */
[----:B------:R-:W-:-:S02]  /*1610*/  MOV R8, 0x1630 ;  /* 0x0000163000087802 */ /* 0x000fc40000000f00 */
[----:B------:R-:W-:Y:S05]  /*1620*/  CALL.REL.NOINC `($__internal_115_$__cuda_sm70_shflsync_bfly_p) ;  /* 0x0000021000007944 */ /* 0x000fea0003c00000 */
[----:B0-----:R-:W-:Y:S01]  /*1630*/  HFMA2.MMA R16, -RZ, RZ, 0, 5.9604644775390625e-08 ;  /* 0x00000001ff107435 */ /* 0x001fe200000001ff */
[----:B-1----:R-:W-:Y:S01]  /*1640*/  MOV R20, R14 ;  /* 0x0000000e00147202 */ /* 0x002fe20000000f00 */
[----:B------:R-:W-:Y:S01]  /*1650*/  IMAD.MOV.U32 R14, RZ, RZ, -0x1 ;  /* 0xffffffffff0e7424 */ /* 0x000fe200078e00ff */
[----:B------:R-:W-:-:S02]  /*1660*/  MOV R19, R10 ;  /* 0x0000000a00137202 */ /* 0x000fc40000000f00 */
[----:B------:R-:W-:Y:S02]  /*1670*/  MOV R17, 0x1f ;  /* 0x0000001f00117802 */ /* 0x000fe40000000f00 */
[----:B------:R-:W-:Y:S02]  /*1680*/  MOV R8, 0x16a0 ;  /* 0x000016a000087802 */ /* 0x000fe40000000f00 */
[----:B------:R-:W-:Y:S05]  /*1690*/  CALL.REL.NOINC `($__internal_115_$__cuda_sm70_shflsync_bfly_p) ;  /* 0x000001a000007944 */ /* 0x000fea0003c00000 */
[----:B0-----:R-:W-:Y:S01]  /*16a0*/  HFMA2.MMA R16, -RZ, RZ, 0, 1.1920928955078125e-07 ;  /* 0x00000002ff107435 */ /* 0x001fe200000001ff */
[----:B-1----:R-:W-:Y:S01]  /*16b0*/  FADD.FTZ R19, R10, R14 ;  /* 0x0000000e0a137221 */ /* 0x002fe20000010000 */
[----:B------:R-:W-:Y:S02]  /*16c0*/  MOV R17, 0x1f ;  /* 0x0000001f00117802 */ /* 0x000fe40000000f00 */
[----:B------:R-:W-:Y:S02]  /*16d0*/  MOV R14, 0xffffffff ;  /* 0xffffffff000e7802 */ /* 0x000fe40000000f00 */
[----:B------:R-:W-:Y:S02]  /*16e0*/  MOV R8, 0x1700 ;  /* 0x0000170000087802 */ /* 0x000fe40000000f00 */
[----:B------:R-:W-:Y:S05]  /*16f0*/  CALL.REL.NOINC `($__internal_115_$__cuda_sm70_shflsync_bfly_p) ;  /* 0x0000014000007944 */ /* 0x000fea0003c00000 */
[----:B0-----:R-:W-:Y:S01]  /*1700*/  HFMA2.MMA R16, -RZ, RZ, 0, 2.384185791015625e-07 ;  /* 0x00000004ff107435 */ /* 0x001fe200000001ff */
[----:B-1----:R-:W-:Y:S01]  /*1710*/  FADD.FTZ R19, R19, R14 ;  /* 0x0000000e13137221 */ /* 0x002fe20000010000 */
[----:B------:R-:W-:Y:S01]  /*1720*/  MOV R14, 0xffffffff ;  /* 0xffffffff000e7802 */ /* 0x000fe20000000f00 */
[----:B------:R-:W-:Y:S01]  /*1730*/  IMAD.MOV.U32 R17, RZ, RZ, 0x1f ;  /* 0x0000001fff117424 */ /* 0x000fe200078e00ff */
        /* <DEDUP_REMOVED lines=8> */
[----:B0-----:R-:W-:Y:S01]  /*17c0*/  HFMA2.MMA R17, -RZ, RZ, 0, 1.847743988037109375e-06 ;  /* 0x0000001fff117435 */ /* 0x001fe200000001ff */
[----:B-1----:R-:W-:Y:S01]  /*17d0*/  FADD.FTZ R19, R19, R14 ;  /* 0x0000000e13137221 */ /* 0x002fe20000010000 */
[----:B------:R-:W-:Y:S01]  /*17e0*/  MOV R14, 0xffffffff ;  /* 0xffffffff000e7802 */ /* 0x000fe20000000f00 */
[----:B------:R-:W-:Y:S01]  /*17f0*/  IMAD.MOV.U32 R16, RZ, RZ, 0x10 ;  /* 0x00000010ff107424 */ /* 0x000fe200078e00ff */
[----:B------:R-:W-:Y:S02]  /*1800*/  MOV R8, 0x1820 ;  /* 0x0000182000087802 */ /* 0x000fe40000000f00 */
[----:B------:R-:W-:Y:S05]  /*1810*/  CALL.REL.NOINC `($__internal_115_$__cuda_sm70_shflsync_bfly_p) ;  /* 0x0000002000007944 */ /* 0x000fea0003c00000 */
[----:B-1----:R-:W-:Y:S01]  /*1820*/  MOV R8, R14 ;  /* 0x0000000e00087202 */ /* 0x002fe20000000f00 */
[----:B0-----:R-:W-:Y:S05]  /*1830*/  BRA `(.L_x_1877) ;  /* 0xfffff58000007947 */ /* 0x001fea000383ffff */
        .weak           $__internal_115_$__cuda_sm70_shflsync_bfly_p
        .type           $__internal_115_$__cuda_sm70_shflsync_bfly_p,@function
        .size           $__internal_115_$__cuda_sm70_shflsync_bfly_p,(.L_x_2061 - $__internal_115_$__cuda_sm70_shflsync_bfly_p)
$__internal_115_$__cuda_sm70_shflsync_bfly_p:
[----:B------:R-:W-:Y:S01]  /*1840*/  HFMA2.MMA R9, -RZ, RZ, 0, 0 ;  /* 0x00000000ff097435 */ /* 0x000fe200000001ff */
[----:B------:R-:W-:Y:S04]  /*1850*/  WARPSYNC R14 ;  /* 0x0000000e00007348 */ /* 0x000fe80003800000 */
[----:B------:R0:W1:Y:S01]  /*1860*/  SHFL.BFLY PT, R14, R19, R16, R17 ;  /* 0x0c000010130e7389 */ /* 0x00006200000e0011 */
[----:B------:R-:W-:Y:S05]  /*1870*/  RET.REL.NODEC R8 `(_ZN10layer_norm40ln_parallel_residual_bwd_finalize_kernelINS_22Kernel_traits_finalizeILj512EfffffjLb0ELj1024ELj4ENS_18Kernel_traits_baseILj512EfffffjLj1024EEEEELb0EEEvNS_9BwdParamsE) ;  /* 0xffffe78008007950 */ /* 0x000fea0003c3ffff */
.L_x_1878:
        /* <DEDUP_REMOVED lines=16> */
.L_x_2061:


//--------------------- .text._ZN10layer_norm31ln_parallel_residual_bwd_kernelINS_13Kernel_traitsIfffffjLj512ELj1ELj4ELj1ELj16ENS_18Kernel_traits_baseILj512EfffffjLj128EEEEELb1ELb1ELb0EEEvNS_9BwdParamsE --------------------------
	.section	.text._ZN10layer_norm31ln_parallel_residual_bwd_kernelINS_13Kernel_traitsIfffffjLj512ELj1ELj4ELj1ELj16ENS_18Kernel_traits_baseILj512EfffffjLj128EEEEELb1ELb1ELb0EEEvNS_9BwdParamsE,"ax",@progbits
	.sectioninfo	@"SHI_REGISTERS=139"
	.align	128
        .global         _ZN10layer_norm31ln_parallel_residual_bwd_kernelINS_13Kernel_traitsIfffffjLj512ELj1ELj4ELj1ELj16ENS_18Kernel_traits_baseILj512EfffffjLj128EEEEELb1ELb1ELb0EEEvNS_9BwdParamsE
        .type           _ZN10layer_norm31ln_parallel_residual_bwd_kernelINS_13Kernel_traitsIfffffjLj512ELj1ELj4ELj1ELj16ENS_18Kernel_traits_baseILj512EfffffjLj128EEEEELb1ELb1ELb0EEEvNS_9BwdParamsE,@function
        .size           _ZN10layer_norm31ln_parallel_residual_bwd_kernelINS_13Kernel_traitsIfffffjLj512ELj1ELj4ELj1ELj16ENS_18Kernel_traits_baseILj512EfffffjLj128EEEEELb1ELb1ELb0EEEvNS_9BwdParamsE,(.L_x_2062 - _ZN10layer_norm31ln_parallel_residual_bwd_kernelINS_13Kernel_traitsIfffffjLj512ELj1ELj4ELj1ELj16ENS_18Kernel_traits_baseILj512EfffffjLj128EEEEELb1ELb1ELb0EEEvNS_9BwdParamsE)
        .other          _ZN10layer_norm31ln_parallel_residual_bwd_kernelINS_13Kernel_traitsIfffffjLj512ELj1ELj4ELj1ELj16ENS_18Kernel_traits_baseILj512EfffffjLj128EEEEELb1ELb1ELb0EEEvNS_9BwdParamsE,@"STO_CUDA_ENTRY STV_DEFAULT"
_ZN10layer_norm31ln_parallel_residual_bwd_kernelINS_13Kernel_traitsIfffffjLj512ELj1ELj4ELj1ELj16ENS_18Kernel_traits_baseILj512EfffffjLj128EEEEELb1ELb1ELb0EEEvNS_9BwdParamsE:
.text._ZN10layer_norm31ln_parallel_residual_bwd_kernelINS_13Kernel_traitsIfffffjLj512ELj1ELj4ELj1ELj16ENS_18Kernel_traits_baseILj512EfffffjLj128EEEEELb1ELb1ELb0EEEvNS_9BwdParamsE:
        /* <DEDUP_REMOVED lines=52> */
[----:B------:R-:W-:-:S06]  /*0340*/  IMAD.MOV.U32 R3, RZ, RZ, R10 ;  /* 0x000000ffff037224 */ /* 0x000fcc00078e000a */
.L_x_1899:
[----:B------:R-:W-:-:S04]  /*0350*/  IMAD.MOV.U32 R98, RZ, RZ, 0x4 ;  /* 0x00000004ff627424 */ /* 0x000fc800078e00ff */
[----:B------:R-:W-:-:S04]  /*0360*/  IMAD.WIDE R96, R3, R98, c[0x0][0x1a0] ;  /* 0x0000680003607625 */ /* 0x000fc800078e0262 */
[C---:B------:R-:W-:Y:S02]  /*0370*/  IMAD.WIDE R98, R3.reuse, R98, c[0x0][0x1a8] ;  /* 0x00006a0003627625 */ /* 0x040fe400078e0262 */
[----:B------:R1:W2:Y:S04]  /*0380*/  LDG.E R96, [R96.64] ;  /* 0x0000000460607981 */ /* 0x0002a8000c1e1900 */
[----:B-----5:R3:W5:Y:S01]  /*0390*/  LDG.E R19, [R98.64] ;  /* 0x0000000462137981 */ /* 0x020762000c1e1900 */
[----:B------:R-:W-:Y:S01]  /*03a0*/  IMAD R12, R3, c[0x0][0x168], RZ ;  /* 0x00005a00030c7a24 */ /* 0x000fe200078e02ff */
[----:B0-----:R-:W-:Y:S01]  /*03b0*/  ISETP.NE.AND P0, PT, R2, RZ, PT ;  /* 0x000000ff0200720c */ /* 0x001fe20003f05270 */
[----:B------:R-:W-:Y:S01]  /*03c0*/  BSSY B1, `(.L_x_1881) ;  /* 0x000003d000017945 */ /* 0x000fe20003800000 */
[----:B------:R-:W-:Y:S01]  /*03d0*/  MOV R127, RZ ;  /* 0x000000ff007f7202 */ /* 0x000fe20000000f00 */
[----:B------:R-:W-:Y:S01]  /*03e0*/  IMAD.MOV.U32 R131, RZ, RZ, RZ ;  /* 0x000000ffff837224 */ /* 0x000fe200078e00ff */
[----:B------:R-:W-:-:S02]  /*03f0*/  SHF.R.S32.HI R101, RZ, 0x1f, R12 ;  /* 0x0000001fff657819 */ /* 0x000fc4000001140c */
[----:B-1----:R-:W-:Y:S02]  /*0400*/  P2R R97, PR, RZ, 0x1 ;  /* 0x00000001ff617803 */ /* 0x002fe40000000000 */
[----:B------:R-:W-:Y:S02]  /*0410*/  LEA.HI R12, R101, R12, RZ, 0x2 ;  /* 0x0000000c650c7211 */ /* 0x000fe400078f10ff */
[----:B------:R-:W-:-:S04]  /*0420*/  LOP3.LUT R101, R0, 0x1f, RZ, 0xc0, !PT ;  /* 0x0000001f00657812 */ /* 0x000fc800078ec0ff */
[----:B------:R-:W-:-:S04]  /*0430*/  LEA.HI.SX32 R12, R12, R101, 0x1e ;  /* 0x000000650c0c7211 */ /* 0x000fc800078ff2ff */
[----:B------:R-:W-:Y:S02]  /*0440*/  MOV R136, R12 ;  /* 0x0000000c00887202 */ /* 0x000fe40000000f00 */
[----:B--2---:R-:W-:Y:S01]  /*0450*/  FSEL R123, R96, RZ, !P0 ;  /* 0x000000ff607b7208 */ /* 0x004fe20004000000 */
[----:B------:R-:W-:Y:S05]  /*0460*/  @!P5 BRA `(.L_x_1882) ;  /* 0x000003200000d947 */ /* 0x000fea0003800000 */
[----:B---3--:R-:W-:Y:S01]  /*0470*/  ISETP.NE.U32.AND P0, PT, RZ, c[0x0][0x250], PT ;  /* 0x00009400ff007a0c */ /* 0x008fe20003f05070 */
[C---:B------:R-:W-:Y:S01]  /*0480*/  IMAD.SHL.U32 R106, R12.reuse, 0x4, RZ ;  /* 0x000000040c6a7824 */ /* 0x040fe200078e00ff */
[C---:B------:R-:W-:Y:S02]  /*0490*/  LEA R96, P1, R12.reuse, c[0x0][0x188], 0x4 ;  /* 0x000062000c607a11 */ /* 0x040fe400078220ff */
[----:B------:R-:W-:Y:S02]  /*04a0*/  ISETP.NE.AND.EX P0, PT, RZ, c[0x0][0x254], PT, P0 ;  /* 0x00009500ff007a0c */ /* 0x000fe40003f05300 */
[C---:B------:R-:W-:Y:S02]  /*04b0*/  LEA.HI.X R97, R12.reuse, c[0x0][0x18c], RZ, 0x4, P1 ;  /* 0x000063000c617a11 */ /* 0x040fe400008f24ff */
[----:B------:R-:W-:-:S02]  /*04c0*/  SHF.L.U64.HI R5, R12, 0x2, RZ ;  /* 0x000000020c057819 */ /* 0x000fc400000102ff */
[----:B------:R-:W-:Y:S02]  /*04d0*/  IADD3 R124, P1, R106, c[0x0][0x190], RZ ;  /* 0x000064006a7c7a10 */ /* 0x000fe40007f3e0ff */
[----:B------:R-:W-:Y:S01]  /*04e0*/  MOV R101, 0x10 ;  /* 0x0000001000657802 */ /* 0x000fe20000000f00 */
[----:B------:R-:W2:Y:S01]  /*04f0*/  LDG.E.128 R96, [R96.64] ;  /* 0x0000000460607981 */ /* 0x000ea2000c1e1d00 */
[----:B------:R-:W-:-:S03]  /*0500*/  IADD3.X R125, R5, c[0x0][0x194], RZ, P1, !PT ;  /* 0x00006500057d7a10 */ /* 0x000fc60000ffe4ff */
[----:B------:R-:W-:Y:S01]  /*0510*/  @P0 IADD3 R106, P1, R106, c[0x0][0x198], RZ ;  /* 0x000066006a6a0a10 */ /* 0x000fe20007f3e0ff */
[----:B------:R-:W-:-:S03]  /*0520*/  IMAD.WIDE.U32 R100, R12, R101, c[0x0][0x208] ;  /* 0x000082000c647625 */ /* 0x000fc600078e0065 */
[----:B------:R-:W-:Y:S02]  /*0530*/  @P0 IADD3.X R107, R5, c[0x0][0x19c], RZ, P1, !PT ;  /* 0x00006700056b0a10 */ /* 0x000fe40000ffe4ff */
[----:B------:R-:W-:Y:S01]  /*0540*/  ISETP.NE.U32.AND P1, PT, RZ, c[0x0][0x218], PT ;  /* 0x00008600ff007a0c */ /* 0x000fe20003f25070 */
[----:B------:R-:W3:Y:S03]  /*0550*/  LDG.E.128 R100, [R100.64] ;  /* 0x0000000464647981 */ /* 0x000ee6000c1e1d00 */
[----:B------:R-:W-:Y:S01]  /*0560*/  ISETP.NE.AND.EX P1, PT, RZ, c[0x0][0x21c], PT, P1 ;  /* 0x00008700ff007a0c */ /* 0x000fe20003f25310 */
[----:B------:R3:W5:Y:S04]  /*0570*/  @P0 LDG.E R4, [R106.64] ;  /* 0x000000046a040981 */ /* 0x000768000c1e1900 */
[----:B------:R0:W5:Y:S08]  /*0580*/  LDG.E R5, [R124.64] ;  /* 0x000000047c057981 */ /* 0x000170000c1e1900 */
[----:B------:R-:W-:-:S04]  /*0590*/  @P1 LEA R132, P0, R12, c[0x0][0x218], 0x4 ;  /* 0x000086000c841a11 */ /* 0x000fc800078020ff */
[----:B------:R-:W-:-:S05]  /*05a0*/  @P1 LEA.HI.X R133, R12, c[0x0][0x21c], RZ, 0x4, P0 ;  /* 0x000087000c851a11 */ /* 0x000fca00000f24ff */
[----:B------:R0:W5:Y:S01]  /*05b0*/  @P1 LDG.E.128 R24, [R132.64] ;  /* 0x0000000484181981 */ /* 0x000162000c1e1d00 */
[----:B------:R-:W-:Y:S01]  /*05c0*/  IADD3 R136, R12, 0x20, RZ ;  /* 0x000000200c887810 */ /* 0x000fe20007ffe0ff */
[C---:B--2---:R-:W-:Y:S02]  /*05d0*/  FADD.FTZ R96, -R123.reuse, R96 ;  /* 0x000000607b607221 */ /* 0x044fe40000010100 */
[----:B------:R-:W-:Y:S02]  /*05e0*/  FADD.FTZ R22, -R123, R97 ;  /* 0x000000617b167221 */ /* 0x000fe40000010100 */
[----:B-----5:R-:W-:Y:S02]  /*05f0*/  FMUL.FTZ R21, R19, R96 ;  /* 0x0000006013157220 */ /* 0x020fe40000410000 */
[----:B------:R-:W-:Y:S02]  /*0600*/  FADD.FTZ R98, -R123, R98 ;  /* 0x000000627b627221 */ /* 0x000fe40000010100 */
[----:B---3--:R-:W-:-:S02]  /*0610*/  FMUL.FTZ R106, R72, R100 ;  /* 0x00000064486a7220 */ /* 0x008fc40000410000 */
        /* <DEDUP_REMOVED lines=23> */
.L_x_1882:
[----:B0--3--:R-:W-:Y:S05]  /*0790*/  BSYNC B1 ;  /* 0x0000000000017941 */ /* 0x009fea0003800000 */
.L_x_1881:
[----:B------:R-:W-:Y:S01]  /*07a0*/  BSSY B1, `(.L_x_1883) ;  /* 0x0000034000017945 */ /* 0x000fe20003800000 */
[----:B------:R-:W-:Y:S05]  /*07b0*/  @!P4 BRA `(.L_x_1884) ;  /* 0x000003200000c947 */ /* 0x000fea0003800000 */
[----:B------:R-:W-:Y:S01]  /*07c0*/  ISETP.NE.U32.AND P0, PT, RZ, c[0x0][0x250], PT ;  /* 0x00009400ff007a0c */ /* 0x000fe20003f05070 */
[C---:B------:R-:W-:Y:S01]  /*07d0*/  IMAD.SHL.U32 R134, R136.reuse, 0x4, RZ ;  /* 0x0000000488867824 */ /* 0x040fe200078e00ff */
[----:B------:R-:W-:Y:S01]  /*07e0*/  LEA R100, P1, R136, c[0x0][0x188], 0x4 ;  /* 0x0000620088647a11 */ /* 0x000fe200078220ff */
[----:B------:R-:W-:Y:S01]  /*07f0*/  HFMA2.MMA R97, -RZ, RZ, 0, 9.5367431640625e-07 ;  /* 0x00000010ff617435 */ /* 0x000fe200000001ff */
[----:B------:R-:W-:-:S02]  /*0800*/  ISETP.NE.AND.EX P0, PT, RZ, c[0x0][0x254], PT, P0 ;  /* 0x00009500ff007a0c */ /* 0x000fc40003f05300 */
[C---:B------:R-:W-:Y:S02]  /*0810*/  LEA.HI.X R101, R136.reuse, c[0x0][0x18c], RZ, 0x4, P1 ;  /* 0x0000630088657a11 */ /* 0x040fe400008f24ff */
[----:B------:R-:W-:Y:S02]  /*0820*/  SHF.L.U64.HI R7, R136, 0x2, RZ ;  /* 0x0000000288077819 */ /* 0x000fe400000102ff */
[----:B------:R-:W-:Y:S02]  /*0830*/  IADD3 R124, P1, R134, c[0x0][0x190], RZ ;  /* 0x00006400867c7a10 */ /* 0x000fe40007f3e0ff */
[----:B------:R-:W2:Y:S01]  /*0840*/  LDG.E.128 R100, [R100.64] ;  /* 0x0000000464647981 */ /* 0x000ea2000c1e1d00 */
[----:B------:R-:W-:Y:S01]  /*0850*/  IMAD.WIDE.U32 R96, R136, R97, c[0x0][0x208] ;  /* 0x0000820088607625 */ /* 0x000fe200078e0061 */
[----:B------:R-:W-:-:S03]  /*0860*/  IADD3.X R125, R7, c[0x0][0x194], RZ, P1, !PT ;  /* 0x00006500077d7a10 */ /* 0x000fc60000ffe4ff */
[----:B------:R-:W-:Y:S02]  /*0870*/  @P0 IADD3 R134, P1, R134, c[0x0][0x198], RZ ;  /* 0x0000660086860a10 */ /* 0x000fe40007f3e0ff */
[----:B------:R-:W3:Y:S02]  /*0880*/  LDG.E.128 R96, [R96.64] ;  /* 0x0000000460607981 */ /* 0x000ee4000c1e1d00 */
        /* <DEDUP_REMOVED lines=13> */
[----:B------:R-:W-:-:S02]  /*0960*/  FADD.FTZ R36, R36, R96 ;  /* 0x0000006024247221 */ /* 0x000fc40000010000 */
[----:B------:R-:W-:Y:S02]  /*0970*/  FMUL.FTZ R18, R19, R18 ;  /* 0x0000001213127220 */ /* 0x000fe40000410000 */
[----:B------:R-:W-:Y:S02]  /*0980*/  FFMA.FTZ R52, R96, R15, R52 ;  /* 0x0000000f60347223 */ /* 0x000fe40000010034 */
[----:B------:R-:W-:Y:S02]  /*0990*/  FADD.FTZ R102, -R123, R102 ;  /* 0x000000667b667221 */ /* 0x000fe40000010100 */
[----:B------:R-:W-:Y:S02]  /*09a0*/  FMUL.FTZ R109, R69, R97 ;  /* 0x00000061456d7220 */ /* 0x000fe40000410000 */
[----:B------:R-:W-:Y:S02]  /*09b0*/  FADD.FTZ R96, R127, R104 ;  /* 0x000000687f607221 */ /* 0x000fe40000010000 */
[----:B------:R-:W-:-:S02]  /*09c0*/  FFMA.FTZ R131, R15, R104, R131 ;  /* 0x000000680f837223 */ /* 0x000fc40000010083 */
[----:B------:R-:W-:Y:S02]  /*09d0*/  FADD.FTZ R37, R37, R97 ;  /* 0x0000006125257221 */ /* 0x000fe40000010000 */
[----:B------:R-:W-:Y:S02]  /*09e0*/  FFMA.FTZ R53, R97, R18, R53 ;  /* 0x0000001261357223 */ /* 0x000fe40000010035 */
[----:B------:R-:W-:Y:S02]  /*09f0*/  FADD.FTZ R120, -R123, R103 ;  /* 0x000000677b787221 */ /* 0x000fe40000010100 */
        /* <DEDUP_REMOVED lines=14> */
.L_x_1884:
[----:B0-----:R-:W-:Y:S05]  /*0ae0*/  BSYNC B1 ;  /* 0x0000000000017941 */ /* 0x001fea0003800000 */
.L_x_1883:
[----:B------:R-:W-:Y:S01]  /*0af0*/  BSSY B1, `(.L_x_1885) ;  /* 0x0000034000017945 */ /* 0x000fe20003800000 */
[----:B------:R-:W-:Y:S05]  /*0b00*/  @!P3 BRA `(.L_x_1886) ;  /* 0x000003200000b947 */ /* 0x000fea0003800000 */
[----:B------:R-:W-:Y:S01]  /*0b10*/  ISETP.NE.U32.AND P0, PT, RZ, c[0x0][0x250], PT ;  /* 0x00009400ff007a0c */ /* 0x000fe20003f05070 */
[C---:B------:R-:W-:Y:S01]  /*0b20*/  IMAD.SHL.U32 R134, R136.reuse, 0x4, RZ ;  /* 0x0000000488867824 */ /* 0x040fe200078e00ff */
[----:B------:R-:W-:-:S02]  /*0b30*/  LEA R100, P1, R136, c[0x0][0x188], 0x4 ;  /* 0x0000620088647a11 */ /* 0x000fc400078220ff */
[----:B------:R-:W-:Y:S02]  /*0b40*/  ISETP.NE.AND.EX P0, PT, RZ, c[0x0][0x254], PT, P0 ;  /* 0x00009500ff007a0c */ /* 0x000fe40003f05300 */
[C---:B------:R-:W-:Y:S02]  /*0b50*/  LEA.HI.X R101, R136.reuse, c[0x0][0x18c], RZ, 0x4, P1 ;  /* 0x0000630088657a11 */ /* 0x040fe400008f24ff */
[----:B------:R-:W-:Y:S02]  /*0b60*/  SHF.L.U64.HI R9, R136, 0x2, RZ ;  /* 0x0000000288097819 */ /* 0x000fe400000102ff */
        /* <DEDUP_REMOVED lines=44> */
.L_x_1886:
[----:B0-----:R-:W-:Y:S05]  /*0e30*/  BSYNC B1 ;  /* 0x0000000000017941 */ /* 0x001fea0003800000 */
.L_x_1885:
[----:B------:R-:W-:Y:S01]  /*0e40*/  BSSY B1, `(.L_x_1887) ;  /* 0x0000033000017945 */ /* 0x000fe20003800000 */
[----:B------:R-:W-:Y:S05]  /*0e50*/  @!P2 BRA `(.L_x_1888) ;  /* 0x000003100000a947 */ /* 0x000fea0003800000 */
[C---:B------:R-:W-:Y:S01]  /*0e60*/  LEA R100, P1, R136.reuse, c[0x0][0x188], 0x4 ;  /* 0x0000620088647a11 */ /* 0x040fe200078220ff */
[----:B------:R-:W-:Y:S01]  /*0e70*/  HFMA2.MMA R97, -RZ, RZ, 0, 9.5367431640625e-07 ;  /* 0x00000010ff617435 */ /* 0x000fe200000001ff */
[----:B------:R-:W-:Y:S01]  /*0e80*/  ISETP.NE.U32.AND P0, PT, RZ, c[0x0][0x250], PT ;  /* 0x00009400ff007a0c */ /* 0x000fe20003f05070 */
[C---:B------:R-:W-:Y:S01]  /*0e90*/  IMAD.SHL.U32 R124, R136.reuse, 0x4, RZ ;  /* 0x00000004887c7824 */ /* 0x040fe200078e00ff */
[----:B------:R-:W-:-:S02]  /*0ea0*/  LEA.HI.X R101, R136, c[0x0][0x18c], RZ, 0x4, P1 ;  /* 0x0000630088657a11 */ /* 0x000fc400008f24ff */
[----:B------:R-:W-:Y:S02]  /*0eb0*/  ISETP.NE.AND.EX P0, PT, RZ, c[0x0][0x254], PT, P0 ;  /* 0x00009500ff007a0c */ /* 0x000fe40003f05300 */
[----:B------:R-:W-:Y:S02]  /*0ec0*/  SHF.R.U32.HI R10, RZ, 0x1e, R136 ;  /* 0x0000001eff0a7819 */ /* 0x000fe40000011688 */
[----:B------:R-:W2:Y:S01]  /*0ed0*/  LDG.E.128 R100, [R100.64] ;  /* 0x0000000464647981 */ /* 0x000ea2000c1e1d00 */
[----:B------:R-:W-:Y:S01]  /*0ee0*/  IMAD.WIDE.U32 R96, R136, R97, c[0x0][0x208] ;  /* 0x0000820088607625 */ /* 0x000fe200078e0061 */
[----:B------:R-:W-:-:S04]  /*0ef0*/  IADD3 R132, P1, R124, c[0x0][0x190], RZ ;  /* 0x000064007c847a10 */ /* 0x000fc80007f3e0ff */
[----:B------:R-:W-:Y:S01]  /*0f00*/  IADD3.X R133, R10, c[0x0][0x194], RZ, P1, !PT ;  /* 0x000065000a857a10 */ /* 0x000fe20000ffe4ff */
[----:B------:R-:W3:Y:S02]  /*0f10*/  LDG.E.128 R96, [R96.64] ;  /* 0x0000000460607981 */ /* 0x000ee4000c1e1d00 */
[----:B------:R-:W-:-:S04]  /*0f20*/  @P0 IADD3 R124, P1, R124, c[0x0][0x198], RZ ;  /* 0x000066007c7c0a10 */ /* 0x000fc80007f3e0ff */
[----:B------:R-:W-:Y:S02]  /*0f30*/  @P0 IADD3.X R125, R10, c[0x0][0x19c], RZ, P1, !PT ;  /* 0x000067000a7d0a10 */ /* 0x000fe40000ffe4ff */
[----:B------:R0:W5:Y:S01]  /*0f40*/  LDG.E R10, [R132.64] ;  /* 0x00000004840a7981 */ /* 0x000162000c1e1900 */
[----:B------:R-:W-:-:S03]  /*0f50*/  ISETP.NE.U32.AND P1, PT, RZ, c[0x0][0x218], PT ;  /* 0x00008600ff007a0c */ /* 0x000fc60003f25070 */
[----:B------:R0:W5:Y:S01]  /*0f60*/  @P0 LDG.E R11, [R124.64] ;  /* 0x000000047c0b0981 */ /* 0x000162000c1e1900 */
[----:B------:R-:W-:-:S13]  /*0f70*/  ISETP.NE.AND.EX P1, PT, RZ, c[0x0][0x21c], PT, P1 ;  /* 0x00008700ff007a0c */ /* 0x000fda0003f25310 */
        /* <DEDUP_REMOVED lines=8> */
[----:B------:R-:W-:-:S02]  /*1000*/  FADD.FTZ R28, R28, R96 ;  /* 0x000000601c1c7221 */ /* 0x000fc40000010000 */
[----:B------:R-:W-:Y:S02]  /*1010*/  FFMA.FTZ R44, R96, R13, R44 ;  /* 0x0000000d602c7223 */ /* 0x000fe4000001002c */
[----:B------:R-:W-:Y:S02]  /*1020*/  FADD.FTZ R102, -R123, R102 ;  /* 0x000000667b667221 */ /* 0x000fe40000010100 */
[----:B------:R-:W-:Y:S02]  /*1030*/  FMUL.FTZ R115, R61, R97 ;  /* 0x000000613d737220 */ /* 0x000fe40000410000 */
[----:B------:R-:W-:Y:S02]  /*1040*/  FADD.FTZ R96, R127, R20 ;  /* 0x000000147f607221 */ /* 0x000fe40000010000 */
[----:B------:R-:W-:Y:S02]  /*1050*/  FFMA.FTZ R131, R13, R20, R131 ;  /* 0x000000140d837223 */ /* 0x000fe40000010083 */
[----:B------:R-:W-:-:S02]  /*1060*/  FADD.FTZ R29, R29, R97 ;  /* 0x000000611d1d7221 */ /* 0x000fc40000010000 */
[----:B------:R-:W-:Y:S02]  /*1070*/  FFMA.FTZ R45, R97, R16, R45 ;  /* 0x00000010612d7223 */ /* 0x000fe4000001002d */
[----:B------:R-:W-:Y:S02]  /*1080*/  FADD.FTZ R130, -R123, R103 ;  /* 0x000000677b827221 */ /* 0x000fe40000010100 */
[----:B------:R-:W-:Y:S02]  /*1090*/  FMUL.FTZ R117, R19, R102 ;  /* 0x0000006613757220 */ /* 0x000fe40000410000 */
[----:B-1----:R-:W-:Y:S02]  /*10a0*/  FMUL.FTZ R128, R62, R98 ;  /* 0x000000623e807220 */ /* 0x002fe40000410000 */
        /* <DEDUP_REMOVED lines=12> */
.L_x_1888:
[----:B0-----:R-:W-:Y:S05]  /*1170*/  BSYNC B1 ;  /* 0x0000000000017941 */ /* 0x001fea0003800000 */
.L_x_1887:
[----:B------:R-:W-:Y:S05]  /*1180*/  BRA.DIV ~URZ, `(.L_x_1889) ;  /* 0x00001a427f007947 */ /* 0x000fea000b800000 */
[----:B------:R0:W1:Y:S02]  /*1190*/  SHFL.BFLY PT, R98, R127, 0x1, 0x1f ;  /* 0x0c201f007f627f89 */ /* 0x00006400000e0000 */
.L_x_1900:
        /* <DEDUP_REMOVED lines=18> */
.L_x_1901:
[----:B---3--:R-:W-:Y:S01]  /*12c0*/  FADD.FTZ R102, R102, R101 ;  /* 0x0000006566667221 */ /* 0x008fe20000010000 */
[----:B------:R-:W-:Y:S01]  /*12d0*/  ISETP.NE.AND P0, PT, R2, RZ, PT ;  /* 0x000000ff0200720c */ /* 0x000fe20003f05270 */
        /* <DEDUP_REMOVED lines=16> */
[----:B-1----:R-:W-:-:S02]  /*13e0*/  FFMA.FTZ R101, R114, R123, R132 ;  /* 0x0000007b72657223 */ /* 0x002fc40000010084 */
[----:B------:R-:W-:Y:S02]  /*13f0*/  FFMA.FTZ R97, R107, R123, R132 ;  /* 0x0000007b6b617223 */ /* 0x000fe40000010084 */
[----:B------:R-:W-:Y:S02]  /*1400*/  FMUL.FTZ R100, R19, R98 ;  /* 0x0000006213647220 */ /* 0x000fe40000410000 */
        /* <DEDUP_REMOVED lines=16> */
[----:B0-----:R-:W-:Y:S01]  /*1510*/  FMUL.FTZ R127, R101, c[0x0][0x1e8] ;  /* 0x00007a00657f7a20 */ /* 0x001fe20000410000 */
        /* <DEDUP_REMOVED lines=31> */
.L_x_1892:
[----:B------:R-:W-:Y:S05]  /*1710*/  BSYNC B1 ;  /* 0x0000000000017941 */ /* 0x000fea0003800000 */
.L_x_1891:
        /* <DEDUP_REMOVED lines=12> */
[-CC-:B-1----:R-:W-:Y:S02]  /*17e0*/  FFMA.FTZ R101, R120, R123.reuse, R132.reuse ;  /* 0x0000007b78657223 */ /* 0x182fe40000010084 */
        /* <DEDUP_REMOVED lines=43> */
[----:B------:R-:W-:Y:S01]  /*1aa0*/  SEL R94, R101, R94, P0 ;  /* 0x0000005e655e7207 */ /* 0x000fe20000000000 */
[C---:B------:R-:W-:Y:S01]  /*1ab0*/  IMAD.WIDE.U32 R100, R12.reuse, R125, c[0x0][0x248] ;  /* 0x000092000c647625 */ /* 0x040fe200078e007d */
[C---:B------:R-:W-:Y:S02]  /*1ac0*/  @P6 LEA.HI.X R125, R12.reuse, c[0x0][0x254], RZ, 0x4, P1 ;  /* 0x000095000c7d6a11 */ /* 0x040fe400008f24ff */
[----:B------:R-:W-:Y:S01]  /*1ad0*/  IADD3 R12, R12, 0x20, RZ ;  /* 0x000000200c0c7810 */ /* 0x000fe20007ffe0ff */
[----:B------:R0:W-:Y:S04]  /*1ae0*/  @P0 STG.E.128 [R102.64], R92 ;  /* 0x0000005c66000986 */ /* 0x0001e8000c101d04 */
[----:B------:R0:W-:Y:S04]  /*1af0*/  STG.E.128 [R100.64], R96 ;  /* 0x0000006064007986 */ /* 0x0001e8000c101d04 */
[----:B------:R0:W-:Y:S02]  /*1b00*/  @P6 STG.E.128 [R124.64], R88 ;  /* 0x000000587c006986 */ /* 0x0001e4000c101d04 */
.L_x_1894:
[----:B------:R-:W-:Y:S05]  /*1b10*/  BSYNC B1 ;  /* 0x0000000000017941 */ /* 0x000fea0003800000 */
.L_x_1893:
        /* <DEDUP_REMOVED lines=10> */
[----:B-----5:R-:W-:Y:S01]  /*1bc0*/  FMUL.FTZ R99, R19, R96 ;  /* 0x0000006013637220 */ /* 0x020fe20000410000 */
[----:B------:R-:W-:Y:S01]  /*1bd0*/  ISETP.NE.AND.EX P0, PT, RZ, c[0x0][0x254], PT, P0 ;  /* 0x00009500ff007a0c */ /* 0x000fe20003f05300 */
[----:B------:R-:W-:Y:S02]  /*1be0*/  FADD.FTZ R96, R108, -R97 ;  /* 0x800000616c607221 */ /* 0x000fe40000010000 */
[----:B-1----:R-:W-:Y:S02]  /*1bf0*/  FFMA.FTZ R101, R113, R123, R132 ;  /* 0x0000007b71657223 */ /* 0x002fe40000010084 */
        /* <DEDUP_REMOVED lines=49> */
.L_x_1896:
[----:B------:R-:W-:Y:S05]  /*1f10*/  BSYNC B1 ;  /* 0x0000000000017941 */ /* 0x000fea0003800000 */
.L_x_1895:
        /* <DEDUP_REMOVED lines=18> */
[C---:B-1----:R-:W-:Y:S02]  /*2040*/  FMUL.FTZ R101, R19.reuse, R102 ;  /* 0x0000006613657220 */ /* 0x042fe40000410000 */
        /* <DEDUP_REMOVED lines=26> */
[----:B------:R-:W-:Y:S01]  /*21f0*/  SEL R97, R103, RZ, P6 ;  /* 0x000000ff67617207 */ /* 0x000fe20003000000 */
[----:B------:R-:W-:Y:S01]  /*2200*/  HFMA2.MMA R103, -RZ, RZ, 0, 9.5367431640625e-07 ;  /* 0x00000010ff677435 */ /* 0x000fe200000001ff */
[C---:B------:R-:W-:Y:S02]  /*2210*/  LOP3.LUT P6, RZ, R10.reuse, 0xff0000, RZ, 0xc0, !PT ;  /* 0x00ff00000aff7812 */ /* 0x040fe400078cc0ff */
[----:B------:R-:W-:Y:S02]  /*2220*/  SEL R92, R99, R92, P0 ;  /* 0x0000005c635c7207 */ /* 0x000fe40000000000 */
[----:B------:R-:W-:Y:S02]  /*2230*/  SEL R98, R123, RZ, P6 ;  /* 0x000000ff7b627207 */ /* 0x000fe40003000000 */
[----:B------:R-:W-:Y:S02]  /*2240*/  LOP3.LUT P6, RZ, R10, 0xff000000, RZ, 0xc0, !PT ;  /* 0xff0000000aff7812 */ /* 0x000fe400078cc0ff */
[----:B------:R-:W-:-:S02]  /*2250*/  SEL R93, R100, R93, P0 ;  /* 0x0000005d645d7207 */ /* 0x000fc40000000000 */
        /* <DEDUP_REMOVED lines=10> */
.L_x_1898:
[----:B------:R-:W-:Y:S05]  /*2300*/  BSYNC B1 ;  /* 0x0000000000017941 */ /* 0x000fea0003800000 */
.L_x_1897:
[----:B------:R-:W-:-:S05]  /*2310*/  IMAD.MOV.U32 R12, RZ, RZ, c[0x0][0x160] ;  /* 0x00005800ff0c7624 */ /* 0x000fca00078e00ff */
[----:B------:R-:W-:-:S04]  /*2320*/  LEA R3, R12, R3, 0x2 ;  /* 0x000000030c037211 */ /* 0x000fc800078e10ff */
[----:B------:R-:W-:-:S13]  /*2330*/  ISETP.GE.AND P0, PT, R3, c[0x0][0x164], PT ;  /* 0x0000590003007a0c */ /* 0x000fda0003f06270 */
[----:B01---5:R-:W-:Y:S01]  /*2340*/  @P0 CALL.REL.NOINC `(.L_x_1880) ;  /* 0x0000001000000944 */ /* 0x023fe20003c00000 */
[----:B------:R-:W-:Y:S05]  /*2350*/  BRA `(.L_x_1899) ;  /* 0xffffdff000007947 */ /* 0x000fea000383ffff */
.L_x_1880:
[----:B0-----:R-:W-:Y:S05]  /*2360*/  BSYNC B0 ;  /* 0x0000000000007941 */ /* 0x001fea0003800000 */
.L_x_1879:
        /* <DEDUP_REMOVED lines=8> */
[C---:B------:R-:W-:Y:S02]  /*23f0*/  LOP3.LUT P3, RZ, R22.reuse, 0xffffff80, RZ, 0xc0, !PT ;  /* 0xffffff8016ff7812 */ /* 0x040fe4000786c0ff */
[C---:B------:R-:W-:Y:S01]  /*2400*/  ISETP.GE.U32.AND P2, PT, R22.reuse, 0x100, PT ;  /* 0x000001001600780c */ /* 0x040fe20003f46070 */
[----:B------:R-:W-:Y:S01]  /*2410*/  STS.128 [R2.X16], R40 ;  /* 0x0000002802007388 */ /* 0x000fe2000000cc00 */
[C---:B------:R-:W-:Y:S02]  /*2420*/  ISETP.GE.U32.AND P1, PT, R22.reuse, 0x180, PT ;  /* 0x000001801600780c */ /* 0x040fe40003f26070 */
[----:B------:R-:W-:Y:S01]  /*2430*/  ISETP.GE.U32.AND P0, PT, R22, 0x200, PT ;  /* 0x000002001600780c */ /* 0x000fe20003f06070 */
[----:B------:R-:W-:Y:S04]  /*2440*/  STS.128 [R2.X16+0x200], R36 ;  /* 0x0002002402007388 */ /* 0x000fe8000000cc00 */
[----:B------:R-:W-:Y:S04]  /*2450*/  STS.128 [R2.X16+0x400], R32 ;  /* 0x0004002002007388 */ /* 0x000fe8000000cc00 */
[----:B------:R1:W-:Y:S01]  /*2460*/  STS.128 [R2.X16+0x600], R28 ;  /* 0x0006001c02007388 */ /* 0x0003e2000000cc00 */
[----:B0-----:R-:W-:-:S03]  /*2470*/  IMAD R25, R20, c[0x0][0x168], RZ ;  /* 0x00005a0014197a24 */ /* 0x001fc600078e02ff */
[----:B------:R-:W-:Y:S02]  /*2480*/  BAR.SYNC.DEFER_BLOCKING 0x0 ;  /* 0x0000000000007b1d */ /* 0x000fe40000010000 */
        /* <DEDUP_REMOVED lines=29> */
[----:B------:R-:W-:Y:S02]  /*2660*/  IMAD.SHL.U32 R12, R28, 0x4, RZ ;  /* 0x000000041c0c7824 */ /* 0x000fe400078e00ff */
        /* <DEDUP_REMOVED lines=8> */
[----:B-1----:R-:W-:Y:S02]  /*26f0*/  FADD.FTZ R11, R3, R16 ;  /* 0x00000010030b7221 */ /* 0x002fe40000010000 */
[----:B------:R-:W-:Y:S01]  /*2700*/  @P3 IMAD.MOV.U32 R3, RZ, RZ, R39 ;  /* 0x000000ffff033224 */ /* 0x000fe200078e0027 */
[----:B------:R-:W-:Y:S01]  /*2710*/  STS.128 [R2.X16+0x200], R52 ;  /* 0x0002003402007388 */ /* 0x000fe2000000cc00 */
[----:B--2---:R-:W-:Y:S01]  /*2720*/  FADD.FTZ R15, R4, R15 ;  /* 0x0000000f040f7221 */ /* 0x004fe20000010000 */
[----:B------:R-:W-:-:S02]  /*2730*/  @P3 MOV R4, R12 ;  /* 0x0000000c00043202 */ /* 0x000fc40000000f00 */
[----:B------:R-:W-:Y:S01]  /*2740*/  STS.128 [R2.X16+0x400], R48 ;  /* 0x0004003002007388 */ /* 0x000fe2000000cc00 */
[----:B------:R-:W-:Y:S01]  /*2750*/  @P3 IADD3 R12, P5, R12, 0x200, RZ ;  /* 0x000002000c0c3810 */ /* 0x000fe20007fbe0ff */
[----:B---3--:R-:W-:Y:S02]  /*2760*/  FADD.FTZ R13, R5, R18 ;  /* 0x00000012050d7221 */ /* 0x008fe40000010000 */
[----:B------:R-:W-:Y:S01]  /*2770*/  STS.128 [R2.X16+0x600], R44 ;  /* 0x0006002c02007388 */ /* 0x000fe2000000cc00 */
[----:B----4-:R-:W-:Y:S02]  /*2780*/  FADD.FTZ R17, R6, R17 ;  /* 0x0000001106117221 */ /* 0x010fe40000010000 */
[--C-:B------:R-:W-:Y:S01]  /*2790*/  @P3 IMAD.MOV.U32 R5, RZ, RZ, R37.reuse ;  /* 0x000000ffff053224 */ /* 0x100fe200078e0025 */
[----:B------:R-:W-:Y:S01]  /*27a0*/  BAR.SYNC.DEFER_BLOCKING 0x0 ;  /* 0x0000000000007b1d */ /* 0x000fe20000010000 */
[----:B------:R-:W-:-:S04]  /*27b0*/  @P3 IMAD.X R37, RZ, RZ, R37, P5 ;  /* 0x000000ffff253224 */ /* 0x000fc800028e0625 */
[----:B------:R-:W-:Y:S01]  /*27c0*/  @P2 IMAD.MOV.U32 R9, RZ, RZ, R37 ;  /* 0x000000ffff092224 */ /* 0x000fe200078e0025 */
        /* <DEDUP_REMOVED lines=20> */
[----:B------:R-:W-:Y:S01]  /*2910*/  @P3 IADD3 R14, P4, R14, 0x200, RZ ;  /* 0x000002000e0e3810 */ /* 0x000fe20007f9e0ff */
[----:B----4-:R-:W-:Y:S02]  /*2920*/  FADD.FTZ R20, RZ, R20 ;  /* 0x00000014ff147221 */ /* 0x010fe40000010000 */
[----:B------:R-:W4:Y:S01]  /*2930*/  LDS R35, [R0.X4+0x1e00] ;  /* 0x001e000000237984 */ /* 0x000f220000004800 */
[----:B------:R-:W-:Y:S01]  /*2940*/  FADD.FTZ R8, R19, R8 ;  /* 0x0000000813087221 */ /* 0x000fe20000010000 */
[----:B------:R-:W-:Y:S01]  /*2950*/  @P3 IADD3.X R39, RZ, R39, RZ, P4, !PT ;  /* 0x00000027ff273210 */ /* 0x000fe200027fe4ff */
[----:B------:R-:W-:Y:S01]  /*2960*/  FADD.FTZ R20, R20, R23 ;  /* 0x0000001714147221 */ /* 0x000fe20000010000 */
[----:B------:R-:W-:-:S02]  /*2970*/  @P2 MOV R6, R14 ;  /* 0x0000000e00062202 */ /* 0x000fc40000000f00 */
[----:B------:R-:W-:Y:S01]  /*2980*/  @P2 IADD3 R14, P4, R14, 0x200, RZ ;  /* 0x000002000e0e2810 */ /* 0x000fe20007f9e0ff */
[----:B------:R-:W-:Y:S01]  /*2990*/  FADD.FTZ R31, R8, R31 ;  /* 0x0000001f081f7221 */ /* 0x000fe20000010000 */
[----:B------:R-:W-:Y:S01]  /*29a0*/  @P2 MOV R8, R12 ;  /* 0x0000000c00082202 */ /* 0x000fe20000000f00 */
[----:B------:R-:W-:Y:S01]  /*29b0*/  @P2 IMAD.MOV.U32 R7, RZ, RZ, R39 ;  /* 0x000000ffff072224 */ /* 0x000fe200078e0027 */
[----:B------:R-:W-:Y:S01]  /*29c0*/  @P2 IADD3 R12, P5, R12, 0x200, RZ ;  /* 0x000002000c0c2810 */ /* 0x000fe20007fbe0ff */
[----:B------:R-:W-:Y:S01]  /*29d0*/  FADD.FTZ R20, R20, R27 ;  /* 0x0000001b14147221 */ /* 0x000fe20000010000 */
[----:B------:R-:W-:Y:S01]  /*29e0*/  @P2 IADD3.X R39, RZ, R39, RZ, P4, !PT ;  /* 0x00000027ff272210 */ /* 0x000fe200027fe4ff */
[----:B------:R0:W-:Y:S01]  /*29f0*/  @P3 STG.E [R2.64], R31 ;  /* 0x0000001f02003986 */ /* 0x0001e2000c101904 */
[----:B------:R-:W-:Y:S02]  /*2a00*/  FADD.FTZ R21, R21, R26 ;  /* 0x0000001a15157221 */ /* 0x000fe40000010000 */
[----:B------:R-:W-:Y:S01]  /*2a10*/  @P2 IMAD.X R37, RZ, RZ, R37, P5 ;  /* 0x000000ffff252224 */ /* 0x000fe200028e0625 */
[----:B------:R2:W-:Y:S01]  /*2a20*/  @P3 STG.E [R4.64], R11 ;  /* 0x0000000b04003986 */ /* 0x0005e2000c101904 */
[----:B------:R-:W-:-:S02]  /*2a30*/  FADD.FTZ R22, RZ, R22 ;  /* 0x00000016ff167221 */ /* 0x000fc40000010000 */
[----:B0-----:R-:W-:Y:S01]  /*2a40*/  FADD.FTZ R33, R20, R33 ;  /* 0x0000002114217221 */ /* 0x001fe20000010000 */
[----:B------:R-:W-:Y:S01]  /*2a50*/  @P1 MOV R2, R14 ;  /* 0x0000000e00021202 */ /* 0x000fe20000000f00 */
[----:B------:R-:W-:Y:S01]  /*2a60*/  @P1 IMAD.MOV.U32 R3, RZ, RZ, R39 ;  /* 0x000000ffff031224 */ /* 0x000fe200078e0027 */
[----:B------:R-:W-:Y:S01]  /*2a70*/  @P1 IADD3 R14, P3, R14, 0x200, RZ ;  /* 0x000002000e0e1810 */ /* 0x000fe20007f7e0ff */
[----:B-1----:R-:W-:Y:S01]  /*2a80*/  FADD.FTZ R21, R21, R10 ;  /* 0x0000000a15157221 */ /* 0x002fe20000010000 */
[----:B------:R-:W-:Y:S01]  /*2a90*/  @P2 STG.E [R6.64], R33 ;  /* 0x0000002106002986 */ /* 0x000fe2000c101904 */
[----:B--2---:R-:W-:Y:S01]  /*2aa0*/  @P1 MOV R4, R12 ;  /* 0x0000000c00041202 */ /* 0x004fe20000000f00 */
[----:B------:R-:W-:Y:S01]  /*2ab0*/  FADD.FTZ R22, R22, R25 ;  /* 0x0000001916167221 */ /* 0x000fe20000010000 */
[----:B------:R-:W-:Y:S01]  /*2ac0*/  @P1 IADD3 R12, P4, R12, 0x200, RZ ;  /* 0x000002000c0c1810 */ /* 0x000fe20007f9e0ff */
[----:B------:R-:W-:Y:S01]  /*2ad0*/  @P1 IMAD.MOV.U32 R5, RZ, RZ, R37 ;  /* 0x000000ffff051224 */ /* 0x000fe200078e0025 */
[----:B------:R-:W-:Y:S01]  /*2ae0*/  @P2 STG.E [R8.64], R15 ;  /* 0x0000000f08002986 */ /* 0x000fe2000c101904 */
[----:B------:R-:W-:Y:S01]  /*2af0*/  @P1 IADD3.X R39, RZ, R39, RZ, P3, !PT ;  /* 0x00000027ff271210 */ /* 0x000fe20001ffe4ff */
[----:B---3--:R-:W-:-:S02]  /*2b00*/  FADD.FTZ R22, R22, R29 ;  /* 0x0000001d16167221 */ /* 0x008fc40000010000 */
[----:B------:R-:W-:Y:S01]  /*2b10*/  @P1 IMAD.X R37, RZ, RZ, R37, P4 ;  /* 0x000000ffff251224 */ /* 0x000fe200020e0625 */
[----:B------:R0:W-:Y:S01]  /*2b20*/  @P1 STG.E [R2.64], R21 ;  /* 0x0000001502001986 */ /* 0x0001e2000c101904 */
[----:B----4-:R-:W-:-:S03]  /*2b30*/  FADD.FTZ R35, R22, R35 ;  /* 0x0000002316237221 */ /* 0x010fc60000010000 */
        /* <DEDUP_REMOVED lines=9> */
.L_x_1889:
[----:B------:R-:W-:Y:S01]  /*2bd0*/  HFMA2.MMA R123, -RZ, RZ, 0, 1.847743988037109375e-06 ;  /* 0x0000001fff7b7435 */ /* 0x000fe200000001ff */
[----:B------:R-:W-:Y:S01]  /*2be0*/  MOV R99, R127 ;  /* 0x0000007f00637202 */ /* 0x000fe20000000f00 */
[----:B------:R-:W-:Y:S01]  /*2bf0*/  IMAD.MOV.U32 R100, RZ, RZ, 0x1 ;  /* 0x00000001ff647424 */ /* 0x000fe200078e00ff */
[----:B------:R-:W-:Y:S01]  /*2c00*/  MOV R96, 0x2c30 ;  /* 0x00002c3000607802 */ /* 0x000fe20000000f00 */
[----:B------:R-:W-:-:S02]  /*2c10*/  IMAD.MOV.U32 R124, RZ, RZ, -0x1 ;  /* 0xffffffffff7c7424 */ /* 0x000fc400078e00ff */
[----:B-----5:R-:W-:Y:S05]  /*2c20*/  CALL.REL.NOINC `($__internal_116_$__cuda_sm70_shflsync_bfly_p) ;  /* 0x0000046000007944 */ /* 0x020fea0003c00000 */
[----:B-1----:R-:W-:Y:S01]  /*2c30*/  MOV R98, R100 ;  /* 0x0000006400627202 */ /* 0x002fe20000000f00 */
[----:B0-----:R-:W-:Y:S05]  /*2c40*/  BRA `(.L_x_1900) ;  /* 0xffffe55000007947 */ /* 0x001fea000383ffff */
.L_x_1890:
[----:B------:R-:W-:Y:S01]  /*2c50*/  HFMA2.MMA R100, -RZ, RZ, 0, 5.9604644775390625e-08 ;  /* 0x00000001ff647435 */ /* 0x000fe200000001ff */
[----:B------:R-:W-:Y:S01]  /*2c60*/  IMAD.MOV.U32 R99, RZ, RZ, R131 ;  /* 0x000000ffff637224 */ /* 0x000fe200078e0083 */
[----:B------:R-:W-:Y:S01]  /*2c70*/  MOV R123, 0x1f ;  /* 0x0000001f007b7802 */ /* 0x000fe20000000f00 */
[----:B------:R-:W-:Y:S01]  /*2c80*/  IMAD.MOV.U32 R124, RZ, RZ, -0x1 ;  /* 0xffffffffff7c7424 */ /* 0x000fe200078e00ff */
[----:B------:R-:W-:-:S02]  /*2c90*/  MOV R96, 0x2cb0 ;  /* 0x00002cb000607802 */ /* 0x000fc40000000f00 */
[----:B01---5:R-:W-:Y:S05]  /*2ca0*/  CALL.REL.NOINC `($__internal_116_$__cuda_sm70_shflsync_bfly_p) ;  /* 0x000003e000007944 */ /* 0x023fea0003c00000 */
[----:B------:R-:W-:Y:S01]  /*2cb0*/  FADD.FTZ R127, R98, R127 ;  /* 0x0000007f627f7221 */ /* 0x000fe20000010000 */
[----:B0-----:R-:W-:Y:S01]  /*2cc0*/  MOV R123, 0x1f ;  /* 0x0000001f007b7802 */ /* 0x001fe20000000f00 */
[----:B-1----:R-:W-:Y:S01]  /*2cd0*/  FADD.FTZ R131, R131, R100 ;  /* 0x0000006483837221 */ /* 0x002fe20000010000 */
[----:B------:R-:W-:Y:S01]  /*2ce0*/  HFMA2.MMA R100, -RZ, RZ, 0, 1.1920928955078125e-07 ;  /* 0x00000002ff647435 */ /* 0x000fe200000001ff */
[----:B------:R-:W-:Y:S01]  /*2cf0*/  IMAD.MOV.U32 R124, RZ, RZ, -0x1 ;  /* 0xffffffffff7c7424 */ /* 0x000fe200078e00ff */
[----:B------:R-:W-:-:S02]  /*2d00*/  MOV R99, R127 ;  /* 0x0000007f00637202 */ /* 0x000fc40000000f00 */
[----:B------:R-:W-:Y:S02]  /*2d10*/  MOV R96, 0x2d30 ;  /* 0x00002d3000607802 */ /* 0x000fe40000000f00 */
[----:B------:R-:W-:Y:S05]  /*2d20*/  CALL.REL.NOINC `($__internal_116_$__cuda_sm70_shflsync_bfly_p) ;  /* 0x0000036000007944 */ /* 0x000fea0003c00000 */
[----:B-1----:R-:W-:Y:S01]  /*2d30*/  MOV R98, R100 ;  /* 0x0000006400627202 */ /* 0x002fe20000000f00 */
[----:B------:R-:W-:Y:S01]  /*2d40*/  HFMA2.MMA R100, -RZ, RZ, 0, 1.1920928955078125e-07 ;  /* 0x00000002ff647435 */ /* 0x000fe200000001ff */
[----:B0-----:R-:W-:Y:S01]  /*2d50*/  IMAD.MOV.U32 R99, RZ, RZ, R131 ;  /* 0x000000ffff637224 */ /* 0x001fe200078e0083 */
[----:B------:R-:W-:Y:S01]  /*2d60*/  MOV R123, 0x1f ;  /* 0x0000001f007b7802 */ /* 0x000fe20000000f00 */
[----:B------:R-:W-:Y:S01]  /*2d70*/  IMAD.MOV.U32 R124, RZ, RZ, -0x1 ;  /* 0xffffffffff7c7424 */ /* 0x000fe200078e00ff */
[----:B------:R-:W-:Y:S02]  /*2d80*/  MOV R96, 0x2da0 ;  /* 0x00002da000607802 */ /* 0x000fe40000000f00 */
[----:B------:R-:W-:Y:S05]  /*2d90*/  CALL.REL.NOINC `($__internal_116_$__cuda_sm70_shflsync_bfly_p) ;  /* 0x000002f000007944 */ /* 0x000fea0003c00000 */
[----:B------:R-:W-:Y:S01]  /*2da0*/  FADD.FTZ R127, R98, R127 ;  /* 0x0000007f627f7221 */ /* 0x000fe20000010000 */
[----:B0-----:R-:W-:Y:S01]  /*2db0*/  MOV R123, 0x1f ;  /* 0x0000001f007b7802 */ /* 0x001fe20000000f00 */
[----:B-1----:R-:W-:Y:S01]  /*2dc0*/  FADD.FTZ R131, R131, R100 ;  /* 0x0000006483837221 */ /* 0x002fe20000010000 */
[----:B------:R-:W-:Y:S01]  /*2dd0*/  HFMA2.MMA R100, -RZ, RZ, 0, 2.384185791015625e-07 ;  /* 0x00000004ff647435 */ /* 0x000fe200000001ff */
[----:B------:R-:W-:Y:S01]  /*2de0*/  IMAD.MOV.U32 R124, RZ, RZ, -0x1 ;  /* 0xffffffffff7c7424 */ /* 0x000fe200078e00ff */
[----:B------:R-:W-:-:S02]  /*2df0*/  MOV R99, R127 ;  /* 0x0000007f00637202 */ /* 0x000fc40000000f00 */
[----:B------:R-:W-:Y:S02]  /*2e00*/  MOV R96, 0x2e20 ;  /* 0x00002e2000607802 */ /* 0x000fe40000000f00 */
[----:B------:R-:W-:Y:S05]  /*2e10*/  CALL.REL.NOINC `($__internal_116_$__cuda_sm70_shflsync_bfly_p) ;  /* 0x0000027000007944 */ /* 0x000fea0003c00000 */
[----:B-1----:R-:W-:Y:S01]  /*2e20*/  MOV R98, R100 ;  /* 0x0000006400627202 */ /* 0x002fe20000000f00 */
[----:B------:R-:W-:Y:S01]  /*2e30*/  HFMA2.MMA R100, -RZ, RZ, 0, 2.384185791015625e-07 ;  /* 0x00000004ff647435 */ /* 0x000fe200000001ff */
        /* <DEDUP_REMOVED lines=8> */
[----:B------:R-:W-:Y:S01]  /*2ec0*/  HFMA2.MMA R100, -RZ, RZ, 0, 4.76837158203125e-07 ;  /* 0x00000008ff647435 */ /* 0x000fe200000001ff */
[----:B------:R-:W-:Y:S01]  /*2ed0*/  IMAD.MOV.U32 R124, RZ, RZ, -0x1 ;  /* 0xffffffffff7c7424 */ /* 0x000fe200078e00ff */
[----:B------:R-:W-:-:S02]  /*2ee0*/  MOV R99, R101 ;  /* 0x0000006500637202 */ /* 0x000fc40000000f00 */
[----:B------:R-:W-:Y:S02]  /*2ef0*/  MOV R96, 0x2f10 ;  /* 0x00002f1000607802 */ /* 0x000fe40000000f00 */
[----:B------:R-:W-:Y:S05]  /*2f00*/  CALL.REL.NOINC `($__internal_116_$__cuda_sm70_shflsync_bfly_p) ;  /* 0x0000018000007944 */ /* 0x000fea0003c00000 */
[----:B-1----:R-:W-:Y:S01]  /*2f10*/  MOV R98, R100 ;  /* 0x0000006400627202 */ /* 0x002fe20000000f00 */
[----:B------:R-:W-:Y:S01]  /*2f20*/  HFMA2.MMA R100, -RZ, RZ, 0, 4.76837158203125e-07 ;  /* 0x00000008ff647435 */ /* 0x000fe200000001ff */
        /* <DEDUP_REMOVED lines=8> */
[----:B------:R-:W-:Y:S01]  /*2fb0*/  HFMA2.MMA R100, -RZ, RZ, 0, 9.5367431640625e-07 ;  /* 0x00000010ff647435 */ /* 0x000fe200000001ff */
[----:B------:R-:W-:Y:S01]  /*2fc0*/  IMAD.MOV.U32 R124, RZ, RZ, -0x1 ;  /* 0xffffffffff7c7424 */ /* 0x000fe200078e00ff */
[----:B------:R-:W-:-:S02]  /*2fd0*/  MOV R99, R101 ;  /* 0x0000006500637202 */ /* 0x000fc40000000f00 */
[----:B------:R-:W-:Y:S02]  /*2fe0*/  MOV R96, 0x3000 ;  /* 0x0000300000607802 */ /* 0x000fe40000000f00 */
[----:B------:R-:W-:Y:S05]  /*2ff0*/  CALL.REL.NOINC `($__internal_116_$__cuda_sm70_shflsync_bfly_p) ;  /* 0x0000009000007944 */ /* 0x000fea0003c00000 */
[----:B-1----:R-:W-:Y:S01]  /*3000*/  MOV R102, R100 ;  /* 0x0000006400667202 */ /* 0x002fe20000000f00 */
[----:B------:R-:W-:Y:S01]  /*3010*/  HFMA2.MMA R100, -RZ, RZ, 0, 9.5367431640625e-07 ;  /* 0x00000010ff647435 */ /* 0x000fe200000001ff */
[----:B0-----:R-:W-:Y:S01]  /*3020*/  IMAD.MOV.U32 R99, RZ, RZ, R103 ;  /* 0x000000ffff637224 */ /* 0x001fe200078e0067 */
[----:B------:R-:W-:Y:S01]  /*3030*/  MOV R123, 0x1f ;  /* 0x0000001f007b7802 */ /* 0x000fe20000000f00 */
[----:B------:R-:W-:Y:S01]  /*3040*/  IMAD.MOV.U32 R124, RZ, RZ, -0x1 ;  /* 0xffffffffff7c7424 */ /* 0x000fe200078e00ff */
[----:B------:R-:W-:Y:S02]  /*3050*/  MOV R96, 0x3070 ;  /* 0x0000307000607802 */ /* 0x000fe40000000f00 */
[----:B------:R-:W-:Y:S05]  /*3060*/  CALL.REL.NOINC `($__internal_116_$__cuda_sm70_shflsync_bfly_p) ;  /* 0x0000002000007944 */ /* 0x000fea0003c00000 */
[----:B-1----:R-:W-:Y:S01]  /*3070*/  MOV R96, R100 ;  /* 0x0000006400607202 */ /* 0x002fe20000000f00 */
[----:B0-----:R-:W-:Y:S05]  /*3080*/  BRA `(.L_x_1901) ;  /* 0xffffe23000007947 */ /* 0x001fea000383ffff */
        .weak           $__internal_116_$__cuda_sm70_shflsync_bfly_p
        .type           $__internal_116_$__cuda_sm70_shflsync_bfly_p,@function
        .size           $__internal_116_$__cuda_sm70_shflsync_bfly_p,(.L_x_2062 - $__internal_116_$__cuda_sm70_shflsync_bfly_p)
$__internal_116_$__cuda_sm70_shflsync_bfly_p:
[----:B------:R-:W-:Y:S01]  /*3090*/  HFMA2.MMA R97, -RZ, RZ, 0, 0 ;  /* 0x00000000ff617435 */ /* 0x000fe200000001ff */
[----:B------:R-:W-:Y:S04]  /*30a0*/  WARPSYNC R124 ;  /* 0x0000007c00007348 */ /* 0x000fe80003800000 */
[----:B------:R0:W1:Y:S01]  /*30b0*/  SHFL.BFLY PT, R100, R99, R100, R123 ;  /* 0x0c00006463647389 */ /* 0x00006200000e007b */
[----:B------:R-:W-:Y:S05]  /*30c0*/  RET.REL.NODEC R96 `(_ZN10layer_norm31ln_parallel_residual_bwd_kernelINS_13Kernel_traitsIfffffjLj512ELj1ELj4ELj1ELj16ENS_18Kernel_traits_baseILj512EfffffjLj128EEEEELb1ELb1ELb0EEEvNS_9BwdParamsE) ;  /* 0xffffcf3060007950 */ /* 0x000fea0003c3ffff */
.L_x_1902:
        /* <DEDUP_REMOVED lines=11> */
.L_x_2062:


//--------------------- .text._ZN10layer_norm22ln_bwd_finalize_kernelINS_22Kernel_traits_finalizeILj512EfffffjLb0ELj1024ELj4ENS_18Kernel_traits_baseILj512EfffffjLj1024EEEEELb0ELb1EEEvNS_9BwdParamsE --------------------------
	.section	.text._ZN10layer_norm22ln_bwd_finalize_kernelINS_22Kernel_traits_finalizeILj512EfffffjLb0ELj1024ELj4ENS_18Kernel_traits_baseILj512EfffffjLj1024EEEEELb0ELb1EEEvNS_9BwdParamsE,"ax",@progbits
	.sectioninfo	@"SHI_REGISTERS=32"
	.align	128
        .global         _ZN10layer_norm22ln_bwd_finalize_kernelINS_22Kernel_traits_finalizeILj512EfffffjLb0ELj1024ELj4ENS_18Kernel_traits_baseILj512EfffffjLj1024EEEEELb0ELb1EEEvNS_9BwdParamsE
        .type           _ZN10layer_norm22ln_bwd_finalize_kernelINS_22Kernel_traits_finalizeILj512EfffffjLb0ELj1024ELj4ENS_18Kernel_traits_baseILj512EfffffjLj1024EEEEELb0ELb1EEEvNS_9BwdParamsE,@function
        .size           _ZN10layer_norm22ln_bwd_finalize_kernelINS_22Kernel_traits_finalizeILj512EfffffjLb0ELj1024ELj4ENS_18Kernel_traits_baseILj512EfffffjLj1024EEEEELb0ELb1EEEvNS_9BwdParamsE,(.L_x_2063 - _ZN10layer_norm22ln_bwd_finalize_kernelINS_22Kernel_traits_finalizeILj512EfffffjLb0ELj1024ELj4ENS_18Kernel_traits_baseILj512EfffffjLj1024EEEEELb0ELb1EEEvNS_9BwdParamsE)
        .other          _ZN10layer_norm22ln_bwd_finalize_kernelINS_22Kernel_traits_finalizeILj512EfffffjLb0ELj1024ELj4ENS_18Kernel_traits_baseILj512EfffffjLj1024EEEEELb0ELb1EEEvNS_9BwdParamsE,@"STO_CUDA_ENTRY STV_DEFAULT"
_ZN10layer_norm22ln_bwd_finalize_kernelINS_22Kernel_traits_finalizeILj512EfffffjLb0ELj1024ELj4ENS_18Kernel_traits_baseILj512EfffffjLj1024EEEEELb0ELb1EEEvNS_9BwdParamsE:
.text._ZN10layer_norm22ln_bwd_finalize_kernelINS_22Kernel_traits_finalizeILj512EfffffjLb0ELj1024ELj4ENS_18Kernel_traits_baseILj512EfffffjLj1024EEEEELb0ELb1EEEvNS_9BwdParamsE:
        /* <DEDUP_REMOVED lines=19> */
.L_x_1913:
        /* <DEDUP_REMOVED lines=27> */
.L_x_1907:
        /* <DEDUP_REMOVED lines=35> */
.L_x_1906:
[----:B------:R-:W-:Y:S05]  /*0510*/  BSYNC B1 ;  /* 0x0000000000017941 */ /* 0x000fea0003800000 */
.L_x_1905:
        /* <DEDUP_REMOVED lines=23> */
.L_x_1909:
[----:B------:R-:W-:Y:S05]  /*0690*/  BSYNC B1 ;  /* 0x0000000000017941 */ /* 0x000fea0003800000 */
.L_x_1908:
        /* <DEDUP_REMOVED lines=10> */
.L_x_1904:
[----:B------:R-:W-:Y:S05]  /*0740*/  BSYNC B0 ;  /* 0x0000000000007941 */ /* 0x000fea0003800000 */
.L_x_1903:
        /* <DEDUP_REMOVED lines=11> */
.L_x_1914:
        /* <DEDUP_REMOVED lines=18> */
.L_x_1915:
[----:B------:R-:W-:Y:S01]  /*0920*/  @!P1 SHF.R.U32.HI R2, RZ, 0x3, R0 ;  /* 0x00000003ff029819 */ /* 0x000fe20000011600 */
[----:B---3--:R-:W-:Y:S02]  /*0930*/  FADD.FTZ R5, R5, R10 ;  /* 0x0000000a05057221 */ /* 0x008fe40000010000 */
[----:B--2---:R-:W-:Y:S01]  /*0940*/  FADD.FTZ R7, R7, R4 ;  /* 0x0000000407077221 */ /* 0x004fe20000010000 */
[----:B------:R-:W-:-:S05]  /*0950*/  @!P1 LOP3.LUT R2, R2, 0x1ffffffc, RZ, 0xc0, !PT ;  /* 0x1ffffffc02029812 */ /* 0x000fca00078ec0ff */
[----:B------:R2:W-:Y:S04]  /*0960*/  @!P1 STS [R2+0x2000], R5 ;  /* 0x0020000502009388 */ /* 0x0005e80000000800 */
[----:B------:R2:W-:Y:S02]  /*0970*/  @!P1 STS [R2+0x2080], R7 ;  /* 0x0020800702009388 */ /* 0x0005e40000000800 */
.L_x_1910:
        /* <DEDUP_REMOVED lines=14> */
.L_x_1911:
[----:B------:R-:W-:Y:S01]  /*0a60*/  HFMA2.MMA R9, -RZ, RZ, 0, 5.9604644775390625e-08 ;  /* 0x00000001ff097435 */ /* 0x000fe200000001ff */
[----:B--2---:R-:W-:Y:S01]  /*0a70*/  IMAD.MOV.U32 R10, RZ, RZ, R4 ;  /* 0x000000ffff0a7224 */ /* 0x004fe200078e0004 */
[----:B------:R-:W-:Y:S01]  /*0a80*/  MOV R11, 0xffffffff ;  /* 0xffffffff000b7802 */ /* 0x000fe20000000f00 */
[----:B------:R-:W-:Y:S01]  /*0a90*/  IMAD.MOV.U32 R6, RZ, RZ, 0x1f ;  /* 0x0000001fff067424 */ /* 0x000fe200078e00ff */
[----:B------:R-:W-:-:S02]  /*0aa0*/  MOV R2, 0xac0 ;  /* 0x00000ac000027802 */ /* 0x000fc40000000f00 */
[----:B01----:R-:W-:Y:S05]  /*0ab0*/  CALL.REL.NOINC `($__internal_117_$__cuda_sm70_shflsync_bfly_p) ;  /* 0x000003c000007944 */ /* 0x003fea0003c00000 */
[----:B-1----:R-:W-:Y:S01]  /*0ac0*/  MOV R3, R6 ;  /* 0x0000000600037202 */ /* 0x002fe20000000f00 */
[----:B0-----:R-:W-:Y:S05]  /*0ad0*/  BRA `(.L_x_1914) ;  /* 0xfffffd2000007947 */ /* 0x001fea000383ffff */
.L_x_1912:
[----:B------:R-:W-:Y:S01]  /*0ae0*/  HFMA2.MMA R9, -RZ, RZ, 0, 1.1920928955078125e-07 ;  /* 0x00000002ff097435 */ /* 0x000fe200000001ff */
[----:B------:R-:W-:Y:S01]  /*0af0*/  IMAD.MOV.U32 R10, RZ, RZ, R13 ;  /* 0x000000ffff0a7224 */ /* 0x000fe200078e000d */
[----:B------:R-:W-:Y:S01]  /*0b00*/  MOV R6, 0x1f ;  /* 0x0000001f00067802 */ /* 0x000fe20000000f00 */
[----:B------:R-:W-:Y:S01]  /*0b10*/  IMAD.MOV.U32 R11, RZ, RZ, -0x1 ;  /* 0xffffffffff0b7424 */ /* 0x000fe200078e00ff */
[----:B------:R-:W-:-:S02]  /*0b20*/  MOV R2, 0xb40 ;  /* 0x00000b4000027802 */ /* 0x000fc40000000f00 */
[----:B012---:R-:W-:Y:S05]  /*0b30*/  CALL.REL.NOINC `($__internal_117_$__cuda_sm70_shflsync_bfly_p) ;  /* 0x0000034000007944 */ /* 0x007fea0003c00000 */
[----:B0-----:R-:W-:Y:S01]  /*0b40*/  HFMA2.MMA R9, -RZ, RZ, 0, 2.384185791015625e-07 ;  /* 0x00000004ff097435 */ /* 0x001fe200000001ff */
[----:B-1----:R-:W-:Y:S01]  /*0b50*/  FADD.FTZ R10, R13, R6 ;  /* 0x000000060d0a7221 */ /* 0x002fe20000010000 */
[----:B------:R-:W-:Y:S01]  /*0b60*/  MOV R6, 0x1f ;  /* 0x0000001f00067802 */ /* 0x000fe20000000f00 */
[----:B------:R-:W-:Y:S01]  /*0b70*/  IMAD.MOV.U32 R11, RZ, RZ, -0x1 ;  /* 0xffffffffff0b7424 */ /* 0x000fe200078e00ff */
[----:B------:R-:W-:-:S02]  /*0b80*/  MOV R2, 0xba0 ;  /* 0x00000ba000027802 */ /* 0x000fc40000000f00 */
[----:B------:R-:W-:Y:S05]  /*0b90*/  CALL.REL.NOINC `($__internal_117_$__cuda_sm70_shflsync_bfly_p) ;  /* 0x000002e000007944 */ /* 0x000fea0003c00000 */
[----:B0-----:R-:W-:Y:S01]  /*0ba0*/  HFMA2.MMA R9, -RZ, RZ, 0, 4.76837158203125e-07 ;  /* 0x00000008ff097435 */ /* 0x001fe200000001ff */
[----:B-1----:R-:W-:Y:S01]  /*0bb0*/  FADD.FTZ R10, R10, R6 ;  /* 0x000000060a0a7221 */ /* 0x002fe20000010000 */
[----:B------:R-:W-:Y:S01]  /*0bc0*/  MOV R6, 0x1f ;  /* 0x0000001f00067802 */ /* 0x000fe20000000f00 */
[----:B------:R-:W-:Y:S01]  /*0bd0*/  IMAD.MOV.U32 R11, RZ, RZ, -0x1 ;  /* 0xffffffffff0b7424 */ /* 0x000fe200078e00ff */
[----:B------:R-:W-:-:S02]  /*0be0*/  MOV R2, 0xc00 ;  /* 0x00000c0000027802 */ /* 0x000fc40000000f00 */
[----:B------:R-:W-:Y:S05]  /*0bf0*/  CALL.REL.NOINC `($__internal_117_$__cuda_sm70_shflsync_bfly_p) ;  /* 0x0000028000007944 */ /* 0x000fea0003c00000 */
[----:B-1----:R-:W-:Y:S01]  /*0c00*/  FADD.FTZ R4, R10, R6 ;  /* 0x000000060a047221 */ /* 0x002fe20000010000 */
[----:B0-----:R-:W-:Y:S01]  /*0c10*/  HFMA2.MMA R9, -RZ, RZ, 0, 9.5367431640625e-07 ;  /* 0x00000010ff097435 */ /* 0x001fe200000001ff */
[----:B------:R-:W-:Y:S01]  /*0c20*/  MOV R6, 0x1f ;  /* 0x0000001f00067802 */ /* 0x000fe20000000f00 */
[----:B------:R-:W-:Y:S01]  /*0c30*/  IMAD.MOV.U32 R11, RZ, RZ, -0x1 ;  /* 0xffffffffff0b7424 */ /* 0x000fe200078e00ff */
[----:B------:R-:W-:-:S02]  /*0c40*/  MOV R2, 0xc70 ;  /* 0x00000c7000027802 */ /* 0x000fc40000000f00 */
[----:B------:R-:W-:Y:S02]  /*0c50*/  MOV R10, R4 ;  /* 0x00000004000a7202 */ /* 0x000fe40000000f00 */
[----:B------:R-:W-:Y:S05]  /*0c60*/  CALL.REL.NOINC `($__internal_117_$__cuda_sm70_shflsync_bfly_p) ;  /* 0x0000021000007944 */ /* 0x000fea0003c00000 */
[----:B0-----:R-:W-:Y:S01]  /*0c70*/  HFMA2.MMA R9, -RZ, RZ, 0, 5.9604644775390625e-08 ;  /* 0x00000001ff097435 */ /* 0x001fe200000001ff */
[----:B-1----:R-:W-:Y:S01]  /*0c80*/  MOV R7, R6 ;  /* 0x0000000600077202 */ /* 0x002fe20000000f00 */
[----:B------:R-:W-:Y:S01]  /*0c90*/  IMAD.MOV.U32 R10, RZ, RZ, R5 ;  /* 0x000000ffff0a7224 */ /* 0x000fe200078e0005 */
[----:B------:R-:W-:Y:S01]  /*0ca0*/  MOV R6, 0x1f ;  /* 0x0000001f00067802 */ /* 0x000fe20000000f00 */
[----:B------:R-:W-:Y:S01]  /*0cb0*/  IMAD.MOV.U32 R11, RZ, RZ, -0x1 ;  /* 0xffffffffff0b7424 */ /* 0x000fe200078e00ff */
[----:B------:R-:W-:Y:S02]  /*0cc0*/  MOV R2, 0xce0 ;  /* 0x00000ce000027802 */ /* 0x000fe40000000f00 */
[----:B------:R-:W-:Y:S05]  /*0cd0*/  CALL.REL.NOINC `($__internal_117_$__cuda_sm70_shflsync_bfly_p) ;  /* 0x000001a000007944 */ /* 0x000fea0003c00000 */
[----:B0-----:R-:W-:Y:S01]  /*0ce0*/  HFMA2.MMA R9, -RZ, RZ, 0, 1.1920928955078125e-07 ;  /* 0x00000002ff097435 */ /* 0x001fe200000001ff */
[----:B-1----:R-:W-:Y:S01]  /*0cf0*/  FADD.FTZ R10, R5, R6 ;  /* 0x00000006050a7221 */ /* 0x002fe20000010000 */
[----:B------:R-:W-:Y:S01]  /*0d00*/  MOV R6, 0x1f ;  /* 0x0000001f00067802 */ /* 0x000fe20000000f00 */
[----:B------:R-:W-:Y:S01]  /*0d10*/  IMAD.MOV.U32 R11, RZ, RZ, -0x1 ;  /* 0xffffffffff0b7424 */ /* 0x000fe200078e00ff */
[----:B------:R-:W-:Y:S02]  /*0d20*/  MOV R2, 0xd40 ;  /* 0x00000d4000027802 */ /* 0x000fe40000000f00 */
[----:B------:R-:W-:Y:S05]  /*0d30*/  CALL.REL.NOINC `($__internal_117_$__cuda_sm70_shflsync_bfly_p) ;  /* 0x0000014000007944 */ /* 0x000fea0003c00000 */
        /* <DEDUP_REMOVED lines=12> */
[----:B0-----:R-:W-:Y:S01]  /*0e00*/  HFMA2.MMA R9, -RZ, RZ, 0, 9.5367431640625e-07 ;  /* 0x00000010ff097435 */ /* 0x001fe200000001ff */
[----:B-1----:R-:W-:Y:S01]  /*0e10*/  FADD.FTZ R10, R10, R6 ;  /* 0x000000060a0a7221 */ /* 0x002fe20000010000 */
[----:B------:R-:W-:Y:S01]  /*0e20*/  MOV R6, 0x1f ;  /* 0x0000001f00067802 */ /* 0x000fe20000000f00 */
[----:B------:R-:W-:Y:S01]  /*0e30*/  IMAD.MOV.U32 R11, RZ, RZ, -0x1 ;  /* 0xffffffffff0b7424 */ /* 0x000fe200078e00ff */
[----:B------:R-:W-:-:S02]  /*0e40*/  MOV R2, 0xe60 ;  /* 0x00000e6000027802 */ /* 0x000fc40000000f00 */
[----:B------:R-:W-:Y:S05]  /*0e50*/  CALL.REL.NOINC `($__internal_117_$__cuda_sm70_shflsync_bfly_p) ;  /* 0x0000002000007944 */ /* 0x000fea0003c00000 */
[----:B-1----:R-:W-:Y:S01]  /*0e60*/  MOV R5, R6 ;  /* 0x0000000600057202 */ /* 0x002fe20000000f00 */
[----:B0-----:R-:W-:Y:S05]  /*0e70*/  BRA `(.L_x_1915) ;  /* 0xfffffaa000007947 */ /* 0x001fea000383ffff */
        .weak           $__internal_117_$__cuda_sm70_shflsync_bfly_p
        .type           $__internal_117_$__cuda_sm70_shflsync_bfly_p,@function
        .size           $__internal_117_$__cuda_sm70_shflsync_bfly_p,(.L_x_2063 - $__internal_117_$__cuda_sm70_shflsync_bfly_p)
$__internal_117_$__cuda_sm70_shflsync_bfly_p:
[----:B------:R-:W-:Y:S01]  /*0e80*/  HFMA2.MMA R3, -RZ, RZ, 0, 0 ;  /* 0x00000000ff037435 */ /* 0x000fe200000001ff */
[----:B------:R-:W-:Y:S04]  /*0e90*/  WARPSYNC R11 ;  /* 0x0000000b00007348 */ /* 0x000fe80003800000 */
[----:B------:R0:W1:Y:S01]  /*0ea0*/  SHFL.BFLY PT, R6, R10, R9, R6 ;  /* 0x0c0000090a067389 */ /* 0x00006200000e0006 */
[----:B------:R-:W-:Y:S05]  /*0eb0*/  RET.REL.NODEC R2 `(_ZN10layer_norm22ln_bwd_finalize_kernelINS_22Kernel_traits_finalizeILj512EfffffjLb0ELj1024ELj4ENS_18Kernel_traits_baseILj512EfffffjLj1024EEEEELb0ELb1EEEvNS_9BwdParamsE) ;  /* 0xfffff14002007950 */ /* 0x000fea0003c3ffff */
.L_x_1916:
        /* <DEDUP_REMOVED lines=12> */
.L_x_2063:


//--------------------- .text._ZN10layer_norm40ln_parallel_residual_bwd_finalize_kernelINS_22Kernel_traits_finalizeILj512EfffffjLb0ELj1024ELj4ENS_18Kernel_traits_baseILj512EfffffjLj1024EEEEELb1EEEvNS_9BwdParamsE --------------------------
	.section	.text._ZN10layer_norm40ln_parallel_residual_bwd_finalize_kernelINS_22Kernel_traits_finalizeILj512EfffffjLb0ELj1024ELj4ENS_18Kernel_traits_baseILj512EfffffjLj1024EEEEELb1EEEvNS_9BwdParamsE,"ax",@progbits
	.sectioninfo	@"SHI_REGISTERS=32"
	.align	128
        .global         _ZN10layer_norm40ln_parallel_residual_bwd_finalize_kernelINS_22Kernel_traits_finalizeILj512EfffffjLb0ELj1024ELj4ENS_18Kernel_traits_baseILj512EfffffjLj1024EEEEELb1EEEvNS_9BwdParamsE
        .type           _ZN10layer_norm40ln_parallel_residual_bwd_finalize_kernelINS_22Kernel_traits_finalizeILj512EfffffjLb0ELj1024ELj4ENS_18Kernel_traits_baseILj512EfffffjLj1024EEEEELb1EEEvNS_9BwdParamsE,@function
        .size           _ZN10layer_norm40ln_parallel_residual_bwd_finalize_kernelINS_22Kernel_traits_finalizeILj512EfffffjLb0ELj1024ELj4ENS_18Kernel_traits_baseILj512EfffffjLj1024EEEEELb1EEEvNS_9BwdParamsE,(.L_x_2064 - _ZN10layer_norm40ln_parallel_residual_bwd_finalize_kernelINS_22Kernel_traits_finalizeILj512EfffffjLb0ELj1024ELj4ENS_18Kernel_traits_baseILj512EfffffjLj1024EEEEELb1EEEvNS_9BwdParamsE)
        .other          _ZN10layer_norm40ln_parallel_residual_bwd_finalize_kernelINS_22Kernel_traits_finalizeILj512EfffffjLb0ELj1024ELj4ENS_18Kernel_traits_baseILj512EfffffjLj1024EEEEELb1EEEvNS_9BwdParamsE,@"STO_CUDA_ENTRY STV_DEFAULT"
_ZN10layer_norm40ln_parallel_residual_bwd_finalize_kernelINS_22Kernel_traits_finalizeILj512EfffffjLb0ELj1024ELj4ENS_18Kernel_traits_baseILj512EfffffjLj1024EEEEELb1EEEvNS_9BwdParamsE:
.text._ZN10layer_norm40ln_parallel_residual_bwd_finalize_kernelINS_22Kernel_traits_finalizeILj512EfffffjLb0ELj1024ELj4ENS_18Kernel_traits_baseILj512EfffffjLj1024EEEEELb1EEEvNS_9BwdParamsE:
        /* <DEDUP_REMOVED lines=19> */
.L_x_1930:
        /* <DEDUP_REMOVED lines=37> */
.L_x_1921:
        /* <DEDUP_REMOVED lines=59> */
.L_x_1920:
[----:B------:R-:W-:Y:S05]  /*0730*/  BSYNC B1 ;  /* 0x0000000000017941 */ /* 0x000fea0003800000 */
.L_x_1919:
        /* <DEDUP_REMOVED lines=35> */
.L_x_1923:
[----:B------:R-:W-:Y:S05]  /*0970*/  BSYNC B1 ;  /* 0x0000000000017941 */ /* 0x000fea0003800000 */
.L_x_1922:
        /* <DEDUP_REMOVED lines=16> */
.L_x_1918:
[----:B------:R-:W-:Y:S05]  /*0a80*/  BSYNC B0 ;  /* 0x0000000000007941 */ /* 0x000fea0003800000 */
.L_x_1917:
        /* <DEDUP_REMOVED lines=14> */
.L_x_1931:
        /* <DEDUP_REMOVED lines=36> */
.L_x_1932:
        /* <DEDUP_REMOVED lines=11> */
.L_x_1924:
        /* <DEDUP_REMOVED lines=19> */
.L_x_1928:
[----:B------:R-:W-:Y:S05]  /*0f90*/  BSYNC B0 ;  /* 0x0000000000007941 */ /* 0x000fea0003800000 */
.L_x_1927:
[C---:B------:R-:W-:Y:S02]  /*0fa0*/  ISETP.GT.U32.AND P1, PT, R4.reuse, -0x201, PT ;  /* 0xfffffdff0400780c */ /* 0x040fe40003f24070 */
[----:B------:R-:W-:-:S02]  /*0fb0*/  IADD3 R4, R4, 0x200, RZ ;  /* 0x0000020004047810 */ /* 0x000fc40007ffe0ff */
[----:B------:R-:W-:-:S09]  /*0fc0*/  IADD3 R5, R5, 0x100, RZ ;  /* 0x0000010005057810 */ /* 0x000fd20007ffe0ff */
[----:B0-----:R-:W-:Y:S01]  /*0fd0*/  @!P1 CALL.REL.NOINC `(.L_x_1929) ;  /* 0x0000001000009944 */ /* 0x001fe20003c00000 */
[----:B------:R-:W-:Y:S05]  /*0fe0*/  BRA `(.L_x_1930) ;  /* 0xfffff14000007947 */ /* 0x000fea000383ffff */
.L_x_1929:
[----:B------:R-:W-:Y:S05]  /*0ff0*/  EXIT ;  /* 0x000000000000794d */ /* 0x000fea0003800000 */
.L_x_1925:
[----:B------:R-:W-:Y:S01]  /*1000*/  HFMA2.MMA R17, -RZ, RZ, 0, 1.847743988037109375e-06 ;  /* 0x0000001fff117435 */ /* 0x000fe200000001ff */
[----:B----4-:R-:W-:Y:S01]  /*1010*/  MOV R19, R12 ;  /* 0x0000000c00137202 */ /* 0x010fe20000000f00 */
[----:B------:R-:W-:Y:S01]  /*1020*/  IMAD.MOV.U32 R16, RZ, RZ, 0x1 ;  /* 0x00000001ff107424 */ /* 0x000fe200078e00ff */
[----:B------:R-:W-:Y:S02]  /*1030*/  MOV R14, 0xffffffff ;  /* 0xffffffff000e7802 */ /* 0x000fe40000000f00 */
[----:B------:R-:W-:Y:S02]  /*1040*/  MOV R8, 0x1060 ;  /* 0x0000106000087802 */ /* 0x000fe40000000f00 */
[----:B0123--:R-:W-:Y:S05]  /*1050*/  CALL.REL.NOINC `($__internal_118_$__cuda_sm70_shflsync_bfly_p) ;  /* 0x000007b000007944 */ /* 0x00ffea0003c00000 */
[----:B01----:R-:W-:Y:S05]  /*1060*/  BRA `(.L_x_1931) ;  /* 0xfffffb0000007947 */ /* 0x003fea000383ffff */
.L_x_1926:
[----:B------:R-:W-:Y:S01]  /*1070*/  HFMA2.MMA R17, -RZ, RZ, 0, 1.847743988037109375e-06 ;  /* 0x0000001fff117435 */ /* 0x000fe200000001ff */
[----:B------:R-:W-:Y:S01]  /*1080*/  MOV R19, R12 ;  /* 0x0000000c00137202 */ /* 0x000fe20000000f00 */
[----:B------:R-:W-:Y:S01]  /*1090*/  IMAD.MOV.U32 R16, RZ, RZ, 0x2 ;  /* 0x00000002ff107424 */ /* 0x000fe200078e00ff */
[----:B------:R-:W-:Y:S02]  /*10a0*/  MOV R14, 0xffffffff ;  /* 0xffffffff000e7802 */ /* 0x000fe40000000f00 */
[----:B------:R-:W-:-:S02]  /*10b0*/  MOV R8, 0x10d0 ;  /* 0x000010d000087802 */ /* 0x000fc40000000f00 */
[----:B-123--:R-:W-:Y:S05]  /*10c0*/  CALL.REL.NOINC `($__internal_118_$__cuda_sm70_shflsync_bfly_p) ;  /* 0x0000074000007944 */ /* 0x00efea0003c00000 */
[----:B0-----:R-:W-:Y:S01]  /*10d0*/  HFMA2.MMA R16, -RZ, RZ, 0, 2.384185791015625e-07 ;  /* 0x00000004ff107435 */ /* 0x001fe200000001ff */
[----:B-1----:R-:W-:Y:S01]  /*10e0*/  FADD.FTZ R19, R12, R14 ;  /* 0x0000000e0c137221 */ /* 0x002fe20000010000 */
[----:B------:R-:W-:Y:S01]  /*10f0*/  MOV R14, 0xffffffff ;  /* 0xffffffff000e7802 */ /* 0x000fe20000000f00 */
[----:B------:R-:W-:Y:S01]  /*1100*/  IMAD.MOV.U32 R17, RZ, RZ, 0x1f ;  /* 0x0000001fff117424 */ /* 0x000fe200078e00ff */
[----:B------:R-:W-:-:S02]  /*1110*/  MOV R8, 0x1130 ;  /* 0x0000113000087802 */ /* 0x000fc40000000f00 */
[----:B------:R-:W-:Y:S05]  /*1120*/  CALL.REL.NOINC `($__internal_118_$__cuda_sm70_shflsync_bfly_p) ;  /* 0x000006e000007944 */ /* 0x000fea0003c00000 */
[----:B0-----:R-:W-:Y:S01]  /*1130*/  HFMA2.MMA R16, -RZ, RZ, 0, 4.76837158203125e-07 ;  /* 0x00000008ff107435 */ /* 0x001fe200000001ff */
[----:B-1----:R-:W-:Y:S01]  /*1140*/  FADD.FTZ R19, R19, R14 ;  /* 0x0000000e13137221 */ /* 0x002fe20000010000 */
[----:B------:R-:W-:Y:S01]  /*1150*/  MOV R17, 0x1f ;  /* 0x0000001f00117802 */ /* 0x000fe20000000f00 */
[----:B------:R-:W-:Y:S01]  /*1160*/  IMAD.MOV.U32 R14, RZ, RZ, -0x1 ;  /* 0xffffffffff0e7424 */ /* 0x000fe200078e00ff */
[----:B------:R-:W-:-:S02]  /*1170*/  MOV R8, 0x1190 ;  /* 0x0000119000087802 */ /* 0x000fc40000000f00 */
[----:B------:R-:W-:Y:S05]  /*1180*/  CALL.REL.NOINC `($__internal_118_$__cuda_sm70_shflsync_bfly_p) ;  /* 0x0000068000007944 */ /* 0x000fea0003c00000 */
[----:B-1----:R-:W-:Y:S01]  /*1190*/  FADD.FTZ R12, R19, R14 ;  /* 0x0000000e130c7221 */ /* 0x002fe20000010000 */
[----:B0-----:R-:W-:Y:S01]  /*11a0*/  HFMA2.MMA R16, -RZ, RZ, 0, 9.5367431640625e-07 ;  /* 0x00000010ff107435 */ /* 0x001fe200000001ff */
[----:B------:R-:W-:-:S02]  /*11b0*/  MOV R17, 0x1f ;  /* 0x0000001f00117802 */ /* 0x000fc40000000f00 */
[----:B------:R-:W-:Y:S01]  /*11c0*/  MOV R14, 0xffffffff ;  /* 0xffffffff000e7802 */ /* 0x000fe20000000f00 */
[----:B------:R-:W-:Y:S01]  /*11d0*/  IMAD.MOV.U32 R19, RZ, RZ, R12 ;  /* 0x000000ffff137224 */ /* 0x000fe200078e000c */
[----:B------:R-:W-:Y:S02]  /*11e0*/  MOV R8, 0x1200 ;  /* 0x0000120000087802 */ /* 0x000fe40000000f00 */
[----:B------:R-:W-:Y:S05]  /*11f0*/  CALL.REL.NOINC `($__internal_118_$__cuda_sm70_shflsync_bfly_p) ;  /* 0x0000061000007944 */ /* 0x000fea0003c00000 */
[----:B0-----:R-:W-:Y:S01]  /*1200*/  HFMA2.MMA R16, -RZ, RZ, 0, 5.9604644775390625e-08 ;  /* 0x00000001ff107435 */ /* 0x001fe200000001ff */
[----:B-1----:R-:W-:Y:S01]  /*1210*/  MOV R15, R14 ;  /* 0x0000000e000f7202 */ /* 0x002fe20000000f00 */
[----:B------:R-:W-:Y:S01]  /*1220*/  IMAD.MOV.U32 R17, RZ, RZ, 0x1f ;  /* 0x0000001fff117424 */ /* 0x000fe200078e00ff */
[----:B------:R-:W-:Y:S02]  /*1230*/  MOV R19, R13 ;  /* 0x0000000d00137202 */ /* 0x000fe40000000f00 */
[----:B------:R-:W-:Y:S02]  /*1240*/  MOV R14, 0xffffffff ;  /* 0xffffffff000e7802 */ /* 0x000fe40000000f00 */
[----:B------:R-:W-:Y:S02]  /*1250*/  MOV R8, 0x1270 ;  /* 0x0000127000087802 */ /* 0x000fe40000000f00 */
[----:B------:R-:W-:Y:S05]  /*1260*/  CALL.REL.NOINC `($__internal_118_$__cuda_sm70_shflsync_bfly_p) ;  /* 0x000005a000007944 */ /* 0x000fea0003c00000 */
[----:B0-----:R-:W-:Y:S01]  /*1270*/  HFMA2.MMA R16, -RZ, RZ, 0, 1.1920928955078125e-07 ;  /* 0x00000002ff107435 */ /* 0x001fe200000001ff */
[----:B-1----:R-:W-:Y:S01]  /*1280*/  FADD.FTZ R19, R13, R14 ;  /* 0x0000000e0d137221 */ /* 0x002fe20000010000 */
[----:B------:R-:W-:Y:S01]  /*1290*/  MOV R17, 0x1f ;  /* 0x0000001f00117802 */ /* 0x000fe20000000f00 */
[----:B------:R-:W-:Y:S01]  /*12a0*/  IMAD.MOV.U32 R14, RZ, RZ, -0x1 ;  /* 0xffffffffff0e7424 */ /* 0x000fe200078e00ff */
[----:B------:R-:W-:-:S02]  /*12b0*/  MOV R8, 0x12d0 ;  /* 0x000012d000087802 */ /* 0x000fc40000000f00 */
[----:B------:R-:W-:Y:S05]  /*12c0*/  CALL.REL.NOINC `($__internal_118_$__cuda_sm70_shflsync_bfly_p) ;  /* 0x0000054000007944 */ /* 0x000fea0003c00000 */
[----:B0-----:R-:W-:Y:S01]  /*12d0*/  HFMA2.MMA R16, -RZ, RZ, 0, 2.384185791015625e-07 ;  /* 0x00000004ff107435 */ /* 0x001fe200000001ff */
[----:B-1----:R-:W-:Y:S01]  /*12e0*/  FADD.FTZ R19, R19, R14 ;  /* 0x0000000e13137221 */ /* 0x002fe20000010000 */
[----:B------:R-:W-:-:S02]  /*12f0*/  MOV R17, 0x1f ;  /* 0x0000001f00117802 */ /* 0x000fc40000000f00 */
[----:B------:R-:W-:Y:S02]  /*1300*/  MOV R14, 0xffffffff ;  /* 0xffffffff000e7802 */ /* 0x000fe40000000f00 */
[----:B------:R-:W-:Y:S02]  /*1310*/  MOV R8, 0x1330 ;  /* 0x0000133000087802 */ /* 0x000fe40000000f00 */
[----:B------:R-:W-:Y:S05]  /*1320*/  CALL.REL.NOINC `($__internal_118_$__cuda_sm70_shflsync_bfly_p) ;  /* 0x000004e000007944 */ /* 0x000fea0003c00000 */
[----:B0-----:R-:W-:Y:S01]  /*1330*/  HFMA2.MMA R17, -RZ, RZ, 0, 1.847743988037109375e-06 ;  /* 0x0000001fff117435 */ /* 0x001fe200000001ff */
[----:B-1----:R-:W-:Y:S01]  /*1340*/  FADD.FTZ R19, R19, R14 ;  /* 0x0000000e13137221 */ /* 0x002fe20000010000 */
[----:B------:R-:W-:Y:S01]  /*1350*/  MOV R14, 0xffffffff ;  /* 0xffffffff000e7802 */ /* 0x000fe20000000f00 */
[----:B------:R-:W-:Y:S01]  /*1360*/  IMAD.MOV.U32 R16, RZ, RZ, 0x8 ;  /* 0x00000008ff107424 */ /* 0x000fe200078e00ff */
[----:B------:R-:W-:Y:S02]  /*1370*/  MOV R8, 0x1390 ;  /* 0x0000139000087802 */ /* 0x000fe40000000f00 */
[----:B------:R-:W-:Y:S05]  /*1380*/  CALL.REL.NOINC `($__internal_118_$__cuda_sm70_shflsync_bfly_p) ;  /* 0x0000048000007944 */ /* 0x000fea0003c00000 */
[----:B-1----:R-:W-:Y:S01]  /*1390*/  FADD.FTZ R13, R19, R14 ;  /* 0x0000000e130d7221 */ /* 0x002fe20000010000 */
[----:B0-----:R-:W-:Y:S01]  /*13a0*/  HFMA2.MMA R16, -RZ, RZ, 0, 9.5367431640625e-07 ;  /* 0x00000010ff107435 */ /* 0x001fe200000001ff */
[----:B------:R-:W-:Y:S01]  /*13b0*/  IMAD.MOV.U32 R17, RZ, RZ, 0x1f ;  /* 0x0000001fff117424 */ /* 0x000fe200078e00ff */
[----:B------:R-:W-:Y:S02]  /*13c0*/  MOV R14, 0xffffffff ;  /* 0xffffffff000e7802 */ /* 0x000fe40000000f00 */
[----:B------:R-:W-:-:S02]  /*13d0*/  MOV R19, R13 ;  /* 0x0000000d00137202 */ /* 0x000fc40000000f00 */
[----:B------:R-:W-:Y:S02]  /*13e0*/  MOV R8, 0x1400 ;  /* 0x0000140000087802 */ /* 0x000fe40000000f00 */
[----:B------:R-:W-:Y:S05]  /*13f0*/  CALL.REL.NOINC `($__internal_118_$__cuda_sm70_shflsync_bfly_p) ;  /* 0x0000041000007944 */ /* 0x000fea0003c00000 */
[----:B0-----:R-:W-:Y:S01]  /*1400*/  HFMA2.MMA R17, -RZ, RZ, 0, 1.847743988037109375e-06 ;  /* 0x0000001fff117435 */ /* 0x001fe200000001ff */
        /* <DEDUP_REMOVED lines=18> */
[----:B0-----:R-:W-:Y:S01]  /*1530*/  HFMA2.MMA R16, -RZ, RZ, 0, 4.76837158203125e-07 ;  /* 0x00000008ff107435 */ /* 0x001fe200000001ff */
[----:B-1----:R-:W-:Y:S01]  /*1540*/  FADD.FTZ R19, R19, R14 ;  /* 0x0000000e13137221 */ /* 0x002fe20000010000 */
[----:B------:R-:W-:Y:S01]  /*1550*/  MOV R14, 0xffffffff ;  /* 0xffffffff000e7802 */ /* 0x000fe20000000f00 */
[----:B------:R-:W-:Y:S01]  /*1560*/  IMAD.MOV.U32 R17, RZ, RZ, 0x1f ;  /* 0x0000001fff117424 */ /* 0x000fe200078e00ff */
[----:B------:R-:W-:Y:S02]  /*1570*/  MOV R8, 0x1590 ;  /* 0x0000159000087802 */ /* 0x000fe40000000f00 */
[----:B------:R-:W-:Y:S05]  /*1580*/  CALL.REL.NOINC `($__internal_118_$__cuda_sm70_shflsync_bfly_p) ;  /* 0x0000028000007944 */ /* 0x000fea0003c00000 */
[----:B-1----:R-:W-:Y:S01]  /*1590*/  FADD.FTZ R11, R19, R14 ;  /* 0x0000000e130b7221 */ /* 0x002fe20000010000 */
[----:B0-----:R-:W-:Y:S01]  /*15a0*/  HFMA2.MMA R16, -RZ, RZ, 0, 9.5367431640625e-07 ;  /* 0x00000010ff107435 */ /* 0x001fe200000001ff */
[----:B------:R-:W-:Y:S02]  /*15b0*/  MOV R17, 0x1f ;  /* 0x0000001f00117802 */ /* 0x000fe40000000f00 */
[----:B------:R-:W-:Y:S01]  /*15c0*/  MOV R14, 0xffffffff ;  /* 0xffffffff000e7802 */ /* 0x000fe20000000f00 */
[----:B------:R-:W-:Y:S01]  /*15d0*/  IMAD.MOV.U32 R19, RZ, RZ, R11 ;  /* 0x000000ffff137224 */ /* 0x000fe200078e000b */
[----:B------:R-:W-:-:S02]  /*15e0*/  MOV R8, 0x1600 ;  /* 0x0000160000087802 */ /* 0x000fc40000000f00 */
[----:B------:R-:W-:Y:S05]  /*15f0*/  CALL.REL.NOINC `($__internal_118_$__cuda_sm70_shflsync_bfly_p) ;  /* 0x0000021000007944 */ /* 0x000fea0003c00000 */
[----:B0-----:R-:W-:Y:S01]  /*1600*/  HFMA2.MMA R16, -RZ, RZ, 0, 5.9604644775390625e-08 ;  /* 0x00000001ff107435 */ /* 0x001fe200000001ff */
[----:B-1----:R-:W-:Y:S01]  /*1610*/  MOV R20, R14 ;  /* 0x0000000e00147202 */ /* 0x002fe20000000f00 */
[----:B------:R-:W-:Y:S01]  /*1620*/  IMAD.MOV.U32 R14, RZ, RZ, -0x1 ;  /* 0xffffffffff0e7424 */ /* 0x000fe200078e00ff */
[----:B------:R-:W-:-:S02]  /*1630*/  MOV R19, R10 ;  /* 0x0000000a00137202 */ /* 0x000fc40000000f00 */
[----:B------:R-:W-:Y:S02]  /*1640*/  MOV R17, 0x1f ;  /* 0x0000001f00117802 */ /* 0x000fe40000000f00 */
[----:B------:R-:W-:Y:S02]  /*1650*/  MOV R8, 0x1670 ;  /* 0x0000167000087802 */ /* 0x000fe40000000f00 */
[----:B------:R-:W-:Y:S05]  /*1660*/  CALL.REL.NOINC `($__internal_118_$__cuda_sm70_shflsync_bfly_p) ;  /* 0x000001a000007944 */ /* 0x000fea0003c00000 */
[----:B0-----:R-:W-:Y:S01]  /*1670*/  HFMA2.MMA R16, -RZ, RZ, 0, 1.1920928955078125e-07 ;  /* 0x00000002ff107435 */ /* 0x001fe200000001ff */
[----:B-1----:R-:W-:Y:S01]  /*1680*/  FADD.FTZ R19, R10, R14 ;  /* 0x0000000e0a137221 */ /* 0x002fe20000010000 */
[----:B------:R-:W-:Y:S02]  /*1690*/  MOV R17, 0x1f ;  /* 0x0000001f00117802 */ /* 0x000fe40000000f00 */
[----:B------:R-:W-:Y:S02]  /*16a0*/  MOV R14, 0xffffffff ;  /* 0xffffffff000e7802 */ /* 0x000fe40000000f00 */
[----:B------:R-:W-:Y:S02]  /*16b0*/  MOV R8, 0x16d0 ;  /* 0x000016d000087802 */ /* 0x000fe40000000f00 */
[----:B------:R-:W-:Y:S05]  /*16c0*/  CALL.REL.NOINC `($__internal_118_$__cuda_sm70_shflsync_bfly_p) ;  /* 0x0000014000007944 */ /* 0x000fea0003c00000 */
        /* <DEDUP_REMOVED lines=18> */
[----:B-1----:R-:W-:Y:S01]  /*17f0*/  MOV R8, R14 ;  /* 0x0000000e00087202 */ /* 0x002fe20000000f00 */
[----:B0-----:R-:W-:Y:S05]  /*1800*/  BRA `(.L_x_1932) ;  /* 0xfffff5a000007947 */ /* 0x001fea000383ffff */
        .weak           $__internal_118_$__cuda_sm70_shflsync_bfly_p
        .type           $__internal_118_$__cuda_sm70_shflsync_bfly_p,@function
        .size           $__internal_118_$__cuda_sm70_shflsync_bfly_p,(.L_x_2064 - $__internal_118_$__cuda_sm70_shflsync_bfly_p)
$__internal_118_$__cuda_sm70_shflsync_bfly_p:
[----:B------:R-:W-:Y:S01]  /*1810*/  HFMA2.MMA R9, -RZ, RZ, 0, 0 ;  /* 0x00000000ff097435 */ /* 0x000fe200000001ff */
[----:B------:R-:W-:Y:S04]  /*1820*/  WARPSYNC R14 ;  /* 0x0000000e00007348 */ /* 0x000fe80003800000 */
[----:B------:R0:W1:Y:S01]  /*1830*/  SHFL.BFLY PT, R14, R19, R16, R17 ;  /* 0x0c000010130e7389 */ /* 0x00006200000e0011 */
[----:B------:R-:W-:Y:S05]  /*1840*/  RET.REL.NODEC R8 `(_ZN10layer_norm40ln_parallel_residual_bwd_finalize_kernelINS_22Kernel_traits_finalizeILj512EfffffjLb0ELj1024ELj4ENS_18Kernel_traits_baseILj512EfffffjLj1024EEEEELb1EEEvNS_9BwdParamsE) ;  /* 0xffffe7b008007950 */ /* 0x000fea0003c3ffff */
.L_x_1933:
        /* <DEDUP_REMOVED lines=11> */
.L_x_2064:


//--------------------- .text._ZN10layer_norm31ln_parallel_residual_bwd_kernelINS_13Kernel_traitsIfffffjLj512ELj1ELj4ELj1ELj16ENS_18Kernel_traits_baseILj512EfffffjLj128EEEEELb1ELb1ELb1EEEvNS_9BwdParamsE --------------------------
	.section	.text._ZN10layer_norm31ln_parallel_residual_bwd_kernelINS_13Kernel_traitsIfffffjLj512ELj1ELj4ELj1ELj16ENS_18Kernel_traits_baseILj512EfffffjLj128EEEEELb1ELb1ELb1EEEvNS_9BwdParamsE,"ax",@progbits
	.sectioninfo	@"SHI_REGISTERS=141"
	.align	128
        .global         _ZN10layer_norm31ln_parallel_residual_bwd_kernelINS_13Kernel_traitsIfffffjLj512ELj1ELj4ELj1ELj16ENS_18Kernel_traits_baseILj512EfffffjLj128EEEEELb1ELb1ELb1EEEvNS_9BwdParamsE
        .type           _ZN10layer_norm31ln_parallel_residual_bwd_kernelINS_13Kernel_traitsIfffffjLj512ELj1ELj4ELj1ELj16ENS_18Kernel_traits_baseILj512EfffffjLj128EEEEELb1ELb1ELb1EEEvNS_9BwdParamsE,@function
        .size           _ZN10layer_norm31ln_parallel_residual_bwd_kernelINS_13Kernel_traitsIfffffjLj512ELj1ELj4ELj1ELj16ENS_18Kernel_traits_baseILj512EfffffjLj128EEEEELb1ELb1ELb1EEEvNS_9BwdParamsE,(.L_x_2065 - _ZN10layer_norm31ln_parallel_residual_bwd_kernelINS_13Kernel_traitsIfffffjLj512ELj1ELj4ELj1ELj16ENS_18Kernel_traits_baseILj512EfffffjLj128EEEEELb1ELb1ELb1EEEvNS_9BwdParamsE)
        .other          _ZN10layer_norm31ln_parallel_residual_bwd_kernelINS_13Kernel_traitsIfffffjLj512ELj1ELj4ELj1ELj16ENS_18Kernel_traits_baseILj512EfffffjLj128EEEEELb1ELb1ELb1EEEvNS_9BwdParamsE,@"STO_CUDA_ENTRY STV_DEFAULT"
_ZN10layer_norm31ln_parallel_residual_bwd_kernelINS_13Kernel_traitsIfffffjLj512ELj1ELj4ELj1ELj16ENS_18Kernel_traits_baseILj512EfffffjLj128EEEEELb1ELb1ELb1EEEvNS_9BwdParamsE:
.text._ZN10layer_norm31ln_parallel_residual_bwd_kernelINS_13Kernel_traitsIfffffjLj512ELj1ELj4ELj1ELj16ENS_18Kernel_traits_baseILj512EfffffjLj128EEEEELb1ELb1ELb1EEEvNS_9BwdParamsE:
        /* <DEDUP_REMOVED lines=26> */
.L_x_1935:
        /* <DEDUP_REMOVED lines=26> */
[----:B0-----:R-:W-:-:S02]  /*0340*/  MOV R91, RZ ;  /* 0x000000ff005b7202 */ /* 0x001fc40000000f00 */
.L_x_1942:
[----:B------:R-:W-:Y:S01]  /*0350*/  IMAD R44, R2, c[0x0][0x168], RZ ;  /* 0x00005a00022c7a24 */ /* 0x000fe200078e02ff */
[----:B------:R-:W-:-:S02]  /*0360*/  MOV R129, 0x4 ;  /* 0x0000000400817802 */ /* 0x000fc40000000f00 */
[----:B------:R-:W-:Y:S02]  /*0370*/  LOP3.LUT R46, R0, 0x1f, RZ, 0xc0, !PT ;  /* 0x0000001f002e7812 */ /* 0x000fe400078ec0ff */
[----:B------:R-:W-:Y:S01]  /*0380*/  SHF.R.S32.HI R45, RZ, 0x1f, R44 ;  /* 0x0000001fff2d7819 */ /* 0x000fe2000001142c */
[CC--:B------:R-:W-:Y:S01]  /*0390*/  IMAD.WIDE R56, R2.reuse, R129.reuse, c[0x0][0x1a0] ;  /* 0x0000680002387625 */ /* 0x0c0fe200078e0281 */
[----:B------:R-:W-:Y:S02]  /*03a0*/  MOV R132, 0x10 ;  /* 0x0000001000847802 */ /* 0x000fe40000000f00 */
[----:B------:R-:W-:Y:S02]  /*03b0*/  LEA.HI R45, R45, R44, RZ, 0x2 ;  /* 0x0000002c2d2d7211 */ /* 0x000fe400078f10ff */
[----:B------:R0:W2:Y:S02]  /*03c0*/  LDG.E R138, [R56.64] ;  /* 0x00000004388a7981 */ /* 0x0000a4000c1e1900 */
[----:B------:R-:W-:Y:S01]  /*03d0*/  LEA.HI.SX32 R135, R45, R46, 0x1e ;  /* 0x0000002e2d877211 */ /* 0x000fe200078ff2ff */
[----:B------:R-:W-:-:S04]  /*03e0*/  IMAD.WIDE R136, R2, R129, c[0x0][0x1a8] ;  /* 0x00006a0002887625 */ /* 0x000fc800078e0281 */
[CC--:B------:R-:W-:Y:S01]  /*03f0*/  IMAD.WIDE.U32 R44, R135.reuse, R132.reuse, c[0x0][0x188] ;  /* 0x00006200872c7625 */ /* 0x0c0fe200078e0084 */
[C---:B------:R-:W-:Y:S01]  /*0400*/  IADD3 R134, R135.reuse, 0x20, RZ ;  /* 0x0000002087867810 */ /* 0x040fe20007ffe0ff */
[----:B------:R3:W4:Y:S02]  /*0410*/  LDG.E R136, [R136.64] ;  /* 0x0000000488887981 */ /* 0x000724000c1e1900 */
[CC--:B------:R-:W-:Y:S02]  /*0420*/  IMAD.WIDE.U32 R48, R135.reuse, R132.reuse, c[0x0][0x208] ;  /* 0x0000820087307625 */ /* 0x0c0fe400078e0084 */
[----:B------:R-:W4:Y:S02]  /*0430*/  LDG.E.128 R44, [R44.64] ;  /* 0x000000042c2c7981 */ /* 0x000f24000c1e1d00 */
[----:B------:R-:W-:Y:S02]  /*0440*/  IMAD.WIDE.U32 R52, R134, R132, c[0x0][0x188] ;  /* 0x0000620086347625 */ /* 0x000fe400078e0084 */
[----:B------:R-:W4:Y:S01]  /*0450*/  LDG.E.128 R48, [R48.64] ;  /* 0x0000000430307981 */ /* 0x000f22000c1e1d00 */
[----:B------:R-:W-:-:S03]  /*0460*/  IADD3 R113, R135, 0x40, RZ ;  /* 0x0000004087717810 */ /* 0x000fc60007ffe0ff */
[----:B------:R-:W4:Y:S01]  /*0470*/  LDG.E.128 R52, [R52.64] ;  /* 0x0000000434347981 */ /* 0x000f22000c1e1d00 */
[----:B------:R-:W-:-:S04]  /*0480*/  IMAD.WIDE.U32 R58, R134, R132, c[0x0][0x208] ;  /* 0x00008200863a7625 */ /* 0x000fc800078e0084 */
[-C--:B------:R-:W-:Y:S02]  /*0490*/  IMAD.WIDE.U32 R60, R113, R132.reuse, c[0x0][0x188] ;  /* 0x00006200713c7625 */ /* 0x080fe400078e0084 */
[----:B0-----:R-:W4:Y:S04]  /*04a0*/  LDG.E.128 R56, [R58.64] ;  /* 0x000000043a387981 */ /* 0x001f28000c1e1d00 */
[----:B------:R-:W4:Y:S01]  /*04b0*/  LDG.E.128 R60, [R60.64] ;  /* 0x000000043c3c7981 */ /* 0x000f22000c1e1d00 */
[----:B------:R-:W-:Y:S01]  /*04c0*/  IADD3 R86, R135, 0x60, RZ ;  /* 0x0000006087567810 */ /* 0x000fe20007ffe0ff */
[----:B------:R-:W-:-:S04]  /*04d0*/  IMAD.WIDE.U32 R64, R113, R132, c[0x0][0x208] ;  /* 0x0000820071407625 */ /* 0x000fc800078e0084 */
[CC--:B------:R-:W-:Y:S02]  /*04e0*/  IMAD.WIDE.U32 R68, R86.reuse, R132.reuse, c[0x0][0x188] ;  /* 0x0000620056447625 */ /* 0x0c0fe400078e0084 */
[----:B------:R-:W4:Y:S04]  /*04f0*/  LDG.E.128 R64, [R64.64] ;  /* 0x0000000440407981 */ /* 0x000f28000c1e1d00 */
[----:B------:R-:W4:Y:S01]  /*0500*/  LDG.E.128 R68, [R68.64] ;  /* 0x0000000444447981 */ /* 0x000f22000c1e1d00 */
[----:B------:R-:W-:Y:S01]  /*0510*/  ISETP.NE.U32.AND P0, PT, RZ, c[0x0][0x250], PT ;  /* 0x00009400ff007a0c */ /* 0x000fe20003f05070 */
[----:B------:R-:W-:-:S03]  /*0520*/  IMAD.WIDE.U32 R72, R86, R132, c[0x0][0x208] ;  /* 0x0000820056487625 */ /* 0x000fc600078e0084 */
[----:B------:R-:W-:-:S03]  /*0530*/  ISETP.NE.AND.EX P0, PT, RZ, c[0x0][0x254], PT, P0 ;  /* 0x00009500ff007a0c */ /* 0x000fc60003f05300 */
[----:B------:R-:W4:Y:S10]  /*0540*/  LDG.E.128 R72, [R72.64] ;  /* 0x0000000448487981 */ /* 0x000f34000c1e1d00 */
[----:B------:R-:W-:-:S05]  /*0550*/  @P0 IMAD.WIDE.U32 R124, R135, R129, c[0x0][0x198] ;  /* 0x00006600877c0625 */ /* 0x000fca00078e0081 */
[----:B-----5:R0:W5:Y:S02]  /*0560*/  @P0 LDG.E R87, [R124.64] ;  /* 0x000000047c570981 */ /* 0x020164000c1e1900 */
[----:B0-----:R-:W-:-:S06]  /*0570*/  IMAD.WIDE.U32 R124, R86, R129, c[0x0][0x190] ;  /* 0x00006400567c7625 */ /* 0x001fcc00078e0081 */
[----:B------:R0:W5:Y:S01]  /*0580*/  LDG.E R124, [R124.64] ;  /* 0x000000047c7c7981 */ /* 0x000162000c1e1900 */
[----:B------:R-:W-:-:S04]  /*0590*/  ISETP.NE.U32.AND P1, PT, RZ, c[0x0][0x218], PT ;  /* 0x00008600ff007a0c */ /* 0x000fc80003f25070 */
[----:B------:R-:W-:Y:S01]  /*05a0*/  ISETP.NE.AND.EX P1, PT, RZ, c[0x0][0x21c], PT, P1 ;  /* 0x00008700ff007a0c */ /* 0x000fe20003f25310 */
[----:B------:R-:W-:-:S04]  /*05b0*/  IMAD.WIDE.U32 R126, R135, R129, c[0x0][0x190] ;  /* 0x00006400877e7625 */ /* 0x000fc800078e0081 */
[-C--:B------:R-:W-:Y:S01]  /*05c0*/  @P0 IMAD.WIDE.U32 R114, R134, R129.reuse, c[0x0][0x198] ;  /* 0x0000660086720625 */ /* 0x080fe200078e0081 */
[----:B---3--:R3:W5:Y:S03]  /*05d0*/  LDG.E R137, [R126.64] ;  /* 0x000000047e897981 */ /* 0x008766000c1e1900 */
[CC--:B------:R-:W-:Y:S01]  /*05e0*/  @P0 IMAD.WIDE.U32 R116, R113.reuse, R129.reuse, c[0x0][0x198] ;  /* 0x0000660071740625 */ /* 0x0c0fe200078e0081 */
[----:B------:R1:W5:Y:S03]  /*05f0*/  @P0 LDG.E R88, [R114.64] ;  /* 0x0000000472580981 */ /* 0x000366000c1e1900 */
[-C--:B------:R-:W-:Y:S01]  /*0600*/  @P0 IMAD.WIDE.U32 R118, R86, R129.reuse, c[0x0][0x198] ;  /* 0x0000660056760625 */ /* 0x080fe200078e0081 */
[----:B------:R2:W5:Y:S03]  /*0610*/  @P0 LDG.E R89, [R116.64] ;  /* 0x0000000474590981 */ /* 0x000566000c1e1900 */
[-C--:B------:R-:W-:Y:S01]  /*0620*/  IMAD.WIDE.U32 R120, R134, R129.reuse, c[0x0][0x190] ;  /* 0x0000640086787625 */ /* 0x080fe200078e0081 */
[----:B------:R0:W5:Y:S03]  /*0630*/  @P0 LDG.E R90, [R118.64] ;  /* 0x00000004765a0981 */ /* 0x000166000c1e1900 */
[----:B------:R-:W-:-:S02]  /*0640*/  IMAD.WIDE.U32 R122, R113, R129, c[0x0][0x190] ;  /* 0x00006400717a7625 */ /* 0x000fc400078e0081 */
[----:B------:R0:W5:Y:S02]  /*0650*/  LDG.E R120, [R120.64] ;  /* 0x0000000478787981 */ /* 0x000164000c1e1900 */
[----:B---3--:R-:W-:Y:S02]  /*0660*/  @P1 IMAD.WIDE.U32 R126, R135, R132, c[0x0][0x218] ;  /* 0x00008600877e1625 */ /* 0x008fe400078e0084 */
[----:B------:R3:W5:Y:S02]  /*0670*/  LDG.E R122, [R122.64] ;  /* 0x000000047a7a7981 */ /* 0x000764000c1e1900 */
[C---:B------:R-:W-:Y:S02]  /*0680*/  @P1 IMAD.WIDE.U32 R128, R132.reuse, R134, c[0x0][0x218] ;  /* 0x0000860084801625 */ /* 0x040fe400078e0086 */
[----:B------:R0:W5:Y:S02]  /*0690*/  @P1 LDG.E.128 R20, [R126.64] ;  /* 0x000000047e141981 */ /* 0x000164000c1e1d00 */
[----:B------:R-:W-:-:S02]  /*06a0*/  @P1 IMAD.WIDE.U32 R130, R132, R113, c[0x0][0x218] ;  /* 0x0000860084821625 */ /* 0x000fc400078e0071 */
[----:B------:R0:W5:Y:S02]  /*06b0*/  @P1 LDG.E.128 R24, [R128.64] ;  /* 0x0000000480181981 */ /* 0x000164000c1e1d00 */
[----:B------:R-:W-:Y:S02]  /*06c0*/  @P1 IMAD.WIDE.U32 R132, R132, R86, c[0x0][0x218] ;  /* 0x0000860084841625 */ /* 0x000fe400078e0056 */
[----:B------:R0:W5:Y:S04]  /*06d0*/  @P1 LDG.E.128 R28, [R130.64] ;  /* 0x00000004821c1981 */ /* 0x000168000c1e1d00 */
[----:B------:R0:W5:Y:S01]  /*06e0*/  @P1 LDG.E.128 R32, [R132.64] ;  /* 0x0000000484201981 */ /* 0x000162000c1e1d00 */
[----:B-1----:R-:W-:-:S04]  /*06f0*/  ISETP.NE.AND P1, PT, R3, RZ, PT ;  /* 0x000000ff0300720c */ /* 0x002fc80003f25270 */
[----:B--2---:R-:W-:-:S05]  /*0700*/  FSEL R116, R138, RZ, !P1 ;  /* 0x000000ff8a747208 */ /* 0x004fca0004800000 */
[C---:B----4-:R-:W-:Y:S02]  /*0710*/  FADD.FTZ R45, -R116.reuse, R45 ;  /* 0x0000002d742d7221 */ /* 0x050fe40000010100 */
[C---:B------:R-:W-:Y:S02]  /*0720*/  FADD.FTZ R115, -R116.reuse, R44 ;  /* 0x0000002c74737221 */ /* 0x040fe40000010100 */
[----:B0-----:R-:W-:Y:S02]  /*0730*/  FADD.FTZ R119, -R116, R47 ;  /* 0x0000002f74777221 */ /* 0x001fe40000010100 */
[----:B------:R-:W-:Y:S02]  /*0740*/  FMUL.FTZ R47, R136, R45 ;  /* 0x0000002d882f7220 */ /* 0x000fe40000410000 */
        /* <DEDUP_REMOVED lines=21> */
[C---:B------:R-:W-:Y:S02]  /*08a0*/  FMUL.FTZ R51, R136.reuse, R51 ;  /* 0x0000003388337220 */ /* 0x040fe40000410000 */
[C---:B------:R-:W-:Y:S02]  /*08b0*/  FMUL.FTZ R54, R136.reuse, R119 ;  /* 0x0000007788367220 */ /* 0x040fe40000410000 */
[----:B------:R-:W-:Y:S02]  /*08c0*/  FMUL.FTZ R55, R136, R55 ;  /* 0x0000003788377220 */ /* 0x000fe40000410000 */
[C---:B------:R-:W-:Y:S02]  /*08d0*/  FADD.FTZ R83, R56.reuse, R83 ;  /* 0x0000005338537221 */ /* 0x040fe40000010000 */
[----:B------:R-:W-:-:S02]  /*08e0*/  FFMA.FTZ R97, R56, R50, R97 ;  /* 0x0000003238617223 */ /* 0x000fc40000010061 */
[----:B------:R-:W-:Y:S02]  /*08f0*/  FMUL.FTZ R53, R12, R56 ;  /* 0x000000380c357220 */ /* 0x000fe40000410000 */
[----:B------:R-:W-:Y:S02]  /*0900*/  FADD.FTZ R45, -R116, R60 ;  /* 0x0000003c742d7221 */ /* 0x000fe40000010100 */
[C---:B------:R-:W-:Y:S02]  /*0910*/  FADD.FTZ R98, R57.reuse, R98 ;  /* 0x0000006239627221 */ /* 0x040fe40000010000 */
        /* <DEDUP_REMOVED lines=9> */
[----:B------:R-:W-:Y:S02]  /*09b0*/  FADD.FTZ R45, RZ, R115 ;  /* 0x00000073ff2d7221 */ /* 0x000fe40000010000 */
[----:B------:R-:W-:Y:S02]  /*09c0*/  FFMA.FTZ R44, R46, R115, RZ ;  /* 0x000000732e2c7223 */ /* 0x000fe400000100ff */
[----:B------:R-:W-:Y:S02]  /*09d0*/  FADD.FTZ R119, -R116, R62 ;  /* 0x0000003e74777221 */ /* 0x000fe40000010100 */
        /* <DEDUP_REMOVED lines=10> */
[C---:B------:R-:W-:Y:S02]  /*0a80*/  FADD.FTZ R63, -R116.reuse, R63 ;  /* 0x0000003f743f7221 */ /* 0x040fe40000010100 */
[----:B------:R-:W-:Y:S02]  /*0a90*/  FADD.FTZ R61, -R116, R61 ;  /* 0x0000003d743d7221 */ /* 0x000fe40000010100 */
[----:B------:R-:W-:Y:S02]  /*0aa0*/  FADD.FTZ R45, R118, R57 ;  /* 0x00000039762d7221 */ /* 0x000fe40000010000 */
[----:B------:R-:W-:Y:S02]  /*0ab0*/  FFMA.FTZ R44, R54, R57, R44 ;  /* 0x00000039362c7223 */ /* 0x000fe4000001002c */
[----:B------:R-:W-:-:S02]  /*0ac0*/  FADD.FTZ R105, R64, R105 ;  /* 0x0000006940697221 */ /* 0x000fc40000010000 */
[----:B------:R-:W-:Y:S02]  /*0ad0*/  FFMA.FTZ R81, R64, R59, R81 ;  /* 0x0000003b40517223 */ /* 0x000fe40000010051 */
[----:B------:R-:W-:Y:S02]  /*0ae0*/  FMUL.FTZ R62, R136, R63 ;  /* 0x0000003f883e7220 */ /* 0x000fe40000410000 */
[----:B------:R-:W-:Y:S02]  /*0af0*/  FMUL.FTZ R64, R8, R64 ;  /* 0x0000004008407220 */ /* 0x000fe40000410000 */
[----:B------:R-:W-:Y:S02]  /*0b00*/  FMUL.FTZ R60, R136, R61 ;  /* 0x0000003d883c7220 */ /* 0x000fe40000410000 */
[----:B------:R-:W-:Y:S02]  /*0b10*/  FADD.FTZ R63, -R116, R68 ;  /* 0x00000044743f7221 */ /* 0x000fe40000010100 */
[----:B------:R-:W-:-:S02]  /*0b20*/  FADD.FTZ R45, R45, R58 ;  /* 0x0000003a2d2d7221 */ /* 0x000fc40000010000 */
[----:B------:R-:W-:Y:S02]  /*0b30*/  FFMA.FTZ R68, R55, R58, R44 ;  /* 0x0000003a37447223 */ /* 0x000fe4000001002c */
[C---:B------:R-:W-:Y:S02]  /*0b40*/  FADD.FTZ R104, R65.reuse, R104 ;  /* 0x0000006841687221 */ /* 0x040fe40000010000 */
[----:B------:R-:W-:Y:S02]  /*0b50*/  FFMA.FTZ R80, R65, R60, R80 ;  /* 0x0000003c41507223 */ /* 0x000fe40000010050 */
[----:B------:R-:W-:Y:S02]  /*0b60*/  FMUL.FTZ R61, R136, R119 ;  /* 0x00000077883d7220 */ /* 0x000fe40000410000 */
[----:B------:R-:W-:Y:S02]  /*0b70*/  FADD.FTZ R44, R45, R64 ;  /* 0x000000402d2c7221 */ /* 0x000fe40000010000 */
[----:B------:R-:W-:-:S02]  /*0b80*/  FMUL.FTZ R65, R9, R65 ;  /* 0x0000004109417220 */ /* 0x000fc40000410000 */
[----:B------:R-:W-:Y:S02]  /*0b90*/  FFMA.FTZ R45, R59, R64, R68 ;  /* 0x000000403b2d7223 */ /* 0x000fe40000010044 */
[----:B------:R-:W-:Y:S02]  /*0ba0*/  FADD.FTZ R119, -R116, R69 ;  /* 0x0000004574777221 */ /* 0x000fe40000010100 */
        /* <DEDUP_REMOVED lines=18> */
[----:B---3--:R-:W-:Y:S02]  /*0cd0*/  FADD.FTZ R123, -R116, R71 ;  /* 0x00000047747b7221 */ /* 0x008fe40000010100 */
        /* <DEDUP_REMOVED lines=17> */
[----:B------:R-:W-:Y:S02]  /*0df0*/  FADD.FTZ R126, R44, R63 ;  /* 0x0000003f2c7e7221 */ /* 0x000fe40000010000 */
[----:B------:R-:W-:Y:S01]  /*0e00*/  FFMA.FTZ R119, R70, R63, R45 ;  /* 0x0000003f46777223 */ /* 0x000fe2000001002d */
[----:B------:R-:W-:Y:S05]  /*0e10*/  BRA.DIV ~URZ, `(.L_x_1938) ;  /* 0x000017527f007947 */ /* 0x000fea000b800000 */
[----:B------:R0:W1:Y:S02]  /*0e20*/  SHFL.BFLY PT, R75, R126, 0x1, 0x1f ;  /* 0x0c201f007e4b7f89 */ /* 0x00006400000e0000 */
.L_x_1943:
        /* <DEDUP_REMOVED lines=18> */
.L_x_1944:
        /* <DEDUP_REMOVED lines=8> */
[----:B0-----:R-:W-:Y:S02]  /*0fd0*/  FSEL R119, R126, RZ, !P1 ;  /* 0x000000ff7e777208 */ /* 0x001fe40004800000 */
        /* <DEDUP_REMOVED lines=26> */
.L_x_1940:
[-CC-:B------:R-:W-:Y:S01]  /*1180*/  FFMA.FTZ R50, R50, R130.reuse, R119.reuse ;  /* 0x0000008232327223 */ /* 0x180fe20000010077 */
[----:B------:R-:W-:Y:S01]  /*1190*/  LOP3.LUT P6, RZ, R137, 0xff, RZ, 0xc0, !PT ;  /* 0x000000ff89ff7812 */ /* 0x000fe200078cc0ff */
[----:B------:R-:W-:Y:S01]  /*11a0*/  FMUL.FTZ R115, R115, c[0x0][0x1e8] ;  /* 0x00007a0073737a20 */ /* 0x000fe20000410000 */
[----:B------:R-:W-:Y:S01]  /*11b0*/  LOP3.LUT P2, RZ, R137, 0xff00, RZ, 0xc0, !PT ;  /* 0x0000ff0089ff7812 */ /* 0x000fe2000784c0ff */
[----:B------:R-:W-:Y:S01]  /*11c0*/  FADD.FTZ R53, R53, -R50 ;  /* 0x8000003235357221 */ /* 0x000fe20000010000 */
[----:B------:R-:W-:Y:S01]  /*11d0*/  LOP3.LUT P5, RZ, R137, 0xff0000, RZ, 0xc0, !PT ;  /* 0x00ff000089ff7812 */ /* 0x000fe200078ac0ff */
[-CC-:B------:R-:W-:Y:S01]  /*11e0*/  FFMA.FTZ R51, R51, R130.reuse, R119.reuse ;  /* 0x0000008233337223 */ /* 0x180fe20000010077 */
[----:B------:R-:W-:Y:S01]  /*11f0*/  MOV R133, 0x10 ;  /* 0x0000001000857802 */ /* 0x000fe20000000f00 */
[-CC-:B------:R-:W-:Y:S02]  /*1200*/  FFMA.FTZ R55, R55, R130.reuse, R119.reuse ;  /* 0x0000008237377223 */ /* 0x180fe40000010077 */
[----:B------:R-:W-:-:S02]  /*1210*/  FFMA.FTZ R126, R62, R130, R119 ;  /* 0x000000823e7e7223 */ /* 0x000fc40000010077 */
[-CC-:B------:R-:W-:Y:S01]  /*1220*/  FFMA.FTZ R128, R68, R130.reuse, R119.reuse ;  /* 0x0000008244807223 */ /* 0x180fe20000010077 */
[----:B------:R-:W-:Y:S01]  /*1230*/  SEL R68, R115, RZ, P6 ;  /* 0x000000ff73447207 */ /* 0x000fe20003000000 */
[----:B------:R-:W-:Y:S01]  /*1240*/  FMUL.FTZ R62, R114, c[0x0][0x1e8] ;  /* 0x00007a00723e7a20 */ /* 0x000fe20000410000 */
[----:B------:R-:W-:Y:S01]  /*1250*/  LOP3.LUT P6, RZ, R137, 0xff000000, RZ, 0xc0, !PT ;  /* 0xff00000089ff7812 */ /* 0x000fe200078cc0ff */
[-CC-:B------:R-:W-:Y:S02]  /*1260*/  FFMA.FTZ R54, R54, R130.reuse, R119.reuse ;  /* 0x0000008236367223 */ /* 0x180fe40000010077 */
[----:B------:R-:W-:Y:S02]  /*1270*/  FMUL.FTZ R53, R136, R53 ;  /* 0x0000003588357220 */ /* 0x000fe40000410000 */
[----:B0-----:R-:W-:Y:S02]  /*1280*/  FFMA.FTZ R47, R61, R130, R119 ;  /* 0x000000823d2f7223 */ /* 0x001fe40000010077 */
[----:B------:R-:W-:-:S02]  /*1290*/  FADD.FTZ R51, R56, -R51 ;  /* 0x8000003338337221 */ /* 0x000fc40000010000 */
[----:B------:R-:W-:Y:S02]  /*12a0*/  FADD.FTZ R45, R58, -R55 ;  /* 0x800000373a2d7221 */ /* 0x000fe40000010000 */
[----:B------:R-:W-:Y:S01]  /*12b0*/  FFMA.FTZ R123, R71, R130, R119 ;  /* 0x00000082477b7223 */ /* 0x000fe20000010077 */
[----:B------:R-:W-:Y:S01]  /*12c0*/  SEL R71, R62, RZ, P6 ;  /* 0x000000ff3e477207 */ /* 0x000fe20003000000 */
[----:B------:R-:W-:Y:S01]  /*12d0*/  FMUL.FTZ R52, R52, c[0x0][0x1e8] ;  /* 0x00007a0034347a20 */ /* 0x000fe20000410000 */
[----:B------:R-:W-:Y:S01]  /*12e0*/  LOP3.LUT P6, RZ, R87, 0xff0000, RZ, 0xc0, !PT ;  /* 0x00ff000057ff7812 */ /* 0x000fe200078cc0ff */
[----:B------:R-:W-:Y:S02]  /*12f0*/  FMUL.FTZ R61, R117, c[0x0][0x1e8] ;  /* 0x00007a00753d7a20 */ /* 0x000fe40000410000 */
[----:B------:R-:W-:Y:S02]  /*1300*/  FADD.FTZ R57, R57, -R54 ;  /* 0x8000003639397221 */ /* 0x000fe40000010000 */
[----:B------:R-:W-:-:S02]  /*1310*/  @P4 FADD.FTZ R53, R24, R53 ;  /* 0x0000003518354221 */ /* 0x000fc40000010000 */
[-CC-:B------:R-:W-:Y:S02]  /*1320*/  FFMA.FTZ R59, R59, R130.reuse, R119.reuse ;  /* 0x000000823b3b7223 */ /* 0x180fe40000010077 */
[-CC-:B------:R-:W-:Y:S02]  /*1330*/  FFMA.FTZ R46, R60, R130.reuse, R119.reuse ;  /* 0x000000823c2e7223 */ /* 0x180fe40000010077 */
[-CC-:B------:R-:W-:Y:S01]  /*1340*/  FFMA.FTZ R75, R69, R130.reuse, R119.reuse ;  /* 0x00000082454b7223 */ /* 0x180fe20000010077 */
[----:B------:R-:W-:Y:S01]  /*1350*/  SEL R69, R52, RZ, P2 ;  /* 0x000000ff34457207 */ /* 0x000fe20001000000 */
[C---:B------:R-:W-:Y:S01]  /*1360*/  FMUL.FTZ R54, R136.reuse, R51 ;  /* 0x0000003388367220 */ /* 0x040fe20000410000 */
[----:B------:R-:W-:Y:S01]  /*1370*/  LOP3.LUT P2, RZ, R87, 0xff000000, RZ, 0xc0, !PT ;  /* 0xff00000057ff7812 */ /* 0x000fe2000784c0ff */
[----:B------:R-:W-:Y:S02]  /*1380*/  FMUL.FTZ R114, R136, R45 ;  /* 0x0000002d88727220 */ /* 0x000fe40000410000 */
[----:B------:R-:W-:Y:S01]  /*1390*/  FFMA.FTZ R130, R70, R130, R119 ;  /* 0x0000008246827223 */ /* 0x000fe20000010077 */
[----:B------:R-:W-:Y:S01]  /*13a0*/  SEL R70, R61, RZ, P5 ;  /* 0x000000ff3d467207 */ /* 0x000fe20002800000 */
[----:B------:R-:W-:Y:S01]  /*13b0*/  FMUL.FTZ R119, R53, c[0x0][0x1e8] ;  /* 0x00007a0035777a20 */ /* 0x000fe20000410000 */
[----:B------:R-:W-:Y:S01]  /*13c0*/  SEL R61, R61, RZ, P6 ;  /* 0x000000ff3d3d7207 */ /* 0x000fe20003000000 */
[----:B------:R-:W-:Y:S01]  /*13d0*/  FMUL.FTZ R55, R136, R57 ;  /* 0x0000003988377220 */ /* 0x000fe20000410000 */
[----:B------:R-:W-:Y:S01]  /*13e0*/  LOP3.LUT P5, RZ, R87, 0xff00, RZ, 0xc0, !PT ;  /* 0x0000ff0057ff7812 */ /* 0x000fe200078ac0ff */
[----:B------:R-:W-:Y:S01]  /*13f0*/  @P4 FADD.FTZ R54, R25, R54 ;  /* 0x0000003619364221 */ /* 0x000fe20000010000 */
[----:B------:R-:W-:Y:S01]  /*1400*/  LOP3.LUT P6, RZ, R120, 0xff, RZ, 0xc0, !PT ;  /* 0x000000ff78ff7812 */ /* 0x000fe200078cc0ff */
[----:B------:R-:W-:Y:S01]  /*1410*/  @P4 FADD.FTZ R114, R27, R114 ;  /* 0x000000721b724221 */ /* 0x000fe20000010000 */
[----:B------:R-:W-:Y:S01]  /*1420*/  SEL R62, R62, RZ, P2 ;  /* 0x000000ff3e3e7207 */ /* 0x000fe20001000000 */
[----:B------:R-:W-:Y:S01]  /*1430*/  FADD.FTZ R59, R64, -R59 ;  /* 0x8000003b403b7221 */ /* 0x000fe20000010000 */
[----:B------:R-:W-:Y:S01]  /*1440*/  LOP3.LUT P2, RZ, R87, 0xff, RZ, 0xc0, !PT ;  /* 0x000000ff57ff7812 */ /* 0x000fe2000784c0ff */
[----:B------:R-:W-:Y:S01]  /*1450*/  @P4 FADD.FTZ R55, R26, R55 ;  /* 0x000000371a374221 */ /* 0x000fe20000010000 */
[----:B------:R-:W-:Y:S01]  /*1460*/  SEL R60, R52, RZ, P5 ;  /* 0x000000ff343c7207 */ /* 0x000fe20002800000 */
[----:B------:R-:W-:Y:S01]  /*1470*/  FMUL.FTZ R116, R54, c[0x0][0x1e8] ;  /* 0x00007a0036747a20 */ /* 0x000fe20000410000 */
[----:B------:R-:W-:Y:S01]  /*1480*/  SEL R48, R119, RZ, P6 ;  /* 0x000000ff77307207 */ /* 0x000fe20003000000 */
[----:B------:R-:W-:Y:S01]  /*1490*/  FMUL.FTZ R118, R114, c[0x0][0x1e8] ;  /* 0x00007a0072767a20 */ /* 0x000fe20000410000 */
[----:B------:R-:W-:Y:S01]  /*14a0*/  LOP3.LUT P5, RZ, R120, 0xff00, RZ, 0xc0, !PT ;  /* 0x0000ff0078ff7812 */ /* 0x000fe200078ac0ff */
[----:B------:R-:W-:Y:S01]  /*14b0*/  FMUL.FTZ R59, R136, R59 ;  /* 0x0000003b883b7220 */ /* 0x000fe20000410000 */
[C---:B------:R-:W-:Y:S01]  /*14c0*/  LOP3.LUT P6, RZ, R120.reuse, 0xff000000, RZ, 0xc0, !PT ;  /* 0xff00000078ff7812 */ /* 0x040fe200078cc0ff */
[----:B------:R-:W-:Y:S01]  /*14d0*/  FADD.FTZ R65, R65, -R46 ;  /* 0x8000002e41417221 */ /* 0x000fe20000010000 */
[----:B------:R-:W-:Y:S01]  /*14e0*/  SEL R117, R115, RZ, P2 ;  /* 0x000000ff73757207 */ /* 0x000fe20001000000 */
[----:B------:R-:W-:Y:S01]  /*14f0*/  FMUL.FTZ R121, R55, c[0x0][0x1e8] ;  /* 0x00007a0037797a20 */ /* 0x000fe20000410000 */
[----:B------:R-:W-:Y:S01]  /*1500*/  LOP3.LUT P2, RZ, R120, 0xff0000, RZ, 0xc0, !PT ;  /* 0x00ff000078ff7812 */ /* 0x000fe2000784c0ff */
[----:B------:R-:W-:Y:S01]  /*1510*/  @P4 FADD.FTZ R59, R28, R59 ;  /* 0x0000003b1c3b4221 */ /* 0x000fe20000010000 */
[----:B------:R-:W-:Y:S01]  /*1520*/  SEL R49, R116, RZ, P5 ;  /* 0x000000ff74317207 */ /* 0x000fe20002800000 */
        /* <DEDUP_REMOVED lines=8> */
[----:B------:R-:W-:Y:S01]  /*15b0*/  FADD.FTZ R67, R67, -R126 ;  /* 0x8000007e43437221 */ /* 0x000fe20000010000 */
[----:B------:R-:W-:Y:S01]  /*15c0*/  LOP3.LUT P2, RZ, R88, 0xff00, RZ, 0xc0, !PT ;  /* 0x0000ff0058ff7812 */ /* 0x000fe2000784c0ff */
[----:B------:R-:W-:Y:S01]  /*15d0*/  FADD.FTZ R75, R72, -R75 ;  /* 0x8000004b484b7221 */ /* 0x000fe20000010000 */
[----:B------:R-:W-:Y:S01]  /*15e0*/  SEL R118, R118, RZ, P5 ;  /* 0x000000ff76767207 */ /* 0x000fe20002800000 */
[----:B------:R-:W-:Y:S01]  /*15f0*/  FADD.FTZ R73, R73, -R128 ;  /* 0x8000008049497221 */ /* 0x000fe20000010000 */
[----:B------:R-:W-:Y:S01]  /*1600*/  SEL R121, R121, RZ, P6 ;  /* 0x000000ff79797207 */ /* 0x000fe20003000000 */
[----:B------:R-:W-:Y:S01]  /*1610*/  FADD.FTZ R123, R74, -R123 ;  /* 0x8000007b4a7b7221 */ /* 0x000fe20000010000 */
[----:B------:R-:W-:Y:S01]  /*1620*/  LOP3.LUT P5, RZ, R88, 0xff, RZ, 0xc0, !PT ;  /* 0x000000ff58ff7812 */ /* 0x000fe200078ac0ff */
[----:B------:R-:W-:Y:S01]  /*1630*/  FADD.FTZ R45, R63, -R130 ;  /* 0x800000823f2d7221 */ /* 0x000fe20000010000 */
[----:B------:R-:W-:Y:S01]  /*1640*/  LOP3.LUT P6, RZ, R122, 0xff, RZ, 0xc0, !PT ;  /* 0x000000ff7aff7812 */ /* 0x000fe200078cc0ff */
[----:B------:R-:W-:Y:S01]  /*1650*/  FMUL.FTZ R65, R58, c[0x0][0x1e8] ;  /* 0x00007a003a417a20 */ /* 0x000fe20000410000 */
[----:B------:R-:W-:Y:S01]  /*1660*/  SEL R116, R116, RZ, P2 ;  /* 0x000000ff74747207 */ /* 0x000fe20001000000 */
[----:B------:R-:W-:Y:S01]  /*1670*/  FMUL.FTZ R64, R136, R67 ;  /* 0x0000004388407220 */ /* 0x000fe20000410000 */
[----:B------:R-:W-:Y:S01]  /*1680*/  LOP3.LUT P2, RZ, R122, 0xff00, RZ, 0xc0, !PT ;  /* 0x0000ff007aff7812 */ /* 0x000fe2000784c0ff */
[C---:B------:R-:W-:Y:S01]  /*1690*/  FMUL.FTZ R63, R136.reuse, R47 ;  /* 0x0000002f883f7220 */ /* 0x040fe20000410000 */
[----:B------:R-:W-:Y:S01]  /*16a0*/  SEL R119, R119, RZ, P5 ;  /* 0x000000ff77777207 */ /* 0x000fe20002800000 */
[C---:B------:R-:W-:Y:S01]  /*16b0*/  FMUL.FTZ R75, R136.reuse, R75 ;  /* 0x0000004b884b7220 */ /* 0x040fe20000410000 */
[----:B------:R-:W-:Y:S01]  /*16c0*/  SEL R44, R57, RZ, P6 ;  /* 0x000000ff392c7207 */ /* 0x000fe20003000000 */
[----:B------:R-:W-:Y:S01]  /*16d0*/  FMUL.FTZ R123, R136, R123 ;  /* 0x0000007b887b7220 */ /* 0x000fe20000410000 */
[----:B------:R-:W-:Y:S01]  /*16e0*/  LOP3.LUT P5, RZ, R122, 0xff0000, RZ, 0xc0, !PT ;  /* 0x00ff00007aff7812 */ /* 0x000fe200078ac0ff */
[----:B------:R-:W-:Y:S01]  /*16f0*/  @P4 FADD.FTZ R63, R30, R63 ;  /* 0x0000003f1e3f4221 */ /* 0x000fe20000010000 */
[----:B------:R-:W-:Y:S01]  /*1700*/  LOP3.LUT P6, RZ, R122, 0xff000000, RZ, 0xc0, !PT ;  /* 0xff0000007aff7812 */ /* 0x000fe200078cc0ff */
[C---:B------:R-:W-:Y:S01]  /*1710*/  FMUL.FTZ R122, R136.reuse, R73 ;  /* 0x00000049887a7220 */ /* 0x040fe20000410000 */
[----:B------:R-:W-:Y:S01]  /*1720*/  @P1 SEL R52, R53, R36, P3 ;  /* 0x0000002435341207 */ /* 0x000fe20001800000 */
[----:B------:R-:W-:Y:S01]  /*1730*/  FMUL.FTZ R136, R136, R45 ;  /* 0x0000002d88887220 */ /* 0x000fe20000410000 */
[----:B------:R-:W-:Y:S01]  /*1740*/  SEL R45, R65, RZ, P2 ;  /* 0x000000ff412d7207 */ /* 0x000fe20001000000 */
[----:B------:R-:W-:Y:S01]  /*1750*/  @P4 FADD.FTZ R122, R33, R122 ;  /* 0x0000007a217a4221 */ /* 0x000fe20000010000 */
[----:B------:R-:W-:Y:S01]  /*1760*/  LOP3.LUT P2, RZ, R89, 0xff, RZ, 0xc0, !PT ;  /* 0x000000ff59ff7812 */ /* 0x000fe2000784c0ff */
[----:B------:R-:W-:Y:S01]  /*1770*/  @P4 FADD.FTZ R64, R31, R64 ;  /* 0x000000401f404221 */ /* 0x000fe20000010000 */
[-C--:B------:R-:W-:Y:S01]  /*1780*/  @P1 SEL R53, R54, R37.reuse, P3 ;  /* 0x0000002536351207 */ /* 0x080fe20001800000 */
[----:B------:R-:W-:Y:S01]  /*1790*/  FMUL.FTZ R66, R63, c[0x0][0x1e8] ;  /* 0x00007a003f427a20 */ /* 0x000fe20000410000 */
[----:B------:R-:W-:Y:S01]  /*17a0*/  SEL R125, R57, RZ, P2 ;  /* 0x000000ff397d7207 */ /* 0x000fe20001000000 */
[----:B------:R-:W-:Y:S01]  /*17b0*/  FMUL.FTZ R67, R64, c[0x0][0x1e8] ;  /* 0x00007a0040437a20 */ /* 0x000fe20000410000 */
[-C--:B------:R-:W-:Y:S01]  /*17c0*/  @P1 SEL R57, R58, R37.reuse, P3 ;  /* 0x000000253a391207 */ /* 0x080fe20001800000 */
[----:B------:R-:W-:Y:S01]  /*17d0*/  @P4 FADD.FTZ R75, R32, R75 ;  /* 0x0000004b204b4221 */ /* 0x000fe20000010000 */
[C---:B------:R-:W-:Y:S01]  /*17e0*/  SEL R37, R122.reuse, R37, P3 ;  /* 0x000000257a257207 */ /* 0x040fe20001800000 */
[----:B------:R-:W-:Y:S01]  /*17f0*/  FMUL.FTZ R122, R122, c[0x0][0x1e8] ;  /* 0x00007a007a7a7a20 */ /* 0x000fe20000410000 */
[----:B------:R-:W-:Y:S01]  /*1800*/  LOP3.LUT P2, RZ, R90, 0xff00, RZ, 0xc0, !PT ;  /* 0x0000ff005aff7812 */ /* 0x000fe2000784c0ff */
[----:B------:R-:W-:Y:S01]  /*1810*/  FMUL.FTZ R120, R75, c[0x0][0x1e8] ;  /* 0x00007a004b787a20 */ /* 0x000fe20000410000 */
[----:B------:R-:W-:Y:S01]  /*1820*/  SEL R46, R66, RZ, P5 ;  /* 0x000000ff422e7207 */ /* 0x000fe20002800000 */
[----:B------:R-:W-:Y:S01]  /*1830*/  @P4 FADD.FTZ R136, R35, R136 ;  /* 0x0000008823884221 */ /* 0x000fe20000010000 */
[----:B------:R-:W-:Y:S01]  /*1840*/  SEL R130, R122, RZ, P2 ;  /* 0x000000ff7a827207 */ /* 0x000fe20001000000 */
[----:B------:R-:W-:Y:S01]  /*1850*/  @P4 FADD.FTZ R123, R34, R123 ;  /* 0x0000007b227b4221 */ /* 0x000fe20000010000 */
[----:B------:R-:W-:Y:S01]  /*1860*/  ISETP.NE.U32.AND P2, PT, RZ, c[0x0][0x250], PT ;  /* 0x00009400ff007a0c */ /* 0x000fe20003f45070 */
[----:B------:R-:W-:Y:S01]  /*1870*/  IMAD.WIDE.U32 R72, R134, R133, c[0x0][0x248] ;  /* 0x0000920086487625 */ /* 0x000fe200078e0085 */
[----:B------:R-:W-:-:S02]  /*1880*/  SEL R47, R67, RZ, P6 ;  /* 0x000000ff432f7207 */ /* 0x000fc40003000000 */
[----:B------:R-:W-:Y:S01]  /*1890*/  LOP3.LUT P5, RZ, R89, 0xff00, RZ, 0xc0, !PT ;  /* 0x0000ff0059ff7812 */ /* 0x000fe200078ac0ff */
[----:B------:R-:W-:Y:S01]  /*18a0*/  FMUL.FTZ R129, R123, c[0x0][0x1e8] ;  /* 0x00007a007b817a20 */ /* 0x000fe20000410000 */
[----:B------:R-:W-:Y:S02]  /*18b0*/  LOP3.LUT P6, RZ, R90, 0xff, RZ, 0xc0, !PT ;  /* 0x000000ff5aff7812 */ /* 0x000fe400078cc0ff */
[----:B------:R-:W-:Y:S02]  /*18c0*/  ISETP.NE.AND.EX P2, PT, RZ, c[0x0][0x254], PT, P2 ;  /* 0x00009500ff007a0c */ /* 0x000fe40003f45320 */
[----:B------:R-:W-:Y:S02]  /*18d0*/  @P1 SEL R56, R59, R36, P3 ;  /* 0x000000243b381207 */ /* 0x000fe40001800000 */
[----:B------:R-:W-:Y:S02]  /*18e0*/  SEL R128, R65, RZ, P5 ;  /* 0x000000ff41807207 */ /* 0x000fe40002800000 */
[----:B------:R-:W-:-:S02]  /*18f0*/  @P1 SEL R58, R63, R38, P3 ;  /* 0x000000263f3a1207 */ /* 0x000fc40001800000 */
[----:B------:R-:W-:Y:S01]  /*1900*/  @P1 SEL R59, R64, R39, P3 ;  /* 0x00000027403b1207 */ /* 0x000fe20001800000 */
[----:B------:R-:W-:Y:S01]  /*1910*/  IMAD.WIDE.U32 R64, R135, R133, c[0x0][0x248] ;  /* 0x0000920087407625 */ /* 0x000fe200078e0085 */
[----:B------:R-:W-:Y:S02]  /*1920*/  SEL R127, R120, RZ, P6 ;  /* 0x000000ff787f7207 */ /* 0x000fe40003000000 */
[----:B------:R-:W-:Y:S02]  /*1930*/  SEL R63, R62, R43, P2 ;  /* 0x0000002b3e3f7207 */ /* 0x000fe40001000000 */
[----:B------:R-:W-:Y:S01]  /*1940*/  LOP3.LUT P6, RZ, R89, 0xff0000, RZ, 0xc0, !PT ;  /* 0x00ff000059ff7812 */ /* 0x000fe200078cc0ff */
[----:B------:R0:W-:Y:S01]  /*1950*/  STG.E.128 [R64.64], R68 ;  /* 0x0000004440007986 */ /* 0x0001e2000c101d04 */
[----:B------:R-:W-:Y:S02]  /*1960*/  @P1 SEL R54, R55, R38, P3 ;  /* 0x0000002637361207 */ /* 0x000fe40001800000 */
[----:B------:R-:W-:-:S02]  /*1970*/  LOP3.LUT P4, RZ, R89, 0xff000000, RZ, 0xc0, !PT ;  /* 0xff00000059ff7812 */ /* 0x000fc4000788c0ff */
[----:B------:R-:W-:Y:S02]  /*1980*/  SEL R62, R61, R42, P2 ;  /* 0x0000002a3d3e7207 */ /* 0x000fe40001000000 */
[----:B------:R-:W-:Y:S01]  /*1990*/  @P1 SEL R55, R114, R39, P3 ;  /* 0x0000002772371207 */ /* 0x000fe20001800000 */
[----:B------:R-:W-:Y:S01]  /*19a0*/  @P0 IMAD.WIDE.U32 R114, R135, R133, c[0x0][0x250] ;  /* 0x0000940087720625 */ /* 0x000fe200078e0085 */
[----:B------:R-:W-:Y:S02]  /*19b0*/  SEL R61, R60, R41, P2 ;  /* 0x000000293c3d7207 */ /* 0x000fe40001000000 */
[----:B------:R-:W-:Y:S01]  /*19c0*/  SEL R36, R75, R36, P3 ;  /* 0x000000244b247207 */ /* 0x000fe20001800000 */
[----:B------:R-:W-:Y:S01]  /*19d0*/  @P1 IMAD.WIDE.U32 R74, R134, R133, c[0x0][0x258] ;  /* 0x00009600864a1625 */ /* 0x000fe200078e0085 */
[C---:B------:R-:W-:Y:S02]  /*19e0*/  SEL R39, R136.reuse, R39, P3 ;  /* 0x0000002788277207 */ /* 0x040fe40001800000 */
[----:B------:R-:W-:Y:S01]  /*19f0*/  SEL R60, R117, R40, P2 ;  /* 0x00000028753c7207 */ /* 0x000fe20001000000 */
[----:B------:R-:W-:Y:S01]  /*1a00*/  FMUL.FTZ R136, R136, c[0x0][0x1e8] ;  /* 0x00007a0088887a20 */ /* 0x000fe20000410000 */
[----:B------:R-:W-:Y:S01]  /*1a10*/  SEL R38, R123, R38, P3 ;  /* 0x000000267b267207 */ /* 0x000fe20001800000 */
[----:B------:R-:W-:Y:S01]  /*1a20*/  @P0 IMAD.WIDE.U32 R134, R134, R133, c[0x0][0x250] ;  /* 0x0000940086860625 */ /* 0x000fe200078e0085 */
[----:B------:R-:W-:Y:S01]  /*1a30*/  LOP3.LUT P5, RZ, R90, 0xff0000, RZ, 0xc0, !PT ;  /* 0x00ff00005aff7812 */ /* 0x000fe200078ac0ff */
[----:B------:R1:W-:Y:S01]  /*1a40*/  @P0 STG.E.128 [R114.64], R60 ;  /* 0x0000003c72000986 */ /* 0x0003e2000c101d04 */
[----:B------:R-:W-:-:S02]  /*1a50*/  SEL R123, R66, RZ, P6 ;  /* 0x000000ff427b7207 */ /* 0x000fc40003000000 */
[----:B------:R-:W-:Y:S01]  /*1a60*/  LOP3.LUT P3, RZ, R90, 0xff000000, RZ, 0xc0, !PT ;  /* 0xff0000005aff7812 */ /* 0x000fe2000786c0ff */
[----:B------:R2:W-:Y:S01]  /*1a70*/  @P1 STG.E.128 [R74.64], R52 ;  /* 0x000000344a001986 */ /* 0x0005e2000c101d04 */
[----:B------:R-:W-:Y:S02]  /*1a80*/  SEL R126, R67, RZ, P4 ;  /* 0x000000ff437e7207 */ /* 0x000fe40002000000 */
[----:B------:R-:W-:Y:S01]  /*1a90*/  SEL R67, R118, R43, P2 ;  /* 0x0000002b76437207 */ /* 0x000fe20001000000 */
[----:B------:R3:W-:Y:S01]  /*1aa0*/  STG.E.128 [R72.64], R48 ;  /* 0x0000003048007986 */ /* 0x0007e2000c101d04 */
[----:B------:R-:W-:Y:S02]  /*1ab0*/  SEL R66, R121, R42, P2 ;  /* 0x0000002a79427207 */ /* 0x000fe40001000000 */
[----:B0-----:R-:W-:Y:S01]  /*1ac0*/  SEL R65, R116, R41, P2 ;  /* 0x0000002974417207 */ /* 0x001fe20001000000 */
[----:B------:R-:W-:Y:S01]  /*1ad0*/  @P1 IMAD.WIDE.U32 R116, R113, R133, c[0x0][0x258] ;  /* 0x0000960071741625 */ /* 0x000fe200078e0085 */
[----:B------:R-:W-:-:S02]  /*1ae0*/  SEL R64, R119, R40, P2 ;  /* 0x0000002877407207 */ /* 0x000fc40001000000 */
[----:B------:R-:W-:Y:S02]  /*1af0*/  SEL R131, R129, RZ, P5 ;  /* 0x000000ff81837207 */ /* 0x000fe40002800000 */
[----:B------:R-:W-:Y:S01]  /*1b00*/  SEL R132, R136, RZ, P3 ;  /* 0x000000ff88847207 */ /* 0x000fe20001800000 */
[----:B------:R-:W-:Y:S01]  /*1b10*/  @P0 STG.E.128 [R134.64], R64 ;  /* 0x0000004086000986 */ /* 0x000fe2000c101d04 */
[----:B------:R-:W-:Y:S01]  /*1b20*/  LOP3.LUT P6, RZ, R124, 0xff, RZ, 0xc0, !PT ;  /* 0x000000ff7cff7812 */ /* 0x000fe200078cc0ff */
        /* <DEDUP_REMOVED lines=12> */
[----:B------:R-:W-:Y:S02]  /*1bf0*/  MOV R63, c[0x0][0x160] ;  /* 0x00005800003f7a02 */ /* 0x000fe40000000f00 */
[----:B---3--:R-:W-:Y:S01]  /*1c00*/  SEL R48, R120, RZ, P6 ;  /* 0x000000ff78307207 */ /* 0x008fe20003000000 */
[----:B------:R1:W-:Y:S01]  /*1c10*/  @P0 STG.E.128 [R54.64], R68 ;  /* 0x0000004436000986 */ /* 0x0003e2000c101d04 */
[----:B------:R-:W-:Y:S01]  /*1c20*/  SEL R49, R122, RZ, P5 ;  /* 0x000000ff7a317207 */ /* 0x000fe20002800000 */
[----:B0-----:R-:W-:Y:S01]  /*1c30*/  @P1 IMAD.WIDE.U32 R56, R86, R133, c[0x0][0x258] ;  /* 0x0000960056381625 */ /* 0x001fe200078e0085 */
[----:B------:R-:W-:-:S02]  /*1c40*/  SEL R50, R129, RZ, P4 ;  /* 0x000000ff81327207 */ /* 0x000fc40002000000 */
[----:B------:R-:W-:Y:S01]  /*1c50*/  SEL R51, R136, RZ, P3 ;  /* 0x000000ff88337207 */ /* 0x000fe20001800000 */
[----:B------:R-:W-:Y:S01]  /*1c60*/  IMAD.WIDE.U32 R58, R86, R133, c[0x0][0x248] ;  /* 0x00009200563a7625 */ /* 0x000fe200078e0085 */
[----:B------:R-:W-:Y:S01]  /*1c70*/  SEL R40, R127, R40, P2 ;  /* 0x000000287f287207 */ /* 0x000fe20001000000 */
        /* <DEDUP_REMOVED lines=10> */
.L_x_1941:
[----:B------:R-:W-:Y:S05]  /*1d20*/  BSYNC B1 ;  /* 0x0000000000017941 */ /* 0x000fea0003800000 */
.L_x_1937:
        /* <DEDUP_REMOVED lines=32> */
.L_x_1936:
[----:B------:R-:W-:Y:S05]  /*1f30*/  BSYNC B0 ;  /* 0x0000000000007941 */ /* 0x000fea0003800000 */
.L_x_1934:
        /* <DEDUP_REMOVED lines=99> */
.L_x_1938:
[----:B------:R-:W-:Y:S01]  /*2570*/  HFMA2.MMA R123, -RZ, RZ, 0, 5.9604644775390625e-08 ;  /* 0x00000001ff7b7435 */ /* 0x000fe200000001ff */
[----:B------:R-:W-:-:S02]  /*2580*/  MOV R116, R126 ;  /* 0x0000007e00747202 */ /* 0x000fc40000000f00 */
[----:B------:R-:W-:Y:S02]  /*2590*/  MOV R118, 0x1f ;  /* 0x0000001f00767802 */ /* 0x000fe40000000f00 */
[----:B------:R-:W-:Y:S02]  /*25a0*/  MOV R125, 0xffffffff ;  /* 0xffffffff007d7802 */ /* 0x000fe40000000f00 */
[----:B------:R-:W-:Y:S02]  /*25b0*/  MOV R44, 0x25d0 ;  /* 0x000025d0002c7802 */ /* 0x000fe40000000f00 */
[----:B-----5:R-:W-:Y:S05]  /*25c0*/  CALL.REL.NOINC `($__internal_119_$__cuda_sm70_shflsync_bfly_p) ;  /* 0x0000046000007944 */ /* 0x020fea0003c00000 */
[----:B-1----:R-:W-:Y:S01]  /*25d0*/  MOV R75, R116 ;  /* 0x00000074004b7202 */ /* 0x002fe20000000f00 */
[----:B0-----:R-:W-:Y:S05]  /*25e0*/  BRA `(.L_x_1943) ;  /* 0xffffe84000007947 */ /* 0x001fea000383ffff */
.L_x_1939:
[----:B------:R-:W-:Y:S01]  /*25f0*/  HFMA2.MMA R123, -RZ, RZ, 0, 5.9604644775390625e-08 ;  /* 0x00000001ff7b7435 */ /* 0x000fe200000001ff */
[----:B------:R-:W-:Y:S02]  /*2600*/  MOV R116, R119 ;  /* 0x0000007700747202 */ /* 0x000fe40000000f00 */
[----:B------:R-:W-:Y:S02]  /*2610*/  MOV R118, 0x1f ;  /* 0x0000001f00767802 */ /* 0x000fe40000000f00 */
[----:B------:R-:W-:-:S02]  /*2620*/  MOV R125, 0xffffffff ;  /* 0xffffffff007d7802 */ /* 0x000fc40000000f00 */
[----:B------:R-:W-:Y:S02]  /*2630*/  MOV R44, 0x2650 ;  /* 0x00002650002c7802 */ /* 0x000fe40000000f00 */
[----:B01---5:R-:W-:Y:S05]  /*2640*/  CALL.REL.NOINC `($__internal_119_$__cuda_sm70_shflsync_bfly_p) ;  /* 0x000003e000007944 */ /* 0x023fea0003c00000 */
[----:B------:R-:W-:Y:S01]  /*2650*/  FADD.FTZ R126, R126, R75 ;  /* 0x0000004b7e7e7221 */ /* 0x000fe20000010000 */
[----:B0-----:R-:W-:Y:S01]  /*2660*/  HFMA2.MMA R123, -RZ, RZ, 0, 1.1920928955078125e-07 ;  /* 0x00000002ff7b7435 */ /* 0x001fe200000001ff */
[----:B-1----:R-:W-:Y:S01]  /*2670*/  FADD.FTZ R119, R119, R116 ;  /* 0x0000007477777221 */ /* 0x002fe20000010000 */
[----:B------:R-:W-:Y:S02]  /*2680*/  MOV R118, 0x1f ;  /* 0x0000001f00767802 */ /* 0x000fe40000000f00 */
[----:B------:R-:W-:Y:S02]  /*2690*/  MOV R125, 0xffffffff ;  /* 0xffffffff007d7802 */ /* 0x000fe40000000f00 */
[----:B------:R-:W-:Y:S02]  /*26a0*/  MOV R116, R126 ;  /* 0x0000007e00747202 */ /* 0x000fe40000000f00 */
[----:B------:R-:W-:Y:S02]  /*26b0*/  MOV R44, 0x26d0 ;  /* 0x000026d0002c7802 */ /* 0x000fe40000000f00 */
[----:B------:R-:W-:Y:S05]  /*26c0*/  CALL.REL.NOINC `($__internal_119_$__cuda_sm70_shflsync_bfly_p) ;  /* 0x0000036000007944 */ /* 0x000fea0003c00000 */
[----:B0-----:R-:W-:Y:S01]  /*26d0*/  HFMA2.MMA R123, -RZ, RZ, 0, 1.1920928955078125e-07 ;  /* 0x00000002ff7b7435 */ /* 0x001fe200000001ff */
[----:B-1----:R-:W-:-:S02]  /*26e0*/  MOV R75, R116 ;  /* 0x00000074004b7202 */ /* 0x002fc40000000f00 */
[----:B------:R-:W-:Y:S02]  /*26f0*/  MOV R116, R119 ;  /* 0x0000007700747202 */ /* 0x000fe40000000f00 */
[----:B------:R-:W-:Y:S02]  /*2700*/  MOV R118, 0x1f ;  /* 0x0000001f00767802 */ /* 0x000fe40000000f00 */
[----:B------:R-:W-:Y:S02]  /*2710*/  MOV R125, 0xffffffff ;  /* 0xffffffff007d7802 */ /* 0x000fe40000000f00 */
[----:B------:R-:W-:Y:S02]  /*2720*/  MOV R44, 0x2740 ;  /* 0x00002740002c7802 */ /* 0x000fe40000000f00 */
[----:B------:R-:W-:Y:S05]  /*2730*/  CALL.REL.NOINC `($__internal_119_$__cuda_sm70_shflsync_bfly_p) ;  /* 0x000002f000007944 */ /* 0x000fea0003c00000 */
[----:B------:R-:W-:Y:S01]  /*2740*/  FADD.FTZ R126, R75, R126 ;  /* 0x0000007e4b7e7221 */ /* 0x000fe20000010000 */
[----:B0-----:R-:W-:Y:S01]  /*2750*/  HFMA2.MMA R123, -RZ, RZ, 0, 2.384185791015625e-07 ;  /* 0x00000004ff7b7435 */ /* 0x001fe200000001ff */
[----:B-1----:R-:W-:Y:S01]  /*2760*/  FADD.FTZ R119, R119, R116 ;  /* 0x0000007477777221 */ /* 0x002fe20000010000 */
[----:B------:R-:W-:Y:S02]  /*2770*/  MOV R118, 0x1f ;  /* 0x0000001f00767802 */ /* 0x000fe40000000f00 */
[----:B------:R-:W-:-:S02]  /*2780*/  MOV R125, 0xffffffff ;  /* 0xffffffff007d7802 */ /* 0x000fc40000000f00 */
[----:B------:R-:W-:Y:S02]  /*2790*/  MOV R116, R126 ;  /* 0x0000007e00747202 */ /* 0x000fe40000000f00 */
[----:B------:R-:W-:Y:S02]  /*27a0*/  MOV R44, 0x27c0 ;  /* 0x000027c0002c7802 */ /* 0x000fe40000000f00 */
[----:B------:R-:W-:Y:S05]  /*27b0*/  CALL.REL.NOINC `($__internal_119_$__cuda_sm70_shflsync_bfly_p) ;  /* 0x0000027000007944 */ /* 0x000fea0003c00000 */
[----:B0-----:R-:W-:Y:S01]  /*27c0*/  HFMA2.MMA R123, -RZ, RZ, 0, 2.384185791015625e-07 ;  /* 0x00000004ff7b7435 */ /* 0x001fe200000001ff */
[----:B-1----:R-:W-:Y:S02]  /*27d0*/  MOV R75, R116 ;  /* 0x00000074004b7202 */ /* 0x002fe40000000f00 */
[----:B------:R-:W-:Y:S02]  /*27e0*/  MOV R116, R119 ;  /* 0x0000007700747202 */ /* 0x000fe40000000f00 */
[----:B------:R-:W-:Y:S02]  /*27f0*/  MOV R118, 0x1f ;  /* 0x0000001f00767802 */ /* 0x000fe40000000f00 */
[----:B------:R-:W-:Y:S02]  /*2800*/  MOV R125, 0xffffffff ;  /* 0xffffffff007d7802 */ /* 0x000fe40000000f00 */
[----:B------:R-:W-:-:S02]  /*2810*/  MOV R44, 0x2830 ;  /* 0x00002830002c7802 */ /* 0x000fc40000000f00 */
[----:B------:R-:W-:Y:S05]  /*2820*/  CALL.REL.NOINC `($__internal_119_$__cuda_sm70_shflsync_bfly_p) ;  /* 0x0000020000007944 */ /* 0x000fea0003c00000 */
[----:B------:R-:W-:Y:S01]  /*2830*/  FADD.FTZ R126, R75, R126 ;  /* 0x0000007e4b7e7221 */ /* 0x000fe20000010000 */
[----:B0-----:R-:W-:Y:S01]  /*2840*/  HFMA2.MMA R123, -RZ, RZ, 0, 4.76837158203125e-07 ;  /* 0x00000008ff7b7435 */ /* 0x001fe200000001ff */
[----:B-1----:R-:W-:Y:S01]  /*2850*/  FADD.FTZ R121, R119, R116 ;  /* 0x0000007477797221 */ /* 0x002fe20000010000 */
[----:B------:R-:W-:-:S02]  /*2860*/  MOV R118, 0x1f ;  /* 0x0000001f00767802 */ /* 0x000fc40000000f00 */
[----:B------:R-:W-:Y:S02]  /*2870*/  MOV R125, 0xffffffff ;  /* 0xffffffff007d7802 */ /* 0x000fe40000000f00 */
[----:B------:R-:W-:Y:S02]  /*2880*/  MOV R116, R126 ;  /* 0x0000007e00747202 */ /* 0x000fe40000000f00 */
[----:B------:R-:W-:Y:S02]  /*2890*/  MOV R44, 0x28b0 ;  /* 0x000028b0002c7802 */ /* 0x000fe40000000f00 */
[----:B------:R-:W-:Y:S05]  /*28a0*/  CALL.REL.NOINC `($__internal_119_$__cuda_sm70_shflsync_bfly_p) ;  /* 0x0000018000007944 */ /* 0x000fea0003c00000 */
[----:B0-----:R-:W-:Y:S01]  /*28b0*/  HFMA2.MMA R123, -RZ, RZ, 0, 4.76837158203125e-07 ;  /* 0x00000008ff7b7435 */ /* 0x001fe200000001ff */
[----:B-1----:R-:W-:Y:S02]  /*28c0*/  MOV R75, R116 ;  /* 0x00000074004b7202 */ /* 0x002fe40000000f00 */
[----:B------:R-:W-:Y:S02]  /*28d0*/  MOV R116, R121 ;  /* 0x0000007900747202 */ /* 0x000fe40000000f00 */
[----:B------:R-:W-:Y:S02]  /*28e0*/  MOV R118, 0x1f ;  /* 0x0000001f00767802 */ /* 0x000fe40000000f00 */
[----:B------:R-:W-:-:S02]  /*28f0*/  MOV R125, 0xffffffff ;  /* 0xffffffff007d7802 */ /* 0x000fc40000000f00 */
[----:B------:R-:W-:Y:S02]  /*2900*/  MOV R44, 0x2920 ;  /* 0x00002920002c7802 */ /* 0x000fe40000000f00 */
[----:B------:R-:W-:Y:S05]  /*2910*/  CALL.REL.NOINC `($__internal_119_$__cuda_sm70_shflsync_bfly_p) ;  /* 0x0000011000007944 */ /* 0x000fea0003c00000 */
[----:B------:R-:W-:Y:S01]  /*2920*/  FADD.FTZ R119, R75, R126 ;  /* 0x0000007e4b777221 */ /* 0x000fe20000010000 */
[----:B0-----:R-:W-:Y:S01]  /*2930*/  HFMA2.MMA R123, -RZ, RZ, 0, 9.5367431640625e-07 ;  /* 0x00000010ff7b7435 */ /* 0x001fe200000001ff */
[----:B-1----:R-:W-:Y:S01]  /*2940*/  FADD.FTZ R121, R121, R116 ;  /* 0x0000007479797221 */ /* 0x002fe20000010000 */
[----:B------:R-:W-:Y:S02]  /*2950*/  MOV R118, 0x1f ;  /* 0x0000001f00767802 */ /* 0x000fe40000000f00 */
[----:B------:R-:W-:Y:S02]  /*2960*/  MOV R125, 0xffffffff ;  /* 0xffffffff007d7802 */ /* 0x000fe40000000f00 */
[----:B------:R-:W-:Y:S02]  /*2970*/  MOV R116, R119 ;  /* 0x0000007700747202 */ /* 0x000fe40000000f00 */
[----:B------:R-:W-:Y:S02]  /*2980*/  MOV R44, 0x29a0 ;  /* 0x000029a0002c7802 */ /* 0x000fe40000000f00 */
[----:B------:R-:W-:Y:S05]  /*2990*/  CALL.REL.NOINC `($__internal_119_$__cuda_sm70_shflsync_bfly_p) ;  /* 0x0000009000007944 */ /* 0x000fea0003c00000 */
[----:B0-----:R-:W-:Y:S01]  /*29a0*/  HFMA2.MMA R123, -RZ, RZ, 0, 9.5367431640625e-07 ;  /* 0x00000010ff7b7435 */ /* 0x001fe200000001ff */
[----:B-1----:R-:W-:-:S02]  /*29b0*/  MOV R126, R116 ;  /* 0x00000074007e7202 */ /* 0x002fc40000000f00 */
[----:B------:R-:W-:Y:S02]  /*29c0*/  MOV R116, R121 ;  /* 0x0000007900747202 */ /* 0x000fe40000000f00 */
[----:B------:R-:W-:Y:S02]  /*29d0*/  MOV R118, 0x1f ;  /* 0x0000001f00767802 */ /* 0x000fe40000000f00 */
[----:B------:R-:W-:Y:S02]  /*29e0*/  MOV R125, 0xffffffff ;  /* 0xffffffff007d7802 */ /* 0x000fe40000000f00 */
[----:B------:R-:W-:Y:S02]  /*29f0*/  MOV R44, 0x2a10 ;  /* 0x00002a10002c7802 */ /* 0x000fe40000000f00 */
[----:B------:R-:W-:Y:S05]  /*2a00*/  CALL.REL.NOINC `($__internal_119_$__cuda_sm70_shflsync_bfly_p) ;  /* 0x0000002000007944 */ /* 0x000fea0003c00000 */
[----:B-1----:R-:W-:Y:S01]  /*2a10*/  MOV R44, R116 ;  /* 0x00000074002c7202 */ /* 0x002fe20000000f00 */
[----:B0-----:R-:W-:Y:S05]  /*2a20*/  BRA `(.L_x_1944) ;  /* 0xffffe52000007947 */ /* 0x001fea000383ffff */
        .weak           $__internal_119_$__cuda_sm70_shflsync_bfly_p
        .type           $__internal_119_$__cuda_sm70_shflsync_bfly_p,@function
        .size           $__internal_119_$__cuda_sm70_shflsync_bfly_p,(.L_x_2065 - $__internal_119_$__cuda_sm70_shflsync_bfly_p)
$__internal_119_$__cuda_sm70_shflsync_bfly_p:
[----:B------:R-:W-:Y:S01]  /*2a30*/  HFMA2.MMA R45, -RZ, RZ, 0, 0 ;  /* 0x00000000ff2d7435 */ /* 0x000fe200000001ff */
[----:B------:R-:W-:Y:S04]  /*2a40*/  WARPSYNC R125 ;  /* 0x0000007d00007348 */ /* 0x000fe80003800000 */
[----:B------:R0:W1:Y:S01]  /*2a50*/  SHFL.BFLY PT, R116, R116, R123, R118 ;  /* 0x0c00007b74747389 */ /* 0x00006200000e0076 */
[----:B------:R-:W-:Y:S05]  /*2a60*/  RET.REL.NODEC R44 `(_ZN10layer_norm31ln_parallel_residual_bwd_kernelINS_13Kernel_traitsIfffffjLj512ELj1ELj4ELj1ELj16ENS_18Kernel_traits_baseILj512EfffffjLj128EEEEELb1ELb1ELb1EEEvNS_9BwdParamsE) ;  /* 0xffffd5902c007950 */ /* 0x000fea0003c3ffff */
.L_x_1945:
        /* <DEDUP_REMOVED lines=9> */
.L_x_2065:


//--------------------- .nv.shared._ZN10layer_norm31ln_parallel_residual_bwd_kernelINS_13Kernel_traitsI13__nv_bfloat16S2_S2_S2_fjLj512ELj1ELj4ELj1ELj16ENS_18Kernel_traits_baseILj512ES2_S2_S2_S2_fjLj128EEEEELb0ELb0ELb0EEEvNS_9BwdParamsE --------------------------
	.section	.nv.shared._ZN10layer_norm31ln_parallel_residual_bwd_kernelINS_13Kernel_traitsI13__nv_bfloat16S2_S2_S2_fjLj512ELj1ELj4ELj1ELj16ENS_18Kernel_traits_baseILj512ES2_S2_S2_S2_fjLj128EEEEELb0ELb0ELb0EEEvNS_9BwdParamsE,"aw",@nobits
	.sectionflags	@""
	.align	16


//--------------------- .nv.shared._ZN10layer_norm31ln_parallel_residual_bwd_kernelINS_13Kernel_traitsI13__nv_bfloat16S2_S2_S2_fjLj512ELj1ELj4ELj1ELj16ENS_18Kernel_traits_baseILj512ES2_S2_S2_S2_fjLj128EEEEELb0ELb0ELb1EEEvNS_9BwdParamsE --------------------------
	.section	.nv.shared._ZN10layer_norm31ln_parallel_residual_bwd_kernelINS_13Kernel_traitsI13__nv_bfloat16S2_S2_S2_fjLj512ELj1ELj4ELj1ELj16ENS_18Kernel_traits_baseILj512ES2_S2_S2_S2_fjLj128EEEEELb0ELb0ELb1EEEvNS_9BwdParamsE,"aw",@nobits
	.sectionflags	@""
	.align	16


//--------------------- .nv.shared._ZN10layer_norm31ln_parallel_residual_bwd_kernelINS_13Kernel_traitsI13__nv_bfloat16S2_S2_S2_fjLj512ELj1ELj4ELj1ELj16ENS_18Kernel_traits_baseILj512ES2_S2_S2_S2_fjLj128EEEEELb0ELb1ELb0EEEvNS_9BwdParamsE --------------------------
	.section	.nv.shared._ZN10layer_norm31ln_parallel_residual_bwd_kernelINS_13Kernel_traitsI13__nv_bfloat16S2_S2_S2_fjLj512ELj1ELj4ELj1ELj16ENS_18Kernel_traits_baseILj512ES2_S2_S2_S2_fjLj128EEEEELb0ELb1ELb0EEEvNS_9BwdParamsE,"aw",@nobits
	.sectionflags	@""
	.align	16


//--------------------- .nv.shared._ZN10layer_norm31ln_parallel_residual_bwd_kernelINS_13Kernel_traitsI13__nv_bfloat16S2_S2_S2_fjLj512ELj1ELj4ELj1ELj16ENS_18Kernel_traits_baseILj512ES2_S2_S2_S2_fjLj128EEEEELb0ELb1ELb1EEEvNS_9BwdParamsE --------------------------
	.section	.nv.shared._ZN10layer_norm31ln_parallel_residual_bwd_kernelINS_13Kernel_traitsI13__nv_bfloat16S2_S2_S2_fjLj512ELj1ELj4ELj1ELj16ENS_18Kernel_traits_baseILj512ES2_S2_S2_S2_fjLj128EEEEELb0ELb1ELb1EEEvNS_9BwdParamsE,"aw",@nobits
	.sectionflags	@""
	.align	16


//--------------------- .nv.shared._ZN10layer_norm31ln_parallel_residual_bwd_kernelINS_13Kernel_traitsI13__nv_bfloat16S2_S2_S2_fjLj512ELj1ELj4ELj1ELj16ENS_18Kernel_traits_baseILj512ES2_S2_S2_S2_fjLj128EEEEELb1ELb0ELb0EEEvNS_9BwdParamsE --------------------------
	.section	.nv.shared._ZN10layer_norm31ln_parallel_residual_bwd_kernelINS_13Kernel_traitsI13__nv_bfloat16S2_S2_S2_fjLj512ELj1ELj4ELj1ELj16ENS_18Kernel_traits_baseILj512ES2_S2_S2_S2_fjLj128EEEEELb1ELb0ELb0EEEvNS_9BwdParamsE,"aw",@nobits
	.sectionflags	@""
	.align	16


//--------------------- .nv.shared._ZN10layer_norm31ln_parallel_residual_bwd_kernelINS_13Kernel_traitsI13__nv_bfloat16S2_S2_S2_fjLj512ELj1ELj4ELj1ELj16ENS_18Kernel_traits_baseILj512ES2_S2_S2_S2_fjLj128EEEEELb1ELb0ELb1EEEvNS_9BwdParamsE --------------------------
	.section	.nv.shared._ZN10layer_norm31ln_parallel_residual_bwd_kernelINS_13Kernel_traitsI13__nv_bfloat16S2_S2_S2_fjLj512ELj1ELj4ELj1ELj16ENS_18Kernel_traits_baseILj512ES2_S2_S2_S2_fjLj128EEEEELb1ELb0ELb1EEEvNS_9BwdParamsE,"aw",@nobits
	.sectionflags	@""
	.align	16


//--------------------- .nv.shared._ZN10layer_norm22ln_bwd_finalize_kernelINS_22Kernel_traits_finalizeILj512E13__nv_bfloat16S2_S2_S2_fjLb0ELj1024ELj4ENS_18Kernel_traits_baseILj512ES2_S2_S2_S2_fjLj1024EEEEELb0ELb0EEEvNS_9BwdParamsE --------------------------
	.section	.nv.shared._ZN10layer_norm22ln_bwd_finalize_kernelINS_22Kernel_traits_finalizeILj512E13__nv_bfloat16S2_S2_S2_fjLb0ELj1024ELj4ENS_18Kernel_traits_baseILj512ES2_S2_S2_S2_fjLj1024EEEEELb0ELb0EEEvNS_9BwdParamsE,"aw",@nobits
	.sectionflags	@""
	.align	16
.nv.shared._ZN10layer_norm22ln_bwd_finalize_kernelINS_22Kernel_traits_finalizeILj512E13__nv_bfloat16S2_S2_S2_fjLb0ELj1024ELj4ENS_18Kernel_traits_baseILj512ES2_S2_S2_S2_fjLj1024EEEEELb0ELb0EEEvNS_9BwdParamsE:
	.zero		8448


//--------------------- .nv.shared._ZN10layer_norm40ln_parallel_residual_bwd_finalize_kernelINS_22Kernel_traits_finalizeILj512E13__nv_bfloat16S2_S2_S2_fjLb0ELj1024ELj4ENS_18Kernel_traits_baseILj512ES2_S2_S2_S2_fjLj1024EEEEELb0EEEvNS_9BwdParamsE --------------------------
	.section	.nv.shared._ZN10layer_norm40ln_parallel_residual_bwd_finalize_kernelINS_22Kernel_traits_finalizeILj512E13__nv_bfloat16S2_S2_S2_fjLb0ELj1024ELj4ENS_18Kernel_traits_baseILj512ES2_S2_S2_S2_fjLj1024EEEEELb0EEEvNS_9BwdParamsE,"aw",@nobits
	.sectionflags	@""
	.align	16
.nv.shared._ZN10layer_norm40ln_parallel_residual_bwd_finalize_kernelINS_22Kernel_traits_finalizeILj512E13__nv_bfloat16S2_S2_S2_fjLb0ELj1024ELj4ENS_18Kernel_traits_baseILj512ES2_S2_S2_S2_fjLj1024EEEEELb0EEEvNS_9BwdParamsE:
	.zero		16896


//--------------------- .nv.shared._ZN10layer_norm31ln_parallel_residual_bwd_kernelINS_13Kernel_traitsI13__nv_bfloat16S2_S2_S2_fjLj512ELj1ELj4ELj1ELj16ENS_18Kernel_traits_baseILj512ES2_S2_S2_S2_fjLj128EEEEELb1ELb1ELb0EEEvNS_9BwdParamsE --------------------------
	.section	.nv.shared._ZN10layer_norm31ln_parallel_residual_bwd_kernelINS_13Kernel_traitsI13__nv_bfloat16S2_S2_S2_fjLj512ELj1ELj4ELj1ELj16ENS_18Kernel_traits_baseILj512ES2_S2_S2_S2_fjLj128EEEEELb1ELb1ELb0EEEvNS_9BwdParamsE,"aw",@nobits
	.sectionflags	@""
	.align	16


//--------------------- .nv.shared._ZN10layer_norm22ln_bwd_finalize_kernelINS_22Kernel_traits_finalizeILj512E13__nv_bfloat16S2_S2_S2_fjLb0ELj1024ELj4ENS_18Kernel_traits_baseILj512ES2_S2_S2_S2_fjLj1024EEEEELb0ELb1EEEvNS_9BwdParamsE --------------------------
	.section	.nv.shared._ZN10layer_norm22ln_bwd_finalize_kernelINS_22Kernel_traits_finalizeILj512E13__nv_bfloat16S2_S2_S2_fjLb0ELj1024ELj4ENS_18Kernel_traits_baseILj512ES2_S2_S2_S2_fjLj1024EEEEELb0ELb1EEEvNS_9BwdParamsE,"aw",@nobits
	.sectionflags	@""
	.align	16
.nv.shared._ZN10layer_norm22ln_bwd_finalize_kernelINS_22Kernel_traits_finalizeILj512E13__nv_bfloat16S2_S2_S2_fjLb0ELj1024ELj4ENS_18Kernel_traits_baseILj512ES2_S2_S2_S2_fjLj1024EEEEELb0ELb1EEEvNS_9BwdParamsE:
	.zero		8448


//--------------------- .nv.shared._ZN10layer_norm40ln_parallel_residual_bwd_finalize_kernelINS_22Kernel_traits_finalizeILj512E13__nv_bfloat16S2_S2_S2_fjLb0ELj1024ELj4ENS_18Kernel_traits_baseILj512ES2_S2_S2_S2_fjLj1024EEEEELb1EEEvNS_9BwdParamsE --------------------------
	.section	.nv.shared._ZN10layer_norm40ln_parallel_residual_bwd_finalize_kernelINS_22Kernel_traits_finalizeILj512E13__nv_bfloat16S2_S2_S2_fjLb0ELj1024ELj4ENS_18Kernel_traits_baseILj512ES2_S2_S2_S2_fjLj1024EEEEELb1EEEvNS_9BwdParamsE,"aw",@nobits
	.sectionflags	@""
	.align	16
.nv.shared._ZN10layer_norm40ln_parallel_residual_bwd_finalize_kernelINS_22Kernel_traits_finalizeILj512E13__nv_bfloat16S2_S2_S2_fjLb0ELj1024ELj4ENS_18Kernel_traits_baseILj512ES2_S2_S2_S2_fjLj1024EEEEELb1EEEvNS_9BwdParamsE:
	.zero		16896


//--------------------- .nv.shared._ZN10layer_norm31ln_parallel_residual_bwd_kernelINS_13Kernel_traitsI13__nv_bfloat16S2_S2_S2_fjLj512ELj1ELj4ELj1ELj16ENS_18Kernel_traits_baseILj512ES2_S2_S2_S2_fjLj128EEEEELb1ELb1ELb1EEEvNS_9BwdParamsE --------------------------
	.section	.nv.shared._ZN10layer_norm31ln_parallel_residual_bwd_kernelINS_13Kernel_traitsI13__nv_bfloat16S2_S2_S2_fjLj512ELj1ELj4ELj1ELj16ENS_18Kernel_traits_baseILj512ES2_S2_S2_S2_fjLj128EEEEELb1ELb1ELb1EEEvNS_9BwdParamsE,"aw",@nobits
	.sectionflags	@""
	.align	16


//--------------------- .nv.shared._ZN10layer_norm31ln_parallel_residual_bwd_kernelINS_13Kernel_traitsI6__halfS2_S2_S2_fjLj512ELj1ELj4ELj1ELj16ENS_18Kernel_traits_baseILj512ES2_S2_S2_S2_fjLj128EEEEELb0ELb0ELb0EEEvNS_9BwdParamsE --------------------------
	.section	.nv.shared._ZN10layer_norm31ln_parallel_residual_bwd_kernelINS_13Kernel_traitsI6__halfS2_S2_S2_fjLj512ELj1ELj4ELj1ELj16ENS_18Kernel_traits_baseILj512ES2_S2_S2_S2_fjLj128EEEEELb0ELb0ELb0EEEvNS_9BwdParamsE,"aw",@nobits
	.sectionflags	@""
	.align	16


//--------------------- .nv.shared._ZN10layer_norm31ln_parallel_residual_bwd_kernelINS_13Kernel_traitsI6__halfS2_S2_S2_fjLj512ELj1ELj4ELj1ELj16ENS_18Kernel_traits_baseILj512ES2_S2_S2_S2_fjLj128EEEEELb0ELb0ELb1EEEvNS_9BwdParamsE --------------------------
	.section	.nv.shared._ZN10layer_norm31ln_parallel_residual_bwd_kernelINS_13Kernel_traitsI6__halfS2_S2_S2_fjLj512ELj1ELj4ELj1ELj16ENS_18Kernel_traits_baseILj512ES2_S2_S2_S2_fjLj128EEEEELb0ELb0ELb1EEEvNS_9BwdParamsE,"aw",@nobits
	.sectionflags	@""
	.align	16


//--------------------- .nv.shared._ZN10layer_norm31ln_parallel_residual_bwd_kernelINS_13Kernel_traitsI6__halfS2_S2_S2_fjLj512ELj1ELj4ELj1ELj16ENS_18Kernel_traits_baseILj512ES2_S2_S2_S2_fjLj128EEEEELb0ELb1ELb0EEEvNS_9BwdParamsE --------------------------
	.section	.nv.shared._ZN10layer_norm31ln_parallel_residual_bwd_kernelINS_13Kernel_traitsI6__halfS2_S2_S2_fjLj512ELj1ELj4ELj1ELj16ENS_18Kernel_traits_baseILj512ES2_S2_S2_S2_fjLj128EEEEELb0ELb1ELb0EEEvNS_9BwdParamsE,"aw",@nobits
	.sectionflags	@""
	.align	16


//--------------------- .nv.shared._ZN10layer_norm31ln_parallel_residual_bwd_kernelINS_13Kernel_traitsI6__halfS2_S2_S2_fjLj512ELj1ELj4ELj1ELj16ENS_18Kernel_traits_baseILj512ES2_S2_S2_S2_fjLj128EEEEELb0ELb1ELb1EEEvNS_9BwdParamsE --------------------------
	.section	.nv.shared._ZN10layer_norm31ln_parallel_residual_bwd_kernelINS_13Kernel_traitsI6__halfS2_S2_S2_fjLj512ELj1ELj4ELj1ELj16ENS_18Kernel_traits_baseILj512ES2_S2_S2_S2_fjLj128EEEEELb0ELb1ELb1EEEvNS_9BwdParamsE,"aw",@nobits
	.sectionflags	@""
	.align	16


//--------------------- .nv.shared._ZN10layer_norm31ln_parallel_residual_bwd_kernelINS_13Kernel_traitsI6__halfS2_S2_S2_fjLj512ELj1ELj4ELj1ELj16ENS_18Kernel_traits_baseILj512ES2_S2_S2_S2_fjLj128EEEEELb1ELb0ELb0EEEvNS_9BwdParamsE --------------------------
	.section	.nv.shared._ZN10layer_norm31ln_parallel_residual_bwd_kernelINS_13Kernel_traitsI6__halfS2_S2_S2_fjLj512ELj1ELj4ELj1ELj16ENS_18Kernel_traits_baseILj512ES2_S2_S2_S2_fjLj128EEEEELb1ELb0ELb0EEEvNS_9BwdParamsE,"aw",@nobits
	.sectionflags	@""
	.align	16


//--------------------- .nv.shared._ZN10layer_norm31ln_parallel_residual_bwd_kernelINS_13Kernel_traitsI6__halfS2_S2_S2_fjLj512ELj1ELj4ELj1ELj16ENS_18Kernel_traits_baseILj512ES2_S2_S2_S2_fjLj128EEEEELb1ELb0ELb1EEEvNS_9BwdParamsE --------------------------
	.section	.nv.shared._ZN10layer_norm31ln_parallel_residual_bwd_kernelINS_13Kernel_traitsI6__halfS2_S2_S2_fjLj512ELj1ELj4ELj1ELj16ENS_18Kernel_traits_baseILj512ES2_S2_S2_S2_fjLj128EEEEELb1ELb0ELb1EEEvNS_9BwdParamsE,"aw",@nobits
	.sectionflags	@""
	.align	16


//--------------------- .nv.shared._ZN10layer_norm22ln_bwd_finalize_kernelINS_22Kernel_traits_finalizeILj512E6__halfS2_S2_S2_fjLb0ELj1024ELj4ENS_18Kernel_traits_baseILj512ES2_S2_S2_S2_fjLj1024EEEEELb0ELb0EEEvNS_9BwdParamsE --------------------------
	.section	.nv.shared._ZN10layer_norm22ln_bwd_finalize_kernelINS_22Kernel_traits_finalizeILj512E6__halfS2_S2_S2_fjLb0ELj1024ELj4ENS_18Kernel_traits_baseILj512ES2_S2_S2_S2_fjLj1024EEEEELb0ELb0EEEvNS_9BwdParamsE,"aw",@nobits
	.sectionflags	@""
	.align	16
.nv.shared._ZN10layer_norm22ln_bwd_finalize_kernelINS_22Kernel_traits_finalizeILj512E6__halfS2_S2_S2_fjLb0ELj1024ELj4ENS_18Kernel_traits_baseILj512ES2_S2_S2_S2_fjLj1024EEEEELb0ELb0EEEvNS_9BwdParamsE:
	.zero		8448


//--------------------- .nv.shared._ZN10layer_norm40ln_parallel_residual_bwd_finalize_kernelINS_22Kernel_traits_finalizeILj512E6__halfS2_S2_S2_fjLb0ELj1024ELj4ENS_18Kernel_traits_baseILj512ES2_S2_S2_S2_fjLj1024EEEEELb0EEEvNS_9BwdParamsE --------------------------
	.section	.nv.shared._ZN10layer_norm40ln_parallel_residual_bwd_finalize_kernelINS_22Kernel_traits_finalizeILj512E6__halfS2_S2_S2_fjLb0ELj1024ELj4ENS_18Kernel_traits_baseILj512ES2_S2_S2_S2_fjLj1024EEEEELb0EEEvNS_9BwdParamsE,"aw",@nobits
	.sectionflags	@""
	.align	16
.nv.shared._ZN10layer_norm40ln_parallel_residual_bwd_finalize_kernelINS_22Kernel_traits_finalizeILj512E6__halfS2_S2_S2_fjLb0ELj1024ELj4ENS_18Kernel_traits_baseILj512ES2_S2_S2_S2_fjLj1024EEEEELb0EEEvNS_9BwdParamsE:
	.zero		16896


//--------------------- .nv.shared._ZN10layer_norm31ln_parallel_residual_bwd_kernelINS_13Kernel_traitsI6__halfS2_S2_S2_fjLj512ELj1ELj4ELj1ELj16ENS_18Kernel_traits_baseILj512ES2_S2_S2_S2_fjLj128EEEEELb1ELb1ELb0EEEvNS_9BwdParamsE --------------------------
	.section	.nv.shared._ZN10layer_norm31ln_parallel_residual_bwd_kernelINS_13Kernel_traitsI6__halfS2_S2_S2_fjLj512ELj1ELj4ELj1ELj16ENS_18Kernel_traits_baseILj512ES2_S2_S2_S2_fjLj128EEEEELb1ELb1ELb0EEEvNS_9BwdParamsE,"aw",@nobits
	.sectionflags	@""
	.align	16


//--------------------- .nv.shared._ZN10layer_norm22ln_bwd_finalize_kernelINS_22Kernel_traits_finalizeILj512E6__halfS2_S2_S2_fjLb0ELj1024ELj4ENS_18Kernel_traits_baseILj512ES2_S2_S2_S2_fjLj1024EEEEELb0ELb1EEEvNS_9BwdParamsE --------------------------
	.section	.nv.shared._ZN10layer_norm22ln_bwd_finalize_kernelINS_22Kernel_traits_finalizeILj512E6__halfS2_S2_S2_fjLb0ELj1024ELj4ENS_18Kernel_traits_baseILj512ES2_S2_S2_S2_fjLj1024EEEEELb0ELb1EEEvNS_9BwdParamsE,"aw",@nobits
	.sectionflags	@""
	.align	16
.nv.shared._ZN10layer_norm22ln_bwd_finalize_kernelINS_22Kernel_traits_finalizeILj512E6__halfS2_S2_S2_fjLb0ELj1024ELj4ENS_18Kernel_traits_baseILj512ES2_S2_S2_S2_fjLj1024EEEEELb0ELb1EEEvNS_9BwdParamsE:
	.zero		8448


//--------------------- .nv.shared._ZN10layer_norm40ln_parallel_residual_bwd_finalize_kernelINS_22Kernel_traits_finalizeILj512E6__halfS2_S2_S2_fjLb0ELj1024ELj4ENS_18Kernel_traits_baseILj512ES2_S2_S2_S2_fjLj1024EEEEELb1EEEvNS_9BwdParamsE --------------------------
	.section	.nv.shared._ZN10layer_norm40ln_parallel_residual_bwd_finalize_kernelINS_22Kernel_traits_finalizeILj512E6__halfS2_S2_S2_fjLb0ELj1024ELj4ENS_18Kernel_traits_baseILj512ES2_S2_S2_S2_fjLj1024EEEEELb1EEEvNS_9BwdParamsE,"aw",@nobits
	.sectionflags	@""
	.align	16
.nv.shared._ZN10layer_norm40ln_parallel_residual_bwd_finalize_kernelINS_22Kernel_traits_finalizeILj512E6__halfS2_S2_S2_fjLb0ELj1024ELj4ENS_18Kernel_traits_baseILj512ES2_S2_S2_S2_fjLj1024EEEEELb1EEEvNS_9BwdParamsE:
	.zero		16896


//--------------------- .nv.shared._ZN10layer_norm31ln_parallel_residual_bwd_kernelINS_13Kernel_traitsI6__halfS2_S2_S2_fjLj512ELj1ELj4ELj1ELj16ENS_18Kernel_traits_baseILj512ES2_S2_S2_S2_fjLj128EEEEELb1ELb1ELb1EEEvNS_9BwdParamsE --------------------------
	.section	.nv.shared._ZN10layer_norm31ln_parallel_residual_bwd_kernelINS_13Kernel_traitsI6__halfS2_S2_S2_fjLj512ELj1ELj4ELj1ELj16ENS_18Kernel_traits_baseILj512ES2_S2_S2_S2_fjLj128EEEEELb1ELb1ELb1EEEvNS_9BwdParamsE,"aw",@nobits
	.sectionflags	@""
	.align	16


//--------------------- .nv.shared._ZN10layer_norm31ln_parallel_residual_bwd_kernelINS_13Kernel_traitsIf13__nv_bfloat16S2_S2_fjLj512ELj1ELj4ELj1ELj16ENS_18Kernel_traits_baseILj512EfS2_S2_S2_fjLj128EEEEELb0ELb0ELb0EEEvNS_9BwdParamsE --------------------------
	.section	.nv.shared._ZN10layer_norm31ln_parallel_residual_bwd_kernelINS_13Kernel_traitsIf13__nv_bfloat16S2_S2_fjLj512ELj1ELj4ELj1ELj16ENS_18Kernel_traits_baseILj512EfS2_S2_S2_fjLj128EEEEELb0ELb0ELb0EEEvNS_9BwdParamsE,"aw",@nobits
	.sectionflags	@""
	.align	16


//--------------------- .nv.shared._ZN10layer_norm31ln_parallel_residual_bwd_kernelINS_13Kernel_traitsIf13__nv_bfloat16S2_S2_fjLj512ELj1ELj4ELj1ELj16ENS_18Kernel_traits_baseILj512EfS2_S2_S2_fjLj128EEEEELb0ELb0ELb1EEEvNS_9BwdParamsE --------------------------
	.section	.nv.shared._ZN10layer_norm31ln_parallel_residual_bwd_kernelINS_13Kernel_traitsIf13__nv_bfloat16S2_S2_fjLj512ELj1ELj4ELj1ELj16ENS_18Kernel_traits_baseILj512EfS2_S2_S2_fjLj128EEEEELb0ELb0ELb1EEEvNS_9BwdParamsE,"aw",@nobits
	.sectionflags	@""
	.align	16


//--------------------- .nv.shared._ZN10layer_norm31ln_parallel_residual_bwd_kernelINS_13Kernel_traitsIf13__nv_bfloat16S2_S2_fjLj512ELj1ELj4ELj1ELj16ENS_18Kernel_traits_baseILj512EfS2_S2_S2_fjLj128EEEEELb0ELb1ELb0EEEvNS_9BwdParamsE --------------------------
	.section	.nv.shared._ZN10layer_norm31ln_parallel_residual_bwd_kernelINS_13Kernel_traitsIf13__nv_bfloat16S2_S2_fjLj512ELj1ELj4ELj1ELj16ENS_18Kernel_traits_baseILj512EfS2_S2_S2_fjLj128EEEEELb0ELb1ELb0EEEvNS_9BwdParamsE,"aw",@nobits
	.sectionflags	@""
	.align	16


//--------------------- .nv.shared._ZN10layer_norm31ln_parallel_residual_bwd_kernelINS_13Kernel_traitsIf13__nv_bfloat16S2_S2_fjLj512ELj1ELj4ELj1ELj16ENS_18Kernel_traits_baseILj512EfS2_S2_S2_fjLj128EEEEELb0ELb1ELb1EEEvNS_9BwdParamsE --------------------------
	.section	.nv.shared._ZN10layer_norm31ln_parallel_residual_bwd_kernelINS_13Kernel_traitsIf13__nv_bfloat16S2_S2_fjLj512ELj1ELj4ELj1ELj16ENS_18Kernel_traits_baseILj512EfS2_S2_S2_fjLj128EEEEELb0ELb1ELb1EEEvNS_9BwdParamsE,"aw",@nobits
	.sectionflags	@""
	.align	16


//--------------------- .nv.shared._ZN10layer_norm31ln_parallel_residual_bwd_kernelINS_13Kernel_traitsIf13__nv_bfloat16S2_S2_fjLj512ELj1ELj4ELj1ELj16ENS_18Kernel_traits_baseILj512EfS2_S2_S2_fjLj128EEEEELb1ELb0ELb0EEEvNS_9BwdParamsE --------------------------
	.section	.nv.shared._ZN10layer_norm31ln_parallel_residual_bwd_kernelINS_13Kernel_traitsIf13__nv_bfloat16S2_S2_fjLj512ELj1ELj4ELj1ELj16ENS_18Kernel_traits_baseILj512EfS2_S2_S2_fjLj128EEEEELb1ELb0ELb0EEEvNS_9BwdParamsE,"aw",@nobits
	.sectionflags	@""
	.align	16


//--------------------- .nv.shared._ZN10layer_norm31ln_parallel_residual_bwd_kernelINS_13Kernel_traitsIf13__nv_bfloat16S2_S2_fjLj512ELj1ELj4ELj1ELj16ENS_18Kernel_traits_baseILj512EfS2_S2_S2_fjLj128EEEEELb1ELb0ELb1EEEvNS_9BwdParamsE --------------------------
	.section	.nv.shared._ZN10layer_norm31ln_parallel_residual_bwd_kernelINS_13Kernel_traitsIf13__nv_bfloat16S2_S2_fjLj512ELj1ELj4ELj1ELj16ENS_18Kernel_traits_baseILj512EfS2_S2_S2_fjLj128EEEEELb1ELb0ELb1EEEvNS_9BwdParamsE,"aw",@nobits
	.sectionflags	@""
	.align	16


//--------------------- .nv.shared._ZN10layer_norm22ln_bwd_finalize_kernelINS_22Kernel_traits_finalizeILj512Ef13__nv_bfloat16S2_S2_fjLb0ELj1024ELj4ENS_18Kernel_traits_baseILj512EfS2_S2_S2_fjLj1024EEEEELb0ELb0EEEvNS_9BwdParamsE --------------------------
	.section	.nv.shared._ZN10layer_norm22ln_bwd_finalize_kernelINS_22Kernel_traits_finalizeILj512Ef13__nv_bfloat16S2_S2_fjLb0ELj1024ELj4ENS_18Kernel_traits_baseILj512EfS2_S2_S2_fjLj1024EEEEELb0ELb0EEEvNS_9BwdParamsE,"aw",@nobits
	.sectionflags	@""
	.align	16
.nv.shared._ZN10layer_norm22ln_bwd_finalize_kernelINS_22Kernel_traits_finalizeILj512Ef13__nv_bfloat16S2_S2_fjLb0ELj1024ELj4ENS_18Kernel_traits_baseILj512EfS2_S2_S2_fjLj1024EEEEELb0ELb0EEEvNS_9BwdParamsE:
	.zero		8448


//--------------------- .nv.shared._ZN10layer_norm40ln_parallel_residual_bwd_finalize_kernelINS_22Kernel_traits_finalizeILj512Ef13__nv_bfloat16S2_S2_fjLb0ELj1024ELj4ENS_18Kernel_traits_baseILj512EfS2_S2_S2_fjLj1024EEEEELb0EEEvNS_9BwdParamsE --------------------------
	.section	.nv.shared._ZN10layer_norm40ln_parallel_residual_bwd_finalize_kernelINS_22Kernel_traits_finalizeILj512Ef13__nv_bfloat16S2_S2_fjLb0ELj1024ELj4ENS_18Kernel_traits_baseILj512EfS2_S2_S2_fjLj1024EEEEELb0EEEvNS_9BwdParamsE,"aw",@nobits
	.sectionflags	@""
	.align	16
.nv.shared._ZN10layer_norm40ln_parallel_residual_bwd_finalize_kernelINS_22Kernel_traits_finalizeILj512Ef13__nv_bfloat16S2_S2_fjLb0ELj1024ELj4ENS_18Kernel_traits_baseILj512EfS2_S2_S2_fjLj1024EEEEELb0EEEvNS_9BwdParamsE:
	.zero		16896


//--------------------- .nv.shared._ZN10layer_norm31ln_parallel_residual_bwd_kernelINS_13Kernel_traitsIf13__nv_bfloat16S2_S2_fjLj512ELj1ELj4ELj1ELj16ENS_18Kernel_traits_baseILj512EfS2_S2_S2_fjLj128EEEEELb1ELb1ELb0EEEvNS_9BwdParamsE --------------------------
	.section	.nv.shared._ZN10layer_norm31ln_parallel_residual_bwd_kernelINS_13Kernel_traitsIf13__nv_bfloat16S2_S2_fjLj512ELj1ELj4ELj1ELj16ENS_18Kernel_traits_baseILj512EfS2_S2_S2_fjLj128EEEEELb1ELb1ELb0EEEvNS_9BwdParamsE,"aw",@nobits
	.sectionflags	@""
	.align	16


//--------------------- .nv.shared._ZN10layer_norm22ln_bwd_finalize_kernelINS_22Kernel_traits_finalizeILj512Ef13__nv_bfloat16S2_S2_fjLb0ELj1024ELj4ENS_18Kernel_traits_baseILj512EfS2_S2_S2_fjLj1024EEEEELb0ELb1EEEvNS_9BwdParamsE --------------------------
	.section	.nv.shared._ZN10layer_norm22ln_bwd_finalize_kernelINS_22Kernel_traits_finalizeILj512Ef13__nv_bfloat16S2_S2_fjLb0ELj1024ELj4ENS_18Kernel_traits_baseILj512EfS2_S2_S2_fjLj1024EEEEELb0ELb1EEEvNS_9BwdParamsE,"aw",@nobits
	.sectionflags	@""
	.align	16
.nv.shared._ZN10layer_norm22ln_bwd_finalize_kernelINS_22Kernel_traits_finalizeILj512Ef13__nv_bfloat16S2_S2_fjLb0ELj1024ELj4ENS_18Kernel_traits_baseILj512EfS2_S2_S2_fjLj1024EEEEELb0ELb1EEEvNS_9BwdParamsE:
	.zero		8448


//--------------------- .nv.shared._ZN10layer_norm40ln_parallel_residual_bwd_finalize_kernelINS_22Kernel_traits_finalizeILj512Ef13__nv_bfloat16S2_S2_fjLb0ELj1024ELj4ENS_18Kernel_traits_baseILj512EfS2_S2_S2_fjLj1024EEEEELb1EEEvNS_9BwdParamsE --------------------------
	.section	.nv.shared._ZN10layer_norm40ln_parallel_residual_bwd_finalize_kernelINS_22Kernel_traits_finalizeILj512Ef13__nv_bfloat16S2_S2_fjLb0ELj1024ELj4ENS_18Kernel_traits_baseILj512EfS2_S2_S2_fjLj1024EEEEELb1EEEvNS_9BwdParamsE,"aw",@nobits
	.sectionflags	@""
	.align	16
.nv.shared._ZN10layer_norm40ln_parallel_residual_bwd_finalize_kernelINS_22Kernel_traits_finalizeILj512Ef13__nv_bfloat16S2_S2_fjLb0ELj1024ELj4ENS_18Kernel_traits_baseILj512EfS2_S2_S2_fjLj1024EEEEELb1EEEvNS_9BwdParamsE:
	.zero		16896


//--------------------- .nv.shared._ZN10layer_norm31ln_parallel_residual_bwd_kernelINS_13Kernel_traitsIf13__nv_bfloat16S2_S2_fjLj512ELj1ELj4ELj1ELj16ENS_18Kernel_traits_baseILj512EfS2_S2_S2_fjLj128EEEEELb1ELb1ELb1EEEvNS_9BwdParamsE --------------------------
	.section	.nv.shared._ZN10layer_norm31ln_parallel_residual_bwd_kernelINS_13Kernel_traitsIf13__nv_bfloat16S2_S2_fjLj512ELj1ELj4ELj1ELj16ENS_18Kernel_traits_baseILj512EfS2_S2_S2_fjLj128EEEEELb1ELb1ELb1EEEvNS_9BwdParamsE,"aw",@nobits
	.sectionflags	@""
	.align	16


//--------------------- .nv.shared._ZN10layer_norm31ln_parallel_residual_bwd_kernelINS_13Kernel_traitsI13__nv_bfloat16S2_fS2_fjLj512ELj1ELj4ELj1ELj16ENS_18Kernel_traits_baseILj512ES2_S2_fS2_fjLj128EEEEELb0ELb0ELb0EEEvNS_9BwdParamsE --------------------------
	.section	.nv.shared._ZN10layer_norm31ln_parallel_residual_bwd_kernelINS_13Kernel_traitsI13__nv_bfloat16S2_fS2_fjLj512ELj1ELj4ELj1ELj16ENS_18Kernel_traits_baseILj512ES2_S2_fS2_fjLj128EEEEELb0ELb0ELb0EEEvNS_9BwdParamsE,"aw",@nobits
	.sectionflags	@""
	.align	16


//--------------------- .nv.shared._ZN10layer_norm31ln_parallel_residual_bwd_kernelINS_13Kernel_traitsI13__nv_bfloat16S2_fS2_fjLj512ELj1ELj4ELj1ELj16ENS_18Kernel_traits_baseILj512ES2_S2_fS2_fjLj128EEEEELb0ELb0ELb1EEEvNS_9BwdParamsE --------------------------
	.section	.nv.shared._ZN10layer_norm31ln_parallel_residual_bwd_kernelINS_13Kernel_traitsI13__nv_bfloat16S2_fS2_fjLj512ELj1ELj4ELj1ELj16ENS_18Kernel_traits_baseILj512ES2_S2_fS2_fjLj128EEEEELb0ELb0ELb1EEEvNS_9BwdParamsE,"aw",@nobits
	.sectionflags	@""
	.align	16


//--------------------- .nv.shared._ZN10layer_norm31ln_parallel_residual_bwd_kernelINS_13Kernel_traitsI13__nv_bfloat16S2_fS2_fjLj512ELj1ELj4ELj1ELj16ENS_18Kernel_traits_baseILj512ES2_S2_fS2_fjLj128EEEEELb0ELb1ELb0EEEvNS_9BwdParamsE --------------------------
	.section	.nv.shared._ZN10layer_norm31ln_parallel_residual_bwd_kernelINS_13Kernel_traitsI13__nv_bfloat16S2_fS2_fjLj512ELj1ELj4ELj1ELj16ENS_18Kernel_traits_baseILj512ES2_S2_fS2_fjLj128EEEEELb0ELb1ELb0EEEvNS_9BwdParamsE,"aw",@nobits
	.sectionflags	@""
	.align	16


//--------------------- .nv.shared._ZN10layer_norm31ln_parallel_residual_bwd_kernelINS_13Kernel_traitsI13__nv_bfloat16S2_fS2_fjLj512ELj1ELj4ELj1ELj16ENS_18Kernel_traits_baseILj512ES2_S2_fS2_fjLj128EEEEELb0ELb1ELb1EEEvNS_9BwdParamsE --------------------------
	.section	.nv.shared._ZN10layer_norm31ln_parallel_residual_bwd_kernelINS_13Kernel_traitsI13__nv_bfloat16S2_fS2_fjLj512ELj1ELj4ELj1ELj16ENS_18Kernel_traits_baseILj512ES2_S2_fS2_fjLj128EEEEELb0ELb1ELb1EEEvNS_9BwdParamsE,"aw",@nobits
	.sectionflags	@""
	.align	16


//--------------------- .nv.shared._ZN10layer_norm31ln_parallel_residual_bwd_kernelINS_13Kernel_traitsI13__nv_bfloat16S2_fS2_fjLj512ELj1ELj4ELj1ELj16ENS_18Kernel_traits_baseILj512ES2_S2_fS2_fjLj128EEEEELb1ELb0ELb0EEEvNS_9BwdParamsE --------------------------
	.section	.nv.shared._ZN10layer_norm31ln_parallel_residual_bwd_kernelINS_13Kernel_traitsI13__nv_bfloat16S2_fS2_fjLj512ELj1ELj4ELj1ELj16ENS_18Kernel_traits_baseILj512ES2_S2_fS2_fjLj128EEEEELb1ELb0ELb0EEEvNS_9BwdParamsE,"aw",@nobits
	.sectionflags	@""
	.align	16


//--------------------- .nv.shared._ZN10layer_norm31ln_parallel_residual_bwd_kernelINS_13Kernel_traitsI13__nv_bfloat16S2_fS2_fjLj512ELj1ELj4ELj1ELj16ENS_18Kernel_traits_baseILj512ES2_S2_fS2_fjLj128EEEEELb1ELb0ELb1EEEvNS_9BwdParamsE --------------------------
	.section	.nv.shared._ZN10layer_norm31ln_parallel_residual_bwd_kernelINS_13Kernel_traitsI13__nv_bfloat16S2_fS2_fjLj512ELj1ELj4ELj1ELj16ENS_18Kernel_traits_baseILj512ES2_S2_fS2_fjLj128EEEEELb1ELb0ELb1EEEvNS_9BwdParamsE,"aw",@nobits
	.sectionflags	@""
	.align	16


//--------------------- .nv.shared._ZN10layer_norm22ln_bwd_finalize_kernelINS_22Kernel_traits_finalizeILj512E13__nv_bfloat16S2_fS2_fjLb0ELj1024ELj4ENS_18Kernel_traits_baseILj512ES2_S2_fS2_fjLj1024EEEEELb0ELb0EEEvNS_9BwdParamsE --------------------------
	.section	.nv.shared._ZN10layer_norm22ln_bwd_finalize_kernelINS_22Kernel_traits_finalizeILj512E13__nv_bfloat16S2_fS2_fjLb0ELj1024ELj4ENS_18Kernel_traits_baseILj512ES2_S2_fS2_fjLj1024EEEEELb0ELb0EEEvNS_9BwdParamsE,"aw",@nobits
	.sectionflags	@""
	.align	16
.nv.shared._ZN10layer_norm22ln_bwd_finalize_kernelINS_22Kernel_traits_finalizeILj512E13__nv_bfloat16S2_fS2_fjLb0ELj1024ELj4ENS_18Kernel_traits_baseILj512ES2_S2_fS2_fjLj1024EEEEELb0ELb0EEEvNS_9BwdParamsE:
	.zero		8448


//--------------------- .nv.shared._ZN10layer_norm40ln_parallel_residual_bwd_finalize_kernelINS_22Kernel_traits_finalizeILj512E13__nv_bfloat16S2_fS2_fjLb0ELj1024ELj4ENS_18Kernel_traits_baseILj512ES2_S2_fS2_fjLj1024EEEEELb0EEEvNS_9BwdParamsE --------------------------
	.section	.nv.shared._ZN10layer_norm40ln_parallel_residual_bwd_finalize_kernelINS_22Kernel_traits_finalizeILj512E13__nv_bfloat16S2_fS2_fjLb0ELj1024ELj4ENS_18Kernel_traits_baseILj512ES2_S2_fS2_fjLj1024EEEEELb0EEEvNS_9BwdParamsE,"aw",@nobits
	.sectionflags	@""
	.align	16
.nv.shared._ZN10layer_norm40ln_parallel_residual_bwd_finalize_kernelINS_22Kernel_traits_finalizeILj512E13__nv_bfloat16S2_fS2_fjLb0ELj1024ELj4ENS_18Kernel_traits_baseILj512ES2_S2_fS2_fjLj1024EEEEELb0EEEvNS_9BwdParamsE:
	.zero		16896


//--------------------- .nv.shared._ZN10layer_norm31ln_parallel_residual_bwd_kernelINS_13Kernel_traitsI13__nv_bfloat16S2_fS2_fjLj512ELj1ELj4ELj1ELj16ENS_18Kernel_traits_baseILj512ES2_S2_fS2_fjLj128EEEEELb1ELb1ELb0EEEvNS_9BwdParamsE --------------------------
	.section	.nv.shared._ZN10layer_norm31ln_parallel_residual_bwd_kernelINS_13Kernel_traitsI13__nv_bfloat16S2_fS2_fjLj512ELj1ELj4ELj1ELj16ENS_18Kernel_traits_baseILj512ES2_S2_fS2_fjLj128EEEEELb1ELb1ELb0EEEvNS_9BwdParamsE,"aw",@nobits
	.sectionflags	@""
	.align	16


//--------------------- .nv.shared._ZN10layer_norm22ln_bwd_finalize_kernelINS_22Kernel_traits_finalizeILj512E13__nv_bfloat16S2_fS2_fjLb0ELj1024ELj4ENS_18Kernel_traits_baseILj512ES2_S2_fS2_fjLj1024EEEEELb0ELb1EEEvNS_9BwdParamsE --------------------------
	.section	.nv.shared._ZN10layer_norm22ln_bwd_finalize_kernelINS_22Kernel_traits_finalizeILj512E13__nv_bfloat16S2_fS2_fjLb0ELj1024ELj4ENS_18Kernel_traits_baseILj512ES2_S2_fS2_fjLj1024EEEEELb0ELb1EEEvNS_9BwdParamsE,"aw",@nobits
	.sectionflags	@""
	.align	16
.nv.shared._ZN10layer_norm22ln_bwd_finalize_kernelINS_22Kernel_traits_finalizeILj512E13__nv_bfloat16S2_fS2_fjLb0ELj1024ELj4ENS_18Kernel_traits_baseILj512ES2_S2_fS2_fjLj1024EEEEELb0ELb1EEEvNS_9BwdParamsE:
	.zero		8448


//--------------------- .nv.shared._ZN10layer_norm40ln_parallel_residual_bwd_finalize_kernelINS_22Kernel_traits_finalizeILj512E13__nv_bfloat16S2_fS2_fjLb0ELj1024ELj4ENS_18Kernel_traits_baseILj512ES2_S2_fS2_fjLj1024EEEEELb1EEEvNS_9BwdParamsE --------------------------
	.section	.nv.shared._ZN10layer_norm40ln_parallel_residual_bwd_finalize_kernelINS_22Kernel_traits_finalizeILj512E13__nv_bfloat16S2_fS2_fjLb0ELj1024ELj4ENS_18Kernel_traits_baseILj512ES2_S2_fS2_fjLj1024EEEEELb1EEEvNS_9BwdParamsE,"aw",@nobits
	.sectionflags	@""
	.align	16
.nv.shared._ZN10layer_norm40ln_parallel_residual_bwd_finalize_kernelINS_22Kernel_traits_finalizeILj512E13__nv_bfloat16S2_fS2_fjLb0ELj1024ELj4ENS_18Kernel_traits_baseILj512ES2_S2_fS2_fjLj1024EEEEELb1EEEvNS_9BwdParamsE:
	.zero		16896


//--------------------- .nv.shared._ZN10layer_norm31ln_parallel_residual_bwd_kernelINS_13Kernel_traitsI13__nv_bfloat16S2_fS2_fjLj512ELj1ELj4ELj1ELj16ENS_18Kernel_traits_baseILj512ES2_S2_fS2_fjLj128EEEEELb1ELb1ELb1EEEvNS_9BwdParamsE --------------------------
	.section	.nv.shared._ZN10layer_norm31ln_parallel_residual_bwd_kernelINS_13Kernel_traitsI13__nv_bfloat16S2_fS2_fjLj512ELj1ELj4ELj1ELj16ENS_18Kernel_traits_baseILj512ES2_S2_fS2_fjLj128EEEEELb1ELb1ELb1EEEvNS_9BwdParamsE,"aw",@nobits
	.sectionflags	@""
	.align	16


//--------------------- .nv.shared._ZN10layer_norm31ln_parallel_residual_bwd_kernelINS_13Kernel_traitsIf13__nv_bfloat16fS2_fjLj512ELj1ELj4ELj1ELj16ENS_18Kernel_traits_baseILj512EfS2_fS2_fjLj128EEEEELb0ELb0ELb0EEEvNS_9BwdParamsE --------------------------
	.section	.nv.shared._ZN10layer_norm31ln_parallel_residual_bwd_kernelINS_13Kernel_traitsIf13__nv_bfloat16fS2_fjLj512ELj1ELj4ELj1ELj16ENS_18Kernel_traits_baseILj512EfS2_fS2_fjLj128EEEEELb0ELb0ELb0EEEvNS_9BwdParamsE,"aw",@nobits
	.sectionflags	@""
	.align	16


//--------------------- .nv.shared._ZN10layer_norm31ln_parallel_residual_bwd_kernelINS_13Kernel_traitsIf13__nv_bfloat16fS2_fjLj512ELj1ELj4ELj1ELj16ENS_18Kernel_traits_baseILj512EfS2_fS2_fjLj128EEEEELb0ELb0ELb1EEEvNS_9BwdParamsE --------------------------
	.section	.nv.shared._ZN10layer_norm31ln_parallel_residual_bwd_kernelINS_13Kernel_traitsIf13__nv_bfloat16fS2_fjLj512ELj1ELj4ELj1ELj16ENS_18Kernel_traits_baseILj512EfS2_fS2_fjLj128EEEEELb0ELb0ELb1EEEvNS_9BwdParamsE,"aw",@nobits
	.sectionflags	@""
	.align	16


//--------------------- .nv.shared._ZN10layer_norm31ln_parallel_residual_bwd_kernelINS_13Kernel_traitsIf13__nv_bfloat16fS2_fjLj512ELj1ELj4ELj1ELj16ENS_18Kernel_traits_baseILj512EfS2_fS2_fjLj128EEEEELb0ELb1ELb0EEEvNS_9BwdParamsE --------------------------
	.section	.nv.shared._ZN10layer_norm31ln_parallel_residual_bwd_kernelINS_13Kernel_traitsIf13__nv_bfloat16fS2_fjLj512ELj1ELj4ELj1ELj16ENS_18Kernel_traits_baseILj512EfS2_fS2_fjLj128EEEEELb0ELb1ELb0EEEvNS_9BwdParamsE,"aw",@nobits
	.sectionflags	@""
	.align	16


//--------------------- .nv.shared._ZN10layer_norm31ln_parallel_residual_bwd_kernelINS_13Kernel_traitsIf13__nv_bfloat16fS2_fjLj512ELj1ELj4ELj1ELj16ENS_18Kernel_traits_baseILj512EfS2_fS2_fjLj128EEEEELb0ELb1ELb1EEEvNS_9BwdParamsE --------------------------
	.section	.nv.shared._ZN10layer_norm31ln_parallel_residual_bwd_kernelINS_13Kernel_traitsIf13__nv_bfloat16fS2_fjLj512ELj1ELj4ELj1ELj16ENS_18Kernel_traits_baseILj512EfS2_fS2_fjLj128EEEEELb0ELb1ELb1EEEvNS_9BwdParamsE,"aw",@nobits
	.sectionflags	@""
	.align	16


//--------------------- .nv.shared._ZN10layer_norm31ln_parallel_residual_bwd_kernelINS_13Kernel_traitsIf13__nv_bfloat16fS2_fjLj512ELj1ELj4ELj1ELj16ENS_18Kernel_traits_baseILj512EfS2_fS2_fjLj128EEEEELb1ELb0ELb0EEEvNS_9BwdParamsE --------------------------
	.section	.nv.shared._ZN10layer_norm31ln_parallel_residual_bwd_kernelINS_13Kernel_traitsIf13__nv_bfloat16fS2_fjLj512ELj1ELj4ELj1ELj16ENS_18Kernel_traits_baseILj512EfS2_fS2_fjLj128EEEEELb1ELb0ELb0EEEvNS_9BwdParamsE,"aw",@nobits
	.sectionflags	@""
	.align	16


//--------------------- .nv.shared._ZN10layer_norm31ln_parallel_residual_bwd_kernelINS_13Kernel_traitsIf13__nv_bfloat16fS2_fjLj512ELj1ELj4ELj1ELj16ENS_18Kernel_traits_baseILj512EfS2_fS2_fjLj128EEEEELb1ELb0ELb1EEEvNS_9BwdParamsE --------------------------
	.section	.nv.shared._ZN10layer_norm31ln_parallel_residual_bwd_kernelINS_13Kernel_traitsIf13__nv_bfloat16fS2_fjLj512ELj1ELj4ELj1ELj16ENS_18Kernel_traits_baseILj512EfS2_fS2_fjLj128EEEEELb1ELb0ELb1EEEvNS_9BwdParamsE,"aw",@nobits
	.sectionflags	@""
	.align	16


//--------------------- .nv.shared._ZN10layer_norm22ln_bwd_finalize_kernelINS_22Kernel_traits_finalizeILj512Ef13__nv_bfloat16fS2_fjLb0ELj1024ELj4ENS_18Kernel_traits_baseILj512EfS2_fS2_fjLj1024EEEEELb0ELb0EEEvNS_9BwdParamsE --------------------------
	.section	.nv.shared._ZN10layer_norm22ln_bwd_finalize_kernelINS_22Kernel_traits_finalizeILj512Ef13__nv_bfloat16fS2_fjLb0ELj1024ELj4ENS_18Kernel_traits_baseILj512EfS2_fS2_fjLj1024EEEEELb0ELb0EEEvNS_9BwdParamsE,"aw",@nobits
	.sectionflags	@""
	.align	16
.nv.shared._ZN10layer_norm22ln_bwd_finalize_kernelINS_22Kernel_traits_finalizeILj512Ef13__nv_bfloat16fS2_fjLb0ELj1024ELj4ENS_18Kernel_traits_baseILj512EfS2_fS2_fjLj1024EEEEELb0ELb0EEEvNS_9BwdParamsE:
	.zero		8448


//--------------------- .nv.shared._ZN10layer_norm40ln_parallel_residual_bwd_finalize_kernelINS_22Kernel_traits_finalizeILj512Ef13__nv_bfloat16fS2_fjLb0ELj1024ELj4ENS_18Kernel_traits_baseILj512EfS2_fS2_fjLj1024EEEEELb0EEEvNS_9BwdParamsE --------------------------
	.section	.nv.shared._ZN10layer_norm40ln_parallel_residual_bwd_finalize_kernelINS_22Kernel_traits_finalizeILj512Ef13__nv_bfloat16fS2_fjLb0ELj1024ELj4ENS_18Kernel_traits_baseILj512EfS2_fS2_fjLj1024EEEEELb0EEEvNS_9BwdParamsE,"aw",@nobits
	.sectionflags	@""
	.align	16
.nv.shared._ZN10layer_norm40ln_parallel_residual_bwd_finalize_kernelINS_22Kernel_traits_finalizeILj512Ef13__nv_bfloat16fS2_fjLb0ELj1024ELj4ENS_18Kernel_traits_baseILj512EfS2_fS2_fjLj1024EEEEELb0EEEvNS_9BwdParamsE:
	.zero		16896


//--------------------- .nv.shared._ZN10layer_norm31ln_parallel_residual_bwd_kernelINS_13Kernel_traitsIf13__nv_bfloat16fS2_fjLj512ELj1ELj4ELj1ELj16ENS_18Kernel_traits_baseILj512EfS2_fS2_fjLj128EEEEELb1ELb1ELb0EEEvNS_9BwdParamsE --------------------------
	.section	.nv.shared._ZN10layer_norm31ln_parallel_residual_bwd_kernelINS_13Kernel_traitsIf13__nv_bfloat16fS2_fjLj512ELj1ELj4ELj1ELj16ENS_18Kernel_traits_baseILj512EfS2_fS2_fjLj128EEEEELb1ELb1ELb0EEEvNS_9BwdParamsE,"aw",@nobits
	.sectionflags	@""
	.align	16


//--------------------- .nv.shared._ZN10layer_norm22ln_bwd_finalize_kernelINS_22Kernel_traits_finalizeILj512Ef13__nv_bfloat16fS2_fjLb0ELj1024ELj4ENS_18Kernel_traits_baseILj512EfS2_fS2_fjLj1024EEEEELb0ELb1EEEvNS_9BwdParamsE --------------------------
	.section	.nv.shared._ZN10layer_norm22ln_bwd_finalize_kernelINS_22Kernel_traits_finalizeILj512Ef13__nv_bfloat16fS2_fjLb0ELj1024ELj4ENS_18Kernel_traits_baseILj512EfS2_fS2_fjLj1024EEEEELb0ELb1EEEvNS_9BwdParamsE,"aw",@nobits
	.sectionflags	@""
	.align	16
.nv.shared._ZN10layer_norm22ln_bwd_finalize_kernelINS_22Kernel_traits_finalizeILj512Ef13__nv_bfloat16fS2_fjLb0ELj1024ELj4ENS_18Kernel_traits_baseILj512EfS2_fS2_fjLj1024EEEEELb0ELb1EEEvNS_9BwdParamsE:
	.zero		8448


//--------------------- .nv.shared._ZN10layer_norm40ln_parallel_residual_bwd_finalize_kernelINS_22Kernel_traits_finalizeILj512Ef13__nv_bfloat16fS2_fjLb0ELj1024ELj4ENS_18Kernel_traits_baseILj512EfS2_fS2_fjLj1024EEEEELb1EEEvNS_9BwdParamsE --------------------------
	.section	.nv.shared._ZN10layer_norm40ln_parallel_residual_bwd_finalize_kernelINS_22Kernel_traits_finalizeILj512Ef13__nv_bfloat16fS2_fjLb0ELj1024ELj4ENS_18Kernel_traits_baseILj512EfS2_fS2_fjLj1024EEEEELb1EEEvNS_9BwdParamsE,"aw",@nobits
	.sectionflags	@""
	.align	16
.nv.shared._ZN10layer_norm40ln_parallel_residual_bwd_finalize_kernelINS_22Kernel_traits_finalizeILj512Ef13__nv_bfloat16fS2_fjLb0ELj1024ELj4ENS_18Kernel_traits_baseILj512EfS2_fS2_fjLj1024EEEEELb1EEEvNS_9BwdParamsE:
	.zero		16896


//--------------------- .nv.shared._ZN10layer_norm31ln_parallel_residual_bwd_kernelINS_13Kernel_traitsIf13__nv_bfloat16fS2_fjLj512ELj1ELj4ELj1ELj16ENS_18Kernel_traits_baseILj512EfS2_fS2_fjLj128EEEEELb1ELb1ELb1EEEvNS_9BwdParamsE --------------------------
	.section	.nv.shared._ZN10layer_norm31ln_parallel_residual_bwd_kernelINS_13Kernel_traitsIf13__nv_bfloat16fS2_fjLj512ELj1ELj4ELj1ELj16ENS_18Kernel_traits_baseILj512EfS2_fS2_fjLj128EEEEELb1ELb1ELb1EEEvNS_9BwdParamsE,"aw",@nobits
	.sectionflags	@""
	.align	16


//--------------------- .nv.shared._ZN10layer_norm31ln_parallel_residual_bwd_kernelINS_13Kernel_traitsIf6__halfS2_S2_fjLj512ELj1ELj4ELj1ELj16ENS_18Kernel_traits_baseILj512EfS2_S2_S2_fjLj128EEEEELb0ELb0ELb0EEEvNS_9BwdParamsE --------------------------
	.section	.nv.shared._ZN10layer_norm31ln_parallel_residual_bwd_kernelINS_13Kernel_traitsIf6__halfS2_S2_fjLj512ELj1ELj4ELj1ELj16ENS_18Kernel_traits_baseILj512EfS2_S2_S2_fjLj128EEEEELb0ELb0ELb0EEEvNS_9BwdParamsE,"aw",@nobits
	.sectionflags	@""
	.align	16


//--------------------- .nv.shared._ZN10layer_norm31ln_parallel_residual_bwd_kernelINS_13Kernel_traitsIf6__halfS2_S2_fjLj512ELj1ELj4ELj1ELj16ENS_18Kernel_traits_baseILj512EfS2_S2_S2_fjLj128EEEEELb0ELb0ELb1EEEvNS_9BwdParamsE --------------------------
	.section	.nv.shared._ZN10layer_norm31ln_parallel_residual_bwd_kernelINS_13Kernel_traitsIf6__halfS2_S2_fjLj512ELj1ELj4ELj1ELj16ENS_18Kernel_traits_baseILj512EfS2_S2_S2_fjLj128EEEEELb0ELb0ELb1EEEvNS_9BwdParamsE,"aw",@nobits
	.sectionflags	@""
	.align	16


//--------------------- .nv.shared._ZN10layer_norm31ln_parallel_residual_bwd_kernelINS_13Kernel_traitsIf6__halfS2_S2_fjLj512ELj1ELj4ELj1ELj16ENS_18Kernel_traits_baseILj512EfS2_S2_S2_fjLj128EEEEELb0ELb1ELb0EEEvNS_9BwdParamsE --------------------------
	.section	.nv.shared._ZN10layer_norm31ln_parallel_residual_bwd_kernelINS_13Kernel_traitsIf6__halfS2_S2_fjLj512ELj1ELj4ELj1ELj16ENS_18Kernel_traits_baseILj512EfS2_S2_S2_fjLj128EEEEELb0ELb1ELb0EEEvNS_9BwdParamsE,"aw",@nobits
	.sectionflags	@""
	.align	16


//--------------------- .nv.shared._ZN10layer_norm31ln_parallel_residual_bwd_kernelINS_13Kernel_traitsIf6__halfS2_S2_fjLj512ELj1ELj4ELj1ELj16ENS_18Kernel_traits_baseILj512EfS2_S2_S2_fjLj128EEEEELb0ELb1ELb1EEEvNS_9BwdParamsE --------------------------
	.section	.nv.shared._ZN10layer_norm31ln_parallel_residual_bwd_kernelINS_13Kernel_traitsIf6__halfS2_S2_fjLj512ELj1ELj4ELj1ELj16ENS_18Kernel_traits_baseILj512EfS2_S2_S2_fjLj128EEEEELb0ELb1ELb1EEEvNS_9BwdParamsE,"aw",@nobits
	.sectionflags	@""
	.align	16


//--------------------- .nv.shared._ZN10layer_norm31ln_parallel_residual_bwd_kernelINS_13Kernel_traitsIf6__halfS2_S2_fjLj512ELj1ELj4ELj1ELj16ENS_18Kernel_traits_baseILj512EfS2_S2_S2_fjLj128EEEEELb1ELb0ELb0EEEvNS_9BwdParamsE --------------------------
	.section	.nv.shared._ZN10layer_norm31ln_parallel_residual_bwd_kernelINS_13Kernel_traitsIf6__halfS2_S2_fjLj512ELj1ELj4ELj1ELj16ENS_18Kernel_traits_baseILj512EfS2_S2_S2_fjLj128EEEEELb1ELb0ELb0EEEvNS_9BwdParamsE,"aw",@nobits
	.sectionflags	@""
	.align	16


//--------------------- .nv.shared._ZN10layer_norm31ln_parallel_residual_bwd_kernelINS_13Kernel_traitsIf6__halfS2_S2_fjLj512ELj1ELj4ELj1ELj16ENS_18Kernel_traits_baseILj512EfS2_S2_S2_fjLj128EEEEELb1ELb0ELb1EEEvNS_9BwdParamsE --------------------------
	.section	.nv.shared._ZN10layer_norm31ln_parallel_residual_bwd_kernelINS_13Kernel_traitsIf6__halfS2_S2_fjLj512ELj1ELj4ELj1ELj16ENS_18Kernel_traits_baseILj512EfS2_S2_S2_fjLj128EEEEELb1ELb0ELb1EEEvNS_9BwdParamsE,"aw",@nobits
	.sectionflags	@""
	.align	16


//--------------------- .nv.shared._ZN10layer_norm22ln_bwd_finalize_kernelINS_22Kernel_traits_finalizeILj512Ef6__halfS2_S2_fjLb0ELj1024ELj4ENS_18Kernel_traits_baseILj512EfS2_S2_S2_fjLj1024EEEEELb0ELb0EEEvNS_9BwdParamsE --------------------------
	.section	.nv.shared._ZN10layer_norm22ln_bwd_finalize_kernelINS_22Kernel_traits_finalizeILj512Ef6__halfS2_S2_fjLb0ELj1024ELj4ENS_18Kernel_traits_baseILj512EfS2_S2_S2_fjLj1024EEEEELb0ELb0EEEvNS_9BwdParamsE,"aw",@nobits
	.sectionflags	@""
	.align	16
.nv.shared._ZN10layer_norm22ln_bwd_finalize_kernelINS_22Kernel_traits_finalizeILj512Ef6__halfS2_S2_fjLb0ELj1024ELj4ENS_18Kernel_traits_baseILj512EfS2_S2_S2_fjLj1024EEEEELb0ELb0EEEvNS_9BwdParamsE:
	.zero		8448


//--------------------- .nv.shared._ZN10layer_norm40ln_parallel_residual_bwd_finalize_kernelINS_22Kernel_traits_finalizeILj512Ef6__halfS2_S2_fjLb0ELj1024ELj4ENS_18Kernel_traits_baseILj512EfS2_S2_S2_fjLj1024EEEEELb0EEEvNS_9BwdParamsE --------------------------
	.section	.nv.shared._ZN10layer_norm40ln_parallel_residual_bwd_finalize_kernelINS_22Kernel_traits_finalizeILj512Ef6__halfS2_S2_fjLb0ELj1024ELj4ENS_18Kernel_traits_baseILj512EfS2_S2_S2_fjLj1024EEEEELb0EEEvNS_9BwdParamsE,"aw",@nobits
	.sectionflags	@""
	.align	16
.nv.shared._ZN10layer_norm40ln_parallel_residual_bwd_finalize_kernelINS_22Kernel_traits_finalizeILj512Ef6__halfS2_S2_fjLb0ELj1024ELj4ENS_18Kernel_traits_baseILj512EfS2_S2_S2_fjLj1024EEEEELb0EEEvNS_9BwdParamsE:
	.zero		16896


//--------------------- .nv.shared._ZN10layer_norm31ln_parallel_residual_bwd_kernelINS_13Kernel_traitsIf6__halfS2_S2_fjLj512ELj1ELj4ELj1ELj16ENS_18Kernel_traits_baseILj512EfS2_S2_S2_fjLj128EEEEELb1ELb1ELb0EEEvNS_9BwdParamsE --------------------------
	.section	.nv.shared._ZN10layer_norm31ln_parallel_residual_bwd_kernelINS_13Kernel_traitsIf6__halfS2_S2_fjLj512ELj1ELj4ELj1ELj16ENS_18Kernel_traits_baseILj512EfS2_S2_S2_fjLj128EEEEELb1ELb1ELb0EEEvNS_9BwdParamsE,"aw",@nobits
	.sectionflags	@""
	.align	16


//--------------------- .nv.shared._ZN10layer_norm22ln_bwd_finalize_kernelINS_22Kernel_traits_finalizeILj512Ef6__halfS2_S2_fjLb0ELj1024ELj4ENS_18Kernel_traits_baseILj512EfS2_S2_S2_fjLj1024EEEEELb0ELb1EEEvNS_9BwdParamsE --------------------------
	.section	.nv.shared._ZN10layer_norm22ln_bwd_finalize_kernelINS_22Kernel_traits_finalizeILj512Ef6__halfS2_S2_fjLb0ELj1024ELj4ENS_18Kernel_traits_baseILj512EfS2_S2_S2_fjLj1024EEEEELb0ELb1EEEvNS_9BwdParamsE,"aw",@nobits
	.sectionflags	@""
	.align	16
.nv.shared._ZN10layer_norm22ln_bwd_finalize_kernelINS_22Kernel_traits_finalizeILj512Ef6__halfS2_S2_fjLb0ELj1024ELj4ENS_18Kernel_traits_baseILj512EfS2_S2_S2_fjLj1024EEEEELb0ELb1EEEvNS_9BwdParamsE:
	.zero		8448


//--------------------- .nv.shared._ZN10layer_norm40ln_parallel_residual_bwd_finalize_kernelINS_22Kernel_traits_finalizeILj512Ef6__halfS2_S2_fjLb0ELj1024ELj4ENS_18Kernel_traits_baseILj512EfS2_S2_S2_fjLj1024EEEEELb1EEEvNS_9BwdParamsE --------------------------
	.section	.nv.shared._ZN10layer_norm40ln_parallel_residual_bwd_finalize_kernelINS_22Kernel_traits_finalizeILj512Ef6__halfS2_S2_fjLb0ELj1024ELj4ENS_18Kernel_traits_baseILj512EfS2_S2_S2_fjLj1024EEEEELb1EEEvNS_9BwdParamsE,"aw",@nobits
	.sectionflags	@""
	.align	16
.nv.shared._ZN10layer_norm40ln_parallel_residual_bwd_finalize_kernelINS_22Kernel_traits_finalizeILj512Ef6__halfS2_S2_fjLb0ELj1024ELj4ENS_18Kernel_traits_baseILj512EfS2_S2_S2_fjLj1024EEEEELb1EEEvNS_9BwdParamsE:
	.zero		16896


//--------------------- .nv.shared._ZN10layer_norm31ln_parallel_residual_bwd_kernelINS_13Kernel_traitsIf6__halfS2_S2_fjLj512ELj1ELj4ELj1ELj16ENS_18Kernel_traits_baseILj512EfS2_S2_S2_fjLj128EEEEELb1ELb1ELb1EEEvNS_9BwdParamsE --------------------------
	.section	.nv.shared._ZN10layer_norm31ln_parallel_residual_bwd_kernelINS_13Kernel_traitsIf6__halfS2_S2_fjLj512ELj1ELj4ELj1ELj16ENS_18Kernel_traits_baseILj512EfS2_S2_S2_fjLj128EEEEELb1ELb1ELb1EEEvNS_9BwdParamsE,"aw",@nobits
	.sectionflags	@""
	.align	16


//--------------------- .nv.shared._ZN10layer_norm31ln_parallel_residual_bwd_kernelINS_13Kernel_traitsI6__halfS2_fS2_fjLj512ELj1ELj4ELj1ELj16ENS_18Kernel_traits_baseILj512ES2_S2_fS2_fjLj128EEEEELb0ELb0ELb0EEEvNS_9BwdParamsE --------------------------
	.section	.nv.shared._ZN10layer_norm31ln_parallel_residual_bwd_kernelINS_13Kernel_traitsI6__halfS2_fS2_fjLj512ELj1ELj4ELj1ELj16ENS_18Kernel_traits_baseILj512ES2_S2_fS2_fjLj128EEEEELb0ELb0ELb0EEEvNS_9BwdParamsE,"aw",@nobits
	.sectionflags	@""
	.align	16


//--------------------- .nv.shared._ZN10layer_norm31ln_parallel_residual_bwd_kernelINS_13Kernel_traitsI6__halfS2_fS2_fjLj512ELj1ELj4ELj1ELj16ENS_18Kernel_traits_baseILj512ES2_S2_fS2_fjLj128EEEEELb0ELb0ELb1EEEvNS_9BwdParamsE --------------------------
	.section	.nv.shared._ZN10layer_norm31ln_parallel_residual_bwd_kernelINS_13Kernel_traitsI6__halfS2_fS2_fjLj512ELj1ELj4ELj1ELj16ENS_18Kernel_traits_baseILj512ES2_S2_fS2_fjLj128EEEEELb0ELb0ELb1EEEvNS_9BwdParamsE,"aw",@nobits
	.sectionflags	@""
	.align	16


//--------------------- .nv.shared._ZN10layer_norm31ln_parallel_residual_bwd_kernelINS_13Kernel_traitsI6__halfS2_fS2_fjLj512ELj1ELj4ELj1ELj16ENS_18Kernel_traits_baseILj512ES2_S2_fS2_fjLj128EEEEELb0ELb1ELb0EEEvNS_9BwdParamsE --------------------------
	.section	.nv.shared._ZN10layer_norm31ln_parallel_residual_bwd_kernelINS_13Kernel_traitsI6__halfS2_fS2_fjLj512ELj1ELj4ELj1ELj16ENS_18Kernel_traits_baseILj512ES2_S2_fS2_fjLj128EEEEELb0ELb1ELb0EEEvNS_9BwdParamsE,"aw",@nobits
	.sectionflags	@""
	.align	16


//--------------------- .nv.shared._ZN10layer_norm31ln_parallel_residual_bwd_kernelINS_13Kernel_traitsI6__halfS2_fS2_fjLj512ELj1ELj4ELj1ELj16ENS_18Kernel_traits_baseILj512ES2_S2_fS2_fjLj128EEEEELb0ELb1ELb1EEEvNS_9BwdParamsE --------------------------
	.section	.nv.shared._ZN10layer_norm31ln_parallel_residual_bwd_kernelINS_13Kernel_traitsI6__halfS2_fS2_fjLj512ELj1ELj4ELj1ELj16ENS_18Kernel_traits_baseILj512ES2_S2_fS2_fjLj128EEEEELb0ELb1ELb1EEEvNS_9BwdParamsE,"aw",@nobits
	.sectionflags	@""
	.align	16


//--------------------- .nv.shared._ZN10layer_norm31ln_parallel_residual_bwd_kernelINS_13Kernel_traitsI6__halfS2_fS2_fjLj512ELj1ELj4ELj1ELj16ENS_18Kernel_traits_baseILj512ES2_S2_fS2_fjLj128EEEEELb1ELb0ELb0EEEvNS_9BwdParamsE --------------------------
	.section	.nv.shared._ZN10layer_norm31ln_parallel_residual_bwd_kernelINS_13Kernel_traitsI6__halfS2_fS2_fjLj512ELj1ELj4ELj1ELj16ENS_18Kernel_traits_baseILj512ES2_S2_fS2_fjLj128EEEEELb1ELb0ELb0EEEvNS_9BwdParamsE,"aw",@nobits
	.sectionflags	@""
	.align	16


//--------------------- .nv.shared._ZN10layer_norm31ln_parallel_residual_bwd_kernelINS_13Kernel_traitsI6__halfS2_fS2_fjLj512ELj1ELj4ELj1ELj16ENS_18Kernel_traits_baseILj512ES2_S2_fS2_fjLj128EEEEELb1ELb0ELb1EEEvNS_9BwdParamsE --------------------------
	.section	.nv.shared._ZN10layer_norm31ln_parallel_residual_bwd_kernelINS_13Kernel_traitsI6__halfS2_fS2_fjLj512ELj1ELj4ELj1ELj16ENS_18Kernel_traits_baseILj512ES2_S2_fS2_fjLj128EEEEELb1ELb0ELb1EEEvNS_9BwdParamsE,"aw",@nobits
	.sectionflags	@""
	.align	16


//--------------------- .nv.shared._ZN10layer_norm22ln_bwd_finalize_kernelINS_22Kernel_traits_finalizeILj512E6__halfS2_fS2_fjLb0ELj1024ELj4ENS_18Kernel_traits_baseILj512ES2_S2_fS2_fjLj1024EEEEELb0ELb0EEEvNS_9BwdParamsE --------------------------
	.section	.nv.shared._ZN10layer_norm22ln_bwd_finalize_kernelINS_22Kernel_traits_finalizeILj512E6__halfS2_fS2_fjLb0ELj1024ELj4ENS_18Kernel_traits_baseILj512ES2_S2_fS2_fjLj1024EEEEELb0ELb0EEEvNS_9BwdParamsE,"aw",@nobits
	.sectionflags	@""
	.align	16
.nv.shared._ZN10layer_norm22ln_bwd_finalize_kernelINS_22Kernel_traits_finalizeILj512E6__halfS2_fS2_fjLb0ELj1024ELj4ENS_18Kernel_traits_baseILj512ES2_S2_fS2_fjLj1024EEEEELb0ELb0EEEvNS_9BwdParamsE:
	.zero		8448


//--------------------- .nv.shared._ZN10layer_norm40ln_parallel_residual_bwd_finalize_kernelINS_22Kernel_traits_finalizeILj512E6__halfS2_fS2_fjLb0ELj1024ELj4ENS_18Kernel_traits_baseILj512ES2_S2_fS2_fjLj1024EEEEELb0EEEvNS_9BwdParamsE --------------------------
	.section	.nv.shared._ZN10layer_norm40ln_parallel_residual_bwd_finalize_kernelINS_22Kernel_traits_finalizeILj512E6__halfS2_fS2_fjLb0ELj1024ELj4ENS_18Kernel_traits_baseILj512ES2_S2_fS2_fjLj1024EEEEELb0EEEvNS_9BwdParamsE,"aw",@nobits
	.sectionflags	@""
	.align	16
.nv.shared._ZN10layer_norm40ln_parallel_residual_bwd_finalize_kernelINS_22Kernel_traits_finalizeILj512E6__halfS2_fS2_fjLb0ELj1024ELj4ENS_18Kernel_traits_baseILj512ES2_S2_fS2_fjLj1024EEEEELb0EEEvNS_9BwdParamsE:
	.zero		16896


//--------------------- .nv.shared._ZN10layer_norm31ln_parallel_residual_bwd_kernelINS_13Kernel_traitsI6__halfS2_fS2_fjLj512ELj1ELj4ELj1ELj16ENS_18Kernel_traits_baseILj512ES2_S2_fS2_fjLj128EEEEELb1ELb1ELb0EEEvNS_9BwdParamsE --------------------------
	.section	.nv.shared._ZN10layer_norm31ln_parallel_residual_bwd_kernelINS_13Kernel_traitsI6__halfS2_fS2_fjLj512ELj1ELj4ELj1ELj16ENS_18Kernel_traits_baseILj512ES2_S2_fS2_fjLj128EEEEELb1ELb1ELb0EEEvNS_9BwdParamsE,"aw",@nobits
	.sectionflags	@""
	.align	16


//--------------------- .nv.shared._ZN10layer_norm22ln_bwd_finalize_kernelINS_22Kernel_traits_finalizeILj512E6__halfS2_fS2_fjLb0ELj1024ELj4ENS_18Kernel_traits_baseILj512ES2_S2_fS2_fjLj1024EEEEELb0ELb1EEEvNS_9BwdParamsE --------------------------
	.section	.nv.shared._ZN10layer_norm22ln_bwd_finalize_kernelINS_22Kernel_traits_finalizeILj512E6__halfS2_fS2_fjLb0ELj1024ELj4ENS_18Kernel_traits_baseILj512ES2_S2_fS2_fjLj1024EEEEELb0ELb1EEEvNS_9BwdParamsE,"aw",@nobits
	.sectionflags	@""
	.align	16
.nv.shared._ZN10layer_norm22ln_bwd_finalize_kernelINS_22Kernel_traits_finalizeILj512E6__halfS2_fS2_fjLb0ELj1024ELj4ENS_18Kernel_traits_baseILj512ES2_S2_fS2_fjLj1024EEEEELb0ELb1EEEvNS_9BwdParamsE:
	.zero		8448


//--------------------- .nv.shared._ZN10layer_norm40ln_parallel_residual_bwd_finalize_kernelINS_22Kernel_traits_finalizeILj512E6__halfS2_fS2_fjLb0ELj1024ELj4ENS_18Kernel_traits_baseILj512ES2_S2_fS2_fjLj1024EEEEELb1EEEvNS_9BwdParamsE --------------------------
	.section	.nv.shared._ZN10layer_norm40ln_parallel_residual_bwd_finalize_kernelINS_22Kernel_traits_finalizeILj512E6__halfS2_fS2_fjLb0ELj1024ELj4ENS_18Kernel_traits_baseILj512ES2_S2_fS2_fjLj1024EEEEELb1EEEvNS_9BwdParamsE,"aw",@nobits
	.sectionflags	@""
	.align	16
.nv.shared._ZN10layer_norm40ln_parallel_residual_bwd_finalize_kernelINS_22Kernel_traits_finalizeILj512E6__halfS2_fS2_fjLb0ELj1024ELj4ENS_18Kernel_traits_baseILj512ES2_S2_fS2_fjLj1024EEEEELb1EEEvNS_9BwdParamsE:
	.zero		16896


//--------------------- .nv.shared._ZN10layer_norm31ln_parallel_residual_bwd_kernelINS_13Kernel_traitsI6__halfS2_fS2_fjLj512ELj1ELj4ELj1ELj16ENS_18Kernel_traits_baseILj512ES2_S2_fS2_fjLj128EEEEELb1ELb1ELb1EEEvNS_9BwdParamsE --------------------------
	.section	.nv.shared._ZN10layer_norm31ln_parallel_residual_bwd_kernelINS_13Kernel_traitsI6__halfS2_fS2_fjLj512ELj1ELj4ELj1ELj16ENS_18Kernel_traits_baseILj512ES2_S2_fS2_fjLj128EEEEELb1ELb1ELb1EEEvNS_9BwdParamsE,"aw",@nobits
	.sectionflags	@""
	.align	16


//--------------------- .nv.shared._ZN10layer_norm31ln_parallel_residual_bwd_kernelINS_13Kernel_traitsIf6__halffS2_fjLj512ELj1ELj4ELj1ELj16ENS_18Kernel_traits_baseILj512EfS2_fS2_fjLj128EEEEELb0ELb0ELb0EEEvNS_9BwdParamsE --------------------------
	.section	.nv.shared._ZN10layer_norm31ln_parallel_residual_bwd_kernelINS_13Kernel_traitsIf6__halffS2_fjLj512ELj1ELj4ELj1ELj16ENS_18Kernel_traits_baseILj512EfS2_fS2_fjLj128EEEEELb0ELb0ELb0EEEvNS_9BwdParamsE,"aw",@nobits
	.sectionflags	@""
	.align	16


//--------------------- .nv.shared._ZN10layer_norm31ln_parallel_residual_bwd_kernelINS_13Kernel_traitsIf6__halffS2_fjLj512ELj1ELj4ELj1ELj16ENS_18Kernel_traits_baseILj512EfS2_fS2_fjLj128EEEEELb0ELb0ELb1EEEvNS_9BwdParamsE --------------------------
	.section	.nv.shared._ZN10layer_norm31ln_parallel_residual_bwd_kernelINS_13Kernel_traitsIf6__halffS2_fjLj512ELj1ELj4ELj1ELj16ENS_18Kernel_traits_baseILj512EfS2_fS2_fjLj128EEEEELb0ELb0ELb1EEEvNS_9BwdParamsE,"aw",@nobits
	.sectionflags	@""
	.align	16


//--------------------- .nv.shared._ZN10layer_norm31ln_parallel_residual_bwd_kernelINS_13Kernel_traitsIf6__halffS2_fjLj512ELj1ELj4ELj1ELj16ENS_18Kernel_traits_baseILj512EfS2_fS2_fjLj128EEEEELb0ELb1ELb0EEEvNS_9BwdParamsE --------------------------
	.section	.nv.shared._ZN10layer_norm31ln_parallel_residual_bwd_kernelINS_13Kernel_traitsIf6__halffS2_fjLj512ELj1ELj4ELj1ELj16ENS_18Kernel_traits_baseILj512EfS2_fS2_fjLj128EEEEELb0ELb1ELb0EEEvNS_9BwdParamsE,"aw",@nobits
	.sectionflags	@""
	.align	16


//--------------------- .nv.shared._ZN10layer_norm31ln_parallel_residual_bwd_kernelINS_13Kernel_traitsIf6__halffS2_fjLj512ELj1ELj4ELj1ELj16ENS_18Kernel_traits_baseILj512EfS2_fS2_fjLj128EEEEELb0ELb1ELb1EEEvNS_9BwdParamsE --------------------------
	.section	.nv.shared._ZN10layer_norm31ln_parallel_residual_bwd_kernelINS_13Kernel_traitsIf6__halffS2_fjLj512ELj1ELj4ELj1ELj16ENS_18Kernel_traits_baseILj512EfS2_fS2_fjLj128EEEEELb0ELb1ELb1EEEvNS_9BwdParamsE,"aw",@nobits
	.sectionflags	@""
	.align	16


//--------------------- .nv.shared._ZN10layer_norm31ln_parallel_residual_bwd_kernelINS_13Kernel_traitsIf6__halffS2_fjLj512ELj1ELj4ELj1ELj16ENS_18Kernel_traits_baseILj512EfS2_fS2_fjLj128EEEEELb1ELb0ELb0EEEvNS_9BwdParamsE --------------------------
	.section	.nv.shared._ZN10layer_norm31ln_parallel_residual_bwd_kernelINS_13Kernel_traitsIf6__halffS2_fjLj512ELj1ELj4ELj1ELj16ENS_18Kernel_traits_baseILj512EfS2_fS2_fjLj128EEEEELb1ELb0ELb0EEEvNS_9BwdParamsE,"aw",@nobits
	.sectionflags	@""
	.align	16


//--------------------- .nv.shared._ZN10layer_norm31ln_parallel_residual_bwd_kernelINS_13Kernel_traitsIf6__halffS2_fjLj512ELj1ELj4ELj1ELj16ENS_18Kernel_traits_baseILj512EfS2_fS2_fjLj128EEEEELb1ELb0ELb1EEEvNS_9BwdParamsE --------------------------
	.section	.nv.shared._ZN10layer_norm31ln_parallel_residual_bwd_kernelINS_13Kernel_traitsIf6__halffS2_fjLj512ELj1ELj4ELj1ELj16ENS_18Kernel_traits_baseILj512EfS2_fS2_fjLj128EEEEELb1ELb0ELb1EEEvNS_9BwdParamsE,"aw",@nobits
	.sectionflags	@""
	.align	16


//--------------------- .nv.shared._ZN10layer_norm22ln_bwd_finalize_kernelINS_22Kernel_traits_finalizeILj512Ef6__halffS2_fjLb0ELj1024ELj4ENS_18Kernel_traits_baseILj512EfS2_fS2_fjLj1024EEEEELb0ELb0EEEvNS_9BwdParamsE --------------------------
	.section	.nv.shared._ZN10layer_norm22ln_bwd_finalize_kernelINS_22Kernel_traits_finalizeILj512Ef6__halffS2_fjLb0ELj1024ELj4ENS_18Kernel_traits_baseILj512EfS2_fS2_fjLj1024EEEEELb0ELb0EEEvNS_9BwdParamsE,"aw",@nobits
	.sectionflags	@""
	.align	16
.nv.shared._ZN10layer_norm22ln_bwd_finalize_kernelINS_22Kernel_traits_finalizeILj512Ef6__halffS2_fjLb0ELj1024ELj4ENS_18Kernel_traits_baseILj512EfS2_fS2_fjLj1024EEEEELb0ELb0EEEvNS_9BwdParamsE:
	.zero		8448


//--------------------- .nv.shared._ZN10layer_norm40ln_parallel_residual_bwd_finalize_kernelINS_22Kernel_traits_finalizeILj512Ef6__halffS2_fjLb0ELj1024ELj4ENS_18Kernel_traits_baseILj512EfS2_fS2_fjLj1024EEEEELb0EEEvNS_9BwdParamsE --------------------------
	.section	.nv.shared._ZN10layer_norm40ln_parallel_residual_bwd_finalize_kernelINS_22Kernel_traits_finalizeILj512Ef6__halffS2_fjLb0ELj1024ELj4ENS_18Kernel_traits_baseILj512EfS2_fS2_fjLj1024EEEEELb0EEEvNS_9BwdParamsE,"aw",@nobits
	.sectionflags	@""
	.align	16
.nv.shared._ZN10layer_norm40ln_parallel_residual_bwd_finalize_kernelINS_22Kernel_traits_finalizeILj512Ef6__halffS2_fjLb0ELj1024ELj4ENS_18Kernel_traits_baseILj512EfS2_fS2_fjLj1024EEEEELb0EEEvNS_9BwdParamsE:
	.zero		16896


//--------------------- .nv.shared._ZN10layer_norm31ln_parallel_residual_bwd_kernelINS_13Kernel_traitsIf6__halffS2_fjLj512ELj1ELj4ELj1ELj16ENS_18Kernel_traits_baseILj512EfS2_fS2_fjLj128EEEEELb1ELb1ELb0EEEvNS_9BwdParamsE --------------------------
	.section	.nv.shared._ZN10layer_norm31ln_parallel_residual_bwd_kernelINS_13Kernel_traitsIf6__halffS2_fjLj512ELj1ELj4ELj1ELj16ENS_18Kernel_traits_baseILj512EfS2_fS2_fjLj128EEEEELb1ELb1ELb0EEEvNS_9BwdParamsE,"aw",@nobits
	.sectionflags	@""
	.align	16


//--------------------- .nv.shared._ZN10layer_norm22ln_bwd_finalize_kernelINS_22Kernel_traits_finalizeILj512Ef6__halffS2_fjLb0ELj1024ELj4ENS_18Kernel_traits_baseILj512EfS2_fS2_fjLj1024EEEEELb0ELb1EEEvNS_9BwdParamsE --------------------------
	.section	.nv.shared._ZN10layer_norm22ln_bwd_finalize_kernelINS_22Kernel_traits_finalizeILj512Ef6__halffS2_fjLb0ELj1024ELj4ENS_18Kernel_traits_baseILj512EfS2_fS2_fjLj1024EEEEELb0ELb1EEEvNS_9BwdParamsE,"aw",@nobits
	.sectionflags	@""
	.align	16
.nv.shared._ZN10layer_norm22ln_bwd_finalize_kernelINS_22Kernel_traits_finalizeILj512Ef6__halffS2_fjLb0ELj1024ELj4ENS_18Kernel_traits_baseILj512EfS2_fS2_fjLj1024EEEEELb0ELb1EEEvNS_9BwdParamsE:
	.zero		8448


//--------------------- .nv.shared._ZN10layer_norm40ln_parallel_residual_bwd_finalize_kernelINS_22Kernel_traits_finalizeILj512Ef6__halffS2_fjLb0ELj1024ELj4ENS_18Kernel_traits_baseILj512EfS2_fS2_fjLj1024EEEEELb1EEEvNS_9BwdParamsE --------------------------
	.section	.nv.shared._ZN10layer_norm40ln_parallel_residual_bwd_finalize_kernelINS_22Kernel_traits_finalizeILj512Ef6__halffS2_fjLb0ELj1024ELj4ENS_18Kernel_traits_baseILj512EfS2_fS2_fjLj1024EEEEELb1EEEvNS_9BwdParamsE,"aw",@nobits
	.sectionflags	@""
	.align	16
.nv.shared._ZN10layer_norm40ln_parallel_residual_bwd_finalize_kernelINS_22Kernel_traits_finalizeILj512Ef6__halffS2_fjLb0ELj1024ELj4ENS_18Kernel_traits_baseILj512EfS2_fS2_fjLj1024EEEEELb1EEEvNS_9BwdParamsE:
	.zero		16896


//--------------------- .nv.shared._ZN10layer_norm31ln_parallel_residual_bwd_kernelINS_13Kernel_traitsIf6__halffS2_fjLj512ELj1ELj4ELj1ELj16ENS_18Kernel_traits_baseILj512EfS2_fS2_fjLj128EEEEELb1ELb1ELb1EEEvNS_9BwdParamsE --------------------------
	.section	.nv.shared._ZN10layer_norm31ln_parallel_residual_bwd_kernelINS_13Kernel_traitsIf6__halffS2_fjLj512ELj1ELj4ELj1ELj16ENS_18Kernel_traits_baseILj512EfS2_fS2_fjLj128EEEEELb1ELb1ELb1EEEvNS_9BwdParamsE,"aw",@nobits
	.sectionflags	@""
	.align	16


//--------------------- .nv.shared._ZN10layer_norm31ln_parallel_residual_bwd_kernelINS_13Kernel_traitsI6__halfffffjLj512ELj1ELj4ELj1ELj16ENS_18Kernel_traits_baseILj512ES2_ffffjLj128EEEEELb0ELb0ELb0EEEvNS_9BwdParamsE --------------------------
	.section	.nv.shared._ZN10layer_norm31ln_parallel_residual_bwd_kernelINS_13Kernel_traitsI6__halfffffjLj512ELj1ELj4ELj1ELj16ENS_18Kernel_traits_baseILj512ES2_ffffjLj128EEEEELb0ELb0ELb0EEEvNS_9BwdParamsE,"aw",@nobits
	.sectionflags	@""
	.align	16


//--------------------- .nv.shared._ZN10layer_norm31ln_parallel_residual_bwd_kernelINS_13Kernel_traitsI6__halfffffjLj512ELj1ELj4ELj1ELj16ENS_18Kernel_traits_baseILj512ES2_ffffjLj128EEEEELb0ELb0ELb1EEEvNS_9BwdParamsE --------------------------
	.section	.nv.shared._ZN10layer_norm31ln_parallel_residual_bwd_kernelINS_13Kernel_traitsI6__halfffffjLj512ELj1ELj4ELj1ELj16ENS_18Kernel_traits_baseILj512ES2_ffffjLj128EEEEELb0ELb0ELb1EEEvNS_9BwdParamsE,"aw",@nobits
	.sectionflags	@""
	.align	16


//--------------------- .nv.shared._ZN10layer_norm31ln_parallel_residual_bwd_kernelINS_13Kernel_traitsI6__halfffffjLj512ELj1ELj4ELj1ELj16ENS_18Kernel_traits_baseILj512ES2_ffffjLj128EEEEELb0ELb1ELb0EEEvNS_9BwdParamsE --------------------------
	.section	.nv.shared._ZN10layer_norm31ln_parallel_residual_bwd_kernelINS_13Kernel_traitsI6__halfffffjLj512ELj1ELj4ELj1ELj16ENS_18Kernel_traits_baseILj512ES2_ffffjLj128EEEEELb0ELb1ELb0EEEvNS_9BwdParamsE,"aw",@nobits
	.sectionflags	@""
	.align	16


//--------------------- .nv.shared._ZN10layer_norm31ln_parallel_residual_bwd_kernelINS_13Kernel_traitsI6__halfffffjLj512ELj1ELj4ELj1ELj16ENS_18Kernel_traits_baseILj512ES2_ffffjLj128EEEEELb0ELb1ELb1EEEvNS_9BwdParamsE --------------------------
	.section	.nv.shared._ZN10layer_norm31ln_parallel_residual_bwd_kernelINS_13Kernel_traitsI6__halfffffjLj512ELj1ELj4ELj1ELj16ENS_18Kernel_traits_baseILj512ES2_ffffjLj128EEEEELb0ELb1ELb1EEEvNS_9BwdParamsE,"aw",@nobits
	.sectionflags	@""
	.align	16


//--------------------- .nv.shared._ZN10layer_norm31ln_parallel_residual_bwd_kernelINS_13Kernel_traitsI6__halfffffjLj512ELj1ELj4ELj1ELj16ENS_18Kernel_traits_baseILj512ES2_ffffjLj128EEEEELb1ELb0ELb0EEEvNS_9BwdParamsE --------------------------
	.section	.nv.shared._ZN10layer_norm31ln_parallel_residual_bwd_kernelINS_13Kernel_traitsI6__halfffffjLj512ELj1ELj4ELj1ELj16ENS_18Kernel_traits_baseILj512ES2_ffffjLj128EEEEELb1ELb0ELb0EEEvNS_9BwdParamsE,"aw",@nobits
	.sectionflags	@""
	.align	16


//--------------------- .nv.shared._ZN10layer_norm31ln_parallel_residual_bwd_kernelINS_13Kernel_traitsI6__halfffffjLj512ELj1ELj4ELj1ELj16ENS_18Kernel_traits_baseILj512ES2_ffffjLj128EEEEELb1ELb0ELb1EEEvNS_9BwdParamsE --------------------------
	.section	.nv.shared._ZN10layer_norm31ln_parallel_residual_bwd_kernelINS_13Kernel_traitsI6__halfffffjLj512ELj1ELj4ELj1ELj16ENS_18Kernel_traits_baseILj512ES2_ffffjLj128EEEEELb1ELb0ELb1EEEvNS_9BwdParamsE,"aw",@nobits
	.sectionflags	@""
	.align	16


//--------------------- .nv.shared._ZN10layer_norm22ln_bwd_finalize_kernelINS_22Kernel_traits_finalizeILj512E6__halfffffjLb0ELj1024ELj4ENS_18Kernel_traits_baseILj512ES2_ffffjLj1024EEEEELb0ELb0EEEvNS_9BwdParamsE --------------------------
	.section	.nv.shared._ZN10layer_norm22ln_bwd_finalize_kernelINS_22Kernel_traits_finalizeILj512E6__halfffffjLb0ELj1024ELj4ENS_18Kernel_traits_baseILj512ES2_ffffjLj1024EEEEELb0ELb0EEEvNS_9BwdParamsE,"aw",@nobits
	.sectionflags	@""
	.align	16
.nv.shared._ZN10layer_norm22ln_bwd_finalize_kernelINS_22Kernel_traits_finalizeILj512E6__halfffffjLb0ELj1024ELj4ENS_18Kernel_traits_baseILj512ES2_ffffjLj1024EEEEELb0ELb0EEEvNS_9BwdParamsE:
	.zero		8448


//--------------------- .nv.shared._ZN10layer_norm40ln_parallel_residual_bwd_finalize_kernelINS_22Kernel_traits_finalizeILj512E6__halfffffjLb0ELj1024ELj4ENS_18Kernel_traits_baseILj512ES2_ffffjLj1024EEEEELb0EEEvNS_9BwdParamsE --------------------------
	.section	.nv.shared._ZN10layer_norm40ln_parallel_residual_bwd_finalize_kernelINS_22Kernel_traits_finalizeILj512E6__halfffffjLb0ELj1024ELj4ENS_18Kernel_traits_baseILj512ES2_ffffjLj1024EEEEELb0EEEvNS_9BwdParamsE,"aw",@nobits
	.sectionflags	@""
	.align	16
.nv.shared._ZN10layer_norm40ln_parallel_residual_bwd_finalize_kernelINS_22Kernel_traits_finalizeILj512E6__halfffffjLb0ELj1024ELj4ENS_18Kernel_traits_baseILj512ES2_ffffjLj1024EEEEELb0EEEvNS_9BwdParamsE:
	.zero		16896


//--------------------- .nv.shared._ZN10layer_norm31ln_parallel_residual_bwd_kernelINS_13Kernel_traitsI6__halfffffjLj512ELj1ELj4ELj1ELj16ENS_18Kernel_traits_baseILj512ES2_ffffjLj128EEEEELb1ELb1ELb0EEEvNS_9BwdParamsE --------------------------
	.section	.nv.shared._ZN10layer_norm31ln_parallel_residual_bwd_kernelINS_13Kernel_traitsI6__halfffffjLj512ELj1ELj4ELj1ELj16ENS_18Kernel_traits_baseILj512ES2_ffffjLj128EEEEELb1ELb1ELb0EEEvNS_9BwdParamsE,"aw",@nobits
	.sectionflags	@""
	.align	16


//--------------------- .nv.shared._ZN10layer_norm22ln_bwd_finalize_kernelINS_22Kernel_traits_finalizeILj512E6__halfffffjLb0ELj1024ELj4ENS_18Kernel_traits_baseILj512ES2_ffffjLj1024EEEEELb0ELb1EEEvNS_9BwdParamsE --------------------------
	.section	.nv.shared._ZN10layer_norm22ln_bwd_finalize_kernelINS_22Kernel_traits_finalizeILj512E6__halfffffjLb0ELj1024ELj4ENS_18Kernel_traits_baseILj512ES2_ffffjLj1024EEEEELb0ELb1EEEvNS_9BwdParamsE,"aw",@nobits
	.sectionflags	@""
	.align	16
.nv.shared._ZN10layer_norm22ln_bwd_finalize_kernelINS_22Kernel_traits_finalizeILj512E6__halfffffjLb0ELj1024ELj4ENS_18Kernel_traits_baseILj512ES2_ffffjLj1024EEEEELb0ELb1EEEvNS_9BwdParamsE:
	.zero		8448


//--------------------- .nv.shared._ZN10layer_norm40ln_parallel_residual_bwd_finalize_kernelINS_22Kernel_traits_finalizeILj512E6__halfffffjLb0ELj1024ELj4ENS_18Kernel_traits_baseILj512ES2_ffffjLj1024EEEEELb1EEEvNS_9BwdParamsE --------------------------
	.section	.nv.shared._ZN10layer_norm40ln_parallel_residual_bwd_finalize_kernelINS_22Kernel_traits_finalizeILj512E6__halfffffjLb0ELj1024ELj4ENS_18Kernel_traits_baseILj512ES2_ffffjLj1024EEEEELb1EEEvNS_9BwdParamsE,"aw",@nobits
	.sectionflags	@""
	.align	16
.nv.shared._ZN10layer_norm40ln_parallel_residual_bwd_finalize_kernelINS_22Kernel_traits_finalizeILj512E6__halfffffjLb0ELj1024ELj4ENS_18Kernel_traits_baseILj512ES2_ffffjLj1024EEEEELb1EEEvNS_9BwdParamsE:
	.zero		16896


//--------------------- .nv.shared._ZN10layer_norm31ln_parallel_residual_bwd_kernelINS_13Kernel_traitsI6__halfffffjLj512ELj1ELj4ELj1ELj16ENS_18Kernel_traits_baseILj512ES2_ffffjLj128EEEEELb1ELb1ELb1EEEvNS_9BwdParamsE --------------------------
	.section	.nv.shared._ZN10layer_norm31ln_parallel_residual_bwd_kernelINS_13Kernel_traitsI6__halfffffjLj512ELj1ELj4ELj1ELj16ENS_18Kernel_traits_baseILj512ES2_ffffjLj128EEEEELb1ELb1ELb1EEEvNS_9BwdParamsE,"aw",@nobits
	.sectionflags	@""
	.align	16


//--------------------- .nv.shared._ZN10layer_norm31ln_parallel_residual_bwd_kernelINS_13Kernel_traitsIfffffjLj512ELj1ELj4ELj1ELj16ENS_18Kernel_traits_baseILj512EfffffjLj128EEEEELb0ELb0ELb0EEEvNS_9BwdParamsE --------------------------
	.section	.nv.shared._ZN10layer_norm31ln_parallel_residual_bwd_kernelINS_13Kernel_traitsIfffffjLj512ELj1ELj4ELj1ELj16ENS_18Kernel_traits_baseILj512EfffffjLj128EEEEELb0ELb0ELb0EEEvNS_9BwdParamsE,"aw",@nobits
	.sectionflags	@""
	.align	16


//--------------------- .nv.shared._ZN10layer_norm31ln_parallel_residual_bwd_kernelINS_13Kernel_traitsIfffffjLj512ELj1ELj4ELj1ELj16ENS_18Kernel_traits_baseILj512EfffffjLj128EEEEELb0ELb0ELb1EEEvNS_9BwdParamsE --------------------------
	.section	.nv.shared._ZN10layer_norm31ln_parallel_residual_bwd_kernelINS_13Kernel_traitsIfffffjLj512ELj1ELj4ELj1ELj16ENS_18Kernel_traits_baseILj512EfffffjLj128EEEEELb0ELb0ELb1EEEvNS_9BwdParamsE,"aw",@nobits
	.sectionflags	@""
	.align	16


//--------------------- .nv.shared._ZN10layer_norm31ln_parallel_residual_bwd_kernelINS_13Kernel_traitsIfffffjLj512ELj1ELj4ELj1ELj16ENS_18Kernel_traits_baseILj512EfffffjLj128EEEEELb0ELb1ELb0EEEvNS_9BwdParamsE --------------------------
	.section	.nv.shared._ZN10layer_norm31ln_parallel_residual_bwd_kernelINS_13Kernel_traitsIfffffjLj512ELj1ELj4ELj1ELj16ENS_18Kernel_traits_baseILj512EfffffjLj128EEEEELb0ELb1ELb0EEEvNS_9BwdParamsE,"aw",@nobits
	.sectionflags	@""
	.align	16


//--------------------- .nv.shared._ZN10layer_norm31ln_parallel_residual_bwd_kernelINS_13Kernel_traitsIfffffjLj512ELj1ELj4ELj1ELj16ENS_18Kernel_traits_baseILj512EfffffjLj128EEEEELb0ELb1ELb1EEEvNS_9BwdParamsE --------------------------
	.section	.nv.shared._ZN10layer_norm31ln_parallel_residual_bwd_kernelINS_13Kernel_traitsIfffffjLj512ELj1ELj4ELj1ELj16ENS_18Kernel_traits_baseILj512EfffffjLj128EEEEELb0ELb1ELb1EEEvNS_9BwdParamsE,"aw",@nobits
	.sectionflags	@""
	.align	16


//--------------------- .nv.shared._ZN10layer_norm31ln_parallel_residual_bwd_kernelINS_13Kernel_traitsIfffffjLj512ELj1ELj4ELj1ELj16ENS_18Kernel_traits_baseILj512EfffffjLj128EEEEELb1ELb0ELb0EEEvNS_9BwdParamsE --------------------------
	.section	.nv.shared._ZN10layer_norm31ln_parallel_residual_bwd_kernelINS_13Kernel_traitsIfffffjLj512ELj1ELj4ELj1ELj16ENS_18Kernel_traits_baseILj512EfffffjLj128EEEEELb1ELb0ELb0EEEvNS_9BwdParamsE,"aw",@nobits
	.sectionflags	@""
	.align	16


//--------------------- .nv.shared._ZN10layer_norm31ln_parallel_residual_bwd_kernelINS_13Kernel_traitsIfffffjLj512ELj1ELj4ELj1ELj16ENS_18Kernel_traits_baseILj512EfffffjLj128EEEEELb1ELb0ELb1EEEvNS_9BwdParamsE --------------------------
	.section	.nv.shared._ZN10layer_norm31ln_parallel_residual_bwd_kernelINS_13Kernel_traitsIfffffjLj512ELj1ELj4ELj1ELj16ENS_18Kernel_traits_baseILj512EfffffjLj128EEEEELb1ELb0ELb1EEEvNS_9BwdParamsE,"aw",@nobits
	.sectionflags	@""
	.align	16


//--------------------- .nv.shared._ZN10layer_norm22ln_bwd_finalize_kernelINS_22Kernel_traits_finalizeILj512EfffffjLb0ELj1024ELj4ENS_18Kernel_traits_baseILj512EfffffjLj1024EEEEELb0ELb0EEEvNS_9BwdParamsE --------------------------
	.section	.nv.shared._ZN10layer_norm22ln_bwd_finalize_kernelINS_22Kernel_traits_finalizeILj512EfffffjLb0ELj1024ELj4ENS_18Kernel_traits_baseILj512EfffffjLj1024EEEEELb0ELb0EEEvNS_9BwdParamsE,"aw",@nobits
	.sectionflags	@""
	.align	16
.nv.shared._ZN10layer_norm22ln_bwd_finalize_kernelINS_22Kernel_traits_finalizeILj512EfffffjLb0ELj1024ELj4ENS_18Kernel_traits_baseILj512EfffffjLj1024EEEEELb0ELb0EEEvNS_9BwdParamsE:
	.zero		8448


//--------------------- .nv.shared._ZN10layer_norm40ln_parallel_residual_bwd_finalize_kernelINS_22Kernel_traits_finalizeILj512EfffffjLb0ELj1024ELj4ENS_18Kernel_traits_baseILj512EfffffjLj1024EEEEELb0EEEvNS_9BwdParamsE --------------------------
	.section	.nv.shared._ZN10layer_norm40ln_parallel_residual_bwd_finalize_kernelINS_22Kernel_traits_finalizeILj512EfffffjLb0ELj1024ELj4ENS_18Kernel_traits_baseILj512EfffffjLj1024EEEEELb0EEEvNS_9BwdParamsE,"aw",@nobits
	.sectionflags	@""
	.align	16
.nv.shared._ZN10layer_norm40ln_parallel_residual_bwd_finalize_kernelINS_22Kernel_traits_finalizeILj512EfffffjLb0ELj1024ELj4ENS_18Kernel_traits_baseILj512EfffffjLj1024EEEEELb0EEEvNS_9BwdParamsE:
	.zero		16896


//--------------------- .nv.shared._ZN10layer_norm31ln_parallel_residual_bwd_kernelINS_13Kernel_traitsIfffffjLj512ELj1ELj4ELj1ELj16ENS_18Kernel_traits_baseILj512EfffffjLj128EEEEELb1ELb1ELb0EEEvNS_9BwdParamsE --------------------------
	.section	.nv.shared._ZN10layer_norm31ln_parallel_residual_bwd_kernelINS_13Kernel_traitsIfffffjLj512ELj1ELj4ELj1ELj16ENS_18Kernel_traits_baseILj512EfffffjLj128EEEEELb1ELb1ELb0EEEvNS_9BwdParamsE,"aw",@nobits
	.sectionflags	@""
	.align	16


//--------------------- .nv.shared._ZN10layer_norm22ln_bwd_finalize_kernelINS_22Kernel_traits_finalizeILj512EfffffjLb0ELj1024ELj4ENS_18Kernel_traits_baseILj512EfffffjLj1024EEEEELb0ELb1EEEvNS_9BwdParamsE --------------------------
	.section	.nv.shared._ZN10layer_norm22ln_bwd_finalize_kernelINS_22Kernel_traits_finalizeILj512EfffffjLb0ELj1024ELj4ENS_18Kernel_traits_baseILj512EfffffjLj1024EEEEELb0ELb1EEEvNS_9BwdParamsE,"aw",@nobits
	.sectionflags	@""
	.align	16
.nv.shared._ZN10layer_norm22ln_bwd_finalize_kernelINS_22Kernel_traits_finalizeILj512EfffffjLb0ELj1024ELj4ENS_18Kernel_traits_baseILj512EfffffjLj1024EEEEELb0ELb1EEEvNS_9BwdParamsE:
	.zero		8448


//--------------------- .nv.shared._ZN10layer_norm40ln_parallel_residual_bwd_finalize_kernelINS_22Kernel_traits_finalizeILj512EfffffjLb0ELj1024ELj4ENS_18Kernel_traits_baseILj512EfffffjLj1024EEEEELb1EEEvNS_9BwdParamsE --------------------------
	.section	.nv.shared._ZN10layer_norm40ln_parallel_residual_bwd_finalize_kernelINS_22Kernel_traits_finalizeILj512EfffffjLb0ELj1024ELj4ENS_18Kernel_traits_baseILj512EfffffjLj1024EEEEELb1EEEvNS_9BwdParamsE,"aw",@nobits
	.sectionflags	@""
	.align	16
.nv.shared._ZN10layer_norm40ln_parallel_residual_bwd_finalize_kernelINS_22Kernel_traits_finalizeILj512EfffffjLb0ELj1024ELj4ENS_18Kernel_traits_baseILj512EfffffjLj1024EEEEELb1EEEvNS_9BwdParamsE:
	.zero		16896


//--------------------- .nv.shared._ZN10layer_norm31ln_parallel_residual_bwd_kernelINS_13Kernel_traitsIfffffjLj512ELj1ELj4ELj1ELj16ENS_18Kernel_traits_baseILj512EfffffjLj128EEEEELb1ELb1ELb1EEEvNS_9BwdParamsE --------------------------
	.section	.nv.shared._ZN10layer_norm31ln_parallel_residual_bwd_kernelINS_13Kernel_traitsIfffffjLj512ELj1ELj4ELj1ELj16ENS_18Kernel_traits_baseILj512EfffffjLj128EEEEELb1ELb1ELb1EEEvNS_9BwdParamsE,"aw",@nobits
	.sectionflags	@""
	.align	16
